// Copyright (c) 2024, Jay Shah, Ganesh Bikshandi, Ying Zhang, Vijay Thakkar, Pradeep Ramani, Tri Dao.
// Splitting the different template instantiations to different files to speed up compilation.
// This file is auto-generated. See "generate_kernels.py"

#include "flash_fwd_launch_template.h"

#ifndef FLASHATTENTION_DISABLE_HDIM192
template void run_mha_fwd_<90, cutlass::float_e4m3_t, 192, 192, false, true, false, true>(Flash_fwd_params &params, cudaStream_t stream);
#endif


// ===== COMPILED SASS (sm_90a) =====

	.target	sm_90a

	.elftype	@"ET_EXEC"


//--------------------- .note.nv.tkinfo           --------------------------
	.section	.note.nv.tkinfo,"",@"SHT_NOTE"
	.sectionflags	@"SHF_NOTE_NV_TKINFO"
	.tkinfo
        /*0018*/ 	.word	0x00000002
        /*0030*/ 	.string	""
        /*0030*/ 	.string	"ptxas"
        /*0030*/ 	.string	"Cuda compilation tools, release 13.0, V13.0.88"
        /*0030*/ 	.string	"Build cuda_13.0.r13.0/compiler.36424714_0"
        /*0030*/ 	.string	"-arch sm_90a -m 64 "



//--------------------- .note.nv.cuinfo           --------------------------
	.section	.note.nv.cuinfo,"",@"SHT_NOTE"
	.sectionflags	@"SHF_NOTE_NV_CUINFO"
        /*0018*/ 	.short	0x0002
        /*001a*/ 	.short	0x005a
        /*001c*/ 	.short	0x0082
	.zero		2


//--------------------- .nv.info                  --------------------------
	.section	.nv.info,"",@"SHT_CUDA_INFO"
	.align	4


	//----- nvinfo : EIATTR_REGCOUNT
	.align		4
        /*0000*/ 	.byte	0x04, 0x2f
        /*0002*/ 	.short	(.L_26 - .L_25)
	.align		4
.L_25:
        /*0004*/ 	.word	index@(_ZN7cutlass13device_kernelIN5flash11enable_sm90INS1_16FlashAttnFwdSm90INS1_25CollectiveMainloopFwdSm90ILi2EN4cute5tupleIJNS5_1CILi1EEES8_S8_EEENS6_IJNS7_ILi128EEENS7_ILi160EEENS7_ILi192EEEEEELi192ENS_12float_e4m3_tEfNS_4arch4Sm90ELb1ELb0ELb0ELb1ELb1ELb1ELb0ELb1ELb1ELb1ELb0ELb0EEENS1_21CollectiveEpilogueFwdINS6_IJSA_SC_SB_EEES9_NS_10bfloat16_tESG_Li256ELb1ELb1ELb0ELb1EEENS1_36VarlenDynamicPersistentTileSchedulerILi128ELi160ELi256ELi128ELb0ELb1ELb1ELb1ELb1ELb1EEEEEEEEEvNT_6ParamsE)
        /*0008*/ 	.word	0x000000a8


	//----- nvinfo : EIATTR_FRAME_SIZE
	.align		4
.L_26:
        /*000c*/ 	.byte	0x04, 0x11
        /*000e*/ 	.short	(.L_28 - .L_27)
	.align		4
.L_27:
        /*0010*/ 	.word	index@(_ZN7cutlass13device_kernelIN5flash11enable_sm90INS1_16FlashAttnFwdSm90INS1_25CollectiveMainloopFwdSm90ILi2EN4cute5tupleIJNS5_1CILi1EEES8_S8_EEENS6_IJNS7_ILi128EEENS7_ILi160EEENS7_ILi192EEEEEELi192ENS_12float_e4m3_tEfNS_4arch4Sm90ELb1ELb0ELb0ELb1ELb1ELb1ELb0ELb1ELb1ELb1ELb0ELb0EEENS1_21CollectiveEpilogueFwdINS6_IJSA_SC_SB_EEES9_NS_10bfloat16_tESG_Li256ELb1ELb1ELb0ELb1EEENS1_36VarlenDynamicPersistentTileSchedulerILi128ELi160ELi256ELi128ELb0ELb1ELb1ELb1ELb1ELb1EEEEEEEEEvNT_6ParamsE)
        /*0014*/ 	.word	0x00000078


	//----- nvinfo : EIATTR_REGCOUNT
	.align		4
.L_28:
        /*0018*/ 	.byte	0x04, 0x2f
        /*001a*/ 	.short	(.L_30 - .L_29)
	.align		4
.L_29:
        /*001c*/ 	.word	index@(_ZN7cutlass13device_kernelIN5flash11enable_sm90INS1_16FlashAttnFwdSm90INS1_25CollectiveMainloopFwdSm90ILi2EN4cute5tupleIJNS5_1CILi1EEES8_S8_EEENS6_IJNS7_ILi128EEENS7_ILi160EEENS7_ILi192EEEEEELi192ENS_12float_e4m3_tEfNS_4arch4Sm90ELb1ELb0ELb0ELb1ELb1ELb0ELb0ELb1ELb1ELb1ELb0ELb0EEENS1_21CollectiveEpilogueFwdINS6_IJSA_SC_SB_EEES9_NS_10bfloat16_tESG_Li256ELb1ELb1ELb0ELb1EEENS1_36VarlenDynamicPersistentTileSchedulerILi128ELi160ELi256ELi128ELb0ELb1ELb1ELb1ELb1ELb1EEEEEEEEEvNT_6ParamsE)
        /*0020*/ 	.word	0x000000a8


	//----- nvinfo : EIATTR_FRAME_SIZE
	.align		4
.L_30:
        /*0024*/ 	.byte	0x04, 0x11
        /*0026*/ 	.short	(.L_32 - .L_31)
	.align		4
.L_31:
        /*0028*/ 	.word	index@(_ZN7cutlass13device_kernelIN5flash11enable_sm90INS1_16FlashAttnFwdSm90INS1_25CollectiveMainloopFwdSm90ILi2EN4cute5tupleIJNS5_1CILi1EEES8_S8_EEENS6_IJNS7_ILi128EEENS7_ILi160EEENS7_ILi192EEEEEELi192ENS_12float_e4m3_tEfNS_4arch4Sm90ELb1ELb0ELb0ELb1ELb1ELb0ELb0ELb1ELb1ELb1ELb0ELb0EEENS1_21CollectiveEpilogueFwdINS6_IJSA_SC_SB_EEES9_NS_10bfloat16_tESG_Li256ELb1ELb1ELb0ELb1EEENS1_36VarlenDynamicPersistentTileSchedulerILi128ELi160ELi256ELi128ELb0ELb1ELb1ELb1ELb1ELb1EEEEEEEEEvNT_6ParamsE)
        /*002c*/ 	.word	0x00000018


	//----- nvinfo : EIATTR_REGCOUNT
	.align		4
.L_32:
        /*0030*/ 	.byte	0x04, 0x2f
        /*0032*/ 	.short	(.L_34 - .L_33)
	.align		4
.L_33:
        /*0034*/ 	.word	index@(_ZN7cutlass13device_kernelIN5flash11enable_sm90INS1_16FlashAttnFwdSm90INS1_25CollectiveMainloopFwdSm90ILi2EN4cute5tupleIJNS5_1CILi1EEES8_S8_EEENS6_IJNS7_ILi128EEENS7_ILi160EEENS7_ILi192EEEEEELi192ENS_12float_e4m3_tEfNS_4arch4Sm90ELb1ELb0ELb0ELb0ELb1ELb0ELb0ELb1ELb1ELb1ELb0ELb0EEENS1_21CollectiveEpilogueFwdINS6_IJSA_SC_SB_EEES9_NS_10bfloat16_tESG_Li256ELb0ELb1ELb0ELb1EEENS1_30DynamicPersistentTileSchedulerILi256ELi128ELb0ELb1ELb1EEEEEEEEEvNT_6ParamsE)
        /*0038*/ 	.word	0x000000a8


	//----- nvinfo : EIATTR_FRAME_SIZE
	.align		4
.L_34:
        /*003c*/ 	.byte	0x04, 0x11
        /*003e*/ 	.short	(.L_36 - .L_35)
	.align		4
.L_35:
        /*0040*/ 	.word	index@(_ZN7cutlass13device_kernelIN5flash11enable_sm90INS1_16FlashAttnFwdSm90INS1_25CollectiveMainloopFwdSm90ILi2EN4cute5tupleIJNS5_1CILi1EEES8_S8_EEENS6_IJNS7_ILi128EEENS7_ILi160EEENS7_ILi192EEEEEELi192ENS_12float_e4m3_tEfNS_4arch4Sm90ELb1ELb0ELb0ELb0ELb1ELb0ELb0ELb1ELb1ELb1ELb0ELb0EEENS1_21CollectiveEpilogueFwdINS6_IJSA_SC_SB_EEES9_NS_10bfloat16_tESG_Li256ELb0ELb1ELb0ELb1EEENS1_30DynamicPersistentTileSchedulerILi256ELi128ELb0ELb1ELb1EEEEEEEEEvNT_6ParamsE)
        /*0044*/ 	.word	0x00000018


	//----- nvinfo : EIATTR_REGCOUNT
	.align		4
.L_36:
        /*0048*/ 	.byte	0x04, 0x2f
        /*004a*/ 	.short	(.L_38 - .L_37)
	.align		4
.L_37:
        /*004c*/ 	.word	index@(_ZN7cutlass13device_kernelIN5flash11enable_sm90INS1_16FlashAttnFwdSm90INS1_25CollectiveMainloopFwdSm90ILi2EN4cute5tupleIJNS5_1CILi1EEES8_S8_EEENS6_IJNS7_ILi128EEESA_NS7_ILi192EEEEEELi192ENS_12float_e4m3_tEfNS_4arch4Sm90ELb0ELb1ELb0ELb1ELb1ELb1ELb0ELb1ELb1ELb1ELb0ELb0EEENS1_21CollectiveEpilogueFwdINS6_IJSA_SB_SA_EEES9_NS_10bfloat16_tESF_Li256ELb1ELb1ELb0ELb1EEENS1_36VarlenDynamicPersistentTileSchedulerILi128ELi128ELi256ELi128ELb0ELb1ELb1ELb1ELb0ELb1EEEEEEEEEvNT_6ParamsE)
        /*0050*/ 	.word	0x000000a8


	//----- nvinfo : EIATTR_FRAME_SIZE
	.align		4
.L_38:
        /*0054*/ 	.byte	0x04, 0x11
        /*0056*/ 	.short	(.L_40 - .L_39)
	.align		4
.L_39:
        /*0058*/ 	.word	index@(_ZN7cutlass13device_kernelIN5flash11enable_sm90INS1_16FlashAttnFwdSm90INS1_25CollectiveMainloopFwdSm90ILi2EN4cute5tupleIJNS5_1CILi1EEES8_S8_EEENS6_IJNS7_ILi128EEESA_NS7_ILi192EEEEEELi192ENS_12float_e4m3_tEfNS_4arch4Sm90ELb0ELb1ELb0ELb1ELb1ELb1ELb0ELb1ELb1ELb1ELb0ELb0EEENS1_21CollectiveEpilogueFwdINS6_IJSA_SB_SA_EEES9_NS_10bfloat16_tESF_Li256ELb1ELb1ELb0ELb1EEENS1_36VarlenDynamicPersistentTileSchedulerILi128ELi128ELi256ELi128ELb0ELb1ELb1ELb1ELb0ELb1EEEEEEEEEvNT_6ParamsE)
        /*005c*/ 	.word	0x00000048


	//----- nvinfo : EIATTR_REGCOUNT
	.align		4
.L_40:
        /*0060*/ 	.byte	0x04, 0x2f
        /*0062*/ 	.short	(.L_42 - .L_41)
	.align		4
.L_41:
        /*0064*/ 	.word	index@(_ZN7cutlass13device_kernelIN5flash11enable_sm90INS1_16FlashAttnFwdSm90INS1_25CollectiveMainloopFwdSm90ILi2EN4cute5tupleIJNS5_1CILi1EEES8_S8_EEENS6_IJNS7_ILi128EEESA_NS7_ILi192EEEEEELi192ENS_12float_e4m3_tEfNS_4arch4Sm90ELb0ELb1ELb0ELb1ELb1ELb0ELb0ELb1ELb1ELb1ELb0ELb0EEENS1_21CollectiveEpilogueFwdINS6_IJSA_SB_SA_EEES9_NS_10bfloat16_tESF_Li256ELb1ELb1ELb0ELb1EEENS1_36VarlenDynamicPersistentTileSchedulerILi128ELi128ELi256ELi128ELb0ELb1ELb1ELb1ELb0ELb1EEEEEEEEEvNT_6ParamsE)
        /*0068*/ 	.word	0x000000a8


	//----- nvinfo : EIATTR_FRAME_SIZE
	.align		4
.L_42:
        /*006c*/ 	.byte	0x04, 0x11
        /*006e*/ 	.short	(.L_44 - .L_43)
	.align		4
.L_43:
        /*0070*/ 	.word	index@(_ZN7cutlass13device_kernelIN5flash11enable_sm90INS1_16FlashAttnFwdSm90INS1_25CollectiveMainloopFwdSm90ILi2EN4cute5tupleIJNS5_1CILi1EEES8_S8_EEENS6_IJNS7_ILi128EEESA_NS7_ILi192EEEEEELi192ENS_12float_e4m3_tEfNS_4arch4Sm90ELb0ELb1ELb0ELb1ELb1ELb0ELb0ELb1ELb1ELb1ELb0ELb0EEENS1_21CollectiveEpilogueFwdINS6_IJSA_SB_SA_EEES9_NS_10bfloat16_tESF_Li256ELb1ELb1ELb0ELb1EEENS1_36VarlenDynamicPersistentTileSchedulerILi128ELi128ELi256ELi128ELb0ELb1ELb1ELb1ELb0ELb1EEEEEEEEEvNT_6ParamsE)
        /*0074*/ 	.word	0x00000018


	//----- nvinfo : EIATTR_REGCOUNT
	.align		4
.L_44:
        /*0078*/ 	.byte	0x04, 0x2f
        /*007a*/ 	.short	(.L_46 - .L_45)
	.align		4
.L_45:
        /*007c*/ 	.word	index@(_ZN7cutlass13device_kernelIN5flash11enable_sm90INS1_16FlashAttnFwdSm90INS1_25CollectiveMainloopFwdSm90ILi2EN4cute5tupleIJNS5_1CILi1EEES8_S8_EEENS6_IJNS7_ILi128EEESA_NS7_ILi192EEEEEELi192ENS_12float_e4m3_tEfNS_4arch4Sm90ELb0ELb1ELb0ELb0ELb1ELb0ELb0ELb1ELb1ELb1ELb0ELb0EEENS1_21CollectiveEpilogueFwdINS6_IJSA_SB_SA_EEES9_NS_10bfloat16_tESF_Li256ELb0ELb1ELb0ELb1EEENS1_30DynamicPersistentTileSchedulerILi256ELi128ELb0ELb1ELb1EEEEEEEEEvNT_6ParamsE)
        /*0080*/ 	.word	0x000000a8


	//----- nvinfo : EIATTR_FRAME_SIZE
	.align		4
.L_46:
        /*0084*/ 	.byte	0x04, 0x11
        /*0086*/ 	.short	(.L_48 - .L_47)
	.align		4
.L_47:
        /*0088*/ 	.word	index@(_ZN7cutlass13device_kernelIN5flash11enable_sm90INS1_16FlashAttnFwdSm90INS1_25CollectiveMainloopFwdSm90ILi2EN4cute5tupleIJNS5_1CILi1EEES8_S8_EEENS6_IJNS7_ILi128EEESA_NS7_ILi192EEEEEELi192ENS_12float_e4m3_tEfNS_4arch4Sm90ELb0ELb1ELb0ELb0ELb1ELb0ELb0ELb1ELb1ELb1ELb0ELb0EEENS1_21CollectiveEpilogueFwdINS6_IJSA_SB_SA_EEES9_NS_10bfloat16_tESF_Li256ELb0ELb1ELb0ELb1EEENS1_30DynamicPersistentTileSchedulerILi256ELi128ELb0ELb1ELb1EEEEEEEEEvNT_6ParamsE)
        /*008c*/ 	.word	0x00000008


	//----- nvinfo : EIATTR_REGCOUNT
	.align		4
.L_48:
        /*0090*/ 	.byte	0x04, 0x2f
        /*0092*/ 	.short	(.L_50 - .L_49)
	.align		4
.L_49:
        /*0094*/ 	.word	index@(_ZN7cutlass13device_kernelIN5flash11enable_sm90INS1_16FlashAttnFwdSm90INS1_25CollectiveMainloopFwdSm90ILi2EN4cute5tupleIJNS5_1CILi1EEES8_S8_EEENS6_IJNS7_ILi128EEENS7_ILi160EEENS7_ILi192EEEEEELi192ENS_12float_e4m3_tEfNS_4arch4Sm90ELb0ELb0ELb0ELb1ELb1ELb1ELb0ELb1ELb1ELb1ELb0ELb0EEENS1_21CollectiveEpilogueFwdINS6_IJSA_SC_SB_EEES9_NS_10bfloat16_tESG_Li256ELb1ELb1ELb0ELb1EEENS1_36VarlenDynamicPersistentTileSchedulerILi128ELi160ELi256ELi128ELb0ELb1ELb1ELb0ELb1ELb1EEEEEEEEEvNT_6ParamsE)
        /*0098*/ 	.word	0x000000a8


	//----- nvinfo : EIATTR_FRAME_SIZE
	.align		4
.L_50:
        /*009c*/ 	.byte	0x04, 0x11
        /*009e*/ 	.short	(.L_52 - .L_51)
	.align		4
.L_51:
        /*00a0*/ 	.word	index@(_ZN7cutlass13device_kernelIN5flash11enable_sm90INS1_16FlashAttnFwdSm90INS1_25CollectiveMainloopFwdSm90ILi2EN4cute5tupleIJNS5_1CILi1EEES8_S8_EEENS6_IJNS7_ILi128EEENS7_ILi160EEENS7_ILi192EEEEEELi192ENS_12float_e4m3_tEfNS_4arch4Sm90ELb0ELb0ELb0ELb1ELb1ELb1ELb0ELb1ELb1ELb1ELb0ELb0EEENS1_21CollectiveEpilogueFwdINS6_IJSA_SC_SB_EEES9_NS_10bfloat16_tESG_Li256ELb1ELb1ELb0ELb1EEENS1_36VarlenDynamicPersistentTileSchedulerILi128ELi160ELi256ELi128ELb0ELb1ELb1ELb0ELb1ELb1EEEEEEEEEvNT_6ParamsE)
        /*00a4*/ 	.word	0x00000070


	//----- nvinfo : EIATTR_REGCOUNT
	.align		4
.L_52:
        /*00a8*/ 	.byte	0x04, 0x2f
        /*00aa*/ 	.short	(.L_54 - .L_53)
	.align		4
.L_53:
        /*00ac*/ 	.word	index@(_ZN7cutlass13device_kernelIN5flash11enable_sm90INS1_16FlashAttnFwdSm90INS1_25CollectiveMainloopFwdSm90ILi2EN4cute5tupleIJNS5_1CILi1EEES8_S8_EEENS6_IJNS7_ILi128EEENS7_ILi160EEENS7_ILi192EEEEEELi192ENS_12float_e4m3_tEfNS_4arch4Sm90ELb0ELb0ELb0ELb1ELb1ELb0ELb0ELb1ELb1ELb1ELb0ELb0EEENS1_21CollectiveEpilogueFwdINS6_IJSA_SC_SB_EEES9_NS_10bfloat16_tESG_Li256ELb1ELb1ELb0ELb1EEENS1_36VarlenDynamicPersistentTileSchedulerILi128ELi160ELi256ELi128ELb0ELb1ELb1ELb0ELb1ELb1EEEEEEEEEvNT_6ParamsE)
        /*00b0*/ 	.word	0x000000a8


	//----- nvinfo : EIATTR_FRAME_SIZE
	.align		4
.L_54:
        /*00b4*/ 	.byte	0x04, 0x11
        /*00b6*/ 	.short	(.L_56 - .L_55)
	.align		4
.L_55:
        /*00b8*/ 	.word	index@(_ZN7cutlass13device_kernelIN5flash11enable_sm90INS1_16FlashAttnFwdSm90INS1_25CollectiveMainloopFwdSm90ILi2EN4cute5tupleIJNS5_1CILi1EEES8_S8_EEENS6_IJNS7_ILi128EEENS7_ILi160EEENS7_ILi192EEEEEELi192ENS_12float_e4m3_tEfNS_4arch4Sm90ELb0ELb0ELb0ELb1ELb1ELb0ELb0ELb1ELb1ELb1ELb0ELb0EEENS1_21CollectiveEpilogueFwdINS6_IJSA_SC_SB_EEES9_NS_10bfloat16_tESG_Li256ELb1ELb1ELb0ELb1EEENS1_36VarlenDynamicPersistentTileSchedulerILi128ELi160ELi256ELi128ELb0ELb1ELb1ELb0ELb1ELb1EEEEEEEEEvNT_6ParamsE)
        /*00bc*/ 	.word	0x00000018


	//----- nvinfo : EIATTR_REGCOUNT
	.align		4
.L_56:
        /*00c0*/ 	.byte	0x04, 0x2f
        /*00c2*/ 	.short	(.L_58 - .L_57)
	.align		4
.L_57:
        /*00c4*/ 	.word	index@(_ZN7cutlass13device_kernelIN5flash11enable_sm90INS1_16FlashAttnFwdSm90INS1_25CollectiveMainloopFwdSm90ILi2EN4cute5tupleIJNS5_1CILi1EEES8_S8_EEENS6_IJNS7_ILi128EEENS7_ILi160EEENS7_ILi192EEEEEELi192ENS_12float_e4m3_tEfNS_4arch4Sm90ELb0ELb0ELb0ELb0ELb1ELb0ELb0ELb1ELb1ELb1ELb0ELb0EEENS1_21CollectiveEpilogueFwdINS6_IJSA_SC_SB_EEES9_NS_10bfloat16_tESG_Li256ELb0ELb1ELb0ELb1EEENS1_29StaticPersistentTileSchedulerILb0EEEEEEEEEvNT_6ParamsE)
        /*00c8*/ 	.word	0x000000a8


	//----- nvinfo : EIATTR_FRAME_SIZE
	.align		4
.L_58:
        /*00cc*/ 	.byte	0x04, 0x11
        /*00ce*/ 	.short	(.L_60 - .L_59)
	.align		4
.L_59:
        /*00d0*/ 	.word	index@(_ZN7cutlass13device_kernelIN5flash11enable_sm90INS1_16FlashAttnFwdSm90INS1_25CollectiveMainloopFwdSm90ILi2EN4cute5tupleIJNS5_1CILi1EEES8_S8_EEENS6_IJNS7_ILi128EEENS7_ILi160EEENS7_ILi192EEEEEELi192ENS_12float_e4m3_tEfNS_4arch4Sm90ELb0ELb0ELb0ELb0ELb1ELb0ELb0ELb1ELb1ELb1ELb0ELb0EEENS1_21CollectiveEpilogueFwdINS6_IJSA_SC_SB_EEES9_NS_10bfloat16_tESG_Li256ELb0ELb1ELb0ELb1EEENS1_29StaticPersistentTileSchedulerILb0EEEEEEEEEvNT_6ParamsE)
        /*00d4*/ 	.word	0x00000018


	//----- nvinfo : EIATTR_MIN_STACK_SIZE
	.align		4
.L_60:
        /*00d8*/ 	.byte	0x04, 0x12
        /*00da*/ 	.short	(.L_62 - .L_61)
	.align		4
.L_61:
        /*00dc*/ 	.word	index@(_ZN7cutlass13device_kernelIN5flash11enable_sm90INS1_16FlashAttnFwdSm90INS1_25CollectiveMainloopFwdSm90ILi2EN4cute5tupleIJNS5_1CILi1EEES8_S8_EEENS6_IJNS7_ILi128EEENS7_ILi160EEENS7_ILi192EEEEEELi192ENS_12float_e4m3_tEfNS_4arch4Sm90ELb0ELb0ELb0ELb0ELb1ELb0ELb0ELb1ELb1ELb1ELb0ELb0EEENS1_21CollectiveEpilogueFwdINS6_IJSA_SC_SB_EEES9_NS_10bfloat16_tESG_Li256ELb0ELb1ELb0ELb1EEENS1_29StaticPersistentTileSchedulerILb0EEEEEEEEEvNT_6ParamsE)
        /*00e0*/ 	.word	0x00000018


	//----- nvinfo : EIATTR_MIN_STACK_SIZE
	.align		4
.L_62:
        /*00e4*/ 	.byte	0x04, 0x12
        /*00e6*/ 	.short	(.L_64 - .L_63)
	.align		4
.L_63:
        /*00e8*/ 	.word	index@(_ZN7cutlass13device_kernelIN5flash11enable_sm90INS1_16FlashAttnFwdSm90INS1_25CollectiveMainloopFwdSm90ILi2EN4cute5tupleIJNS5_1CILi1EEES8_S8_EEENS6_IJNS7_ILi128EEENS7_ILi160EEENS7_ILi192EEEEEELi192ENS_12float_e4m3_tEfNS_4arch4Sm90ELb0ELb0ELb0ELb1ELb1ELb0ELb0ELb1ELb1ELb1ELb0ELb0EEENS1_21CollectiveEpilogueFwdINS6_IJSA_SC_SB_EEES9_NS_10bfloat16_tESG_Li256ELb1ELb1ELb0ELb1EEENS1_36VarlenDynamicPersistentTileSchedulerILi128ELi160ELi256ELi128ELb0ELb1ELb1ELb0ELb1ELb1EEEEEEEEEvNT_6ParamsE)
        /*00ec*/ 	.word	0x00000018


	//----- nvinfo : EIATTR_MIN_STACK_SIZE
	.align		4
.L_64:
        /*00f0*/ 	.byte	0x04, 0x12
        /*00f2*/ 	.short	(.L_66 - .L_65)
	.align		4
.L_65:
        /*00f4*/ 	.word	index@(_ZN7cutlass13device_kernelIN5flash11enable_sm90INS1_16FlashAttnFwdSm90INS1_25CollectiveMainloopFwdSm90ILi2EN4cute5tupleIJNS5_1CILi1EEES8_S8_EEENS6_IJNS7_ILi128EEENS7_ILi160EEENS7_ILi192EEEEEELi192ENS_12float_e4m3_tEfNS_4arch4Sm90ELb0ELb0ELb0ELb1ELb1ELb1ELb0ELb1ELb1ELb1ELb0ELb0EEENS1_21CollectiveEpilogueFwdINS6_IJSA_SC_SB_EEES9_NS_10bfloat16_tESG_Li256ELb1ELb1ELb0ELb1EEENS1_36VarlenDynamicPersistentTileSchedulerILi128ELi160ELi256ELi128ELb0ELb1ELb1ELb0ELb1ELb1EEEEEEEEEvNT_6ParamsE)
        /*00f8*/ 	.word	0x00000070


	//----- nvinfo : EIATTR_MIN_STACK_SIZE
	.align		4
.L_66:
        /*00fc*/ 	.byte	0x04, 0x12
        /*00fe*/ 	.short	(.L_68 - .L_67)
	.align		4
.L_67:
        /*0100*/ 	.word	index@(_ZN7cutlass13device_kernelIN5flash11enable_sm90INS1_16FlashAttnFwdSm90INS1_25CollectiveMainloopFwdSm90ILi2EN4cute5tupleIJNS5_1CILi1EEES8_S8_EEENS6_IJNS7_ILi128EEESA_NS7_ILi192EEEEEELi192ENS_12float_e4m3_tEfNS_4arch4Sm90ELb0ELb1ELb0ELb0ELb1ELb0ELb0ELb1ELb1ELb1ELb0ELb0EEENS1_21CollectiveEpilogueFwdINS6_IJSA_SB_SA_EEES9_NS_10bfloat16_tESF_Li256ELb0ELb1ELb0ELb1EEENS1_30DynamicPersistentTileSchedulerILi256ELi128ELb0ELb1ELb1EEEEEEEEEvNT_6ParamsE)
        /*0104*/ 	.word	0x00000008


	//----- nvinfo : EIATTR_MIN_STACK_SIZE
	.align		4
.L_68:
        /*0108*/ 	.byte	0x04, 0x12
        /*010a*/ 	.short	(.L_70 - .L_69)
	.align		4
.L_69:
        /*010c*/ 	.word	index@(_ZN7cutlass13device_kernelIN5flash11enable_sm90INS1_16FlashAttnFwdSm90INS1_25CollectiveMainloopFwdSm90ILi2EN4cute5tupleIJNS5_1CILi1EEES8_S8_EEENS6_IJNS7_ILi128EEESA_NS7_ILi192EEEEEELi192ENS_12float_e4m3_tEfNS_4arch4Sm90ELb0ELb1ELb0ELb1ELb1ELb0ELb0ELb1ELb1ELb1ELb0ELb0EEENS1_21CollectiveEpilogueFwdINS6_IJSA_SB_SA_EEES9_NS_10bfloat16_tESF_Li256ELb1ELb1ELb0ELb1EEENS1_36VarlenDynamicPersistentTileSchedulerILi128ELi128ELi256ELi128ELb0ELb1ELb1ELb1ELb0ELb1EEEEEEEEEvNT_6ParamsE)
        /*0110*/ 	.word	0x00000018


	//----- nvinfo : EIATTR_MIN_STACK_SIZE
	.align		4
.L_70:
        /*0114*/ 	.byte	0x04, 0x12
        /*0116*/ 	.short	(.L_72 - .L_71)
	.align		4
.L_71:
        /*0118*/ 	.word	index@(_ZN7cutlass13device_kernelIN5flash11enable_sm90INS1_16FlashAttnFwdSm90INS1_25CollectiveMainloopFwdSm90ILi2EN4cute5tupleIJNS5_1CILi1EEES8_S8_EEENS6_IJNS7_ILi128EEESA_NS7_ILi192EEEEEELi192ENS_12float_e4m3_tEfNS_4arch4Sm90ELb0ELb1ELb0ELb1ELb1ELb1ELb0ELb1ELb1ELb1ELb0ELb0EEENS1_21CollectiveEpilogueFwdINS6_IJSA_SB_SA_EEES9_NS_10bfloat16_tESF_Li256ELb1ELb1ELb0ELb1EEENS1_36VarlenDynamicPersistentTileSchedulerILi128ELi128ELi256ELi128ELb0ELb1ELb1ELb1ELb0ELb1EEEEEEEEEvNT_6ParamsE)
        /*011c*/ 	.word	0x00000048


	//----- nvinfo : EIATTR_MIN_STACK_SIZE
	.align		4
.L_72:
        /*0120*/ 	.byte	0x04, 0x12
        /*0122*/ 	.short	(.L_74 - .L_73)
	.align		4
.L_73:
        /*0124*/ 	.word	index@(_ZN7cutlass13device_kernelIN5flash11enable_sm90INS1_16FlashAttnFwdSm90INS1_25CollectiveMainloopFwdSm90ILi2EN4cute5tupleIJNS5_1CILi1EEES8_S8_EEENS6_IJNS7_ILi128EEENS7_ILi160EEENS7_ILi192EEEEEELi192ENS_12float_e4m3_tEfNS_4arch4Sm90ELb1ELb0ELb0ELb0ELb1ELb0ELb0ELb1ELb1ELb1ELb0ELb0EEENS1_21CollectiveEpilogueFwdINS6_IJSA_SC_SB_EEES9_NS_10bfloat16_tESG_Li256ELb0ELb1ELb0ELb1EEENS1_30DynamicPersistentTileSchedulerILi256ELi128ELb0ELb1ELb1EEEEEEEEEvNT_6ParamsE)
        /*0128*/ 	.word	0x00000018


	//----- nvinfo : EIATTR_MIN_STACK_SIZE
	.align		4
.L_74:
        /*012c*/ 	.byte	0x04, 0x12
        /*012e*/ 	.short	(.L_76 - .L_75)
	.align		4
.L_75:
        /*0130*/ 	.word	index@(_ZN7cutlass13device_kernelIN5flash11enable_sm90INS1_16FlashAttnFwdSm90INS1_25CollectiveMainloopFwdSm90ILi2EN4cute5tupleIJNS5_1CILi1EEES8_S8_EEENS6_IJNS7_ILi128EEENS7_ILi160EEENS7_ILi192EEEEEELi192ENS_12float_e4m3_tEfNS_4arch4Sm90ELb1ELb0ELb0ELb1ELb1ELb0ELb0ELb1ELb1ELb1ELb0ELb0EEENS1_21CollectiveEpilogueFwdINS6_IJSA_SC_SB_EEES9_NS_10bfloat16_tESG_Li256ELb1ELb1ELb0ELb1EEENS1_36VarlenDynamicPersistentTileSchedulerILi128ELi160ELi256ELi128ELb0ELb1ELb1ELb1ELb1ELb1EEEEEEEEEvNT_6ParamsE)
        /*0134*/ 	.word	0x00000018


	//----- nvinfo : EIATTR_MIN_STACK_SIZE
	.align		4
.L_76:
        /*0138*/ 	.byte	0x04, 0x12
        /*013a*/ 	.short	(.L_78 - .L_77)
	.align		4
.L_77:
        /*013c*/ 	.word	index@(_ZN7cutlass13device_kernelIN5flash11enable_sm90INS1_16FlashAttnFwdSm90INS1_25CollectiveMainloopFwdSm90ILi2EN4cute5tupleIJNS5_1CILi1EEES8_S8_EEENS6_IJNS7_ILi128EEENS7_ILi160EEENS7_ILi192EEEEEELi192ENS_12float_e4m3_tEfNS_4arch4Sm90ELb1ELb0ELb0ELb1ELb1ELb1ELb0ELb1ELb1ELb1ELb0ELb0EEENS1_21CollectiveEpilogueFwdINS6_IJSA_SC_SB_EEES9_NS_10bfloat16_tESG_Li256ELb1ELb1ELb0ELb1EEENS1_36VarlenDynamicPersistentTileSchedulerILi128ELi160ELi256ELi128ELb0ELb1ELb1ELb1ELb1ELb1EEEEEEEEEvNT_6ParamsE)
        /*0140*/ 	.word	0x00000078
.L_78:


//--------------------- .nv.compat                --------------------------
	.section	.nv.compat,"",@"SHT_CUDA_COMPAT_INFO"
	.align	4
        /*0000*/ 	.byte	0x02, 0x09, 0x01, 0x00, 0x02, 0x02, 0x04, 0x00, 0x02, 0x05, 0x05, 0x00, 0x03, 0x07, 0x01, 0x01
        /*0010*/ 	.byte	0x02, 0x03, 0x01, 0x00, 0x02, 0x06, 0x01, 0x00, 0x04, 0x0b, 0x08, 0x00, 0x00, 0x00, 0x00, 0x00
        /*0020*/ 	.byte	0x00, 0x00, 0x00, 0x00


//--------------------- .nv.info._ZN7cutlass13device_kernelIN5flash11enable_sm90INS1_16FlashAttnFwdSm90INS1_25CollectiveMainloopFwdSm90ILi2EN4cute5tupleIJNS5_1CILi1EEES8_S8_EEENS6_IJNS7_ILi128EEENS7_ILi160EEENS7_ILi192EEEEEELi192ENS_12float_e4m3_tEfNS_4arch4Sm90ELb0ELb0ELb0ELb0ELb1ELb0ELb0ELb1ELb1ELb1ELb0ELb0EEENS1_21CollectiveEpilogueFwdINS6_IJSA_SC_SB_EEES9_NS_10bfloat16_tESG_Li256ELb0ELb1ELb0ELb1EEENS1_29StaticPersistentTileSchedulerILb0EEEEEEEEEvNT_6ParamsE --------------------------
	.section	.nv.info._ZN7cutlass13device_kernelIN5flash11enable_sm90INS1_16FlashAttnFwdSm90INS1_25CollectiveMainloopFwdSm90ILi2EN4cute5tupleIJNS5_1CILi1EEES8_S8_EEENS6_IJNS7_ILi128EEENS7_ILi160EEENS7_ILi192EEEEEELi192ENS_12float_e4m3_tEfNS_4arch4Sm90ELb0ELb0ELb0ELb0ELb1ELb0ELb0ELb1ELb1ELb1ELb0ELb0EEENS1_21CollectiveEpilogueFwdINS6_IJSA_SC_SB_EEES9_NS_10bfloat16_tESG_Li256ELb0ELb1ELb0ELb1EEENS1_29StaticPersistentTileSchedulerILb0EEEEEEEEEvNT_6ParamsE,"",@"SHT_CUDA_INFO"
	.sectionflags	@""
	.align	4


	//----- nvinfo : EIATTR_CUDA_API_VERSION
	.align		4
        /*0000*/ 	.byte	0x04, 0x37
        /*0002*/ 	.short	(.L_80 - .L_79)
.L_79:
        /*0004*/ 	.word	0x00000082


	//----- nvinfo : EIATTR_KPARAM_INFO
	.align		4
.L_80:
        /*0008*/ 	.byte	0x04, 0x17
        /*000a*/ 	.short	(.L_82 - .L_81)
.L_81:
        /*000c*/ 	.word	0x00000000
        /*0010*/ 	.short	0x0000
        /*0012*/ 	.short	0x0070
        /*0014*/ 	.byte	0x00, 0xf0, 0x01, 0x28


	//----- nvinfo : EIATTR_SPARSE_MMA_MASK
	.align		4
.L_82:
        /*0018*/ 	.byte	0x03, 0x50
        /*001a*/ 	.short	0x0000


	//----- nvinfo : EIATTR_MAXREG_COUNT
	.align		4
        /*001c*/ 	.byte	0x03, 0x1b
        /*001e*/ 	.short	0x00a8


	//----- nvinfo : EIATTR_NUM_BARRIERS
	.align		4
        /*0020*/ 	.byte	0x02, 0x4c
        /*0022*/ 	.byte	0x10
	.zero		1


	//----- nvinfo : EIATTR_EXTERNS
	.align		4
        /*0024*/ 	.byte	0x04, 0x0f
        /*0026*/ 	.short	(.L_84 - .L_83)


	//   ....[0]....
	.align		4
.L_83:
        /*0028*/ 	.word	index@(__assertfail)


	//----- nvinfo : EIATTR_ANNOTATIONS
	.align		4
.L_84:
        /*002c*/ 	.byte	0x04, 0x55
        /*002e*/ 	.short	(.L_86 - .L_85)


	//   ....[0]....
.L_85:
        /*0030*/ 	.word	0x00000001
        /*0034*/ 	.byte	0x40, 0xac, 0x00, 0x00, 0x01, 0x00, 0x00, 0x00, 0x90, 0xac, 0x00, 0x00, 0x01, 0x00, 0x00, 0x00
        /*0044*/ 	.byte	0x20, 0xad, 0x00, 0x00, 0x01, 0x00, 0x00, 0x00, 0x80, 0xad, 0x00, 0x00, 0x01, 0x00, 0x00, 0x00
        /*0054*/ 	.byte	0xb0, 0xad, 0x00, 0x00, 0x01, 0x00, 0x00, 0x00, 0xd0, 0xb9, 0x00, 0x00, 0x01, 0x00, 0x00, 0x00
        /*0064*/ 	.byte	0xe0, 0xb9, 0x00, 0x00, 0x01, 0x00, 0x00, 0x00, 0x60, 0xc5, 0x00, 0x00, 0x01, 0x00, 0x00, 0x00
        /*0074*/ 	.byte	0x10, 0xe5, 0x00, 0x00, 0x01, 0x00, 0x00, 0x00, 0x20, 0xe5, 0x00, 0x00, 0x01, 0x00, 0x00, 0x00
        /*0084*/ 	.byte	0x50, 0xed, 0x00, 0x00, 0x01, 0x00, 0x00, 0x00, 0xb0, 0xed, 0x00, 0x00


	//----- nvinfo : EIATTR_MERCURY_ISA_VERSION
	.align		4
.L_86:
        /*0090*/ 	.byte	0x03, 0x5f
        /*0092*/ 	.short	0x0101


	//----- nvinfo : EIATTR_INT_WARP_WIDE_INSTR_OFFSETS
	.align		4
        /*0094*/ 	.byte	0x04, 0x31
        /*0096*/ 	.short	(.L_88 - .L_87)


	//   ....[0]....
.L_87:
        /*0098*/ 	.word	0x000000c0


	//   ....[1]....
        /*009c*/ 	.word	0x000000d0


	//   ....[2]....
        /*00a0*/ 	.word	0x00000170


	//----- nvinfo : EIATTR_COOP_GROUP_MASK_REGIDS
	.align		4
.L_88:
        /*00a4*/ 	.byte	0x04, 0x29
        /*00a6*/ 	.short	(.L_90 - .L_89)


	//   ....[0]....
.L_89:
        /*00a8*/ 	.word	0xffffffff


	//   ....[1]....
        /*00ac*/ 	.word	0xffffffff


	//   ....[2]....
        /*00b0*/ 	.word	0xffffffff


	//   ....[3]....
        /*00b4*/ 	.word	0xffffffff


	//   ....[4]....
        /*00b8*/ 	.word	0xffffffff


	//   ....[5]....
        /*00bc*/ 	.word	0xffffffff


	//   ....[6]....
        /*00c0*/ 	.word	0xffffffff


	//   ....[7]....
        /*00c4*/ 	.word	0xffffffff


	//   ....[8]....
        /*00c8*/ 	.word	0xffffffff


	//   ....[9]....
        /*00cc*/ 	.word	0xffffffff


	//   ....[10]....
        /*00d0*/ 	.word	0xffffffff


	//   ....[11]....
        /*00d4*/ 	.word	0xffffffff


	//   ....[12]....
        /*00d8*/ 	.word	0xffffffff


	//   ....[13]....
        /*00dc*/ 	.word	0xffffffff


	//   ....[14]....
        /*00e0*/ 	.word	0xffffffff


	//   ....[15]....
        /*00e4*/ 	.word	0xffffffff


	//   ....[16]....
        /*00e8*/ 	.word	0xffffffff


	//   ....[17]....
        /*00ec*/ 	.word	0xffffffff


	//   ....[18]....
        /*00f0*/ 	.word	0xffffffff


	//   ....[19]....
        /*00f4*/ 	.word	0xffffffff


	//   ....[20]....
        /*00f8*/ 	.word	0xffffffff


	//   ....[21]....
        /*00fc*/ 	.word	0xffffffff


	//   ....[22]....
        /*0100*/ 	.word	0xffffffff


	//   ....[23]....
        /*0104*/ 	.word	0xffffffff


	//   ....[24]....
        /*0108*/ 	.word	0xffffffff


	//   ....[25]....
        /*010c*/ 	.word	0xffffffff


	//   ....[26]....
        /*0110*/ 	.word	0xffffffff


	//   ....[27]....
        /*0114*/ 	.word	0xffffffff


	//   ....[28]....
        /*0118*/ 	.word	0xffffffff


	//   ....[29]....
        /*011c*/ 	.word	0xffffffff


	//   ....[30]....
        /*0120*/ 	.word	0xffffffff


	//   ....[31]....
        /*0124*/ 	.word	0xffffffff


	//   ....[32]....
        /*0128*/ 	.word	0xffffffff


	//   ....[33]....
        /*012c*/ 	.word	0xffffffff


	//   ....[34]....
        /*0130*/ 	.word	0xffffffff


	//   ....[35]....
        /*0134*/ 	.word	0xffffffff


	//   ....[36]....
        /*0138*/ 	.word	0xffffffff


	//   ....[37]....
        /*013c*/ 	.word	0xffffffff


	//   ....[38]....
        /*0140*/ 	.word	0xffffffff


	//   ....[39]....
        /*0144*/ 	.word	0xffffffff


	//   ....[40]....
        /*0148*/ 	.word	0xffffffff


	//   ....[41]....
        /*014c*/ 	.word	0xffffffff


	//   ....[42]....
        /*0150*/ 	.word	0xffffffff


	//   ....[43]....
        /*0154*/ 	.word	0xffffffff


	//   ....[44]....
        /*0158*/ 	.word	0xffffffff


	//   ....[45]....
        /*015c*/ 	.word	0xffffffff


	//   ....[46]....
        /*0160*/ 	.word	0xffffffff


	//   ....[47]....
        /*0164*/ 	.word	0xffffffff


	//   ....[48]....
        /*0168*/ 	.word	0xffffffff


	//   ....[49]....
        /*016c*/ 	.word	0xffffffff


	//   ....[50]....
        /*0170*/ 	.word	0xffffffff


	//   ....[51]....
        /*0174*/ 	.word	0xffffffff


	//   ....[52]....
        /*0178*/ 	.word	0xffffffff


	//   ....[53]....
        /*017c*/ 	.word	0xffffffff


	//   ....[54]....
        /*0180*/ 	.word	0xffffffff


	//   ....[55]....
        /*0184*/ 	.word	0xffffffff


	//   ....[56]....
        /*0188*/ 	.word	0xffffffff


	//   ....[57]....
        /*018c*/ 	.word	0xffffffff


	//   ....[58]....
        /*0190*/ 	.word	0xffffffff


	//   ....[59]....
        /*0194*/ 	.word	0xffffffff


	//   ....[60]....
        /*0198*/ 	.word	0xffffffff


	//   ....[61]....
        /*019c*/ 	.word	0xffffffff


	//   ....[62]....
        /*01a0*/ 	.word	0xffffffff


	//   ....[63]....
        /*01a4*/ 	.word	0xffffffff


	//   ....[64]....
        /*01a8*/ 	.word	0xffffffff


	//   ....[65]....
        /*01ac*/ 	.word	0xffffffff


	//   ....[66]....
        /*01b0*/ 	.word	0xffffffff


	//   ....[67]....
        /*01b4*/ 	.word	0xffffffff


	//   ....[68]....
        /*01b8*/ 	.word	0xffffffff


	//   ....[69]....
        /*01bc*/ 	.word	0xffffffff


	//   ....[70]....
        /*01c0*/ 	.word	0xffffffff


	//   ....[71]....
        /*01c4*/ 	.word	0xffffffff


	//   ....[72]....
        /*01c8*/ 	.word	0xffffffff


	//   ....[73]....
        /*01cc*/ 	.word	0xffffffff


	//   ....[74]....
        /*01d0*/ 	.word	0xffffffff


	//   ....[75]....
        /*01d4*/ 	.word	0xffffffff


	//   ....[76]....
        /*01d8*/ 	.word	0xffffffff


	//   ....[77]....
        /*01dc*/ 	.word	0xffffffff


	//   ....[78]....
        /*01e0*/ 	.word	0xffffffff


	//   ....[79]....
        /*01e4*/ 	.word	0xffffffff


	//   ....[80]....
        /*01e8*/ 	.word	0xffffffff


	//   ....[81]....
        /*01ec*/ 	.word	0xffffffff


	//   ....[82]....
        /*01f0*/ 	.word	0xffffffff


	//   ....[83]....
        /*01f4*/ 	.word	0xffffffff


	//   ....[84]....
        /*01f8*/ 	.word	0xffffffff


	//   ....[85]....
        /*01fc*/ 	.word	0xffffffff


	//   ....[86]....
        /*0200*/ 	.word	0xffffffff


	//   ....[87]....
        /*0204*/ 	.word	0xffffffff


	//   ....[88]....
        /*0208*/ 	.word	0xffffffff


	//   ....[89]....
        /*020c*/ 	.word	0xffffffff


	//   ....[90]....
        /*0210*/ 	.word	0xffffffff


	//   ....[91]....
        /*0214*/ 	.word	0xffffffff


	//   ....[92]....
        /*0218*/ 	.word	0xffffffff


	//   ....[93]....
        /*021c*/ 	.word	0xffffffff


	//   ....[94]....
        /*0220*/ 	.word	0xffffffff


	//   ....[95]....
        /*0224*/ 	.word	0xffffffff


	//   ....[96]....
        /*0228*/ 	.word	0xffffffff


	//   ....[97]....
        /*022c*/ 	.word	0xffffffff


	//   ....[98]....
        /*0230*/ 	.word	0xffffffff


	//   ....[99]....
        /*0234*/ 	.word	0xffffffff


	//   ....[100]....
        /*0238*/ 	.word	0xffffffff


	//   ....[101]....
        /*023c*/ 	.word	0xffffffff


	//   ....[102]....
        /*0240*/ 	.word	0xffffffff


	//   ....[103]....
        /*0244*/ 	.word	0xffffffff


	//   ....[104]....
        /*0248*/ 	.word	0xffffffff


	//   ....[105]....
        /*024c*/ 	.word	0xffffffff


	//   ....[106]....
        /*0250*/ 	.word	0xffffffff


	//   ....[107]....
        /*0254*/ 	.word	0xffffffff


	//   ....[108]....
        /*0258*/ 	.word	0xffffffff


	//   ....[109]....
        /*025c*/ 	.word	0xffffffff


	//   ....[110]....
        /*0260*/ 	.word	0xffffffff


	//   ....[111]....
        /*0264*/ 	.word	0xffffffff


	//   ....[112]....
        /*0268*/ 	.word	0xffffffff


	//   ....[113]....
        /*026c*/ 	.word	0xffffffff


	//   ....[114]....
        /*0270*/ 	.word	0xffffffff


	//   ....[115]....
        /*0274*/ 	.word	0xffffffff


	//   ....[116]....
        /*0278*/ 	.word	0xffffffff


	//   ....[117]....
        /*027c*/ 	.word	0xffffffff


	//   ....[118]....
        /*0280*/ 	.word	0xffffffff


	//   ....[119]....
        /*0284*/ 	.word	0xffffffff


	//   ....[120]....
        /*0288*/ 	.word	0xffffffff


	//   ....[121]....
        /*028c*/ 	.word	0xffffffff


	//   ....[122]....
        /*0290*/ 	.word	0xffffffff


	//   ....[123]....
        /*0294*/ 	.word	0xffffffff


	//   ....[124]....
        /*0298*/ 	.word	0xffffffff


	//   ....[125]....
        /*029c*/ 	.word	0xffffffff


	//   ....[126]....
        /*02a0*/ 	.word	0xffffffff


	//   ....[127]....
        /*02a4*/ 	.word	0xffffffff


	//   ....[128]....
        /*02a8*/ 	.word	0x0500000f


	//   ....[129]....
        /*02ac*/ 	.word	0x0500000f


	//   ....[130]....
        /*02b0*/ 	.word	0x0500000f


	//   ....[131]....
        /*02b4*/ 	.word	0x0500000f


	//   ....[132]....
        /*02b8*/ 	.word	0x0500000f


	//   ....[133]....
        /*02bc*/ 	.word	0x0500000f


	//   ....[134]....
        /*02c0*/ 	.word	0x0500000f


	//   ....[135]....
        /*02c4*/ 	.word	0x0500000f


	//   ....[136]....
        /*02c8*/ 	.word	0x0500000f


	//   ....[137]....
        /*02cc*/ 	.word	0x0500000f


	//   ....[138]....
        /*02d0*/ 	.word	0x0500000f


	//   ....[139]....
        /*02d4*/ 	.word	0x0500000f


	//   ....[140]....
        /*02d8*/ 	.word	0x0500000f


	//   ....[141]....
        /*02dc*/ 	.word	0x0500000f


	//   ....[142]....
        /*02e0*/ 	.word	0x0500000f


	//   ....[143]....
        /*02e4*/ 	.word	0x0500000f


	//   ....[144]....
        /*02e8*/ 	.word	0x0500000f


	//   ....[145]....
        /*02ec*/ 	.word	0x0500000f


	//   ....[146]....
        /*02f0*/ 	.word	0x0500000f


	//   ....[147]....
        /*02f4*/ 	.word	0x0500000f


	//   ....[148]....
        /*02f8*/ 	.word	0x0500000f


	//   ....[149]....
        /*02fc*/ 	.word	0x0500000f


	//   ....[150]....
        /*0300*/ 	.word	0x0500000f


	//   ....[151]....
        /*0304*/ 	.word	0x0500000f


	//   ....[152]....
        /*0308*/ 	.word	0x0500000f


	//   ....[153]....
        /*030c*/ 	.word	0x0500000f


	//   ....[154]....
        /*0310*/ 	.word	0x0500000f


	//   ....[155]....
        /*0314*/ 	.word	0x0500000f


	//   ....[156]....
        /*0318*/ 	.word	0x0500000f


	//   ....[157]....
        /*031c*/ 	.word	0x0500000f


	//   ....[158]....
        /*0320*/ 	.word	0x0500000f


	//   ....[159]....
        /*0324*/ 	.word	0x0500000f


	//   ....[160]....
        /*0328*/ 	.word	0x0500000f


	//   ....[161]....
        /*032c*/ 	.word	0x0500000f


	//   ....[162]....
        /*0330*/ 	.word	0x0500000f


	//   ....[163]....
        /*0334*/ 	.word	0x0500000f


	//   ....[164]....
        /*0338*/ 	.word	0x0500000f


	//   ....[165]....
        /*033c*/ 	.word	0x0500000f


	//   ....[166]....
        /*0340*/ 	.word	0x0500000f


	//   ....[167]....
        /*0344*/ 	.word	0x0500000f


	//   ....[168]....
        /*0348*/ 	.word	0x0500000f


	//   ....[169]....
        /*034c*/ 	.word	0x0500000f


	//   ....[170]....
        /*0350*/ 	.word	0x0500000f


	//   ....[171]....
        /*0354*/ 	.word	0x0500000f


	//   ....[172]....
        /*0358*/ 	.word	0x0500000f


	//   ....[173]....
        /*035c*/ 	.word	0x0500000f


	//   ....[174]....
        /*0360*/ 	.word	0x0500000f


	//   ....[175]....
        /*0364*/ 	.word	0x0500000f


	//   ....[176]....
        /*0368*/ 	.word	0x0500000f


	//----- nvinfo : EIATTR_COOP_GROUP_INSTR_OFFSETS
	.align		4
.L_90:
        /*036c*/ 	.byte	0x04, 0x28
        /*036e*/ 	.short	(.L_92 - .L_91)


	//   ....[0]....
.L_91:
        /*0370*/ 	.word	0x00000080


	//   ....[1]....
        /*0374*/ 	.word	0x00000090


	//   ....[2]....
        /*0378*/ 	.word	0x000002d0


	//   ....[3]....
        /*037c*/ 	.word	0x00000430


	//   ....[4]....
        /*0380*/ 	.word	0x00000550


	//   ....[5]....
        /*0384*/ 	.word	0x000006b0


	//   ....[6]....
        /*0388*/ 	.word	0x00000e80


	//   ....[7]....
        /*038c*/ 	.word	0x00002c90


	//   ....[8]....
        /*0390*/ 	.word	0x00002d90


	//   ....[9]....
        /*0394*/ 	.word	0x000034b0


	//   ....[10]....
        /*0398*/ 	.word	0x00003560


	//   ....[11]....
        /*039c*/ 	.word	0x00006020


	//   ....[12]....
        /*03a0*/ 	.word	0x00006030


	//   ....[13]....
        /*03a4*/ 	.word	0x00006060


	//   ....[14]....
        /*03a8*/ 	.word	0x00006070


	//   ....[15]....
        /*03ac*/ 	.word	0x00007d80


	//   ....[16]....
        /*03b0*/ 	.word	0x00007d90


	//   ....[17]....
        /*03b4*/ 	.word	0x00007dc0


	//   ....[18]....
        /*03b8*/ 	.word	0x00007dd0


	//   ....[19]....
        /*03bc*/ 	.word	0x00009110


	//   ....[20]....
        /*03c0*/ 	.word	0x00009140


	//   ....[21]....
        /*03c4*/ 	.word	0x00009180


	//   ....[22]....
        /*03c8*/ 	.word	0x000091b0


	//   ....[23]....
        /*03cc*/ 	.word	0x000091c0


	//   ....[24]....
        /*03d0*/ 	.word	0x000091d0


	//   ....[25]....
        /*03d4*/ 	.word	0x000091e0


	//   ....[26]....
        /*03d8*/ 	.word	0x000091f0


	//   ....[27]....
        /*03dc*/ 	.word	0x00009210


	//   ....[28]....
        /*03e0*/ 	.word	0x00009220


	//   ....[29]....
        /*03e4*/ 	.word	0x00009230


	//   ....[30]....
        /*03e8*/ 	.word	0x00009240


	//   ....[31]....
        /*03ec*/ 	.word	0x00009320


	//   ....[32]....
        /*03f0*/ 	.word	0x00009380


	//   ....[33]....
        /*03f4*/ 	.word	0x000093c0


	//   ....[34]....
        /*03f8*/ 	.word	0x00009400


	//   ....[35]....
        /*03fc*/ 	.word	0x00009430


	//   ....[36]....
        /*0400*/ 	.word	0x00009450


	//   ....[37]....
        /*0404*/ 	.word	0x00009470


	//   ....[38]....
        /*0408*/ 	.word	0x00009490


	//   ....[39]....
        /*040c*/ 	.word	0x000094b0


	//   ....[40]....
        /*0410*/ 	.word	0x000094d0


	//   ....[41]....
        /*0414*/ 	.word	0x000094e0


	//   ....[42]....
        /*0418*/ 	.word	0x000094f0


	//   ....[43]....
        /*041c*/ 	.word	0x00009510


	//   ....[44]....
        /*0420*/ 	.word	0x00009530


	//   ....[45]....
        /*0424*/ 	.word	0x00009550


	//   ....[46]....
        /*0428*/ 	.word	0x00009560


	//   ....[47]....
        /*042c*/ 	.word	0x00009570


	//   ....[48]....
        /*0430*/ 	.word	0x00009580


	//   ....[49]....
        /*0434*/ 	.word	0x00009590


	//   ....[50]....
        /*0438*/ 	.word	0x000095a0


	//   ....[51]....
        /*043c*/ 	.word	0x000095b0


	//   ....[52]....
        /*0440*/ 	.word	0x000095c0


	//   ....[53]....
        /*0444*/ 	.word	0x000095d0


	//   ....[54]....
        /*0448*/ 	.word	0x000095e0


	//   ....[55]....
        /*044c*/ 	.word	0x00009600


	//   ....[56]....
        /*0450*/ 	.word	0x00009640


	//   ....[57]....
        /*0454*/ 	.word	0x000096e0


	//   ....[58]....
        /*0458*/ 	.word	0x00009700


	//   ....[59]....
        /*045c*/ 	.word	0x00009720


	//   ....[60]....
        /*0460*/ 	.word	0x00009740


	//   ....[61]....
        /*0464*/ 	.word	0x00009760


	//   ....[62]....
        /*0468*/ 	.word	0x00009780


	//   ....[63]....
        /*046c*/ 	.word	0x000097a0


	//   ....[64]....
        /*0470*/ 	.word	0x000097c0


	//   ....[65]....
        /*0474*/ 	.word	0x000097d0


	//   ....[66]....
        /*0478*/ 	.word	0x000097e0


	//   ....[67]....
        /*047c*/ 	.word	0x00009d60


	//   ....[68]....
        /*0480*/ 	.word	0x00009d90


	//   ....[69]....
        /*0484*/ 	.word	0x00009e80


	//   ....[70]....
        /*0488*/ 	.word	0x00009ea0


	//   ....[71]....
        /*048c*/ 	.word	0x0000a3a0


	//   ....[72]....
        /*0490*/ 	.word	0x0000a3e0


	//   ....[73]....
        /*0494*/ 	.word	0x0000a4f0


	//   ....[74]....
        /*0498*/ 	.word	0x0000a510


	//   ....[75]....
        /*049c*/ 	.word	0x0000a600


	//   ....[76]....
        /*04a0*/ 	.word	0x0000a620


	//   ....[77]....
        /*04a4*/ 	.word	0x0000a720


	//   ....[78]....
        /*04a8*/ 	.word	0x0000a760


	//   ....[79]....
        /*04ac*/ 	.word	0x0000c010


	//   ....[80]....
        /*04b0*/ 	.word	0x0000c040


	//   ....[81]....
        /*04b4*/ 	.word	0x0000c050


	//   ....[82]....
        /*04b8*/ 	.word	0x0000c070


	//   ....[83]....
        /*04bc*/ 	.word	0x0000c0f0


	//   ....[84]....
        /*04c0*/ 	.word	0x0000c200


	//   ....[85]....
        /*04c4*/ 	.word	0x0000c210


	//   ....[86]....
        /*04c8*/ 	.word	0x0000c2a0


	//   ....[87]....
        /*04cc*/ 	.word	0x0000c2d0


	//   ....[88]....
        /*04d0*/ 	.word	0x0000c310


	//   ....[89]....
        /*04d4*/ 	.word	0x0000c750


	//   ....[90]....
        /*04d8*/ 	.word	0x0000c780


	//   ....[91]....
        /*04dc*/ 	.word	0x0000c7b0


	//   ....[92]....
        /*04e0*/ 	.word	0x0000c7e0


	//   ....[93]....
        /*04e4*/ 	.word	0x0000c800


	//   ....[94]....
        /*04e8*/ 	.word	0x0000c840


	//   ....[95]....
        /*04ec*/ 	.word	0x0000c860


	//   ....[96]....
        /*04f0*/ 	.word	0x0000c870


	//   ....[97]....
        /*04f4*/ 	.word	0x0000c890


	//   ....[98]....
        /*04f8*/ 	.word	0x0000c8c0


	//   ....[99]....
        /*04fc*/ 	.word	0x0000d0d0


	//   ....[100]....
        /*0500*/ 	.word	0x0000d0f0


	//   ....[101]....
        /*0504*/ 	.word	0x0000d120


	//   ....[102]....
        /*0508*/ 	.word	0x0000d160


	//   ....[103]....
        /*050c*/ 	.word	0x0000d1e0


	//   ....[104]....
        /*0510*/ 	.word	0x0000d210


	//   ....[105]....
        /*0514*/ 	.word	0x0000d290


	//   ....[106]....
        /*0518*/ 	.word	0x0000d2b0


	//   ....[107]....
        /*051c*/ 	.word	0x0000dae0


	//   ....[108]....
        /*0520*/ 	.word	0x0000daf0


	//   ....[109]....
        /*0524*/ 	.word	0x0000db00


	//   ....[110]....
        /*0528*/ 	.word	0x0000db40


	//   ....[111]....
        /*052c*/ 	.word	0x0000db80


	//   ....[112]....
        /*0530*/ 	.word	0x0000db90


	//   ....[113]....
        /*0534*/ 	.word	0x0000dbf0


	//   ....[114]....
        /*0538*/ 	.word	0x0000dc20


	//   ....[115]....
        /*053c*/ 	.word	0x0000dc60


	//   ....[116]....
        /*0540*/ 	.word	0x0000dcc0


	//   ....[117]....
        /*0544*/ 	.word	0x0000e0a0


	//   ....[118]....
        /*0548*/ 	.word	0x0000e0b0


	//   ....[119]....
        /*054c*/ 	.word	0x0000e0c0


	//   ....[120]....
        /*0550*/ 	.word	0x0000e0d0


	//   ....[121]....
        /*0554*/ 	.word	0x0000e0f0


	//   ....[122]....
        /*0558*/ 	.word	0x0000e110


	//   ....[123]....
        /*055c*/ 	.word	0x0000e160


	//   ....[124]....
        /*0560*/ 	.word	0x0000e180


	//   ....[125]....
        /*0564*/ 	.word	0x0000e190


	//   ....[126]....
        /*0568*/ 	.word	0x0000e1e0


	//   ....[127]....
        /*056c*/ 	.word	0x0000f600


	//   ....[128]....
        /*0570*/ 	.word	0x0000fb30


	//   ....[129]....
        /*0574*/ 	.word	0x0000fc10


	//   ....[130]....
        /*0578*/ 	.word	0x0000fcf0


	//   ....[131]....
        /*057c*/ 	.word	0x0000fd50


	//   ....[132]....
        /*0580*/ 	.word	0x0000fe60


	//   ....[133]....
        /*0584*/ 	.word	0x0000fec0


	//   ....[134]....
        /*0588*/ 	.word	0x0000ffc0


	//   ....[135]....
        /*058c*/ 	.word	0x00010020


	//   ....[136]....
        /*0590*/ 	.word	0x00010100


	//   ....[137]....
        /*0594*/ 	.word	0x00010160


	//   ....[138]....
        /*0598*/ 	.word	0x00010230


	//   ....[139]....
        /*059c*/ 	.word	0x00010310


	//   ....[140]....
        /*05a0*/ 	.word	0x000103e0


	//   ....[141]....
        /*05a4*/ 	.word	0x00010440


	//   ....[142]....
        /*05a8*/ 	.word	0x00010510


	//   ....[143]....
        /*05ac*/ 	.word	0x000105f0


	//   ....[144]....
        /*05b0*/ 	.word	0x000106a0


	//   ....[145]....
        /*05b4*/ 	.word	0x00010700


	//   ....[146]....
        /*05b8*/ 	.word	0x000107f0


	//   ....[147]....
        /*05bc*/ 	.word	0x00010850


	//   ....[148]....
        /*05c0*/ 	.word	0x00010930


	//   ....[149]....
        /*05c4*/ 	.word	0x000109c0


	//   ....[150]....
        /*05c8*/ 	.word	0x00010a30


	//   ....[151]....
        /*05cc*/ 	.word	0x00010ab0


	//   ....[152]....
        /*05d0*/ 	.word	0x00010b70


	//   ....[153]....
        /*05d4*/ 	.word	0x00010be0


	//   ....[154]....
        /*05d8*/ 	.word	0x00010cd0


	//   ....[155]....
        /*05dc*/ 	.word	0x00010d40


	//   ....[156]....
        /*05e0*/ 	.word	0x00010e10


	//   ....[157]....
        /*05e4*/ 	.word	0x00010f50


	//   ....[158]....
        /*05e8*/ 	.word	0x00010fe0


	//   ....[159]....
        /*05ec*/ 	.word	0x00011040


	//   ....[160]....
        /*05f0*/ 	.word	0x00011120


	//   ....[161]....
        /*05f4*/ 	.word	0x00011180


	//   ....[162]....
        /*05f8*/ 	.word	0x00011250


	//   ....[163]....
        /*05fc*/ 	.word	0x000112b0


	//   ....[164]....
        /*0600*/ 	.word	0x00011380


	//   ....[165]....
        /*0604*/ 	.word	0x000113e0


	//   ....[166]....
        /*0608*/ 	.word	0x000114b0


	//   ....[167]....
        /*060c*/ 	.word	0x000115a0


	//   ....[168]....
        /*0610*/ 	.word	0x00011630


	//   ....[169]....
        /*0614*/ 	.word	0x00011690


	//   ....[170]....
        /*0618*/ 	.word	0x00011750


	//   ....[171]....
        /*061c*/ 	.word	0x000117b0


	//   ....[172]....
        /*0620*/ 	.word	0x00011870


	//   ....[173]....
        /*0624*/ 	.word	0x000118d0


	//   ....[174]....
        /*0628*/ 	.word	0x00011990


	//   ....[175]....
        /*062c*/ 	.word	0x000119f0


	//   ....[176]....
        /*0630*/ 	.word	0x00011ac0


	//----- nvinfo : EIATTR_REG_RECONFIG
	.align		4
.L_92:
        /*0634*/ 	.byte	0x01, 0x54
	.zero		2


	//----- nvinfo : EIATTR_SYSCALL_OFFSETS
	.align		4
        /*0638*/ 	.byte	0x04, 0x46
        /*063a*/ 	.short	(.L_94 - .L_93)


	//   ....[0]....
.L_93:
        /*063c*/ 	.word	0x000013a0


	//   ....[1]....
        /*0640*/ 	.word	0x0000b530


	//   ....[2]....
        /*0644*/ 	.word	0x0000b690


	//   ....[3]....
        /*0648*/ 	.word	0x0000b7d0


	//   ....[4]....
        /*064c*/ 	.word	0x0000b8f0


	//   ....[5]....
        /*0650*/ 	.word	0x0000cd30


	//----- nvinfo : EIATTR_MBARRIER_INSTR_OFFSETS
	.align		4
.L_94:
        /*0654*/ 	.byte	0x04, 0x39
        /*0656*/ 	.short	(.L_96 - .L_95)


	//   ....[0]....
.L_95:
        /*0658*/ 	.word	0x00000180
        /*065c*/ 	.word	0x000000ff
        /*0660*/ 	.word	0x00033400
        /*0664*/ 	.short	0x0100
        /*0666*/ 	.byte	0x08
	.zero		1


	//   ....[1]....
        /*0668*/ 	.word	0x00000190
        /*066c*/ 	.word	0x000000ff
        /*0670*/ 	.word	0x00033420
        /*0674*/ 	.short	0x0100
        /*0676*/ 	.byte	0x08
	.zero		1


	//   ....[2]....
        /*0678*/ 	.word	0x00000280
        /*067c*/ 	.word	0x000000ff
        /*0680*/ 	.word	0x00033430
        /*0684*/ 	.short	0x0100
        /*0686*/ 	.byte	0x08
	.zero		1


	//   ....[3]....
        /*0688*/ 	.word	0x00000290
        /*068c*/ 	.word	0x000000ff
        /*0690*/ 	.word	0x00033440
        /*0694*/ 	.short	0x0100
        /*0696*/ 	.byte	0x08
	.zero		1


	//   ....[4]....
        /*0698*/ 	.word	0x000002a0
        /*069c*/ 	.word	0x000000ff
        /*06a0*/ 	.word	0x00033438
        /*06a4*/ 	.short	0x0100
        /*06a6*/ 	.byte	0x08
	.zero		1


	//   ....[5]....
        /*06a8*/ 	.word	0x000002b0
        /*06ac*/ 	.word	0x000000ff
        /*06b0*/ 	.word	0x00033448
        /*06b4*/ 	.short	0x0100
        /*06b6*/ 	.byte	0x08
	.zero		1


	//   ....[6]....
        /*06b8*/ 	.word	0x000003e0
        /*06bc*/ 	.word	0x000000ff
        /*06c0*/ 	.word	0x00033450
        /*06c4*/ 	.short	0x0100
        /*06c6*/ 	.byte	0x08
	.zero		1


	//   ....[7]....
        /*06c8*/ 	.word	0x000003f0
        /*06cc*/ 	.word	0x000000ff
        /*06d0*/ 	.word	0x00033460
        /*06d4*/ 	.short	0x0100
        /*06d6*/ 	.byte	0x08
	.zero		1


	//   ....[8]....
        /*06d8*/ 	.word	0x00000400
        /*06dc*/ 	.word	0x000000ff
        /*06e0*/ 	.word	0x00033458
        /*06e4*/ 	.short	0x0100
        /*06e6*/ 	.byte	0x08
	.zero		1


	//   ....[9]....
        /*06e8*/ 	.word	0x00000410
        /*06ec*/ 	.word	0x000000ff
        /*06f0*/ 	.word	0x00033468
        /*06f4*/ 	.short	0x0100
        /*06f6*/ 	.byte	0x08
	.zero		1


	//   ....[10]....
        /*06f8*/ 	.word	0x00000500
        /*06fc*/ 	.word	0x000000ff
        /*0700*/ 	.word	0x00033470
        /*0704*/ 	.short	0x0100
        /*0706*/ 	.byte	0x06
	.zero		1


	//   ....[11]....
        /*0708*/ 	.word	0x00000510
        /*070c*/ 	.word	0x000000ff
        /*0710*/ 	.word	0x00033480
        /*0714*/ 	.short	0x0100
        /*0716*/ 	.byte	0x06
	.zero		1


	//   ....[12]....
        /*0718*/ 	.word	0x00000520
        /*071c*/ 	.word	0x000000ff
        /*0720*/ 	.word	0x00033478
        /*0724*/ 	.short	0x0100
        /*0726*/ 	.byte	0x06
	.zero		1


	//   ....[13]....
        /*0728*/ 	.word	0x00000530
        /*072c*/ 	.word	0x000000ff
        /*0730*/ 	.word	0x00033488
        /*0734*/ 	.short	0x0100
        /*0736*/ 	.byte	0x06
	.zero		1


	//   ....[14]....
        /*0738*/ 	.word	0x00000660
        /*073c*/ 	.word	0x000000ff
        /*0740*/ 	.word	0x00033490
        /*0744*/ 	.short	0x0100
        /*0746*/ 	.byte	0x08
	.zero		1


	//   ....[15]....
        /*0748*/ 	.word	0x00000670
        /*074c*/ 	.word	0x000000ff
        /*0750*/ 	.word	0x000334a0
        /*0754*/ 	.short	0x0100
        /*0756*/ 	.byte	0x08
	.zero		1


	//   ....[16]....
        /*0758*/ 	.word	0x00000680
        /*075c*/ 	.word	0x000000ff
        /*0760*/ 	.word	0x00033498
        /*0764*/ 	.short	0x0100
        /*0766*/ 	.byte	0x08
	.zero		1


	//   ....[17]....
        /*0768*/ 	.word	0x00000690
        /*076c*/ 	.word	0x000000ff
        /*0770*/ 	.word	0x000334a8
        /*0774*/ 	.short	0x0100
        /*0776*/ 	.byte	0x08
	.zero		1


	//   ....[18]....
        /*0778*/ 	.word	0x000007e0
        /*077c*/ 	.word	0x000000ff
        /*0780*/ 	.word	0x000334b0
        /*0784*/ 	.short	0x0100
        /*0786*/ 	.byte	0x08
	.zero		1


	//   ....[19]....
        /*0788*/ 	.word	0x000007f0
        /*078c*/ 	.word	0x000000ff
        /*0790*/ 	.word	0x000334c0
        /*0794*/ 	.short	0x0100
        /*0796*/ 	.byte	0x08
	.zero		1


	//   ....[20]....
        /*0798*/ 	.word	0x00000800
        /*079c*/ 	.word	0x000000ff
        /*07a0*/ 	.word	0x000334b8
        /*07a4*/ 	.short	0x0100
        /*07a6*/ 	.byte	0x08
	.zero		1


	//   ....[21]....
        /*07a8*/ 	.word	0x00000810
        /*07ac*/ 	.word	0x000000ff
        /*07b0*/ 	.word	0x000334c8
        /*07b4*/ 	.short	0x0100
        /*07b6*/ 	.byte	0x08
	.zero		1


	//   ....[22]....
        /*07b8*/ 	.word	0x00001400
        /*07bc*/ 	.word	0x000000ff
        /*07c0*/ 	.word	0x00033400
        /*07c4*/ 	.short	0x010a
        /*07c6*/ 	.byte	0x27
	.zero		1


	//   ....[23]....
        /*07c8*/ 	.word	0x00001480
        /*07cc*/ 	.word	0x00000003
        /*07d0*/ 	.word	0x00033430
        /*07d4*/ 	.short	0x010a
        /*07d6*/ 	.byte	0x3f
	.zero		1


	//   ....[24]....
        /*07d8*/ 	.word	0x000014d0
        /*07dc*/ 	.word	0x00000003
        /*07e0*/ 	.word	0x00033430
        /*07e4*/ 	.short	0x010a
        /*07e6*/ 	.byte	0x3f
	.zero		1


	//   ....[25]....
        /*07e8*/ 	.word	0x00002370
        /*07ec*/ 	.word	0x000000ff
        /*07f0*/ 	.word	0x00000000
        /*07f4*/ 	.short	0x0101
        /*07f6*/ 	.byte	0x06
	.zero		1


	//   ....[26]....
        /*07f8*/ 	.word	0x00004bf0
        /*07fc*/ 	.word	0x000000ff
        /*0800*/ 	.word	0x00033430
        /*0804*/ 	.short	0x010a
        /*0806*/ 	.byte	0x06
	.zero		1


	//   ....[27]....
        /*0808*/ 	.word	0x00004c30
        /*080c*/ 	.word	0x000000ff
        /*0810*/ 	.word	0x00033430
        /*0814*/ 	.short	0x010a
        /*0816*/ 	.byte	0x06
	.zero		1


	//   ....[28]....
        /*0818*/ 	.word	0x00005850
        /*081c*/ 	.word	0x000000ff
        /*0820*/ 	.word	0x00033450
        /*0824*/ 	.short	0x010a
        /*0826*/ 	.byte	0x06
	.zero		1


	//   ....[29]....
        /*0828*/ 	.word	0x00005890
        /*082c*/ 	.word	0x000000ff
        /*0830*/ 	.word	0x00033450
        /*0834*/ 	.short	0x010a
        /*0836*/ 	.byte	0x06
	.zero		1


	//   ....[30]....
        /*0838*/ 	.word	0x00005bc0
        /*083c*/ 	.word	0x000000ff
        /*0840*/ 	.word	0x00000000
        /*0844*/ 	.short	0x0101
        /*0846*/ 	.byte	0x06
	.zero		1


	//   ....[31]....
        /*0848*/ 	.word	0x00007170
        /*084c*/ 	.word	0x000000ff
        /*0850*/ 	.word	0x00000000
        /*0854*/ 	.short	0x0101
        /*0856*/ 	.byte	0x06
	.zero		1


	//   ....[32]....
        /*0858*/ 	.word	0x000079f0
        /*085c*/ 	.word	0x000000ff
        /*0860*/ 	.word	0x00033450
        /*0864*/ 	.short	0x010a
        /*0866*/ 	.byte	0x04
	.zero		1


	//   ....[33]....
        /*0868*/ 	.word	0x00007a30
        /*086c*/ 	.word	0x000000ff
        /*0870*/ 	.word	0x00033450
        /*0874*/ 	.short	0x010a
        /*0876*/ 	.byte	0x04
	.zero		1


	//   ....[34]....
        /*0878*/ 	.word	0x000091a0
        /*087c*/ 	.word	0x000000ff
        /*0880*/ 	.word	0x00000000
        /*0884*/ 	.short	0x0101
        /*0886*/ 	.byte	0x04
	.zero		1


	//   ....[35]....
        /*0888*/ 	.word	0x0000a3c0
        /*088c*/ 	.word	0x000000ff
        /*0890*/ 	.word	0x00000000
        /*0894*/ 	.short	0x0101
        /*0896*/ 	.byte	0x27
	.zero		1


	//   ....[36]....
        /*0898*/ 	.word	0x0000bdb0
        /*089c*/ 	.word	0x00000004
        /*08a0*/ 	.word	0x00033480
        /*08a4*/ 	.short	0x010a
        /*08a6*/ 	.byte	0x3f
	.zero		1


	//   ....[37]....
        /*08a8*/ 	.word	0x0000c430
        /*08ac*/ 	.word	0x00000004
        /*08b0*/ 	.word	0x00033470
        /*08b4*/ 	.short	0x0107
        /*08b6*/ 	.byte	0x3f
	.zero		1


	//   ....[38]....
        /*08b8*/ 	.word	0x0000c4f0
        /*08bc*/ 	.word	0x00000004
        /*08c0*/ 	.word	0x00033470
        /*08c4*/ 	.short	0x0101
        /*08c6*/ 	.byte	0x3f
	.zero		1


	//   ....[39]....
        /*08c8*/ 	.word	0x0000c520
        /*08cc*/ 	.word	0x00000004
        /*08d0*/ 	.word	0x00033440
        /*08d4*/ 	.short	0x010a
        /*08d6*/ 	.byte	0x3f
	.zero		1


	//   ....[40]....
        /*08d8*/ 	.word	0x0000cb00
        /*08dc*/ 	.word	0x00000004
        /*08e0*/ 	.word	0x00033430
        /*08e4*/ 	.short	0x0107
        /*08e6*/ 	.byte	0x3f
	.zero		1


	//   ....[41]....
        /*08e8*/ 	.word	0x0000cbd0
        /*08ec*/ 	.word	0x00000004
        /*08f0*/ 	.word	0x00033430
        /*08f4*/ 	.short	0x0101
        /*08f6*/ 	.byte	0x3f
	.zero		1


	//   ....[42]....
        /*08f8*/ 	.word	0x0000d390
        /*08fc*/ 	.word	0x000000ff
        /*0900*/ 	.word	0x00033400
        /*0904*/ 	.short	0x0107
        /*0906*/ 	.byte	0x29
	.zero		1


	//   ....[43]....
        /*0908*/ 	.word	0x0000d3e0
        /*090c*/ 	.word	0x000000ff
        /*0910*/ 	.word	0x00033400
        /*0914*/ 	.short	0x0101
        /*0916*/ 	.byte	0x29
	.zero		1


	//   ....[44]....
        /*0918*/ 	.word	0x0000d420
        /*091c*/ 	.word	0x000000ff
        /*0920*/ 	.word	0x00033420
        /*0924*/ 	.short	0x010a
        /*0926*/ 	.byte	0x29
	.zero		1


	//   ....[45]....
        /*0928*/ 	.word	0x0000d870
        /*092c*/ 	.word	0x00000004
        /*0930*/ 	.word	0x00033480
        /*0934*/ 	.short	0x010a
        /*0936*/ 	.byte	0x3f
	.zero		1


	//   ....[46]....
        /*0938*/ 	.word	0x0000dd60
        /*093c*/ 	.word	0x00000004
        /*0940*/ 	.word	0x00033470
        /*0944*/ 	.short	0x0107
        /*0946*/ 	.byte	0x3f
	.zero		1


	//   ....[47]....
        /*0948*/ 	.word	0x0000de20
        /*094c*/ 	.word	0x00000004
        /*0950*/ 	.word	0x00033470
        /*0954*/ 	.short	0x0101
        /*0956*/ 	.byte	0x3f
	.zero		1


	//   ....[48]....
        /*0958*/ 	.word	0x0000de50
        /*095c*/ 	.word	0x00000004
        /*0960*/ 	.word	0x00033440
        /*0964*/ 	.short	0x010a
        /*0966*/ 	.byte	0x3f
	.zero		1


	//   ....[49]....
        /*0968*/ 	.word	0x0000e310
        /*096c*/ 	.word	0x00000004
        /*0970*/ 	.word	0x00033430
        /*0974*/ 	.short	0x0107
        /*0976*/ 	.byte	0x3f
	.zero		1


	//   ....[50]....
        /*0978*/ 	.word	0x0000e3e0
        /*097c*/ 	.word	0x00000004
        /*0980*/ 	.word	0x00033430
        /*0984*/ 	.short	0x0101
        /*0986*/ 	.byte	0x3f
	.zero		1


	//   ....[51]....
        /*0988*/ 	.word	0x0000e460
        /*098c*/ 	.word	0x00000000
        /*0990*/ 	.word	0x00033470
        /*0994*/ 	.short	0x010a
        /*0996*/ 	.byte	0x3f
	.zero		1


	//   ....[52]....
        /*0998*/ 	.word	0x0000e4f0
        /*099c*/ 	.word	0x00000000
        /*09a0*/ 	.word	0x00033460
        /*09a4*/ 	.short	0x010a
        /*09a6*/ 	.byte	0x3f
	.zero		1


	//   ....[53]....
        /*09a8*/ 	.word	0x0000ebb0
        /*09ac*/ 	.word	0x00000000
        /*09b0*/ 	.word	0x00033450
        /*09b4*/ 	.short	0x0101
        /*09b6*/ 	.byte	0x3f
	.zero		1


	//   ....[54]....
        /*09b8*/ 	.word	0x0000ec40
        /*09bc*/ 	.word	0x00000000
        /*09c0*/ 	.word	0x00000000
        /*09c4*/ 	.short	0x0101
        /*09c6*/ 	.byte	0x3f
	.zero		1


	//   ....[55]....
        /*09c8*/ 	.word	0x0000ece0
        /*09cc*/ 	.word	0x00000003
        /*09d0*/ 	.word	0x00033470
        /*09d4*/ 	.short	0x010a
        /*09d6*/ 	.byte	0x3f
	.zero		1


	//   ....[56]....
        /*09d8*/ 	.word	0x0000ed80
        /*09dc*/ 	.word	0x00000003
        /*09e0*/ 	.word	0x00033460
        /*09e4*/ 	.short	0x010a
        /*09e6*/ 	.byte	0x3f
	.zero		1


	//   ....[57]....
        /*09e8*/ 	.word	0x0000f430
        /*09ec*/ 	.word	0x00000003
        /*09f0*/ 	.word	0x00033450
        /*09f4*/ 	.short	0x0101
        /*09f6*/ 	.byte	0x3f
	.zero		1


	//   ....[58]....
        /*09f8*/ 	.word	0x0000f520
        /*09fc*/ 	.word	0x00000003
        /*0a00*/ 	.word	0x00000000
        /*0a04*/ 	.short	0x0101
        /*0a06*/ 	.byte	0x3f
	.zero		1


	//   ....[59]....
        /*0a08*/ 	.word	0x0000f5b0
        /*0a0c*/ 	.word	0x00000004
        /*0a10*/ 	.word	0x00033420
        /*0a14*/ 	.short	0x010a
        /*0a16*/ 	.byte	0x3f
	.zero		1


	//   ....[60]....
        /*0a18*/ 	.word	0x0000f6e0
        /*0a1c*/ 	.word	0x00000005
        /*0a20*/ 	.word	0x00033440
        /*0a24*/ 	.short	0x010a
        /*0a26*/ 	.byte	0x3f
	.zero		1


	//   ....[61]....
        /*0a28*/ 	.word	0x0000f780
        /*0a2c*/ 	.word	0x0000001b
        /*0a30*/ 	.word	0x00033440
        /*0a34*/ 	.short	0x010a
        /*0a36*/ 	.byte	0x3f
	.zero		1


	//   ....[62]....
        /*0a38*/ 	.word	0x0000f7c0
        /*0a3c*/ 	.word	0x00000005
        /*0a40*/ 	.word	0x00033460
        /*0a44*/ 	.short	0x010a
        /*0a46*/ 	.byte	0x3f
	.zero		1


	//   ....[63]....
        /*0a48*/ 	.word	0x0000f800
        /*0a4c*/ 	.word	0x0000001b
        /*0a50*/ 	.word	0x00033460
        /*0a54*/ 	.short	0x010a
        /*0a56*/ 	.byte	0x3f
	.zero		1


	//   ....[64]....
        /*0a58*/ 	.word	0x0000f840
        /*0a5c*/ 	.word	0x00000005
        /*0a60*/ 	.word	0x00033480
        /*0a64*/ 	.short	0x010a
        /*0a66*/ 	.byte	0x3f
	.zero		1


	//   ....[65]....
        /*0a68*/ 	.word	0x0000f880
        /*0a6c*/ 	.word	0x0000001b
        /*0a70*/ 	.word	0x00033480
        /*0a74*/ 	.short	0x010a
        /*0a76*/ 	.byte	0x3f
	.zero		1


	//   ....[66]....
        /*0a78*/ 	.word	0x0000f8f0
        /*0a7c*/ 	.word	0x00000003
        /*0a80*/ 	.word	0x00033400
        /*0a84*/ 	.short	0x010a
        /*0a86*/ 	.byte	0x3f
	.zero		1


	//   ....[67]....
        /*0a88*/ 	.word	0x0000f940
        /*0a8c*/ 	.word	0x00000003
        /*0a90*/ 	.word	0x00033430
        /*0a94*/ 	.short	0x010a
        /*0a96*/ 	.byte	0x3f
	.zero		1


	//   ....[68]....
        /*0a98*/ 	.word	0x0000f9a0
        /*0a9c*/ 	.word	0x00000005
        /*0aa0*/ 	.word	0x00033430
        /*0aa4*/ 	.short	0x010a
        /*0aa6*/ 	.byte	0x3f
	.zero		1


	//   ....[69]....
        /*0aa8*/ 	.word	0x0000fa00
        /*0aac*/ 	.word	0x00000005
        /*0ab0*/ 	.word	0x00033450
        /*0ab4*/ 	.short	0x010a
        /*0ab6*/ 	.byte	0x3f
	.zero		1


	//   ....[70]....
        /*0ab8*/ 	.word	0x0000fa60
        /*0abc*/ 	.word	0x00000007
        /*0ac0*/ 	.word	0x00033450
        /*0ac4*/ 	.short	0x010a
        /*0ac6*/ 	.byte	0x3f
	.zero		1


	//   ....[71]....
        /*0ac8*/ 	.word	0x0000fb60
        /*0acc*/ 	.word	0x00000004
        /*0ad0*/ 	.word	0x00033480
        /*0ad4*/ 	.short	0x010a
        /*0ad6*/ 	.byte	0x3f
	.zero		1


	//   ....[72]....
        /*0ad8*/ 	.word	0x00010260
        /*0adc*/ 	.word	0x00000004
        /*0ae0*/ 	.word	0x00033440
        /*0ae4*/ 	.short	0x010a
        /*0ae6*/ 	.byte	0x3f
	.zero		1


	//   ....[73]....
        /*0ae8*/ 	.word	0x00010e50
        /*0aec*/ 	.word	0x00000003
        /*0af0*/ 	.word	0x00033420
        /*0af4*/ 	.short	0x010a
        /*0af6*/ 	.byte	0x3f
	.zero		1


	//   ....[74]....
        /*0af8*/ 	.word	0x00010ea0
        /*0afc*/ 	.word	0x00000004
        /*0b00*/ 	.word	0x00033480
        /*0b04*/ 	.short	0x010a
        /*0b06*/ 	.byte	0x3f
	.zero		1


	//   ....[75]....
        /*0b08*/ 	.word	0x000114f0
        /*0b0c*/ 	.word	0x00000004
        /*0b10*/ 	.word	0x00033440
        /*0b14*/ 	.short	0x010a
        /*0b16*/ 	.byte	0x3f
	.zero		1


	//   ....[76]....
        /*0b18*/ 	.word	0x00011af0
        /*0b1c*/ 	.word	0x00000000
        /*0b20*/ 	.word	0x00033470
        /*0b24*/ 	.short	0x010a
        /*0b26*/ 	.byte	0x3f
	.zero		1


	//   ....[77]....
        /*0b28*/ 	.word	0x00011b40
        /*0b2c*/ 	.word	0x00000000
        /*0b30*/ 	.word	0x00033460
        /*0b34*/ 	.short	0x010a
        /*0b36*/ 	.byte	0x3f
	.zero		1


	//   ....[78]....
        /*0b38*/ 	.word	0x00011b90
        /*0b3c*/ 	.word	0x00000003
        /*0b40*/ 	.word	0x00033470
        /*0b44*/ 	.short	0x010a
        /*0b46*/ 	.byte	0x3f
	.zero		1


	//   ....[79]....
        /*0b48*/ 	.word	0x00011be0
        /*0b4c*/ 	.word	0x00000003
        /*0b50*/ 	.word	0x00033460
        /*0b54*/ 	.short	0x010a
        /*0b56*/ 	.byte	0x3f
	.zero		1


	//   ....[80]....
        /*0b58*/ 	.word	0x00011c30
        /*0b5c*/ 	.word	0x00000004
        /*0b60*/ 	.word	0x00033420
        /*0b64*/ 	.short	0x010a
        /*0b66*/ 	.byte	0x3f
	.zero		1


	//   ....[81]....
        /*0b68*/ 	.word	0x00011c80
        /*0b6c*/ 	.word	0x00000005
        /*0b70*/ 	.word	0x00033440
        /*0b74*/ 	.short	0x010a
        /*0b76*/ 	.byte	0x3f
	.zero		1


	//   ....[82]....
        /*0b78*/ 	.word	0x00011cd0
        /*0b7c*/ 	.word	0x0000001b
        /*0b80*/ 	.word	0x00033440
        /*0b84*/ 	.short	0x010a
        /*0b86*/ 	.byte	0x3f
	.zero		1


	//   ....[83]....
        /*0b88*/ 	.word	0x00011d20
        /*0b8c*/ 	.word	0x00000005
        /*0b90*/ 	.word	0x00033460
        /*0b94*/ 	.short	0x010a
        /*0b96*/ 	.byte	0x3f
	.zero		1


	//   ....[84]....
        /*0b98*/ 	.word	0x00011d70
        /*0b9c*/ 	.word	0x0000001b
        /*0ba0*/ 	.word	0x00033460
        /*0ba4*/ 	.short	0x010a
        /*0ba6*/ 	.byte	0x3f
	.zero		1


	//   ....[85]....
        /*0ba8*/ 	.word	0x00011dc0
        /*0bac*/ 	.word	0x00000005
        /*0bb0*/ 	.word	0x00033480
        /*0bb4*/ 	.short	0x010a
        /*0bb6*/ 	.byte	0x3f
	.zero		1


	//----- nvinfo : EIATTR_NUM_MBARRIERS
	.align		4
.L_96:
        /*0bb8*/ 	.byte	0x03, 0x38
        /*0bba*/ 	.short	0x0016


	//----- nvinfo : EIATTR_EXIT_INSTR_OFFSETS
	.align		4
        /*0bbc*/ 	.byte	0x04, 0x1c
        /*0bbe*/ 	.short	(.L_98 - .L_97)


	//   ....[0]....
.L_97:
        /*0bc0*/ 	.word	0x00000970


	//   ....[1]....
        /*0bc4*/ 	.word	0x0000a880


	//   ....[2]....
        /*0bc8*/ 	.word	0x0000f620


	//   ....[3]....
        /*0bcc*/ 	.word	0x0000f8d0


	//----- nvinfo : EIATTR_MAX_THREADS
	.align		4
.L_98:
        /*0bd0*/ 	.byte	0x04, 0x05
        /*0bd2*/ 	.short	(.L_100 - .L_99)
.L_99:
        /*0bd4*/ 	.word	0x00000180
        /*0bd8*/ 	.word	0x00000001
        /*0bdc*/ 	.word	0x00000001


	//----- nvinfo : EIATTR_CRS_STACK_SIZE
	.align		4
.L_100:
        /*0be0*/ 	.byte	0x04, 0x1e
        /*0be2*/ 	.short	(.L_102 - .L_101)
.L_101:
        /*0be4*/ 	.word	0x00000000


	//----- nvinfo : EIATTR_CBANK_PARAM_SIZE
	.align		4
.L_102:
        /*0be8*/ 	.byte	0x03, 0x19
        /*0bea*/ 	.short	0x0a70


	//----- nvinfo : EIATTR_PARAM_CBANK
	.align		4
        /*0bec*/ 	.byte	0x04, 0x0a
        /*0bee*/ 	.short	(.L_104 - .L_103)
	.align		4
.L_103:
        /*0bf0*/ 	.word	index@(.nv.constant0._ZN7cutlass13device_kernelIN5flash11enable_sm90INS1_16FlashAttnFwdSm90INS1_25CollectiveMainloopFwdSm90ILi2EN4cute5tupleIJNS5_1CILi1EEES8_S8_EEENS6_IJNS7_ILi128EEENS7_ILi160EEENS7_ILi192EEEEEELi192ENS_12float_e4m3_tEfNS_4arch4Sm90ELb0ELb0ELb0ELb0ELb1ELb0ELb0ELb1ELb1ELb1ELb0ELb0EEENS1_21CollectiveEpilogueFwdINS6_IJSA_SC_SB_EEES9_NS_10bfloat16_tESG_Li256ELb0ELb1ELb0ELb1EEENS1_29StaticPersistentTileSchedulerILb0EEEEEEEEEvNT_6ParamsE)
        /*0bf4*/ 	.short	0x0210
        /*0bf6*/ 	.short	0x0a70


	//----- nvinfo : EIATTR_SW_WAR
	.align		4
.L_104:
        /*0bf8*/ 	.byte	0x04, 0x36
        /*0bfa*/ 	.short	(.L_106 - .L_105)
.L_105:
        /*0bfc*/ 	.word	0x00000008
.L_106:


//--------------------- .nv.info._ZN7cutlass13device_kernelIN5flash11enable_sm90INS1_16FlashAttnFwdSm90INS1_25CollectiveMainloopFwdSm90ILi2EN4cute5tupleIJNS5_1CILi1EEES8_S8_EEENS6_IJNS7_ILi128EEENS7_ILi160EEENS7_ILi192EEEEEELi192ENS_12float_e4m3_tEfNS_4arch4Sm90ELb0ELb0ELb0ELb1ELb1ELb0ELb0ELb1ELb1ELb1ELb0ELb0EEENS1_21CollectiveEpilogueFwdINS6_IJSA_SC_SB_EEES9_NS_10bfloat16_tESG_Li256ELb1ELb1ELb0ELb1EEENS1_36VarlenDynamicPersistentTileSchedulerILi128ELi160ELi256ELi128ELb0ELb1ELb1ELb0ELb1ELb1EEEEEEEEEvNT_6ParamsE --------------------------
	.section	.nv.info._ZN7cutlass13device_kernelIN5flash11enable_sm90INS1_16FlashAttnFwdSm90INS1_25CollectiveMainloopFwdSm90ILi2EN4cute5tupleIJNS5_1CILi1EEES8_S8_EEENS6_IJNS7_ILi128EEENS7_ILi160EEENS7_ILi192EEEEEELi192ENS_12float_e4m3_tEfNS_4arch4Sm90ELb0ELb0ELb0ELb1ELb1ELb0ELb0ELb1ELb1ELb1ELb0ELb0EEENS1_21CollectiveEpilogueFwdINS6_IJSA_SC_SB_EEES9_NS_10bfloat16_tESG_Li256ELb1ELb1ELb0ELb1EEENS1_36VarlenDynamicPersistentTileSchedulerILi128ELi160ELi256ELi128ELb0ELb1ELb1ELb0ELb1ELb1EEEEEEEEEvNT_6ParamsE,"",@"SHT_CUDA_INFO"
	.sectionflags	@""
	.align	4


	//----- nvinfo : EIATTR_CUDA_API_VERSION
	.align		4
        /*0000*/ 	.byte	0x04, 0x37
        /*0002*/ 	.short	(.L_108 - .L_107)
.L_107:
        /*0004*/ 	.word	0x00000082


	//----- nvinfo : EIATTR_KPARAM_INFO
	.align		4
.L_108:
        /*0008*/ 	.byte	0x04, 0x17
        /*000a*/ 	.short	(.L_110 - .L_109)
.L_109:
        /*000c*/ 	.word	0x00000000
        /*0010*/ 	.short	0x0000
        /*0012*/ 	.short	0x0070
        /*0014*/ 	.byte	0x00, 0xf0, 0x01, 0x2a


	//----- nvinfo : EIATTR_SPARSE_MMA_MASK
	.align		4
.L_110:
        /*0018*/ 	.byte	0x03, 0x50
        /*001a*/ 	.short	0x0000


	//----- nvinfo : EIATTR_MAXREG_COUNT
	.align		4
        /*001c*/ 	.byte	0x03, 0x1b
        /*001e*/ 	.short	0x00a8


	//----- nvinfo : EIATTR_NUM_BARRIERS
	.align		4
        /*0020*/ 	.byte	0x02, 0x4c
        /*0022*/ 	.byte	0x10
	.zero		1


	//----- nvinfo : EIATTR_EXTERNS
	.align		4
        /*0024*/ 	.byte	0x04, 0x0f
        /*0026*/ 	.short	(.L_112 - .L_111)


	//   ....[0]....
	.align		4
.L_111:
        /*0028*/ 	.word	index@(__assertfail)


	//----- nvinfo : EIATTR_ANNOTATIONS
	.align		4
.L_112:
        /*002c*/ 	.byte	0x04, 0x55
        /*002e*/ 	.short	(.L_114 - .L_113)


	//   ....[0]....
.L_113:
        /*0030*/ 	.word	0x00000001
        /*0034*/ 	.byte	0x90, 0xc7, 0x00, 0x00, 0x01, 0x00, 0x00, 0x00, 0xc0, 0xc9, 0x00, 0x00, 0x01, 0x00, 0x00, 0x00
        /*0044*/ 	.byte	0xe0, 0xc9, 0x00, 0x00, 0x01, 0x00, 0x00, 0x00, 0xf0, 0xc9, 0x00, 0x00, 0x01, 0x00, 0x00, 0x00
        /*0054*/ 	.byte	0x50, 0xca, 0x00, 0x00, 0x01, 0x00, 0x00, 0x00, 0xa0, 0xca, 0x00, 0x00, 0x01, 0x00, 0x00, 0x00
        /*0064*/ 	.byte	0x00, 0xdd, 0x00, 0x00, 0x01, 0x00, 0x00, 0x00, 0x20, 0xee, 0x00, 0x00, 0x01, 0x00, 0x00, 0x00
        /*0074*/ 	.byte	0x40, 0xf5, 0x00, 0x00, 0x01, 0x00, 0x00, 0x00, 0x60, 0xf5, 0x00, 0x00, 0x01, 0x00, 0x00, 0x00
        /*0084*/ 	.byte	0x20, 0xfb, 0x00, 0x00, 0x01, 0x00, 0x00, 0x00, 0x10, 0x08, 0x01, 0x00, 0x01, 0x00, 0x00, 0x00
        /*0094*/ 	.byte	0x20, 0x08, 0x01, 0x00, 0x01, 0x00, 0x00, 0x00, 0xa0, 0x11, 0x01, 0x00, 0x01, 0x00, 0x00, 0x00
        /*00a4*/ 	.byte	0xb0, 0x11, 0x01, 0x00, 0x01, 0x00, 0x00, 0x00, 0x80, 0x22, 0x01, 0x00


	//----- nvinfo : EIATTR_MERCURY_ISA_VERSION
	.align		4
.L_114:
        /*00b0*/ 	.byte	0x03, 0x5f
        /*00b2*/ 	.short	0x0101


	//----- nvinfo : EIATTR_UNUSED_LOAD_BYTE_OFFSET
	.align		4
        /*00b4*/ 	.byte	0x04, 0x44
        /*00b6*/ 	.short	(.L_116 - .L_115)


	//   ....[0]....
.L_115:
        /*00b8*/ 	.word	0x00000980
        /*00bc*/ 	.word	0x0000fff0


	//   ....[1]....
        /*00c0*/ 	.word	0x00008d30
        /*00c4*/ 	.word	0x0000fff0


	//----- nvinfo : EIATTR_INT_WARP_WIDE_INSTR_OFFSETS
	.align		4
.L_116:
        /*00c8*/ 	.byte	0x04, 0x31
        /*00ca*/ 	.short	(.L_118 - .L_117)


	//   ....[0]....
.L_117:
        /*00cc*/ 	.word	0x000000c0


	//   ....[1]....
        /*00d0*/ 	.word	0x000000d0


	//   ....[2]....
        /*00d4*/ 	.word	0x00000170


	//   ....[3]....
        /*00d8*/ 	.word	0x0000d090


	//   ....[4]....
        /*00dc*/ 	.word	0x0000d120


	//   ....[5]....
        /*00e0*/ 	.word	0x00010fe0


	//   ....[6]....
        /*00e4*/ 	.word	0x00011070


	//----- nvinfo : EIATTR_COOP_GROUP_MASK_REGIDS
	.align		4
.L_118:
        /*00e8*/ 	.byte	0x04, 0x29
        /*00ea*/ 	.short	(.L_120 - .L_119)


	//   ....[0]....
.L_119:
        /*00ec*/ 	.word	0xffffffff


	//   ....[1]....
        /*00f0*/ 	.word	0xffffffff


	//   ....[2]....
        /*00f4*/ 	.word	0xffffffff


	//   ....[3]....
        /*00f8*/ 	.word	0xffffffff


	//   ....[4]....
        /*00fc*/ 	.word	0xffffffff


	//   ....[5]....
        /*0100*/ 	.word	0xffffffff


	//   ....[6]....
        /*0104*/ 	.word	0xffffffff


	//   ....[7]....
        /*0108*/ 	.word	0xffffffff


	//   ....[8]....
        /*010c*/ 	.word	0xffffffff


	//   ....[9]....
        /*0110*/ 	.word	0xffffffff


	//   ....[10]....
        /*0114*/ 	.word	0xffffffff


	//   ....[11]....
        /*0118*/ 	.word	0xffffffff


	//   ....[12]....
        /*011c*/ 	.word	0xffffffff


	//   ....[13]....
        /*0120*/ 	.word	0xffffffff


	//   ....[14]....
        /*0124*/ 	.word	0xffffffff


	//   ....[15]....
        /*0128*/ 	.word	0xffffffff


	//   ....[16]....
        /*012c*/ 	.word	0xffffffff


	//   ....[17]....
        /*0130*/ 	.word	0xffffffff


	//   ....[18]....
        /*0134*/ 	.word	0xffffffff


	//   ....[19]....
        /*0138*/ 	.word	0xffffffff


	//   ....[20]....
        /*013c*/ 	.word	0xffffffff


	//   ....[21]....
        /*0140*/ 	.word	0xffffffff


	//   ....[22]....
        /*0144*/ 	.word	0xffffffff


	//   ....[23]....
        /*0148*/ 	.word	0xffffffff


	//   ....[24]....
        /*014c*/ 	.word	0xffffffff


	//   ....[25]....
        /*0150*/ 	.word	0xffffffff


	//   ....[26]....
        /*0154*/ 	.word	0xffffffff


	//   ....[27]....
        /*0158*/ 	.word	0xffffffff


	//   ....[28]....
        /*015c*/ 	.word	0xffffffff


	//   ....[29]....
        /*0160*/ 	.word	0xffffffff


	//   ....[30]....
        /*0164*/ 	.word	0xffffffff


	//   ....[31]....
        /*0168*/ 	.word	0xffffffff


	//   ....[32]....
        /*016c*/ 	.word	0xffffffff


	//   ....[33]....
        /*0170*/ 	.word	0xffffffff


	//   ....[34]....
        /*0174*/ 	.word	0xffffffff


	//   ....[35]....
        /*0178*/ 	.word	0xffffffff


	//   ....[36]....
        /*017c*/ 	.word	0xffffffff


	//   ....[37]....
        /*0180*/ 	.word	0xffffffff


	//   ....[38]....
        /*0184*/ 	.word	0xffffffff


	//   ....[39]....
        /*0188*/ 	.word	0xffffffff


	//   ....[40]....
        /*018c*/ 	.word	0xffffffff


	//   ....[41]....
        /*0190*/ 	.word	0xffffffff


	//   ....[42]....
        /*0194*/ 	.word	0xffffffff


	//   ....[43]....
        /*0198*/ 	.word	0xffffffff


	//   ....[44]....
        /*019c*/ 	.word	0xffffffff


	//   ....[45]....
        /*01a0*/ 	.word	0xffffffff


	//   ....[46]....
        /*01a4*/ 	.word	0xffffffff


	//   ....[47]....
        /*01a8*/ 	.word	0xffffffff


	//   ....[48]....
        /*01ac*/ 	.word	0xffffffff


	//   ....[49]....
        /*01b0*/ 	.word	0xffffffff


	//   ....[50]....
        /*01b4*/ 	.word	0xffffffff


	//   ....[51]....
        /*01b8*/ 	.word	0xffffffff


	//   ....[52]....
        /*01bc*/ 	.word	0xffffffff


	//   ....[53]....
        /*01c0*/ 	.word	0xffffffff


	//   ....[54]....
        /*01c4*/ 	.word	0xffffffff


	//   ....[55]....
        /*01c8*/ 	.word	0xffffffff


	//   ....[56]....
        /*01cc*/ 	.word	0xffffffff


	//   ....[57]....
        /*01d0*/ 	.word	0xffffffff


	//   ....[58]....
        /*01d4*/ 	.word	0xffffffff


	//   ....[59]....
        /*01d8*/ 	.word	0xffffffff


	//   ....[60]....
        /*01dc*/ 	.word	0xffffffff


	//   ....[61]....
        /*01e0*/ 	.word	0xffffffff


	//   ....[62]....
        /*01e4*/ 	.word	0xffffffff


	//   ....[63]....
        /*01e8*/ 	.word	0xffffffff


	//   ....[64]....
        /*01ec*/ 	.word	0xffffffff


	//   ....[65]....
        /*01f0*/ 	.word	0xffffffff


	//   ....[66]....
        /*01f4*/ 	.word	0xffffffff


	//   ....[67]....
        /*01f8*/ 	.word	0xffffffff


	//   ....[68]....
        /*01fc*/ 	.word	0xffffffff


	//   ....[69]....
        /*0200*/ 	.word	0xffffffff


	//   ....[70]....
        /*0204*/ 	.word	0xffffffff


	//   ....[71]....
        /*0208*/ 	.word	0xffffffff


	//   ....[72]....
        /*020c*/ 	.word	0xffffffff


	//   ....[73]....
        /*0210*/ 	.word	0xffffffff


	//   ....[74]....
        /*0214*/ 	.word	0xffffffff


	//   ....[75]....
        /*0218*/ 	.word	0xffffffff


	//   ....[76]....
        /*021c*/ 	.word	0xffffffff


	//   ....[77]....
        /*0220*/ 	.word	0xffffffff


	//   ....[78]....
        /*0224*/ 	.word	0xffffffff


	//   ....[79]....
        /*0228*/ 	.word	0xffffffff


	//   ....[80]....
        /*022c*/ 	.word	0xffffffff


	//   ....[81]....
        /*0230*/ 	.word	0xffffffff


	//   ....[82]....
        /*0234*/ 	.word	0xffffffff


	//   ....[83]....
        /*0238*/ 	.word	0xffffffff


	//   ....[84]....
        /*023c*/ 	.word	0xffffffff


	//   ....[85]....
        /*0240*/ 	.word	0xffffffff


	//   ....[86]....
        /*0244*/ 	.word	0xffffffff


	//   ....[87]....
        /*0248*/ 	.word	0xffffffff


	//   ....[88]....
        /*024c*/ 	.word	0xffffffff


	//   ....[89]....
        /*0250*/ 	.word	0xffffffff


	//   ....[90]....
        /*0254*/ 	.word	0xffffffff


	//   ....[91]....
        /*0258*/ 	.word	0xffffffff


	//   ....[92]....
        /*025c*/ 	.word	0xffffffff


	//   ....[93]....
        /*0260*/ 	.word	0xffffffff


	//   ....[94]....
        /*0264*/ 	.word	0xffffffff


	//   ....[95]....
        /*0268*/ 	.word	0xffffffff


	//   ....[96]....
        /*026c*/ 	.word	0xffffffff


	//   ....[97]....
        /*0270*/ 	.word	0xffffffff


	//   ....[98]....
        /*0274*/ 	.word	0xffffffff


	//   ....[99]....
        /*0278*/ 	.word	0xffffffff


	//   ....[100]....
        /*027c*/ 	.word	0xffffffff


	//   ....[101]....
        /*0280*/ 	.word	0xffffffff


	//   ....[102]....
        /*0284*/ 	.word	0xffffffff


	//   ....[103]....
        /*0288*/ 	.word	0xffffffff


	//   ....[104]....
        /*028c*/ 	.word	0xffffffff


	//   ....[105]....
        /*0290*/ 	.word	0xffffffff


	//   ....[106]....
        /*0294*/ 	.word	0xffffffff


	//   ....[107]....
        /*0298*/ 	.word	0xffffffff


	//   ....[108]....
        /*029c*/ 	.word	0xffffffff


	//   ....[109]....
        /*02a0*/ 	.word	0xffffffff


	//   ....[110]....
        /*02a4*/ 	.word	0xffffffff


	//   ....[111]....
        /*02a8*/ 	.word	0xffffffff


	//   ....[112]....
        /*02ac*/ 	.word	0xffffffff


	//   ....[113]....
        /*02b0*/ 	.word	0xffffffff


	//   ....[114]....
        /*02b4*/ 	.word	0xffffffff


	//   ....[115]....
        /*02b8*/ 	.word	0xffffffff


	//   ....[116]....
        /*02bc*/ 	.word	0xffffffff


	//   ....[117]....
        /*02c0*/ 	.word	0xffffffff


	//   ....[118]....
        /*02c4*/ 	.word	0xffffffff


	//   ....[119]....
        /*02c8*/ 	.word	0xffffffff


	//   ....[120]....
        /*02cc*/ 	.word	0xffffffff


	//   ....[121]....
        /*02d0*/ 	.word	0xffffffff


	//   ....[122]....
        /*02d4*/ 	.word	0xffffffff


	//   ....[123]....
        /*02d8*/ 	.word	0xffffffff


	//   ....[124]....
        /*02dc*/ 	.word	0xffffffff


	//   ....[125]....
        /*02e0*/ 	.word	0xffffffff


	//   ....[126]....
        /*02e4*/ 	.word	0xffffffff


	//   ....[127]....
        /*02e8*/ 	.word	0xffffffff


	//   ....[128]....
        /*02ec*/ 	.word	0xffffffff


	//   ....[129]....
        /*02f0*/ 	.word	0xffffffff


	//   ....[130]....
        /*02f4*/ 	.word	0xffffffff


	//   ....[131]....
        /*02f8*/ 	.word	0xffffffff


	//   ....[132]....
        /*02fc*/ 	.word	0xffffffff


	//   ....[133]....
        /*0300*/ 	.word	0xffffffff


	//   ....[134]....
        /*0304*/ 	.word	0xffffffff


	//   ....[135]....
        /*0308*/ 	.word	0xffffffff


	//   ....[136]....
        /*030c*/ 	.word	0xffffffff


	//   ....[137]....
        /*0310*/ 	.word	0xffffffff


	//   ....[138]....
        /*0314*/ 	.word	0xffffffff


	//   ....[139]....
        /*0318*/ 	.word	0xffffffff


	//   ....[140]....
        /*031c*/ 	.word	0xffffffff


	//   ....[141]....
        /*0320*/ 	.word	0xffffffff


	//   ....[142]....
        /*0324*/ 	.word	0xffffffff


	//   ....[143]....
        /*0328*/ 	.word	0xffffffff


	//   ....[144]....
        /*032c*/ 	.word	0xffffffff


	//   ....[145]....
        /*0330*/ 	.word	0xffffffff


	//   ....[146]....
        /*0334*/ 	.word	0xffffffff


	//   ....[147]....
        /*0338*/ 	.word	0xffffffff


	//   ....[148]....
        /*033c*/ 	.word	0xffffffff


	//   ....[149]....
        /*0340*/ 	.word	0xffffffff


	//   ....[150]....
        /*0344*/ 	.word	0xffffffff


	//   ....[151]....
        /*0348*/ 	.word	0xffffffff


	//   ....[152]....
        /*034c*/ 	.word	0xffffffff


	//   ....[153]....
        /*0350*/ 	.word	0xffffffff


	//   ....[154]....
        /*0354*/ 	.word	0xffffffff


	//   ....[155]....
        /*0358*/ 	.word	0xffffffff


	//   ....[156]....
        /*035c*/ 	.word	0xffffffff


	//   ....[157]....
        /*0360*/ 	.word	0xffffffff


	//   ....[158]....
        /*0364*/ 	.word	0xffffffff


	//   ....[159]....
        /*0368*/ 	.word	0xffffffff


	//   ....[160]....
        /*036c*/ 	.word	0xffffffff


	//   ....[161]....
        /*0370*/ 	.word	0xffffffff


	//   ....[162]....
        /*0374*/ 	.word	0xffffffff


	//   ....[163]....
        /*0378*/ 	.word	0xffffffff


	//   ....[164]....
        /*037c*/ 	.word	0xffffffff


	//   ....[165]....
        /*0380*/ 	.word	0xffffffff


	//   ....[166]....
        /*0384*/ 	.word	0xffffffff


	//   ....[167]....
        /*0388*/ 	.word	0xffffffff


	//   ....[168]....
        /*038c*/ 	.word	0xffffffff


	//   ....[169]....
        /*0390*/ 	.word	0x0500000f


	//   ....[170]....
        /*0394*/ 	.word	0x0500000f


	//   ....[171]....
        /*0398*/ 	.word	0x0500000f


	//   ....[172]....
        /*039c*/ 	.word	0x0500000f


	//   ....[173]....
        /*03a0*/ 	.word	0x0500000f


	//   ....[174]....
        /*03a4*/ 	.word	0x0500000f


	//   ....[175]....
        /*03a8*/ 	.word	0x0500000f


	//   ....[176]....
        /*03ac*/ 	.word	0x0500000f


	//   ....[177]....
        /*03b0*/ 	.word	0x0500000f


	//   ....[178]....
        /*03b4*/ 	.word	0x0500000f


	//   ....[179]....
        /*03b8*/ 	.word	0x0500000f


	//   ....[180]....
        /*03bc*/ 	.word	0x0500000f


	//   ....[181]....
        /*03c0*/ 	.word	0x0500000f


	//   ....[182]....
        /*03c4*/ 	.word	0x0500000f


	//   ....[183]....
        /*03c8*/ 	.word	0x0500000f


	//   ....[184]....
        /*03cc*/ 	.word	0x0500000f


	//   ....[185]....
        /*03d0*/ 	.word	0x0500000f


	//   ....[186]....
        /*03d4*/ 	.word	0x0500000f


	//   ....[187]....
        /*03d8*/ 	.word	0x0500000f


	//   ....[188]....
        /*03dc*/ 	.word	0x0500000f


	//   ....[189]....
        /*03e0*/ 	.word	0x0500000f


	//   ....[190]....
        /*03e4*/ 	.word	0x0500000f


	//   ....[191]....
        /*03e8*/ 	.word	0x0500000f


	//   ....[192]....
        /*03ec*/ 	.word	0x0500000f


	//   ....[193]....
        /*03f0*/ 	.word	0x0500000f


	//   ....[194]....
        /*03f4*/ 	.word	0x0500000f


	//   ....[195]....
        /*03f8*/ 	.word	0x0500000f


	//   ....[196]....
        /*03fc*/ 	.word	0x0500000f


	//   ....[197]....
        /*0400*/ 	.word	0x0500000f


	//   ....[198]....
        /*0404*/ 	.word	0x0500000f


	//   ....[199]....
        /*0408*/ 	.word	0x0500000f


	//   ....[200]....
        /*040c*/ 	.word	0x0500000f


	//   ....[201]....
        /*0410*/ 	.word	0x0500000f


	//   ....[202]....
        /*0414*/ 	.word	0x0500000f


	//   ....[203]....
        /*0418*/ 	.word	0x0500000f


	//   ....[204]....
        /*041c*/ 	.word	0x0500000f


	//   ....[205]....
        /*0420*/ 	.word	0x0500000f


	//   ....[206]....
        /*0424*/ 	.word	0x0500000f


	//   ....[207]....
        /*0428*/ 	.word	0x0500000f


	//   ....[208]....
        /*042c*/ 	.word	0x0500000f


	//   ....[209]....
        /*0430*/ 	.word	0x0500000f


	//   ....[210]....
        /*0434*/ 	.word	0x0500000f


	//   ....[211]....
        /*0438*/ 	.word	0x0500000f


	//   ....[212]....
        /*043c*/ 	.word	0x0500000f


	//   ....[213]....
        /*0440*/ 	.word	0x0500000f


	//   ....[214]....
        /*0444*/ 	.word	0x0500000f


	//   ....[215]....
        /*0448*/ 	.word	0x0500000f


	//   ....[216]....
        /*044c*/ 	.word	0x0500000f


	//   ....[217]....
        /*0450*/ 	.word	0x0500000f


	//   ....[218]....
        /*0454*/ 	.word	0x0500000f


	//----- nvinfo : EIATTR_COOP_GROUP_INSTR_OFFSETS
	.align		4
.L_120:
        /*0458*/ 	.byte	0x04, 0x28
        /*045a*/ 	.short	(.L_122 - .L_121)


	//   ....[0]....
.L_121:
        /*045c*/ 	.word	0x00000080


	//   ....[1]....
        /*0460*/ 	.word	0x00000090


	//   ....[2]....
        /*0464*/ 	.word	0x000002d0


	//   ....[3]....
        /*0468*/ 	.word	0x00000430


	//   ....[4]....
        /*046c*/ 	.word	0x00000550


	//   ....[5]....
        /*0470*/ 	.word	0x000006b0


	//   ....[6]....
        /*0474*/ 	.word	0x00001740


	//   ....[7]....
        /*0478*/ 	.word	0x00003240


	//   ....[8]....
        /*047c*/ 	.word	0x00003340


	//   ....[9]....
        /*0480*/ 	.word	0x00003a50


	//   ....[10]....
        /*0484*/ 	.word	0x00003ae0


	//   ....[11]....
        /*0488*/ 	.word	0x00006650


	//   ....[12]....
        /*048c*/ 	.word	0x00006660


	//   ....[13]....
        /*0490*/ 	.word	0x00006690


	//   ....[14]....
        /*0494*/ 	.word	0x000066a0


	//   ....[15]....
        /*0498*/ 	.word	0x000083e0


	//   ....[16]....
        /*049c*/ 	.word	0x000083f0


	//   ....[17]....
        /*04a0*/ 	.word	0x00008420


	//   ....[18]....
        /*04a4*/ 	.word	0x00008430


	//   ....[19]....
        /*04a8*/ 	.word	0x000098b0


	//   ....[20]....
        /*04ac*/ 	.word	0x000098e0


	//   ....[21]....
        /*04b0*/ 	.word	0x00009910


	//   ....[22]....
        /*04b4*/ 	.word	0x00009940


	//   ....[23]....
        /*04b8*/ 	.word	0x00009970


	//   ....[24]....
        /*04bc*/ 	.word	0x00009990


	//   ....[25]....
        /*04c0*/ 	.word	0x000099a0


	//   ....[26]....
        /*04c4*/ 	.word	0x000099b0


	//   ....[27]....
        /*04c8*/ 	.word	0x000099c0


	//   ....[28]....
        /*04cc*/ 	.word	0x000099d0


	//   ....[29]....
        /*04d0*/ 	.word	0x000099e0


	//   ....[30]....
        /*04d4*/ 	.word	0x00009a10


	//   ....[31]....
        /*04d8*/ 	.word	0x00009a50


	//   ....[32]....
        /*04dc*/ 	.word	0x00009a90


	//   ....[33]....
        /*04e0*/ 	.word	0x00009ac0


	//   ....[34]....
        /*04e4*/ 	.word	0x00009ad0


	//   ....[35]....
        /*04e8*/ 	.word	0x00009ae0


	//   ....[36]....
        /*04ec*/ 	.word	0x00009b10


	//   ....[37]....
        /*04f0*/ 	.word	0x00009b40


	//   ....[38]....
        /*04f4*/ 	.word	0x00009b50


	//   ....[39]....
        /*04f8*/ 	.word	0x00009b60


	//   ....[40]....
        /*04fc*/ 	.word	0x00009b90


	//   ....[41]....
        /*0500*/ 	.word	0x00009bc0


	//   ....[42]....
        /*0504*/ 	.word	0x00009bd0


	//   ....[43]....
        /*0508*/ 	.word	0x00009c30


	//   ....[44]....
        /*050c*/ 	.word	0x00009c40


	//   ....[45]....
        /*0510*/ 	.word	0x00009c50


	//   ....[46]....
        /*0514*/ 	.word	0x00009c60


	//   ....[47]....
        /*0518*/ 	.word	0x00009c80


	//   ....[48]....
        /*051c*/ 	.word	0x00009c90


	//   ....[49]....
        /*0520*/ 	.word	0x00009ca0


	//   ....[50]....
        /*0524*/ 	.word	0x00009cb0


	//   ....[51]....
        /*0528*/ 	.word	0x00009cc0


	//   ....[52]....
        /*052c*/ 	.word	0x00009cd0


	//   ....[53]....
        /*0530*/ 	.word	0x00009d00


	//   ....[54]....
        /*0534*/ 	.word	0x00009d10


	//   ....[55]....
        /*0538*/ 	.word	0x00009d30


	//   ....[56]....
        /*053c*/ 	.word	0x00009d40


	//   ....[57]....
        /*0540*/ 	.word	0x00009d50


	//   ....[58]....
        /*0544*/ 	.word	0x00009d70


	//   ....[59]....
        /*0548*/ 	.word	0x00009d80


	//   ....[60]....
        /*054c*/ 	.word	0x00009d90


	//   ....[61]....
        /*0550*/ 	.word	0x00009da0


	//   ....[62]....
        /*0554*/ 	.word	0x00009dc0


	//   ....[63]....
        /*0558*/ 	.word	0x00009dd0


	//   ....[64]....
        /*055c*/ 	.word	0x00009df0


	//   ....[65]....
        /*0560*/ 	.word	0x00009e00


	//   ....[66]....
        /*0564*/ 	.word	0x00009e10


	//   ....[67]....
        /*0568*/ 	.word	0x0000a4e0


	//   ....[68]....
        /*056c*/ 	.word	0x0000a520


	//   ....[69]....
        /*0570*/ 	.word	0x0000a5c0


	//   ....[70]....
        /*0574*/ 	.word	0x0000a640


	//   ....[71]....
        /*0578*/ 	.word	0x0000acd0


	//   ....[72]....
        /*057c*/ 	.word	0x0000ad00


	//   ....[73]....
        /*0580*/ 	.word	0x0000ae00


	//   ....[74]....
        /*0584*/ 	.word	0x0000ae20


	//   ....[75]....
        /*0588*/ 	.word	0x0000af20


	//   ....[76]....
        /*058c*/ 	.word	0x0000af40


	//   ....[77]....
        /*0590*/ 	.word	0x0000b050


	//   ....[78]....
        /*0594*/ 	.word	0x0000b070


	//   ....[79]....
        /*0598*/ 	.word	0x0000b9a0


	//   ....[80]....
        /*059c*/ 	.word	0x0000b9c0


	//   ....[81]....
        /*05a0*/ 	.word	0x0000bac0


	//   ....[82]....
        /*05a4*/ 	.word	0x0000bae0


	//   ....[83]....
        /*05a8*/ 	.word	0x0000bbe0


	//   ....[84]....
        /*05ac*/ 	.word	0x0000bc00


	//   ....[85]....
        /*05b0*/ 	.word	0x0000bd10


	//   ....[86]....
        /*05b4*/ 	.word	0x0000bd30


	//   ....[87]....
        /*05b8*/ 	.word	0x0000beb0


	//   ....[88]....
        /*05bc*/ 	.word	0x0000c060


	//   ....[89]....
        /*05c0*/ 	.word	0x0000c090


	//   ....[90]....
        /*05c4*/ 	.word	0x0000c0c0


	//   ....[91]....
        /*05c8*/ 	.word	0x0000c0f0


	//   ....[92]....
        /*05cc*/ 	.word	0x0000c120


	//   ....[93]....
        /*05d0*/ 	.word	0x0000c160


	//   ....[94]....
        /*05d4*/ 	.word	0x0000c2b0


	//   ....[95]....
        /*05d8*/ 	.word	0x0000c2e0


	//   ....[96]....
        /*05dc*/ 	.word	0x0000c310


	//   ....[97]....
        /*05e0*/ 	.word	0x0000c340


	//   ....[98]....
        /*05e4*/ 	.word	0x0000c370


	//   ....[99]....
        /*05e8*/ 	.word	0x0000c3b0


	//   ....[100]....
        /*05ec*/ 	.word	0x0000c430


	//   ....[101]....
        /*05f0*/ 	.word	0x0000c470


	//   ....[102]....
        /*05f4*/ 	.word	0x0000c500


	//   ....[103]....
        /*05f8*/ 	.word	0x0000dfc0


	//   ....[104]....
        /*05fc*/ 	.word	0x0000dff0


	//   ....[105]....
        /*0600*/ 	.word	0x0000e020


	//   ....[106]....
        /*0604*/ 	.word	0x0000e130


	//   ....[107]....
        /*0608*/ 	.word	0x0000e140


	//   ....[108]....
        /*060c*/ 	.word	0x0000e1d0


	//   ....[109]....
        /*0610*/ 	.word	0x0000e1e0


	//   ....[110]....
        /*0614*/ 	.word	0x0000e1f0


	//   ....[111]....
        /*0618*/ 	.word	0x0000e280


	//   ....[112]....
        /*061c*/ 	.word	0x0000e320


	//   ....[113]....
        /*0620*/ 	.word	0x0000e720


	//   ....[114]....
        /*0624*/ 	.word	0x0000e750


	//   ....[115]....
        /*0628*/ 	.word	0x0000e780


	//   ....[116]....
        /*062c*/ 	.word	0x0000e7e0


	//   ....[117]....
        /*0630*/ 	.word	0x0000e860


	//   ....[118]....
        /*0634*/ 	.word	0x0000e870


	//   ....[119]....
        /*0638*/ 	.word	0x0000e8c0


	//   ....[120]....
        /*063c*/ 	.word	0x0000e900


	//   ....[121]....
        /*0640*/ 	.word	0x0000e910


	//   ....[122]....
        /*0644*/ 	.word	0x0000e9c0


	//   ....[123]....
        /*0648*/ 	.word	0x0000f1c0


	//   ....[124]....
        /*064c*/ 	.word	0x0000f1f0


	//   ....[125]....
        /*0650*/ 	.word	0x0000f220


	//   ....[126]....
        /*0654*/ 	.word	0x0000f260


	//   ....[127]....
        /*0658*/ 	.word	0x0000f2f0


	//   ....[128]....
        /*065c*/ 	.word	0x0000f310


	//   ....[129]....
        /*0660*/ 	.word	0x0000f360


	//   ....[130]....
        /*0664*/ 	.word	0x0000f3b0


	//   ....[131]....
        /*0668*/ 	.word	0x0000fda0


	//   ....[132]....
        /*066c*/ 	.word	0x0000fdb0


	//   ....[133]....
        /*0670*/ 	.word	0x0000fdc0


	//   ....[134]....
        /*0674*/ 	.word	0x0000fe00


	//   ....[135]....
        /*0678*/ 	.word	0x0000fe40


	//   ....[136]....
        /*067c*/ 	.word	0x0000fe50


	//   ....[137]....
        /*0680*/ 	.word	0x0000feb0


	//   ....[138]....
        /*0684*/ 	.word	0x0000fee0


	//   ....[139]....
        /*0688*/ 	.word	0x0000ff20


	//   ....[140]....
        /*068c*/ 	.word	0x0000ff80


	//   ....[141]....
        /*0690*/ 	.word	0x000103a0


	//   ....[142]....
        /*0694*/ 	.word	0x000103b0


	//   ....[143]....
        /*0698*/ 	.word	0x000103c0


	//   ....[144]....
        /*069c*/ 	.word	0x000103d0


	//   ....[145]....
        /*06a0*/ 	.word	0x000103e0


	//   ....[146]....
        /*06a4*/ 	.word	0x00010440


	//   ....[147]....
        /*06a8*/ 	.word	0x00010450


	//   ....[148]....
        /*06ac*/ 	.word	0x00010460


	//   ....[149]....
        /*06b0*/ 	.word	0x000104c0


	//   ....[150]....
        /*06b4*/ 	.word	0x000104e0


	//   ....[151]....
        /*06b8*/ 	.word	0x00011ae0


	//   ....[152]....
        /*06bc*/ 	.word	0x00011b10


	//   ....[153]....
        /*06c0*/ 	.word	0x00011b40


	//   ....[154]....
        /*06c4*/ 	.word	0x00011b50


	//   ....[155]....
        /*06c8*/ 	.word	0x00011b80


	//   ....[156]....
        /*06cc*/ 	.word	0x00011b90


	//   ....[157]....
        /*06d0*/ 	.word	0x00011bc0


	//   ....[158]....
        /*06d4*/ 	.word	0x00011c00


	//   ....[159]....
        /*06d8*/ 	.word	0x00011d40


	//   ....[160]....
        /*06dc*/ 	.word	0x00011d70


	//   ....[161]....
        /*06e0*/ 	.word	0x00011da0


	//   ....[162]....
        /*06e4*/ 	.word	0x00011dd0


	//   ....[163]....
        /*06e8*/ 	.word	0x00011e00


	//   ....[164]....
        /*06ec*/ 	.word	0x00011e40


	//   ....[165]....
        /*06f0*/ 	.word	0x00011ed0


	//   ....[166]....
        /*06f4*/ 	.word	0x00011f10


	//   ....[167]....
        /*06f8*/ 	.word	0x00011fa0


	//   ....[168]....
        /*06fc*/ 	.word	0x000123a0


	//   ....[169]....
        /*0700*/ 	.word	0x000128f0


	//   ....[170]....
        /*0704*/ 	.word	0x000129d0


	//   ....[171]....
        /*0708*/ 	.word	0x00012a90


	//   ....[172]....
        /*070c*/ 	.word	0x00012c20


	//   ....[173]....
        /*0710*/ 	.word	0x00012cb0


	//   ....[174]....
        /*0714*/ 	.word	0x00012d10


	//   ....[175]....
        /*0718*/ 	.word	0x00012e10


	//   ....[176]....
        /*071c*/ 	.word	0x00012e70


	//   ....[177]....
        /*0720*/ 	.word	0x00012f40


	//   ....[178]....
        /*0724*/ 	.word	0x00013000


	//   ....[179]....
        /*0728*/ 	.word	0x000130d0


	//   ....[180]....
        /*072c*/ 	.word	0x00013250


	//   ....[181]....
        /*0730*/ 	.word	0x00013310


	//   ....[182]....
        /*0734*/ 	.word	0x00013430


	//   ....[183]....
        /*0738*/ 	.word	0x00013480


	//   ....[184]....
        /*073c*/ 	.word	0x00013560


	//   ....[185]....
        /*0740*/ 	.word	0x00013610


	//   ....[186]....
        /*0744*/ 	.word	0x00013670


	//   ....[187]....
        /*0748*/ 	.word	0x00013750


	//   ....[188]....
        /*074c*/ 	.word	0x000137c0


	//   ....[189]....
        /*0750*/ 	.word	0x00013890


	//   ....[190]....
        /*0754*/ 	.word	0x00013930


	//   ....[191]....
        /*0758*/ 	.word	0x000139a0


	//   ....[192]....
        /*075c*/ 	.word	0x00013a20


	//   ....[193]....
        /*0760*/ 	.word	0x00013af0


	//   ....[194]....
        /*0764*/ 	.word	0x00013b60


	//   ....[195]....
        /*0768*/ 	.word	0x00013c40


	//   ....[196]....
        /*076c*/ 	.word	0x00013cb0


	//   ....[197]....
        /*0770*/ 	.word	0x00013d80


	//   ....[198]....
        /*0774*/ 	.word	0x00013eb0


	//   ....[199]....
        /*0778*/ 	.word	0x00013f40


	//   ....[200]....
        /*077c*/ 	.word	0x00013fa0


	//   ....[201]....
        /*0780*/ 	.word	0x00014080


	//   ....[202]....
        /*0784*/ 	.word	0x000140e0


	//   ....[203]....
        /*0788*/ 	.word	0x000141b0


	//   ....[204]....
        /*078c*/ 	.word	0x00014210


	//   ....[205]....
        /*0790*/ 	.word	0x000142e0


	//   ....[206]....
        /*0794*/ 	.word	0x00014340


	//   ....[207]....
        /*0798*/ 	.word	0x00014410


	//   ....[208]....
        /*079c*/ 	.word	0x00014500


	//   ....[209]....
        /*07a0*/ 	.word	0x00014590


	//   ....[210]....
        /*07a4*/ 	.word	0x000145f0


	//   ....[211]....
        /*07a8*/ 	.word	0x000146c0


	//   ....[212]....
        /*07ac*/ 	.word	0x00014720


	//   ....[213]....
        /*07b0*/ 	.word	0x000147f0


	//   ....[214]....
        /*07b4*/ 	.word	0x00014850


	//   ....[215]....
        /*07b8*/ 	.word	0x00014920


	//   ....[216]....
        /*07bc*/ 	.word	0x00014980


	//   ....[217]....
        /*07c0*/ 	.word	0x00014a50


	//   ....[218]....
        /*07c4*/ 	.word	0x00014ca0


	//----- nvinfo : EIATTR_REG_RECONFIG
	.align		4
.L_122:
        /*07c8*/ 	.byte	0x01, 0x54
	.zero		2


	//----- nvinfo : EIATTR_SYSCALL_OFFSETS
	.align		4
        /*07cc*/ 	.byte	0x04, 0x46
        /*07ce*/ 	.short	(.L_124 - .L_123)


	//   ....[0]....
.L_123:
        /*07d0*/ 	.word	0x00001920


	//   ....[1]....
        /*07d4*/ 	.word	0x0000d280


	//   ....[2]....
        /*07d8*/ 	.word	0x0000d3f0


	//   ....[3]....
        /*07dc*/ 	.word	0x0000d540


	//   ....[4]....
        /*07e0*/ 	.word	0x0000d680


	//   ....[5]....
        /*07e4*/ 	.word	0x0000ee00


	//----- nvinfo : EIATTR_MBARRIER_INSTR_OFFSETS
	.align		4
.L_124:
        /*07e8*/ 	.byte	0x04, 0x39
        /*07ea*/ 	.short	(.L_126 - .L_125)


	//   ....[0]....
.L_125:
        /*07ec*/ 	.word	0x00000180
        /*07f0*/ 	.word	0x000000ff
        /*07f4*/ 	.word	0x00033400
        /*07f8*/ 	.short	0x0100
        /*07fa*/ 	.byte	0x08
	.zero		1


	//   ....[1]....
        /*07fc*/ 	.word	0x00000190
        /*0800*/ 	.word	0x000000ff
        /*0804*/ 	.word	0x00033420
        /*0808*/ 	.short	0x0100
        /*080a*/ 	.byte	0x08
	.zero		1


	//   ....[2]....
        /*080c*/ 	.word	0x00000280
        /*0810*/ 	.word	0x000000ff
        /*0814*/ 	.word	0x00033430
        /*0818*/ 	.short	0x0100
        /*081a*/ 	.byte	0x08
	.zero		1


	//   ....[3]....
        /*081c*/ 	.word	0x00000290
        /*0820*/ 	.word	0x000000ff
        /*0824*/ 	.word	0x00033440
        /*0828*/ 	.short	0x0100
        /*082a*/ 	.byte	0x08
	.zero		1


	//   ....[4]....
        /*082c*/ 	.word	0x000002a0
        /*0830*/ 	.word	0x000000ff
        /*0834*/ 	.word	0x00033438
        /*0838*/ 	.short	0x0100
        /*083a*/ 	.byte	0x08
	.zero		1


	//   ....[5]....
        /*083c*/ 	.word	0x000002b0
        /*0840*/ 	.word	0x000000ff
        /*0844*/ 	.word	0x00033448
        /*0848*/ 	.short	0x0100
        /*084a*/ 	.byte	0x08
	.zero		1


	//   ....[6]....
        /*084c*/ 	.word	0x000003e0
        /*0850*/ 	.word	0x000000ff
        /*0854*/ 	.word	0x00033450
        /*0858*/ 	.short	0x0100
        /*085a*/ 	.byte	0x08
	.zero		1


	//   ....[7]....
        /*085c*/ 	.word	0x000003f0
        /*0860*/ 	.word	0x000000ff
        /*0864*/ 	.word	0x00033460
        /*0868*/ 	.short	0x0100
        /*086a*/ 	.byte	0x08
	.zero		1


	//   ....[8]....
        /*086c*/ 	.word	0x00000400
        /*0870*/ 	.word	0x000000ff
        /*0874*/ 	.word	0x00033458
        /*0878*/ 	.short	0x0100
        /*087a*/ 	.byte	0x08
	.zero		1


	//   ....[9]....
        /*087c*/ 	.word	0x00000410
        /*0880*/ 	.word	0x000000ff
        /*0884*/ 	.word	0x00033468
        /*0888*/ 	.short	0x0100
        /*088a*/ 	.byte	0x08
	.zero		1


	//   ....[10]....
        /*088c*/ 	.word	0x00000500
        /*0890*/ 	.word	0x000000ff
        /*0894*/ 	.word	0x00033470
        /*0898*/ 	.short	0x0100
        /*089a*/ 	.byte	0x06
	.zero		1


	//   ....[11]....
        /*089c*/ 	.word	0x00000510
        /*08a0*/ 	.word	0x000000ff
        /*08a4*/ 	.word	0x00033480
        /*08a8*/ 	.short	0x0100
        /*08aa*/ 	.byte	0x06
	.zero		1


	//   ....[12]....
        /*08ac*/ 	.word	0x00000520
        /*08b0*/ 	.word	0x000000ff
        /*08b4*/ 	.word	0x00033478
        /*08b8*/ 	.short	0x0100
        /*08ba*/ 	.byte	0x06
	.zero		1


	//   ....[13]....
        /*08bc*/ 	.word	0x00000530
        /*08c0*/ 	.word	0x000000ff
        /*08c4*/ 	.word	0x00033488
        /*08c8*/ 	.short	0x0100
        /*08ca*/ 	.byte	0x06
	.zero		1


	//   ....[14]....
        /*08cc*/ 	.word	0x00000660
        /*08d0*/ 	.word	0x000000ff
        /*08d4*/ 	.word	0x00033490
        /*08d8*/ 	.short	0x0100
        /*08da*/ 	.byte	0x08
	.zero		1


	//   ....[15]....
        /*08dc*/ 	.word	0x00000670
        /*08e0*/ 	.word	0x000000ff
        /*08e4*/ 	.word	0x000334a0
        /*08e8*/ 	.short	0x0100
        /*08ea*/ 	.byte	0x08
	.zero		1


	//   ....[16]....
        /*08ec*/ 	.word	0x00000680
        /*08f0*/ 	.word	0x000000ff
        /*08f4*/ 	.word	0x00033498
        /*08f8*/ 	.short	0x0100
        /*08fa*/ 	.byte	0x08
	.zero		1


	//   ....[17]....
        /*08fc*/ 	.word	0x00000690
        /*0900*/ 	.word	0x000000ff
        /*0904*/ 	.word	0x000334a8
        /*0908*/ 	.short	0x0100
        /*090a*/ 	.byte	0x08
	.zero		1


	//   ....[18]....
        /*090c*/ 	.word	0x000007e0
        /*0910*/ 	.word	0x000000ff
        /*0914*/ 	.word	0x000334b0
        /*0918*/ 	.short	0x0100
        /*091a*/ 	.byte	0x08
	.zero		1


	//   ....[19]....
        /*091c*/ 	.word	0x000007f0
        /*0920*/ 	.word	0x000000ff
        /*0924*/ 	.word	0x000334c0
        /*0928*/ 	.short	0x0100
        /*092a*/ 	.byte	0x08
	.zero		1


	//   ....[20]....
        /*092c*/ 	.word	0x00000800
        /*0930*/ 	.word	0x000000ff
        /*0934*/ 	.word	0x000334b8
        /*0938*/ 	.short	0x0100
        /*093a*/ 	.byte	0x08
	.zero		1


	//   ....[21]....
        /*093c*/ 	.word	0x00000810
        /*0940*/ 	.word	0x000000ff
        /*0944*/ 	.word	0x000334c8
        /*0948*/ 	.short	0x0100
        /*094a*/ 	.byte	0x08
	.zero		1


	//   ....[22]....
        /*094c*/ 	.word	0x000019a0
        /*0950*/ 	.word	0x000000ff
        /*0954*/ 	.word	0x00033400
        /*0958*/ 	.short	0x010a
        /*095a*/ 	.byte	0x30
	.zero		1


	//   ....[23]....
        /*095c*/ 	.word	0x00001a20
        /*0960*/ 	.word	0x00000003
        /*0964*/ 	.word	0x00033430
        /*0968*/ 	.short	0x010a
        /*096a*/ 	.byte	0x3f
	.zero		1


	//   ....[24]....
        /*096c*/ 	.word	0x00001a70
        /*0970*/ 	.word	0x00000003
        /*0974*/ 	.word	0x00033430
        /*0978*/ 	.short	0x010a
        /*097a*/ 	.byte	0x3f
	.zero		1


	//   ....[25]....
        /*097c*/ 	.word	0x00002910
        /*0980*/ 	.word	0x000000ff
        /*0984*/ 	.word	0x00000000
        /*0988*/ 	.short	0x0101
        /*098a*/ 	.byte	0x06
	.zero		1


	//   ....[26]....
        /*098c*/ 	.word	0x000051c0
        /*0990*/ 	.word	0x000000ff
        /*0994*/ 	.word	0x00033430
        /*0998*/ 	.short	0x010a
        /*099a*/ 	.byte	0x06
	.zero		1


	//   ....[27]....
        /*099c*/ 	.word	0x00005200
        /*09a0*/ 	.word	0x000000ff
        /*09a4*/ 	.word	0x00033430
        /*09a8*/ 	.short	0x010a
        /*09aa*/ 	.byte	0x06
	.zero		1


	//   ....[28]....
        /*09ac*/ 	.word	0x00005e50
        /*09b0*/ 	.word	0x000000ff
        /*09b4*/ 	.word	0x00033450
        /*09b8*/ 	.short	0x010a
        /*09ba*/ 	.byte	0x06
	.zero		1


	//   ....[29]....
        /*09bc*/ 	.word	0x00005e90
        /*09c0*/ 	.word	0x000000ff
        /*09c4*/ 	.word	0x00033450
        /*09c8*/ 	.short	0x010a
        /*09ca*/ 	.byte	0x06
	.zero		1


	//   ....[30]....
        /*09cc*/ 	.word	0x000061f0
        /*09d0*/ 	.word	0x000000ff
        /*09d4*/ 	.word	0x00000000
        /*09d8*/ 	.short	0x0101
        /*09da*/ 	.byte	0x06
	.zero		1


	//   ....[31]....
        /*09dc*/ 	.word	0x000077a0
        /*09e0*/ 	.word	0x000000ff
        /*09e4*/ 	.word	0x00000000
        /*09e8*/ 	.short	0x0101
        /*09ea*/ 	.byte	0x06
	.zero		1


	//   ....[32]....
        /*09ec*/ 	.word	0x00008050
        /*09f0*/ 	.word	0x000000ff
        /*09f4*/ 	.word	0x00033450
        /*09f8*/ 	.short	0x010a
        /*09fa*/ 	.byte	0x09
	.zero		1


	//   ....[33]....
        /*09fc*/ 	.word	0x00008090
        /*0a00*/ 	.word	0x000000ff
        /*0a04*/ 	.word	0x00033450
        /*0a08*/ 	.short	0x010a
        /*0a0a*/ 	.byte	0x09
	.zero		1


	//   ....[34]....
        /*0a0c*/ 	.word	0x000088f0
        /*0a10*/ 	.word	0x000000ff
        /*0a14*/ 	.word	0x00000000
        /*0a18*/ 	.short	0x0101
        /*0a1a*/ 	.byte	0x04
	.zero		1


	//   ....[35]....
        /*0a1c*/ 	.word	0x0000ace0
        /*0a20*/ 	.word	0x00000000
        /*0a24*/ 	.word	0x00000000
        /*0a28*/ 	.short	0x0101
        /*0a2a*/ 	.byte	0x3f
	.zero		1


	//   ....[36]....
        /*0a2c*/ 	.word	0x0000dcd0
        /*0a30*/ 	.word	0x00000004
        /*0a34*/ 	.word	0x00033480
        /*0a38*/ 	.short	0x010a
        /*0a3a*/ 	.byte	0x3f
	.zero		1


	//   ....[37]....
        /*0a3c*/ 	.word	0x0000e3f0
        /*0a40*/ 	.word	0x00000004
        /*0a44*/ 	.word	0x00033470
        /*0a48*/ 	.short	0x0107
        /*0a4a*/ 	.byte	0x3f
	.zero		1


	//   ....[38]....
        /*0a4c*/ 	.word	0x0000e4b0
        /*0a50*/ 	.word	0x00000004
        /*0a54*/ 	.word	0x00033470
        /*0a58*/ 	.short	0x0101
        /*0a5a*/ 	.byte	0x3f
	.zero		1


	//   ....[39]....
        /*0a5c*/ 	.word	0x0000e4e0
        /*0a60*/ 	.word	0x00000004
        /*0a64*/ 	.word	0x00033440
        /*0a68*/ 	.short	0x010a
        /*0a6a*/ 	.byte	0x3f
	.zero		1


	//   ....[40]....
        /*0a6c*/ 	.word	0x0000eb20
        /*0a70*/ 	.word	0x00000004
        /*0a74*/ 	.word	0x00033430
        /*0a78*/ 	.short	0x0107
        /*0a7a*/ 	.byte	0x3f
	.zero		1


	//   ....[41]....
        /*0a7c*/ 	.word	0x0000ebf0
        /*0a80*/ 	.word	0x00000004
        /*0a84*/ 	.word	0x00033430
        /*0a88*/ 	.short	0x0101
        /*0a8a*/ 	.byte	0x3f
	.zero		1


	//   ....[42]....
        /*0a8c*/ 	.word	0x0000f4c0
        /*0a90*/ 	.word	0x00000016
        /*0a94*/ 	.word	0x00033400
        /*0a98*/ 	.short	0x0107
        /*0a9a*/ 	.byte	0x3f
	.zero		1


	//   ....[43]....
        /*0a9c*/ 	.word	0x0000f5c0
        /*0aa0*/ 	.word	0x00000016
        /*0aa4*/ 	.word	0x00033400
        /*0aa8*/ 	.short	0x0101
        /*0aaa*/ 	.byte	0x3f
	.zero		1


	//   ....[44]....
        /*0aac*/ 	.word	0x0000f5e0
        /*0ab0*/ 	.word	0x00000016
        /*0ab4*/ 	.word	0x00033420
        /*0ab8*/ 	.short	0x010a
        /*0aba*/ 	.byte	0x3f
	.zero		1


	//   ....[45]....
        /*0abc*/ 	.word	0x0000faf0
        /*0ac0*/ 	.word	0x00000004
        /*0ac4*/ 	.word	0x00033480
        /*0ac8*/ 	.short	0x010a
        /*0aca*/ 	.byte	0x3f
	.zero		1


	//   ....[46]....
        /*0acc*/ 	.word	0x00010020
        /*0ad0*/ 	.word	0x00000004
        /*0ad4*/ 	.word	0x00033470
        /*0ad8*/ 	.short	0x0107
        /*0ada*/ 	.byte	0x3f
	.zero		1


	//   ....[47]....
        /*0adc*/ 	.word	0x000100e0
        /*0ae0*/ 	.word	0x00000004
        /*0ae4*/ 	.word	0x00033470
        /*0ae8*/ 	.short	0x0101
        /*0aea*/ 	.byte	0x3f
	.zero		1


	//   ....[48]....
        /*0aec*/ 	.word	0x00010110
        /*0af0*/ 	.word	0x00000004
        /*0af4*/ 	.word	0x00033440
        /*0af8*/ 	.short	0x010a
        /*0afa*/ 	.byte	0x3f
	.zero		1


	//   ....[49]....
        /*0afc*/ 	.word	0x00010610
        /*0b00*/ 	.word	0x00000004
        /*0b04*/ 	.word	0x00033430
        /*0b08*/ 	.short	0x0107
        /*0b0a*/ 	.byte	0x3f
	.zero		1


	//   ....[50]....
        /*0b0c*/ 	.word	0x000106e0
        /*0b10*/ 	.word	0x00000004
        /*0b14*/ 	.word	0x00033430
        /*0b18*/ 	.short	0x0101
        /*0b1a*/ 	.byte	0x3f
	.zero		1


	//   ....[51]....
        /*0b1c*/ 	.word	0x00010760
        /*0b20*/ 	.word	0x00000000
        /*0b24*/ 	.word	0x00033470
        /*0b28*/ 	.short	0x010a
        /*0b2a*/ 	.byte	0x3f
	.zero		1


	//   ....[52]....
        /*0b2c*/ 	.word	0x000107f0
        /*0b30*/ 	.word	0x00000000
        /*0b34*/ 	.word	0x00033460
        /*0b38*/ 	.short	0x010a
        /*0b3a*/ 	.byte	0x3f
	.zero		1


	//   ....[53]....
        /*0b3c*/ 	.word	0x00010ec0
        /*0b40*/ 	.word	0x00000000
        /*0b44*/ 	.word	0x00033450
        /*0b48*/ 	.short	0x0101
        /*0b4a*/ 	.byte	0x3f
	.zero		1


	//   ....[54]....
        /*0b4c*/ 	.word	0x00010f40
        /*0b50*/ 	.word	0x00000000
        /*0b54*/ 	.word	0x00000000
        /*0b58*/ 	.short	0x0101
        /*0b5a*/ 	.byte	0x3f
	.zero		1


	//   ....[55]....
        /*0b5c*/ 	.word	0x00011100
        /*0b60*/ 	.word	0x00000003
        /*0b64*/ 	.word	0x00033470
        /*0b68*/ 	.short	0x010a
        /*0b6a*/ 	.byte	0x3f
	.zero		1


	//   ....[56]....
        /*0b6c*/ 	.word	0x00011180
        /*0b70*/ 	.word	0x00000003
        /*0b74*/ 	.word	0x00033460
        /*0b78*/ 	.short	0x010a
        /*0b7a*/ 	.byte	0x3f
	.zero		1


	//   ....[57]....
        /*0b7c*/ 	.word	0x00011860
        /*0b80*/ 	.word	0x00000003
        /*0b84*/ 	.word	0x00033450
        /*0b88*/ 	.short	0x0101
        /*0b8a*/ 	.byte	0x3f
	.zero		1


	//   ....[58]....
        /*0b8c*/ 	.word	0x000118e0
        /*0b90*/ 	.word	0x00000000
        /*0b94*/ 	.word	0x00000000
        /*0b98*/ 	.short	0x0101
        /*0b9a*/ 	.byte	0x3f
	.zero		1


	//   ....[59]....
        /*0b9c*/ 	.word	0x00012320
        /*0ba0*/ 	.word	0x00000005
        /*0ba4*/ 	.word	0x00033420
        /*0ba8*/ 	.short	0x010a
        /*0baa*/ 	.byte	0x3f
	.zero		1


	//   ....[60]....
        /*0bac*/ 	.word	0x000124a0
        /*0bb0*/ 	.word	0x00000003
        /*0bb4*/ 	.word	0x00033440
        /*0bb8*/ 	.short	0x010a
        /*0bba*/ 	.byte	0x3f
	.zero		1


	//   ....[61]....
        /*0bbc*/ 	.word	0x00012540
        /*0bc0*/ 	.word	0x00000005
        /*0bc4*/ 	.word	0x00033440
        /*0bc8*/ 	.short	0x010a
        /*0bca*/ 	.byte	0x3f
	.zero		1


	//   ....[62]....
        /*0bcc*/ 	.word	0x00012580
        /*0bd0*/ 	.word	0x00000003
        /*0bd4*/ 	.word	0x00033460
        /*0bd8*/ 	.short	0x010a
        /*0bda*/ 	.byte	0x3f
	.zero		1


	//   ....[63]....
        /*0bdc*/ 	.word	0x000125c0
        /*0be0*/ 	.word	0x00000005
        /*0be4*/ 	.word	0x00033460
        /*0be8*/ 	.short	0x010a
        /*0bea*/ 	.byte	0x3f
	.zero		1


	//   ....[64]....
        /*0bec*/ 	.word	0x00012600
        /*0bf0*/ 	.word	0x00000003
        /*0bf4*/ 	.word	0x00033480
        /*0bf8*/ 	.short	0x010a
        /*0bfa*/ 	.byte	0x3f
	.zero		1


	//   ....[65]....
        /*0bfc*/ 	.word	0x00012640
        /*0c00*/ 	.word	0x00000005
        /*0c04*/ 	.word	0x00033480
        /*0c08*/ 	.short	0x010a
        /*0c0a*/ 	.byte	0x3f
	.zero		1


	//   ....[66]....
        /*0c0c*/ 	.word	0x000126b0
        /*0c10*/ 	.word	0x00000003
        /*0c14*/ 	.word	0x00033400
        /*0c18*/ 	.short	0x010a
        /*0c1a*/ 	.byte	0x3f
	.zero		1


	//   ....[67]....
        /*0c1c*/ 	.word	0x00012700
        /*0c20*/ 	.word	0x00000003
        /*0c24*/ 	.word	0x00033430
        /*0c28*/ 	.short	0x010a
        /*0c2a*/ 	.byte	0x3f
	.zero		1


	//   ....[68]....
        /*0c2c*/ 	.word	0x00012760
        /*0c30*/ 	.word	0x00000005
        /*0c34*/ 	.word	0x00033430
        /*0c38*/ 	.short	0x010a
        /*0c3a*/ 	.byte	0x3f
	.zero		1


	//   ....[69]....
        /*0c3c*/ 	.word	0x000127c0
        /*0c40*/ 	.word	0x00000005
        /*0c44*/ 	.word	0x00033450
        /*0c48*/ 	.short	0x010a
        /*0c4a*/ 	.byte	0x3f
	.zero		1


	//   ....[70]....
        /*0c4c*/ 	.word	0x00012820
        /*0c50*/ 	.word	0x00000007
        /*0c54*/ 	.word	0x00033450
        /*0c58*/ 	.short	0x010a
        /*0c5a*/ 	.byte	0x3f
	.zero		1


	//   ....[71]....
        /*0c5c*/ 	.word	0x00012920
        /*0c60*/ 	.word	0x00000004
        /*0c64*/ 	.word	0x00033480
        /*0c68*/ 	.short	0x010a
        /*0c6a*/ 	.byte	0x3f
	.zero		1


	//   ....[72]....
        /*0c6c*/ 	.word	0x000131a0
        /*0c70*/ 	.word	0x00000004
        /*0c74*/ 	.word	0x00033440
        /*0c78*/ 	.short	0x010a
        /*0c7a*/ 	.byte	0x3f
	.zero		1


	//   ....[73]....
        /*0c7c*/ 	.word	0x00013db0
        /*0c80*/ 	.word	0x00000016
        /*0c84*/ 	.word	0x00033420
        /*0c88*/ 	.short	0x010a
        /*0c8a*/ 	.byte	0x3f
	.zero		1


	//   ....[74]....
        /*0c8c*/ 	.word	0x00013e00
        /*0c90*/ 	.word	0x00000004
        /*0c94*/ 	.word	0x00033480
        /*0c98*/ 	.short	0x010a
        /*0c9a*/ 	.byte	0x3f
	.zero		1


	//   ....[75]....
        /*0c9c*/ 	.word	0x00014450
        /*0ca0*/ 	.word	0x00000004
        /*0ca4*/ 	.word	0x00033440
        /*0ca8*/ 	.short	0x010a
        /*0caa*/ 	.byte	0x3f
	.zero		1


	//   ....[76]....
        /*0cac*/ 	.word	0x00014a80
        /*0cb0*/ 	.word	0x00000000
        /*0cb4*/ 	.word	0x00033470
        /*0cb8*/ 	.short	0x010a
        /*0cba*/ 	.byte	0x3f
	.zero		1


	//   ....[77]....
        /*0cbc*/ 	.word	0x00014ad0
        /*0cc0*/ 	.word	0x00000000
        /*0cc4*/ 	.word	0x00033460
        /*0cc8*/ 	.short	0x010a
        /*0cca*/ 	.byte	0x3f
	.zero		1


	//   ....[78]....
        /*0ccc*/ 	.word	0x00014b20
        /*0cd0*/ 	.word	0x00000003
        /*0cd4*/ 	.word	0x00033470
        /*0cd8*/ 	.short	0x010a
        /*0cda*/ 	.byte	0x3f
	.zero		1


	//   ....[79]....
        /*0cdc*/ 	.word	0x00014b70
        /*0ce0*/ 	.word	0x00000003
        /*0ce4*/ 	.word	0x00033460
        /*0ce8*/ 	.short	0x010a
        /*0cea*/ 	.byte	0x3f
	.zero		1


	//   ....[80]....
        /*0cec*/ 	.word	0x00014bc0
        /*0cf0*/ 	.word	0x00000005
        /*0cf4*/ 	.word	0x00033420
        /*0cf8*/ 	.short	0x010a
        /*0cfa*/ 	.byte	0x3f
	.zero		1


	//   ....[81]....
        /*0cfc*/ 	.word	0x00014d60
        /*0d00*/ 	.word	0x00000003
        /*0d04*/ 	.word	0x00033440
        /*0d08*/ 	.short	0x010a
        /*0d0a*/ 	.byte	0x3f
	.zero		1


	//   ....[82]....
        /*0d0c*/ 	.word	0x00014db0
        /*0d10*/ 	.word	0x00000005
        /*0d14*/ 	.word	0x00033440
        /*0d18*/ 	.short	0x010a
        /*0d1a*/ 	.byte	0x3f
	.zero		1


	//   ....[83]....
        /*0d1c*/ 	.word	0x00014e00
        /*0d20*/ 	.word	0x00000003
        /*0d24*/ 	.word	0x00033460
        /*0d28*/ 	.short	0x010a
        /*0d2a*/ 	.byte	0x3f
	.zero		1


	//   ....[84]....
        /*0d2c*/ 	.word	0x00014e50
        /*0d30*/ 	.word	0x00000005
        /*0d34*/ 	.word	0x00033460
        /*0d38*/ 	.short	0x010a
        /*0d3a*/ 	.byte	0x3f
	.zero		1


	//   ....[85]....
        /*0d3c*/ 	.word	0x00014ea0
        /*0d40*/ 	.word	0x00000003
        /*0d44*/ 	.word	0x00033480
        /*0d48*/ 	.short	0x010a
        /*0d4a*/ 	.byte	0x3f
	.zero		1


	//----- nvinfo : EIATTR_NUM_MBARRIERS
	.align		4
.L_126:
        /*0d4c*/ 	.byte	0x03, 0x38
        /*0d4e*/ 	.short	0x0016


	//----- nvinfo : EIATTR_EXIT_INSTR_OFFSETS
	.align		4
        /*0d50*/ 	.byte	0x04, 0x1c
        /*0d52*/ 	.short	(.L_128 - .L_127)


	//   ....[0]....
.L_127:
        /*0d54*/ 	.word	0x000009c0


	//   ....[1]....
        /*0d58*/ 	.word	0x0000be60


	//   ....[2]....
        /*0d5c*/ 	.word	0x00012690


	//----- nvinfo : EIATTR_MAX_THREADS
	.align		4
.L_128:
        /*0d60*/ 	.byte	0x04, 0x05
        /*0d62*/ 	.short	(.L_130 - .L_129)
.L_129:
        /*0d64*/ 	.word	0x00000180
        /*0d68*/ 	.word	0x00000001
        /*0d6c*/ 	.word	0x00000001


	//----- nvinfo : EIATTR_CRS_STACK_SIZE
	.align		4
.L_130:
        /*0d70*/ 	.byte	0x04, 0x1e
        /*0d72*/ 	.short	(.L_132 - .L_131)
.L_131:
        /*0d74*/ 	.word	0x00000000


	//----- nvinfo : EIATTR_CBANK_PARAM_SIZE
	.align		4
.L_132:
        /*0d78*/ 	.byte	0x03, 0x19
        /*0d7a*/ 	.short	0x0af0


	//----- nvinfo : EIATTR_PARAM_CBANK
	.align		4
        /*0d7c*/ 	.byte	0x04, 0x0a
        /*0d7e*/ 	.short	(.L_134 - .L_133)
	.align		4
.L_133:
        /*0d80*/ 	.word	index@(.nv.constant0._ZN7cutlass13device_kernelIN5flash11enable_sm90INS1_16FlashAttnFwdSm90INS1_25CollectiveMainloopFwdSm90ILi2EN4cute5tupleIJNS5_1CILi1EEES8_S8_EEENS6_IJNS7_ILi128EEENS7_ILi160EEENS7_ILi192EEEEEELi192ENS_12float_e4m3_tEfNS_4arch4Sm90ELb0ELb0ELb0ELb1ELb1ELb0ELb0ELb1ELb1ELb1ELb0ELb0EEENS1_21CollectiveEpilogueFwdINS6_IJSA_SC_SB_EEES9_NS_10bfloat16_tESG_Li256ELb1ELb1ELb0ELb1EEENS1_36VarlenDynamicPersistentTileSchedulerILi128ELi160ELi256ELi128ELb0ELb1ELb1ELb0ELb1ELb1EEEEEEEEEvNT_6ParamsE)
        /*0d84*/ 	.short	0x0210
        /*0d86*/ 	.short	0x0af0


	//----- nvinfo : EIATTR_SW_WAR
	.align		4
.L_134:
        /*0d88*/ 	.byte	0x04, 0x36
        /*0d8a*/ 	.short	(.L_136 - .L_135)
.L_135:
        /*0d8c*/ 	.word	0x00000008
.L_136:


//--------------------- .nv.info._ZN7cutlass13device_kernelIN5flash11enable_sm90INS1_16FlashAttnFwdSm90INS1_25CollectiveMainloopFwdSm90ILi2EN4cute5tupleIJNS5_1CILi1EEES8_S8_EEENS6_IJNS7_ILi128EEENS7_ILi160EEENS7_ILi192EEEEEELi192ENS_12float_e4m3_tEfNS_4arch4Sm90ELb0ELb0ELb0ELb1ELb1ELb1ELb0ELb1ELb1ELb1ELb0ELb0EEENS1_21CollectiveEpilogueFwdINS6_IJSA_SC_SB_EEES9_NS_10bfloat16_tESG_Li256ELb1ELb1ELb0ELb1EEENS1_36VarlenDynamicPersistentTileSchedulerILi128ELi160ELi256ELi128ELb0ELb1ELb1ELb0ELb1ELb1EEEEEEEEEvNT_6ParamsE --------------------------
	.section	.nv.info._ZN7cutlass13device_kernelIN5flash11enable_sm90INS1_16FlashAttnFwdSm90INS1_25CollectiveMainloopFwdSm90ILi2EN4cute5tupleIJNS5_1CILi1EEES8_S8_EEENS6_IJNS7_ILi128EEENS7_ILi160EEENS7_ILi192EEEEEELi192ENS_12float_e4m3_tEfNS_4arch4Sm90ELb0ELb0ELb0ELb1ELb1ELb1ELb0ELb1ELb1ELb1ELb0ELb0EEENS1_21CollectiveEpilogueFwdINS6_IJSA_SC_SB_EEES9_NS_10bfloat16_tESG_Li256ELb1ELb1ELb0ELb1EEENS1_36VarlenDynamicPersistentTileSchedulerILi128ELi160ELi256ELi128ELb0ELb1ELb1ELb0ELb1ELb1EEEEEEEEEvNT_6ParamsE,"",@"SHT_CUDA_INFO"
	.sectionflags	@""
	.align	4


	//----- nvinfo : EIATTR_CUDA_API_VERSION
	.align		4
        /*0000*/ 	.byte	0x04, 0x37
        /*0002*/ 	.short	(.L_138 - .L_137)
.L_137:
        /*0004*/ 	.word	0x00000082


	//----- nvinfo : EIATTR_KPARAM_INFO
	.align		4
.L_138:
        /*0008*/ 	.byte	0x04, 0x17
        /*000a*/ 	.short	(.L_140 - .L_139)
.L_139:
        /*000c*/ 	.word	0x00000000
        /*0010*/ 	.short	0x0000
        /*0012*/ 	.short	0x0070
        /*0014*/ 	.byte	0x00, 0xf0, 0x01, 0x2a


	//----- nvinfo : EIATTR_SPARSE_MMA_MASK
	.align		4
.L_140:
        /*0018*/ 	.byte	0x03, 0x50
        /*001a*/ 	.short	0x0000


	//----- nvinfo : EIATTR_MAXREG_COUNT
	.align		4
        /*001c*/ 	.byte	0x03, 0x1b
        /*001e*/ 	.short	0x00a8


	//----- nvinfo : EIATTR_NUM_BARRIERS
	.align		4
        /*0020*/ 	.byte	0x02, 0x4c
        /*0022*/ 	.byte	0x10
	.zero		1


	//----- nvinfo : EIATTR_EXTERNS
	.align		4
        /*0024*/ 	.byte	0x04, 0x0f
        /*0026*/ 	.short	(.L_142 - .L_141)


	//   ....[0]....
	.align		4
.L_141:
        /*0028*/ 	.word	index@(__assertfail)


	//----- nvinfo : EIATTR_ANNOTATIONS
	.align		4
.L_142:
        /*002c*/ 	.byte	0x04, 0x55
        /*002e*/ 	.short	(.L_144 - .L_143)


	//   ....[0]....
.L_143:
        /* <DEDUP_REMOVED lines=94> */


	//----- nvinfo : EIATTR_MERCURY_ISA_VERSION
	.align		4
.L_144:
        /*0600*/ 	.byte	0x03, 0x5f
        /*0602*/ 	.short	0x0101


	//----- nvinfo : EIATTR_UNUSED_LOAD_BYTE_OFFSET
	.align		4
        /*0604*/ 	.byte	0x04, 0x44
        /*0606*/ 	.short	(.L_146 - .L_145)


	//   ....[0]....
.L_145:
        /*0608*/ 	.word	0x00000a80
        /*060c*/ 	.word	0x0000fff0


	//   ....[1]....
        /*0610*/ 	.word	0x0001f980
        /*0614*/ 	.word	0x0000fff0


	//----- nvinfo : EIATTR_INT_WARP_WIDE_INSTR_OFFSETS
	.align		4
.L_146:
        /*0618*/ 	.byte	0x04, 0x31
        /*061a*/ 	.short	(.L_148 - .L_147)


	//   ....[0]....
.L_147:
        /*061c*/ 	.word	0x00000130


	//   ....[1]....
        /*0620*/ 	.word	0x00000170


	//   ....[2]....
        /*0624*/ 	.word	0x000001e0


	//   ....[3]....
        /*0628*/ 	.word	0x00025490


	//   ....[4]....
        /*062c*/ 	.word	0x00025520


	//   ....[5]....
        /*0630*/ 	.word	0x000294b0


	//   ....[6]....
        /*0634*/ 	.word	0x00029540


	//----- nvinfo : EIATTR_COOP_GROUP_MASK_REGIDS
	.align		4
.L_148:
        /*0638*/ 	.byte	0x04, 0x29
        /*063a*/ 	.short	(.L_150 - .L_149)


	//   ....[0]....
.L_149:
        /*063c*/ 	.word	0xffffffff


	//   ....[1]....
        /*0640*/ 	.word	0xffffffff


	//   ....[2]....
        /*0644*/ 	.word	0xffffffff


	//   ....[3]....
        /*0648*/ 	.word	0xffffffff


	//   ....[4]....
        /*064c*/ 	.word	0xffffffff


	//   ....[5]....
        /*0650*/ 	.word	0xffffffff


	//   ....[6]....
        /*0654*/ 	.word	0xffffffff


	//   ....[7]....
        /*0658*/ 	.word	0xffffffff


	//   ....[8]....
        /*065c*/ 	.word	0xffffffff


	//   ....[9]....
        /*0660*/ 	.word	0xffffffff


	//   ....[10]....
        /*0664*/ 	.word	0xffffffff


	//   ....[11]....
        /*0668*/ 	.word	0xffffffff


	//   ....[12]....
        /*066c*/ 	.word	0xffffffff


	//   ....[13]....
        /*0670*/ 	.word	0xffffffff


	//   ....[14]....
        /*0674*/ 	.word	0xffffffff


	//   ....[15]....
        /*0678*/ 	.word	0xffffffff


	//   ....[16]....
        /*067c*/ 	.word	0xffffffff


	//   ....[17]....
        /*0680*/ 	.word	0xffffffff


	//   ....[18]....
        /*0684*/ 	.word	0xffffffff


	//   ....[19]....
        /*0688*/ 	.word	0xffffffff


	//   ....[20]....
        /*068c*/ 	.word	0xffffffff


	//   ....[21]....
        /*0690*/ 	.word	0xffffffff


	//   ....[22]....
        /*0694*/ 	.word	0xffffffff


	//   ....[23]....
        /*0698*/ 	.word	0xffffffff


	//   ....[24]....
        /*069c*/ 	.word	0xffffffff


	//   ....[25]....
        /*06a0*/ 	.word	0xffffffff


	//   ....[26]....
        /*06a4*/ 	.word	0xffffffff


	//   ....[27]....
        /*06a8*/ 	.word	0xffffffff


	//   ....[28]....
        /*06ac*/ 	.word	0xffffffff


	//   ....[29]....
        /*06b0*/ 	.word	0xffffffff


	//   ....[30]....
        /*06b4*/ 	.word	0xffffffff


	//   ....[31]....
        /*06b8*/ 	.word	0xffffffff


	//   ....[32]....
        /*06bc*/ 	.word	0xffffffff


	//   ....[33]....
        /*06c0*/ 	.word	0xffffffff


	//   ....[34]....
        /*06c4*/ 	.word	0xffffffff


	//   ....[35]....
        /*06c8*/ 	.word	0xffffffff


	//   ....[36]....
        /*06cc*/ 	.word	0xffffffff


	//   ....[37]....
        /*06d0*/ 	.word	0xffffffff


	//   ....[38]....
        /*06d4*/ 	.word	0xffffffff


	//   ....[39]....
        /*06d8*/ 	.word	0xffffffff


	//   ....[40]....
        /*06dc*/ 	.word	0xffffffff


	//   ....[41]....
        /*06e0*/ 	.word	0xffffffff


	//   ....[42]....
        /*06e4*/ 	.word	0xffffffff


	//   ....[43]....
        /*06e8*/ 	.word	0xffffffff


	//   ....[44]....
        /*06ec*/ 	.word	0xffffffff


	//   ....[45]....
        /*06f0*/ 	.word	0xffffffff


	//   ....[46]....
        /*06f4*/ 	.word	0xffffffff


	//   ....[47]....
        /*06f8*/ 	.word	0xffffffff


	//   ....[48]....
        /*06fc*/ 	.word	0xffffffff


	//   ....[49]....
        /*0700*/ 	.word	0xffffffff


	//   ....[50]....
        /*0704*/ 	.word	0xffffffff


	//   ....[51]....
        /*0708*/ 	.word	0xffffffff


	//   ....[52]....
        /*070c*/ 	.word	0xffffffff


	//   ....[53]....
        /*0710*/ 	.word	0xffffffff


	//   ....[54]....
        /*0714*/ 	.word	0xffffffff


	//   ....[55]....
        /*0718*/ 	.word	0xffffffff


	//   ....[56]....
        /*071c*/ 	.word	0xffffffff


	//   ....[57]....
        /*0720*/ 	.word	0xffffffff


	//   ....[58]....
        /*0724*/ 	.word	0xffffffff


	//   ....[59]....
        /*0728*/ 	.word	0xffffffff


	//   ....[60]....
        /*072c*/ 	.word	0xffffffff


	//   ....[61]....
        /*0730*/ 	.word	0xffffffff


	//   ....[62]....
        /*0734*/ 	.word	0xffffffff


	//   ....[63]....
        /*0738*/ 	.word	0xffffffff


	//   ....[64]....
        /*073c*/ 	.word	0xffffffff


	//   ....[65]....
        /*0740*/ 	.word	0xffffffff


	//   ....[66]....
        /*0744*/ 	.word	0xffffffff


	//   ....[67]....
        /*0748*/ 	.word	0xffffffff


	//   ....[68]....
        /*074c*/ 	.word	0xffffffff


	//   ....[69]....
        /*0750*/ 	.word	0xffffffff


	//   ....[70]....
        /*0754*/ 	.word	0xffffffff


	//   ....[71]....
        /*0758*/ 	.word	0xffffffff


	//   ....[72]....
        /*075c*/ 	.word	0xffffffff


	//   ....[73]....
        /*0760*/ 	.word	0xffffffff


	//   ....[74]....
        /*0764*/ 	.word	0xffffffff


	//   ....[75]....
        /*0768*/ 	.word	0xffffffff


	//   ....[76]....
        /*076c*/ 	.word	0xffffffff


	//   ....[77]....
        /*0770*/ 	.word	0xffffffff


	//   ....[78]....
        /*0774*/ 	.word	0xffffffff


	//   ....[79]....
        /*0778*/ 	.word	0xffffffff


	//   ....[80]....
        /*077c*/ 	.word	0xffffffff


	//   ....[81]....
        /*0780*/ 	.word	0xffffffff


	//   ....[82]....
        /*0784*/ 	.word	0xffffffff


	//   ....[83]....
        /*0788*/ 	.word	0xffffffff


	//   ....[84]....
        /*078c*/ 	.word	0xffffffff


	//   ....[85]....
        /*0790*/ 	.word	0xffffffff


	//   ....[86]....
        /*0794*/ 	.word	0xffffffff


	//   ....[87]....
        /*0798*/ 	.word	0xffffffff


	//   ....[88]....
        /*079c*/ 	.word	0xffffffff


	//   ....[89]....
        /*07a0*/ 	.word	0xffffffff


	//   ....[90]....
        /*07a4*/ 	.word	0xffffffff


	//   ....[91]....
        /*07a8*/ 	.word	0xffffffff


	//   ....[92]....
        /*07ac*/ 	.word	0xffffffff


	//   ....[93]....
        /*07b0*/ 	.word	0xffffffff


	//   ....[94]....
        /*07b4*/ 	.word	0xffffffff


	//   ....[95]....
        /*07b8*/ 	.word	0xffffffff


	//   ....[96]....
        /*07bc*/ 	.word	0xffffffff


	//   ....[97]....
        /*07c0*/ 	.word	0xffffffff


	//   ....[98]....
        /*07c4*/ 	.word	0xffffffff


	//   ....[99]....
        /*07c8*/ 	.word	0xffffffff


	//   ....[100]....
        /*07cc*/ 	.word	0xffffffff


	//   ....[101]....
        /*07d0*/ 	.word	0xffffffff


	//   ....[102]....
        /*07d4*/ 	.word	0xffffffff


	//   ....[103]....
        /*07d8*/ 	.word	0xffffffff


	//   ....[104]....
        /*07dc*/ 	.word	0xffffffff


	//   ....[105]....
        /*07e0*/ 	.word	0xffffffff


	//   ....[106]....
        /*07e4*/ 	.word	0xffffffff


	//   ....[107]....
        /*07e8*/ 	.word	0xffffffff


	//   ....[108]....
        /*07ec*/ 	.word	0xffffffff


	//   ....[109]....
        /*07f0*/ 	.word	0xffffffff


	//   ....[110]....
        /*07f4*/ 	.word	0xffffffff


	//   ....[111]....
        /*07f8*/ 	.word	0xffffffff


	//   ....[112]....
        /*07fc*/ 	.word	0xffffffff


	//   ....[113]....
        /*0800*/ 	.word	0xffffffff


	//   ....[114]....
        /*0804*/ 	.word	0xffffffff


	//   ....[115]....
        /*0808*/ 	.word	0xffffffff


	//   ....[116]....
        /*080c*/ 	.word	0xffffffff


	//   ....[117]....
        /*0810*/ 	.word	0xffffffff


	//   ....[118]....
        /*0814*/ 	.word	0xffffffff


	//   ....[119]....
        /*0818*/ 	.word	0xffffffff


	//   ....[120]....
        /*081c*/ 	.word	0xffffffff


	//   ....[121]....
        /*0820*/ 	.word	0xffffffff


	//   ....[122]....
        /*0824*/ 	.word	0xffffffff


	//   ....[123]....
        /*0828*/ 	.word	0xffffffff


	//   ....[124]....
        /*082c*/ 	.word	0xffffffff


	//   ....[125]....
        /*0830*/ 	.word	0xffffffff


	//   ....[126]....
        /*0834*/ 	.word	0xffffffff


	//   ....[127]....
        /*0838*/ 	.word	0xffffffff


	//   ....[128]....
        /*083c*/ 	.word	0xffffffff


	//   ....[129]....
        /*0840*/ 	.word	0xffffffff


	//   ....[130]....
        /*0844*/ 	.word	0xffffffff


	//   ....[131]....
        /*0848*/ 	.word	0xffffffff


	//   ....[132]....
        /*084c*/ 	.word	0xffffffff


	//   ....[133]....
        /*0850*/ 	.word	0xffffffff


	//   ....[134]....
        /*0854*/ 	.word	0xffffffff


	//   ....[135]....
        /*0858*/ 	.word	0xffffffff


	//   ....[136]....
        /*085c*/ 	.word	0xffffffff


	//   ....[137]....
        /*0860*/ 	.word	0xffffffff


	//   ....[138]....
        /*0864*/ 	.word	0xffffffff


	//   ....[139]....
        /*0868*/ 	.word	0xffffffff


	//   ....[140]....
        /*086c*/ 	.word	0xffffffff


	//   ....[141]....
        /*0870*/ 	.word	0xffffffff


	//   ....[142]....
        /*0874*/ 	.word	0xffffffff


	//   ....[143]....
        /*0878*/ 	.word	0xffffffff


	//   ....[144]....
        /*087c*/ 	.word	0xffffffff


	//   ....[145]....
        /*0880*/ 	.word	0xffffffff


	//   ....[146]....
        /*0884*/ 	.word	0xffffffff


	//   ....[147]....
        /*0888*/ 	.word	0xffffffff


	//   ....[148]....
        /*088c*/ 	.word	0xffffffff


	//   ....[149]....
        /*0890*/ 	.word	0xffffffff


	//   ....[150]....
        /*0894*/ 	.word	0xffffffff


	//   ....[151]....
        /*0898*/ 	.word	0xffffffff


	//   ....[152]....
        /*089c*/ 	.word	0xffffffff


	//   ....[153]....
        /*08a0*/ 	.word	0xffffffff


	//   ....[154]....
        /*08a4*/ 	.word	0xffffffff


	//   ....[155]....
        /*08a8*/ 	.word	0xffffffff


	//   ....[156]....
        /*08ac*/ 	.word	0xffffffff


	//   ....[157]....
        /*08b0*/ 	.word	0xffffffff


	//   ....[158]....
        /*08b4*/ 	.word	0xffffffff


	//   ....[159]....
        /*08b8*/ 	.word	0xffffffff


	//   ....[160]....
        /*08bc*/ 	.word	0xffffffff


	//   ....[161]....
        /*08c0*/ 	.word	0xffffffff


	//   ....[162]....
        /*08c4*/ 	.word	0xffffffff


	//   ....[163]....
        /*08c8*/ 	.word	0xffffffff


	//   ....[164]....
        /*08cc*/ 	.word	0xffffffff


	//   ....[165]....
        /*08d0*/ 	.word	0xffffffff


	//   ....[166]....
        /*08d4*/ 	.word	0xffffffff


	//   ....[167]....
        /*08d8*/ 	.word	0xffffffff


	//   ....[168]....
        /*08dc*/ 	.word	0xffffffff


	//   ....[169]....
        /*08e0*/ 	.word	0xffffffff


	//   ....[170]....
        /*08e4*/ 	.word	0xffffffff


	//   ....[171]....
        /*08e8*/ 	.word	0xffffffff


	//   ....[172]....
        /*08ec*/ 	.word	0xffffffff


	//   ....[173]....
        /*08f0*/ 	.word	0xffffffff


	//   ....[174]....
        /*08f4*/ 	.word	0xffffffff


	//   ....[175]....
        /*08f8*/ 	.word	0xffffffff


	//   ....[176]....
        /*08fc*/ 	.word	0xffffffff


	//   ....[177]....
        /*0900*/ 	.word	0xffffffff


	//   ....[178]....
        /*0904*/ 	.word	0xffffffff


	//   ....[179]....
        /*0908*/ 	.word	0xffffffff


	//   ....[180]....
        /*090c*/ 	.word	0xffffffff


	//   ....[181]....
        /*0910*/ 	.word	0xffffffff


	//   ....[182]....
        /*0914*/ 	.word	0xffffffff


	//   ....[183]....
        /*0918*/ 	.word	0xffffffff


	//   ....[184]....
        /*091c*/ 	.word	0xffffffff


	//   ....[185]....
        /*0920*/ 	.word	0xffffffff


	//   ....[186]....
        /*0924*/ 	.word	0xffffffff


	//   ....[187]....
        /*0928*/ 	.word	0xffffffff


	//   ....[188]....
        /*092c*/ 	.word	0xffffffff


	//   ....[189]....
        /*0930*/ 	.word	0xffffffff


	//   ....[190]....
        /*0934*/ 	.word	0xffffffff


	//   ....[191]....
        /*0938*/ 	.word	0xffffffff


	//   ....[192]....
        /*093c*/ 	.word	0xffffffff


	//   ....[193]....
        /*0940*/ 	.word	0xffffffff


	//   ....[194]....
        /*0944*/ 	.word	0xffffffff


	//   ....[195]....
        /*0948*/ 	.word	0x0500000f


	//   ....[196]....
        /*094c*/ 	.word	0x0500000f


	//   ....[197]....
        /*0950*/ 	.word	0x0500000f


	//   ....[198]....
        /*0954*/ 	.word	0x0500000f


	//   ....[199]....
        /*0958*/ 	.word	0x0500000f


	//   ....[200]....
        /*095c*/ 	.word	0x0500000f


	//   ....[201]....
        /*0960*/ 	.word	0x0500000f


	//   ....[202]....
        /*0964*/ 	.word	0x0500000f


	//   ....[203]....
        /*0968*/ 	.word	0x0500000f


	//   ....[204]....
        /*096c*/ 	.word	0x0500000f


	//   ....[205]....
        /*0970*/ 	.word	0x0500000f


	//   ....[206]....
        /*0974*/ 	.word	0x0500000f


	//   ....[207]....
        /*0978*/ 	.word	0x0500000f


	//   ....[208]....
        /*097c*/ 	.word	0x0500000f


	//   ....[209]....
        /*0980*/ 	.word	0x0500000f


	//   ....[210]....
        /*0984*/ 	.word	0x0500000f


	//   ....[211]....
        /*0988*/ 	.word	0x0500000f


	//   ....[212]....
        /*098c*/ 	.word	0x0500000f


	//   ....[213]....
        /*0990*/ 	.word	0x0500000f


	//   ....[214]....
        /*0994*/ 	.word	0x0500000f


	//   ....[215]....
        /*0998*/ 	.word	0x0500000f


	//   ....[216]....
        /*099c*/ 	.word	0x0500000f


	//   ....[217]....
        /*09a0*/ 	.word	0x0500000f


	//   ....[218]....
        /*09a4*/ 	.word	0x0500000f


	//   ....[219]....
        /*09a8*/ 	.word	0x0500000f


	//   ....[220]....
        /*09ac*/ 	.word	0x0500000f


	//   ....[221]....
        /*09b0*/ 	.word	0x0500000f


	//   ....[222]....
        /*09b4*/ 	.word	0x0500000f


	//   ....[223]....
        /*09b8*/ 	.word	0x0500000f


	//   ....[224]....
        /*09bc*/ 	.word	0x0500000f


	//   ....[225]....
        /*09c0*/ 	.word	0x0500000f


	//   ....[226]....
        /*09c4*/ 	.word	0x0500000f


	//   ....[227]....
        /*09c8*/ 	.word	0x0500000f


	//   ....[228]....
        /*09cc*/ 	.word	0x0500000f


	//   ....[229]....
        /*09d0*/ 	.word	0x0500000f


	//   ....[230]....
        /*09d4*/ 	.word	0x0500000f


	//   ....[231]....
        /*09d8*/ 	.word	0x0500000f


	//   ....[232]....
        /*09dc*/ 	.word	0x0500000f


	//   ....[233]....
        /*09e0*/ 	.word	0x0500000f


	//   ....[234]....
        /*09e4*/ 	.word	0x0500000f


	//   ....[235]....
        /*09e8*/ 	.word	0x0500000f


	//   ....[236]....
        /*09ec*/ 	.word	0x0500000f


	//   ....[237]....
        /*09f0*/ 	.word	0x0500000f


	//   ....[238]....
        /*09f4*/ 	.word	0x0500000f


	//   ....[239]....
        /*09f8*/ 	.word	0x0500000f


	//   ....[240]....
        /*09fc*/ 	.word	0x0500000f


	//   ....[241]....
        /*0a00*/ 	.word	0x0500000f


	//   ....[242]....
        /*0a04*/ 	.word	0x0500000f


	//   ....[243]....
        /*0a08*/ 	.word	0x0500000f


	//   ....[244]....
        /*0a0c*/ 	.word	0x0500000f


	//   ....[245]....
        /*0a10*/ 	.word	0x0500000f


	//   ....[246]....
        /*0a14*/ 	.word	0x0500000f


	//   ....[247]....
        /*0a18*/ 	.word	0x0500000f


	//   ....[248]....
        /*0a1c*/ 	.word	0x0500000f


	//   ....[249]....
        /*0a20*/ 	.word	0x0500000f


	//   ....[250]....
        /*0a24*/ 	.word	0x0500000f


	//   ....[251]....
        /*0a28*/ 	.word	0x0500000f


	//   ....[252]....
        /*0a2c*/ 	.word	0x0500000f


	//   ....[253]....
        /*0a30*/ 	.word	0x0500000f


	//   ....[254]....
        /*0a34*/ 	.word	0x0500000f


	//   ....[255]....
        /*0a38*/ 	.word	0x0500000f


	//   ....[0]....
        /*0a3c*/ 	.word	0x0500000f


	//   ....[1]....
        /*0a40*/ 	.word	0x0500000f


	//   ....[2]....
        /*0a44*/ 	.word	0x0500000f


	//   ....[3]....
        /*0a48*/ 	.word	0x0500000f


	//   ....[4]....
        /*0a4c*/ 	.word	0x0500000f


	//   ....[5]....
        /*0a50*/ 	.word	0x0500000f


	//   ....[6]....
        /*0a54*/ 	.word	0x0500000f


	//   ....[7]....
        /*0a58*/ 	.word	0x0500000f


	//   ....[8]....
        /*0a5c*/ 	.word	0x0500000f


	//   ....[9]....
        /*0a60*/ 	.word	0x0500000f


	//   ....[10]....
        /*0a64*/ 	.word	0x0500000f


	//   ....[11]....
        /*0a68*/ 	.word	0x0500000f


	//   ....[12]....
        /*0a6c*/ 	.word	0x0500000f


	//   ....[13]....
        /*0a70*/ 	.word	0x0500000f


	//   ....[14]....
        /*0a74*/ 	.word	0x0500000f


	//   ....[15]....
        /*0a78*/ 	.word	0x0500000f


	//   ....[16]....
        /*0a7c*/ 	.word	0x0500000f


	//   ....[17]....
        /*0a80*/ 	.word	0x0500000f


	//   ....[18]....
        /*0a84*/ 	.word	0x0500000f


	//   ....[19]....
        /*0a88*/ 	.word	0x0500000f


	//   ....[20]....
        /*0a8c*/ 	.word	0x0500000f


	//   ....[21]....
        /*0a90*/ 	.word	0x0500000f


	//   ....[22]....
        /*0a94*/ 	.word	0x0500000f


	//   ....[23]....
        /*0a98*/ 	.word	0x0500000f


	//   ....[24]....
        /*0a9c*/ 	.word	0x0500000f


	//   ....[25]....
        /*0aa0*/ 	.word	0x0500000f


	//   ....[26]....
        /*0aa4*/ 	.word	0x0500000f


	//   ....[27]....
        /*0aa8*/ 	.word	0x0500000f


	//   ....[28]....
        /*0aac*/ 	.word	0x0500000f


	//   ....[29]....
        /*0ab0*/ 	.word	0x0500000f


	//   ....[30]....
        /*0ab4*/ 	.word	0x0500000f


	//   ....[31]....
        /*0ab8*/ 	.word	0x0500000f


	//   ....[32]....
        /*0abc*/ 	.word	0x0500000f


	//   ....[33]....
        /*0ac0*/ 	.word	0x0500000f


	//   ....[34]....
        /*0ac4*/ 	.word	0x0500000f


	//   ....[35]....
        /*0ac8*/ 	.word	0x0500000f


	//   ....[36]....
        /*0acc*/ 	.word	0x0500000f


	//   ....[37]....
        /*0ad0*/ 	.word	0x0500000f


	//   ....[38]....
        /*0ad4*/ 	.word	0x0500000f


	//   ....[39]....
        /*0ad8*/ 	.word	0x0500000f


	//   ....[40]....
        /*0adc*/ 	.word	0x0500000f


	//   ....[41]....
        /*0ae0*/ 	.word	0x0500000f


	//   ....[42]....
        /*0ae4*/ 	.word	0x0500000f


	//   ....[43]....
        /*0ae8*/ 	.word	0x0500000f


	//   ....[44]....
        /*0aec*/ 	.word	0x0500000f


	//   ....[45]....
        /*0af0*/ 	.word	0x0500000f


	//   ....[46]....
        /*0af4*/ 	.word	0x0500000f


	//   ....[47]....
        /*0af8*/ 	.word	0x0500000f


	//   ....[48]....
        /*0afc*/ 	.word	0x0500000f


	//   ....[49]....
        /*0b00*/ 	.word	0x0500000f


	//   ....[50]....
        /*0b04*/ 	.word	0x0500000f


	//   ....[51]....
        /*0b08*/ 	.word	0x0500000f


	//   ....[52]....
        /*0b0c*/ 	.word	0x0500000f


	//   ....[53]....
        /*0b10*/ 	.word	0x0500000f


	//   ....[54]....
        /*0b14*/ 	.word	0x0500000f


	//   ....[55]....
        /*0b18*/ 	.word	0x0500000f


	//   ....[56]....
        /*0b1c*/ 	.word	0x0500000f


	//   ....[57]....
        /*0b20*/ 	.word	0x0500000f


	//   ....[58]....
        /*0b24*/ 	.word	0x0500000f


	//   ....[59]....
        /*0b28*/ 	.word	0x0500000f


	//   ....[60]....
        /*0b2c*/ 	.word	0x0500000f


	//   ....[61]....
        /*0b30*/ 	.word	0x0500000f


	//   ....[62]....
        /*0b34*/ 	.word	0x0500000f


	//   ....[63]....
        /*0b38*/ 	.word	0x0500000f


	//   ....[64]....
        /*0b3c*/ 	.word	0x0500000f


	//   ....[65]....
        /*0b40*/ 	.word	0x0500000f


	//   ....[66]....
        /*0b44*/ 	.word	0x0500000f


	//   ....[67]....
        /*0b48*/ 	.word	0x0500000f


	//   ....[68]....
        /*0b4c*/ 	.word	0x0500000f


	//   ....[69]....
        /*0b50*/ 	.word	0x0500000f


	//   ....[70]....
        /*0b54*/ 	.word	0x0500000f


	//   ....[71]....
        /*0b58*/ 	.word	0x0500000f


	//   ....[72]....
        /*0b5c*/ 	.word	0x0500000f


	//   ....[73]....
        /*0b60*/ 	.word	0x0500000f


	//   ....[74]....
        /*0b64*/ 	.word	0x0500000f


	//   ....[75]....
        /*0b68*/ 	.word	0x0500000f


	//   ....[76]....
        /*0b6c*/ 	.word	0x0500000f


	//   ....[77]....
        /*0b70*/ 	.word	0x0500000f


	//   ....[78]....
        /*0b74*/ 	.word	0x0500000f


	//   ....[79]....
        /*0b78*/ 	.word	0x0500000f


	//   ....[80]....
        /*0b7c*/ 	.word	0x0500000f


	//   ....[81]....
        /*0b80*/ 	.word	0x0500000f


	//   ....[82]....
        /*0b84*/ 	.word	0x0500000f


	//   ....[83]....
        /*0b88*/ 	.word	0x0500000f


	//----- nvinfo : EIATTR_COOP_GROUP_INSTR_OFFSETS
	.align		4
.L_150:
        /*0b8c*/ 	.byte	0x04, 0x28
        /*0b8e*/ 	.short	(.L_152 - .L_151)


	//   ....[0]....
.L_151:
        /*0b90*/ 	.word	0x00000070


	//   ....[1]....
        /*0b94*/ 	.word	0x00000140


	//   ....[2]....
        /*0b98*/ 	.word	0x00000190


	//   ....[3]....
        /*0b9c*/ 	.word	0x000003c0


	//   ....[4]....
        /*0ba0*/ 	.word	0x00000520


	//   ....[5]....
        /*0ba4*/ 	.word	0x00000640


	//   ....[6]....
        /*0ba8*/ 	.word	0x000007a0


	//   ....[7]....
        /*0bac*/ 	.word	0x00003410


	//   ....[8]....
        /*0bb0*/ 	.word	0x00003420


	//   ....[9]....
        /*0bb4*/ 	.word	0x00006070


	//   ....[10]....
        /*0bb8*/ 	.word	0x00006080


	//   ....[11]....
        /*0bbc*/ 	.word	0x000095b0


	//   ....[12]....
        /*0bc0*/ 	.word	0x000095c0


	//   ....[13]....
        /*0bc4*/ 	.word	0x0000c440


	//   ....[14]....
        /*0bc8*/ 	.word	0x0000c450


	//   ....[15]....
        /*0bcc*/ 	.word	0x0000f550


	//   ....[16]....
        /*0bd0*/ 	.word	0x0000f560


	//   ....[17]....
        /*0bd4*/ 	.word	0x0000f810


	//   ....[18]....
        /*0bd8*/ 	.word	0x0000f820


	//   ....[19]....
        /*0bdc*/ 	.word	0x0000fdd0


	//   ....[20]....
        /*0be0*/ 	.word	0x0000fdf0


	//   ....[21]....
        /*0be4*/ 	.word	0x00010030


	//   ....[22]....
        /*0be8*/ 	.word	0x00010050


	//   ....[23]....
        /*0bec*/ 	.word	0x00010ab0


	//   ....[24]....
        /*0bf0*/ 	.word	0x00011040


	//   ....[25]....
        /*0bf4*/ 	.word	0x00011050


	//   ....[26]....
        /*0bf8*/ 	.word	0x00011060


	//   ....[27]....
        /*0bfc*/ 	.word	0x00011070


	//   ....[28]....
        /*0c00*/ 	.word	0x00014680


	//   ....[29]....
        /*0c04*/ 	.word	0x00014690


	//   ....[30]....
        /*0c08*/ 	.word	0x000146a0


	//   ....[31]....
        /*0c0c*/ 	.word	0x000146b0


	//   ....[32]....
        /*0c10*/ 	.word	0x00019900


	//   ....[33]....
        /*0c14*/ 	.word	0x000199a0


	//   ....[34]....
        /*0c18*/ 	.word	0x0001a0a0


	//   ....[35]....
        /*0c1c*/ 	.word	0x0001a140


	//   ....[36]....
        /*0c20*/ 	.word	0x0001cfa0


	//   ....[37]....
        /*0c24*/ 	.word	0x0001cfc0


	//   ....[38]....
        /*0c28*/ 	.word	0x0001d290


	//   ....[39]....
        /*0c2c*/ 	.word	0x0001d2b0


	//   ....[40]....
        /*0c30*/ 	.word	0x0001efa0


	//   ....[41]....
        /*0c34*/ 	.word	0x0001efb0


	//   ....[42]....
        /*0c38*/ 	.word	0x0001f030


	//   ....[43]....
        /*0c3c*/ 	.word	0x0001f040


	//   ....[44]....
        /*0c40*/ 	.word	0x000202b0


	//   ....[45]....
        /*0c44*/ 	.word	0x000202f0


	//   ....[46]....
        /*0c48*/ 	.word	0x00020320


	//   ....[47]....
        /*0c4c*/ 	.word	0x00020350


	//   ....[48]....
        /*0c50*/ 	.word	0x00020380


	//   ....[49]....
        /*0c54*/ 	.word	0x000203b0


	//   ....[50]....
        /*0c58*/ 	.word	0x000203e0


	//   ....[51]....
        /*0c5c*/ 	.word	0x00020410


	//   ....[52]....
        /*0c60*/ 	.word	0x00020440


	//   ....[53]....
        /*0c64*/ 	.word	0x00020470


	//   ....[54]....
        /*0c68*/ 	.word	0x000204a0


	//   ....[55]....
        /*0c6c*/ 	.word	0x000204d0


	//   ....[56]....
        /*0c70*/ 	.word	0x00020500


	//   ....[57]....
        /*0c74*/ 	.word	0x00020530


	//   ....[58]....
        /*0c78*/ 	.word	0x00020560


	//   ....[59]....
        /*0c7c*/ 	.word	0x00020590


	//   ....[60]....
        /*0c80*/ 	.word	0x000205c0


	//   ....[61]....
        /*0c84*/ 	.word	0x000205f0


	//   ....[62]....
        /*0c88*/ 	.word	0x00020620


	//   ....[63]....
        /*0c8c*/ 	.word	0x00020650


	//   ....[64]....
        /*0c90*/ 	.word	0x00020680


	//   ....[65]....
        /*0c94*/ 	.word	0x000206b0


	//   ....[66]....
        /*0c98*/ 	.word	0x000206e0


	//   ....[67]....
        /*0c9c*/ 	.word	0x00020710


	//   ....[68]....
        /*0ca0*/ 	.word	0x00020740


	//   ....[69]....
        /*0ca4*/ 	.word	0x00020770


	//   ....[70]....
        /*0ca8*/ 	.word	0x000207a0


	//   ....[71]....
        /*0cac*/ 	.word	0x000207d0


	//   ....[72]....
        /*0cb0*/ 	.word	0x00020800


	//   ....[73]....
        /*0cb4*/ 	.word	0x00020830


	//   ....[74]....
        /*0cb8*/ 	.word	0x00020860


	//   ....[75]....
        /*0cbc*/ 	.word	0x00020880


	//   ....[76]....
        /*0cc0*/ 	.word	0x000208a0


	//   ....[77]....
        /*0cc4*/ 	.word	0x000208b0


	//   ....[78]....
        /*0cc8*/ 	.word	0x000208e0


	//   ....[79]....
        /*0ccc*/ 	.word	0x00020900


	//   ....[80]....
        /*0cd0*/ 	.word	0x00020930


	//   ....[81]....
        /*0cd4*/ 	.word	0x00020950


	//   ....[82]....
        /*0cd8*/ 	.word	0x00020970


	//   ....[83]....
        /*0cdc*/ 	.word	0x000209a0


	//   ....[84]....
        /*0ce0*/ 	.word	0x000209d0


	//   ....[85]....
        /*0ce4*/ 	.word	0x000209f0


	//   ....[86]....
        /*0ce8*/ 	.word	0x00020a20


	//   ....[87]....
        /*0cec*/ 	.word	0x00020a50


	//   ....[88]....
        /*0cf0*/ 	.word	0x00020a80


	//   ....[89]....
        /*0cf4*/ 	.word	0x00020ab0


	//   ....[90]....
        /*0cf8*/ 	.word	0x00020ae0


	//   ....[91]....
        /*0cfc*/ 	.word	0x00020af0


	//   ....[92]....
        /*0d00*/ 	.word	0x000212f0


	//   ....[93]....
        /*0d04*/ 	.word	0x00021350


	//   ....[94]....
        /*0d08*/ 	.word	0x00021450


	//   ....[95]....
        /*0d0c*/ 	.word	0x00021480


	//   ....[96]....
        /*0d10*/ 	.word	0x00021ac0


	//   ....[97]....
        /*0d14*/ 	.word	0x00021af0


	//   ....[98]....
        /*0d18*/ 	.word	0x00021c30


	//   ....[99]....
        /*0d1c*/ 	.word	0x00021c50


	//   ....[100]....
        /*0d20*/ 	.word	0x00021d50


	//   ....[101]....
        /*0d24*/ 	.word	0x00021d70


	//   ....[102]....
        /*0d28*/ 	.word	0x00021e80


	//   ....[103]....
        /*0d2c*/ 	.word	0x00021ea0


	//   ....[104]....
        /*0d30*/ 	.word	0x000227c0


	//   ....[105]....
        /*0d34*/ 	.word	0x000227d0


	//   ....[106]....
        /*0d38*/ 	.word	0x00022930


	//   ....[107]....
        /*0d3c*/ 	.word	0x00022940


	//   ....[108]....
        /*0d40*/ 	.word	0x00022a90


	//   ....[109]....
        /*0d44*/ 	.word	0x00022aa0


	//   ....[110]....
        /*0d48*/ 	.word	0x00022bf0


	//   ....[111]....
        /*0d4c*/ 	.word	0x00022c00


	//   ....[112]....
        /*0d50*/ 	.word	0x00022da0


	//   ....[113]....
        /*0d54*/ 	.word	0x00022f50


	//   ....[114]....
        /*0d58*/ 	.word	0x00022f80


	//   ....[115]....
        /*0d5c*/ 	.word	0x00022fb0


	//   ....[116]....
        /*0d60*/ 	.word	0x00022fe0


	//   ....[117]....
        /*0d64*/ 	.word	0x00023010


	//   ....[118]....
        /*0d68*/ 	.word	0x00023040


	//   ....[119]....
        /*0d6c*/ 	.word	0x000231b0


	//   ....[120]....
        /*0d70*/ 	.word	0x000231e0


	//   ....[121]....
        /*0d74*/ 	.word	0x00023210


	//   ....[122]....
        /*0d78*/ 	.word	0x00023240


	//   ....[123]....
        /*0d7c*/ 	.word	0x00023270


	//   ....[124]....
        /*0d80*/ 	.word	0x000232a0


	//   ....[125]....
        /*0d84*/ 	.word	0x00023330


	//   ....[126]....
        /*0d88*/ 	.word	0x00023360


	//   ....[127]....
        /*0d8c*/ 	.word	0x000233e0


	//   ....[128]....
        /*0d90*/ 	.word	0x00024050


	//   ....[129]....
        /*0d94*/ 	.word	0x00026400


	//   ....[130]....
        /*0d98*/ 	.word	0x00026430


	//   ....[131]....
        /*0d9c*/ 	.word	0x00026570


	//   ....[132]....
        /*0da0*/ 	.word	0x00026580


	//   ....[133]....
        /*0da4*/ 	.word	0x00026610


	//   ....[134]....
        /*0da8*/ 	.word	0x00026620


	//   ....[135]....
        /*0dac*/ 	.word	0x00026630


	//   ....[136]....
        /*0db0*/ 	.word	0x000266c0


	//   ....[137]....
        /*0db4*/ 	.word	0x00026760


	//   ....[138]....
        /*0db8*/ 	.word	0x00026770


	//   ....[139]....
        /*0dbc*/ 	.word	0x00026ba0


	//   ....[140]....
        /*0dc0*/ 	.word	0x00026be0


	//   ....[141]....
        /*0dc4*/ 	.word	0x00026c10


	//   ....[142]....
        /*0dc8*/ 	.word	0x00026cf0


	//   ....[143]....
        /*0dcc*/ 	.word	0x00026d00


	//   ....[144]....
        /*0dd0*/ 	.word	0x00026d90


	//   ....[145]....
        /*0dd4*/ 	.word	0x00026da0


	//   ....[146]....
        /*0dd8*/ 	.word	0x00026db0


	//   ....[147]....
        /*0ddc*/ 	.word	0x00026dc0


	//   ....[148]....
        /*0de0*/ 	.word	0x00026ea0


	//   ....[149]....
        /*0de4*/ 	.word	0x00027660


	//   ....[150]....
        /*0de8*/ 	.word	0x00027690


	//   ....[151]....
        /*0dec*/ 	.word	0x000276c0


	//   ....[152]....
        /*0df0*/ 	.word	0x00027770


	//   ....[153]....
        /*0df4*/ 	.word	0x00027780


	//   ....[154]....
        /*0df8*/ 	.word	0x00027820


	//   ....[155]....
        /*0dfc*/ 	.word	0x00027830


	//   ....[156]....
        /*0e00*/ 	.word	0x00027840


	//   ....[157]....
        /*0e04*/ 	.word	0x00028250


	//   ....[158]....
        /*0e08*/ 	.word	0x00028260


	//   ....[159]....
        /*0e0c*/ 	.word	0x00028270


	//   ....[160]....
        /*0e10*/ 	.word	0x000282b0


	//   ....[161]....
        /*0e14*/ 	.word	0x000282f0


	//   ....[162]....
        /*0e18*/ 	.word	0x00028300


	//   ....[163]....
        /*0e1c*/ 	.word	0x00028360


	//   ....[164]....
        /*0e20*/ 	.word	0x00028390


	//   ....[165]....
        /*0e24*/ 	.word	0x000283d0


	//   ....[166]....
        /*0e28*/ 	.word	0x00028430


	//   ....[167]....
        /*0e2c*/ 	.word	0x00028860


	//   ....[168]....
        /*0e30*/ 	.word	0x00028870


	//   ....[169]....
        /*0e34*/ 	.word	0x00028880


	//   ....[170]....
        /*0e38*/ 	.word	0x00028890


	//   ....[171]....
        /*0e3c*/ 	.word	0x000288a0


	//   ....[172]....
        /*0e40*/ 	.word	0x00028900


	//   ....[173]....
        /*0e44*/ 	.word	0x00028910


	//   ....[174]....
        /*0e48*/ 	.word	0x00028970


	//   ....[175]....
        /*0e4c*/ 	.word	0x000289a0


	//   ....[176]....
        /*0e50*/ 	.word	0x000289e0


	//   ....[177]....
        /*0e54*/ 	.word	0x00029fa0


	//   ....[178]....
        /*0e58*/ 	.word	0x00029fd0


	//   ....[179]....
        /*0e5c*/ 	.word	0x0002a000


	//   ....[180]....
        /*0e60*/ 	.word	0x0002a030


	//   ....[181]....
        /*0e64*/ 	.word	0x0002a060


	//   ....[182]....
        /*0e68*/ 	.word	0x0002a090


	//   ....[183]....
        /*0e6c*/ 	.word	0x0002a0c0


	//   ....[184]....
        /*0e70*/ 	.word	0x0002a0f0


	//   ....[185]....
        /*0e74*/ 	.word	0x0002a270


	//   ....[186]....
        /*0e78*/ 	.word	0x0002a2a0


	//   ....[187]....
        /*0e7c*/ 	.word	0x0002a2d0


	//   ....[188]....
        /*0e80*/ 	.word	0x0002a300


	//   ....[189]....
        /*0e84*/ 	.word	0x0002a330


	//   ....[190]....
        /*0e88*/ 	.word	0x0002a360


	//   ....[191]....
        /*0e8c*/ 	.word	0x0002a420


	//   ....[192]....
        /*0e90*/ 	.word	0x0002a440


	//   ....[193]....
        /*0e94*/ 	.word	0x0002a4b0


	//   ....[194]....
        /*0e98*/ 	.word	0x0002a940


	//   ....[195]....
        /*0e9c*/ 	.word	0x0002ace0


	//   ....[196]....
        /*0ea0*/ 	.word	0x0002ad70


	//   ....[197]....
        /*0ea4*/ 	.word	0x0002ae10


	//   ....[198]....
        /*0ea8*/ 	.word	0x0002aea0


	//   ....[199]....
        /*0eac*/ 	.word	0x0002af90


	//   ....[200]....
        /*0eb0*/ 	.word	0x0002b020


	//   ....[201]....
        /*0eb4*/ 	.word	0x0002b0c0


	//   ....[202]....
        /*0eb8*/ 	.word	0x0002b150


	//   ....[203]....
        /*0ebc*/ 	.word	0x0002b240


	//   ....[204]....
        /*0ec0*/ 	.word	0x0002b2d0


	//   ....[205]....
        /*0ec4*/ 	.word	0x0002b370


	//   ....[206]....
        /*0ec8*/ 	.word	0x0002b400


	//   ....[207]....
        /*0ecc*/ 	.word	0x0002b4e0


	//   ....[208]....
        /*0ed0*/ 	.word	0x0002b590


	//   ....[209]....
        /*0ed4*/ 	.word	0x0002b620


	//   ....[210]....
        /*0ed8*/ 	.word	0x0002b670


	//   ....[211]....
        /*0edc*/ 	.word	0x0002b6c0


	//   ....[212]....
        /*0ee0*/ 	.word	0x0002b7a0


	//   ....[213]....
        /*0ee4*/ 	.word	0x0002b830


	//   ....[214]....
        /*0ee8*/ 	.word	0x0002b880


	//   ....[215]....
        /*0eec*/ 	.word	0x0002b8d0


	//   ....[216]....
        /*0ef0*/ 	.word	0x0002bb10


	//   ....[217]....
        /*0ef4*/ 	.word	0x0002bc40


	//   ....[218]....
        /*0ef8*/ 	.word	0x0002bd60


	//   ....[219]....
        /*0efc*/ 	.word	0x0002be90


	//   ....[220]....
        /*0f00*/ 	.word	0x0002bf50


	//   ....[221]....
        /*0f04*/ 	.word	0x0002bfd0


	//   ....[222]....
        /*0f08*/ 	.word	0x0002c030


	//   ....[223]....
        /*0f0c*/ 	.word	0x0002c0b0


	//   ....[224]....
        /*0f10*/ 	.word	0x0002c110


	//   ....[225]....
        /*0f14*/ 	.word	0x0002c190


	//   ....[226]....
        /*0f18*/ 	.word	0x0002c1f0


	//   ....[227]....
        /*0f1c*/ 	.word	0x0002c270


	//   ....[228]....
        /*0f20*/ 	.word	0x0002c2d0


	//   ....[229]....
        /*0f24*/ 	.word	0x0002c350


	//   ....[230]....
        /*0f28*/ 	.word	0x0002c3b0


	//   ....[231]....
        /*0f2c*/ 	.word	0x0002c410


	//   ....[232]....
        /*0f30*/ 	.word	0x0002c470


	//   ....[233]....
        /*0f34*/ 	.word	0x0002c4d0


	//   ....[234]....
        /*0f38*/ 	.word	0x0002c530


	//   ....[235]....
        /*0f3c*/ 	.word	0x0002c590


	//   ....[236]....
        /*0f40*/ 	.word	0x0002c5f0


	//   ....[237]....
        /*0f44*/ 	.word	0x0002c660


	//   ....[238]....
        /*0f48*/ 	.word	0x0002c6c0


	//   ....[239]....
        /*0f4c*/ 	.word	0x0002c750


	//   ....[240]....
        /*0f50*/ 	.word	0x0002c7b0


	//   ....[241]....
        /*0f54*/ 	.word	0x0002c810


	//   ....[242]....
        /*0f58*/ 	.word	0x0002c870


	//   ....[243]....
        /*0f5c*/ 	.word	0x0002c910


	//   ....[244]....
        /*0f60*/ 	.word	0x0002c970


	//   ....[245]....
        /*0f64*/ 	.word	0x0002ca00


	//   ....[246]....
        /*0f68*/ 	.word	0x0002ca60


	//   ....[247]....
        /*0f6c*/ 	.word	0x0002cae0


	//   ....[248]....
        /*0f70*/ 	.word	0x0002cb40


	//   ....[249]....
        /*0f74*/ 	.word	0x0002cba0


	//   ....[250]....
        /*0f78*/ 	.word	0x0002cc00


	//   ....[251]....
        /*0f7c*/ 	.word	0x0002cc80


	//   ....[252]....
        /*0f80*/ 	.word	0x0002cce0


	//   ....[253]....
        /*0f84*/ 	.word	0x0002cd60


	//   ....[254]....
        /*0f88*/ 	.word	0x0002cdc0


	//   ....[255]....
        /*0f8c*/ 	.word	0x0002ce20


	//   ....[0]....
        /*0f90*/ 	.word	0x0002ce80


	//   ....[1]....
        /*0f94*/ 	.word	0x0002cef0


	//   ....[2]....
        /*0f98*/ 	.word	0x0002cf50


	//   ....[3]....
        /*0f9c*/ 	.word	0x0002cfd0


	//   ....[4]....
        /*0fa0*/ 	.word	0x0002d030


	//   ....[5]....
        /*0fa4*/ 	.word	0x0002d0a0


	//   ....[6]....
        /*0fa8*/ 	.word	0x0002d110


	//   ....[7]....
        /*0fac*/ 	.word	0x0002d180


	//   ....[8]....
        /*0fb0*/ 	.word	0x0002d2d0


	//   ....[9]....
        /*0fb4*/ 	.word	0x0002d320


	//   ....[10]....
        /*0fb8*/ 	.word	0x0002d3b0


	//   ....[11]....
        /*0fbc*/ 	.word	0x0002d440


	//   ....[12]....
        /*0fc0*/ 	.word	0x0002d4d0


	//   ....[13]....
        /*0fc4*/ 	.word	0x0002d560


	//   ....[14]....
        /*0fc8*/ 	.word	0x0002d5f0


	//   ....[15]....
        /*0fcc*/ 	.word	0x0002d680


	//   ....[16]....
        /*0fd0*/ 	.word	0x0002d740


	//   ....[17]....
        /*0fd4*/ 	.word	0x0002da20


	//   ....[18]....
        /*0fd8*/ 	.word	0x0002db20


	//   ....[19]....
        /*0fdc*/ 	.word	0x0002dbe0


	//   ....[20]....
        /*0fe0*/ 	.word	0x0002dd70


	//   ....[21]....
        /*0fe4*/ 	.word	0x0002de00


	//   ....[22]....
        /*0fe8*/ 	.word	0x0002de60


	//   ....[23]....
        /*0fec*/ 	.word	0x0002df60


	//   ....[24]....
        /*0ff0*/ 	.word	0x0002dfc0


	//   ....[25]....
        /*0ff4*/ 	.word	0x0002e090


	//   ....[26]....
        /*0ff8*/ 	.word	0x0002e150


	//   ....[27]....
        /*0ffc*/ 	.word	0x0002e260


	//   ....[28]....
        /*1000*/ 	.word	0x0002e380


	//   ....[29]....
        /*1004*/ 	.word	0x0002e440


	//   ....[30]....
        /*1008*/ 	.word	0x0002e590


	//   ....[31]....
        /*100c*/ 	.word	0x0002e5e0


	//   ....[32]....
        /*1010*/ 	.word	0x0002e6e0


	//   ....[33]....
        /*1014*/ 	.word	0x0002e790


	//   ....[34]....
        /*1018*/ 	.word	0x0002e7f0


	//   ....[35]....
        /*101c*/ 	.word	0x0002e8d0


	//   ....[36]....
        /*1020*/ 	.word	0x0002e980


	//   ....[37]....
        /*1024*/ 	.word	0x0002ea50


	//   ....[38]....
        /*1028*/ 	.word	0x0002eb00


	//   ....[39]....
        /*102c*/ 	.word	0x0002eb70


	//   ....[40]....
        /*1030*/ 	.word	0x0002ebd0


	//   ....[41]....
        /*1034*/ 	.word	0x0002ecf0


	//   ....[42]....
        /*1038*/ 	.word	0x0002ed50


	//   ....[43]....
        /*103c*/ 	.word	0x0002ee60


	//   ....[44]....
        /*1040*/ 	.word	0x0002eec0


	//   ....[45]....
        /*1044*/ 	.word	0x0002efc0


	//   ....[46]....
        /*1048*/ 	.word	0x0002f0f0


	//   ....[47]....
        /*104c*/ 	.word	0x0002f180


	//   ....[48]....
        /*1050*/ 	.word	0x0002f1e0


	//   ....[49]....
        /*1054*/ 	.word	0x0002f2c0


	//   ....[50]....
        /*1058*/ 	.word	0x0002f320


	//   ....[51]....
        /*105c*/ 	.word	0x0002f3f0


	//   ....[52]....
        /*1060*/ 	.word	0x0002f450


	//   ....[53]....
        /*1064*/ 	.word	0x0002f520


	//   ....[54]....
        /*1068*/ 	.word	0x0002f580


	//   ....[55]....
        /*106c*/ 	.word	0x0002f650


	//   ....[56]....
        /*1070*/ 	.word	0x0002f740


	//   ....[57]....
        /*1074*/ 	.word	0x0002f7d0


	//   ....[58]....
        /*1078*/ 	.word	0x0002f830


	//   ....[59]....
        /*107c*/ 	.word	0x0002f900


	//   ....[60]....
        /*1080*/ 	.word	0x0002f960


	//   ....[61]....
        /*1084*/ 	.word	0x0002fa30


	//   ....[62]....
        /*1088*/ 	.word	0x0002fa90


	//   ....[63]....
        /*108c*/ 	.word	0x0002fb60


	//   ....[64]....
        /*1090*/ 	.word	0x0002fbc0


	//   ....[65]....
        /*1094*/ 	.word	0x0002fc90


	//   ....[66]....
        /*1098*/ 	.word	0x0002fe60


	//   ....[67]....
        /*109c*/ 	.word	0x0002ff00


	//   ....[68]....
        /*10a0*/ 	.word	0x00030020


	//   ....[69]....
        /*10a4*/ 	.word	0x00030090


	//   ....[70]....
        /*10a8*/ 	.word	0x00030100


	//   ....[71]....
        /*10ac*/ 	.word	0x00030170


	//   ....[72]....
        /*10b0*/ 	.word	0x000301e0


	//   ....[73]....
        /*10b4*/ 	.word	0x00030260


	//   ....[74]....
        /*10b8*/ 	.word	0x000302f0


	//   ....[75]....
        /*10bc*/ 	.word	0x00030380


	//   ....[76]....
        /*10c0*/ 	.word	0x000303f0


	//   ....[77]....
        /*10c4*/ 	.word	0x00030460


	//   ....[78]....
        /*10c8*/ 	.word	0x000304d0


	//   ....[79]....
        /*10cc*/ 	.word	0x00030550


	//   ....[80]....
        /*10d0*/ 	.word	0x000305c0


	//   ....[81]....
        /*10d4*/ 	.word	0x00030660


	//   ....[82]....
        /*10d8*/ 	.word	0x000306f0


	//   ....[83]....
        /*10dc*/ 	.word	0x00030810


	//----- nvinfo : EIATTR_REG_RECONFIG
	.align		4
.L_152:
        /*10e0*/ 	.byte	0x01, 0x54
	.zero		2


	//----- nvinfo : EIATTR_SYSCALL_OFFSETS
	.align		4
        /*10e4*/ 	.byte	0x04, 0x46
        /*10e6*/ 	.short	(.L_154 - .L_153)


	//   ....[0]....
.L_153:
        /*10e8*/ 	.word	0x000019d0


	//   ....[1]....
        /*10ec*/ 	.word	0x00001b20


	//   ....[2]....
        /*10f0*/ 	.word	0x00010c40


	//   ....[3]....
        /*10f4*/ 	.word	0x00010f70


	//   ....[4]....
        /*10f8*/ 	.word	0x00025680


	//   ....[5]....
        /*10fc*/ 	.word	0x000257f0


	//   ....[6]....
        /*1100*/ 	.word	0x00025940


	//   ....[7]....
        /*1104*/ 	.word	0x00025a80


	//   ....[8]....
        /*1108*/ 	.word	0x000272c0


	//----- nvinfo : EIATTR_MBARRIER_INSTR_OFFSETS
	.align		4
.L_154:
        /*110c*/ 	.byte	0x04, 0x39
        /*110e*/ 	.short	(.L_156 - .L_155)


	//   ....[0]....
.L_155:
        /*1110*/ 	.word	0x00000270
        /*1114*/ 	.word	0x000000ff
        /*1118*/ 	.word	0x00033400
        /*111c*/ 	.short	0x0100
        /*111e*/ 	.byte	0x08
	.zero		1


	//   ....[1]....
        /*1120*/ 	.word	0x00000280
        /*1124*/ 	.word	0x000000ff
        /*1128*/ 	.word	0x00033420
        /*112c*/ 	.short	0x0100
        /*112e*/ 	.byte	0x08
	.zero		1


	//   ....[2]....
        /*1130*/ 	.word	0x00000370
        /*1134*/ 	.word	0x000000ff
        /*1138*/ 	.word	0x00033430
        /*113c*/ 	.short	0x0100
        /*113e*/ 	.byte	0x08
	.zero		1


	//   ....[3]....
        /*1140*/ 	.word	0x00000380
        /*1144*/ 	.word	0x000000ff
        /*1148*/ 	.word	0x00033440
        /*114c*/ 	.short	0x0100
        /*114e*/ 	.byte	0x08
	.zero		1


	//   ....[4]....
        /*1150*/ 	.word	0x00000390
        /*1154*/ 	.word	0x000000ff
        /*1158*/ 	.word	0x00033438
        /*115c*/ 	.short	0x0100
        /*115e*/ 	.byte	0x08
	.zero		1


	//   ....[5]....
        /*1160*/ 	.word	0x000003a0
        /*1164*/ 	.word	0x000000ff
        /*1168*/ 	.word	0x00033448
        /*116c*/ 	.short	0x0100
        /*116e*/ 	.byte	0x08
	.zero		1


	//   ....[6]....
        /*1170*/ 	.word	0x000004d0
        /*1174*/ 	.word	0x000000ff
        /*1178*/ 	.word	0x00033450
        /*117c*/ 	.short	0x0100
        /*117e*/ 	.byte	0x08
	.zero		1


	//   ....[7]....
        /*1180*/ 	.word	0x000004e0
        /*1184*/ 	.word	0x000000ff
        /*1188*/ 	.word	0x00033460
        /*118c*/ 	.short	0x0100
        /*118e*/ 	.byte	0x08
	.zero		1


	//   ....[8]....
        /*1190*/ 	.word	0x000004f0
        /*1194*/ 	.word	0x000000ff
        /*1198*/ 	.word	0x00033458
        /*119c*/ 	.short	0x0100
        /*119e*/ 	.byte	0x08
	.zero		1


	//   ....[9]....
        /*11a0*/ 	.word	0x00000500
        /*11a4*/ 	.word	0x000000ff
        /*11a8*/ 	.word	0x00033468
        /*11ac*/ 	.short	0x0100
        /*11ae*/ 	.byte	0x08
	.zero		1


	//   ....[10]....
        /*11b0*/ 	.word	0x000005f0
        /*11b4*/ 	.word	0x000000ff
        /*11b8*/ 	.word	0x00033470
        /*11bc*/ 	.short	0x0100
        /*11be*/ 	.byte	0x06
	.zero		1


	//   ....[11]....
        /*11c0*/ 	.word	0x00000600
        /*11c4*/ 	.word	0x000000ff
        /*11c8*/ 	.word	0x00033480
        /*11cc*/ 	.short	0x0100
        /*11ce*/ 	.byte	0x06
	.zero		1


	//   ....[12]....
        /*11d0*/ 	.word	0x00000610
        /*11d4*/ 	.word	0x000000ff
        /*11d8*/ 	.word	0x00033478
        /*11dc*/ 	.short	0x0100
        /*11de*/ 	.byte	0x06
	.zero		1


	//   ....[13]....
        /*11e0*/ 	.word	0x00000620
        /*11e4*/ 	.word	0x000000ff
        /*11e8*/ 	.word	0x00033488
        /*11ec*/ 	.short	0x0100
        /*11ee*/ 	.byte	0x06
	.zero		1


	//   ....[14]....
        /*11f0*/ 	.word	0x00000750
        /*11f4*/ 	.word	0x000000ff
        /*11f8*/ 	.word	0x00033490
        /*11fc*/ 	.short	0x0100
        /*11fe*/ 	.byte	0x08
	.zero		1


	//   ....[15]....
        /*1200*/ 	.word	0x00000760
        /*1204*/ 	.word	0x000000ff
        /*1208*/ 	.word	0x000334a0
        /*120c*/ 	.short	0x0100
        /*120e*/ 	.byte	0x08
	.zero		1


	//   ....[16]....
        /*1210*/ 	.word	0x00000770
        /*1214*/ 	.word	0x000000ff
        /*1218*/ 	.word	0x00033498
        /*121c*/ 	.short	0x0100
        /*121e*/ 	.byte	0x08
	.zero		1


	//   ....[17]....
        /*1220*/ 	.word	0x00000780
        /*1224*/ 	.word	0x000000ff
        /*1228*/ 	.word	0x000334a8
        /*122c*/ 	.short	0x0100
        /*122e*/ 	.byte	0x08
	.zero		1


	//   ....[18]....
        /*1230*/ 	.word	0x000008c0
        /*1234*/ 	.word	0x000000ff
        /*1238*/ 	.word	0x000334b0
        /*123c*/ 	.short	0x0100
        /*123e*/ 	.byte	0x08
	.zero		1


	//   ....[19]....
        /*1240*/ 	.word	0x000008d0
        /*1244*/ 	.word	0x000000ff
        /*1248*/ 	.word	0x000334c0
        /*124c*/ 	.short	0x0100
        /*124e*/ 	.byte	0x08
	.zero		1


	//   ....[20]....
        /*1250*/ 	.word	0x000008e0
        /*1254*/ 	.word	0x000000ff
        /*1258*/ 	.word	0x000334b8
        /*125c*/ 	.short	0x0100
        /*125e*/ 	.byte	0x08
	.zero		1


	//   ....[21]....
        /*1260*/ 	.word	0x000008f0
        /*1264*/ 	.word	0x000000ff
        /*1268*/ 	.word	0x000334c8
        /*126c*/ 	.short	0x0100
        /*126e*/ 	.byte	0x08
	.zero		1


	//   ....[22]....
        /*1270*/ 	.word	0x000033c0
        /*1274*/ 	.word	0x0000005d
        /*1278*/ 	.word	0x00033490
        /*127c*/ 	.short	0x010a
        /*127e*/ 	.byte	0x3f
	.zero		1


	//   ....[23]....
        /*1280*/ 	.word	0x00009550
        /*1284*/ 	.word	0x0000005d
        /*1288*/ 	.word	0x00033490
        /*128c*/ 	.short	0x010a
        /*128e*/ 	.byte	0x3f
	.zero		1


	//   ....[24]....
        /*1290*/ 	.word	0x0000f350
        /*1294*/ 	.word	0x0000005d
        /*1298*/ 	.word	0x00033490
        /*129c*/ 	.short	0x010a
        /*129e*/ 	.byte	0x3f
	.zero		1


	//   ....[25]....
        /*12a0*/ 	.word	0x0000fb80
        /*12a4*/ 	.word	0x0000000b
        /*12a8*/ 	.word	0x00000000
        /*12ac*/ 	.short	0x0101
        /*12ae*/ 	.byte	0x3f
	.zero		1


	//   ....[26]....
        /*12b0*/ 	.word	0x0000fbc0
        /*12b4*/ 	.word	0x0000005d
        /*12b8*/ 	.word	0x000334b0
        /*12bc*/ 	.short	0x010a
        /*12be*/ 	.byte	0x3f
	.zero		1


	//   ....[27]....
        /*12c0*/ 	.word	0x00010370
        /*12c4*/ 	.word	0x0000005d
        /*12c8*/ 	.word	0x00000000
        /*12cc*/ 	.short	0x0101
        /*12ce*/ 	.byte	0x3f
	.zero		1


	//   ....[28]....
        /*12d0*/ 	.word	0x00010cd0
        /*12d4*/ 	.word	0x00000012
        /*12d8*/ 	.word	0x00033400
        /*12dc*/ 	.short	0x010a
        /*12de*/ 	.byte	0x3f
	.zero		1


	//   ....[29]....
        /*12e0*/ 	.word	0x00010d20
        /*12e4*/ 	.word	0x00000012
        /*12e8*/ 	.word	0x00033400
        /*12ec*/ 	.short	0x010a
        /*12ee*/ 	.byte	0x3f
	.zero		1


	//   ....[30]....
        /*12f0*/ 	.word	0x00011650
        /*12f4*/ 	.word	0x00000012
        /*12f8*/ 	.word	0x00033400
        /*12fc*/ 	.short	0x010a
        /*12fe*/ 	.byte	0x3f
	.zero		1


	//   ....[31]....
        /*1300*/ 	.word	0x00014ae0
        /*1304*/ 	.word	0x00000012
        /*1308*/ 	.word	0x00033400
        /*130c*/ 	.short	0x010a
        /*130e*/ 	.byte	0x3f
	.zero		1


	//   ....[32]....
        /*1310*/ 	.word	0x00017c70
        /*1314*/ 	.word	0x00000000
        /*1318*/ 	.word	0x00033430
        /*131c*/ 	.short	0x010a
        /*131e*/ 	.byte	0x3f
	.zero		1


	//   ....[33]....
        /*1320*/ 	.word	0x00017cc0
        /*1324*/ 	.word	0x00000000
        /*1328*/ 	.word	0x00033430
        /*132c*/ 	.short	0x010a
        /*132e*/ 	.byte	0x3f
	.zero		1


	//   ....[34]....
        /*1330*/ 	.word	0x0001a3f0
        /*1334*/ 	.word	0x00000029
        /*1338*/ 	.word	0x00000000
        /*133c*/ 	.short	0x0101
        /*133e*/ 	.byte	0x3f
	.zero		1


	//   ....[35]....
        /*1340*/ 	.word	0x0001b820
        /*1344*/ 	.word	0x00000005
        /*1348*/ 	.word	0x00033430
        /*134c*/ 	.short	0x010a
        /*134e*/ 	.byte	0x3f
	.zero		1


	//   ....[36]....
        /*1350*/ 	.word	0x0001b870
        /*1354*/ 	.word	0x00000005
        /*1358*/ 	.word	0x00033430
        /*135c*/ 	.short	0x010a
        /*135e*/ 	.byte	0x3f
	.zero		1


	//   ....[37]....
        /*1360*/ 	.word	0x0001c980
        /*1364*/ 	.word	0x00000004
        /*1368*/ 	.word	0x00033450
        /*136c*/ 	.short	0x010a
        /*136e*/ 	.byte	0x3f
	.zero		1


	//   ....[38]....
        /*1370*/ 	.word	0x0001c9c0
        /*1374*/ 	.word	0x00000004
        /*1378*/ 	.word	0x00033450
        /*137c*/ 	.short	0x010a
        /*137e*/ 	.byte	0x3f
	.zero		1


	//   ....[39]....
        /*1380*/ 	.word	0x0001cd20
        /*1384*/ 	.word	0x00000003
        /*1388*/ 	.word	0x00000000
        /*138c*/ 	.short	0x0101
        /*138e*/ 	.byte	0x3f
	.zero		1


	//   ....[40]....
        /*1390*/ 	.word	0x0001e340
        /*1394*/ 	.word	0x00000000
        /*1398*/ 	.word	0x00000000
        /*139c*/ 	.short	0x0101
        /*139e*/ 	.byte	0x3f
	.zero		1


	//   ....[41]....
        /*13a0*/ 	.word	0x0001ec00
        /*13a4*/ 	.word	0x0000000d
        /*13a8*/ 	.word	0x00033450
        /*13ac*/ 	.short	0x010a
        /*13ae*/ 	.byte	0x3f
	.zero		1


	//   ....[42]....
        /*13b0*/ 	.word	0x0001ec80
        /*13b4*/ 	.word	0x0000000d
        /*13b8*/ 	.word	0x00033450
        /*13bc*/ 	.short	0x010a
        /*13be*/ 	.byte	0x3f
	.zero		1


	//   ....[43]....
        /*13c0*/ 	.word	0x0001f2d0
        /*13c4*/ 	.word	0x00000002
        /*13c8*/ 	.word	0x00000000
        /*13cc*/ 	.short	0x0101
        /*13ce*/ 	.byte	0x3f
	.zero		1


	//   ....[44]....
        /*13d0*/ 	.word	0x00021b30
        /*13d4*/ 	.word	0x00000000
        /*13d8*/ 	.word	0x00000000
        /*13dc*/ 	.short	0x0101
        /*13de*/ 	.byte	0x3f
	.zero		1


	//   ....[45]....
        /*13e0*/ 	.word	0x00024130
        /*13e4*/ 	.word	0x00000016
        /*13e8*/ 	.word	0x00033420
        /*13ec*/ 	.short	0x010a
        /*13ee*/ 	.byte	0x3f
	.zero		1


	//   ....[46]....
        /*13f0*/ 	.word	0x000241c0
        /*13f4*/ 	.word	0x00000009
        /*13f8*/ 	.word	0x000334a0
        /*13fc*/ 	.short	0x010a
        /*13fe*/ 	.byte	0x3f
	.zero		1


	//   ....[47]....
        /*1400*/ 	.word	0x00024610
        /*1404*/ 	.word	0x00000009
        /*1408*/ 	.word	0x000334c0
        /*140c*/ 	.short	0x010a
        /*140e*/ 	.byte	0x3f
	.zero		1


	//   ....[48]....
        /*1410*/ 	.word	0x00024b20
        /*1414*/ 	.word	0x00000006
        /*1418*/ 	.word	0x000334a0
        /*141c*/ 	.short	0x010a
        /*141e*/ 	.byte	0x3f
	.zero		1


	//   ....[49]....
        /*1420*/ 	.word	0x00024f60
        /*1424*/ 	.word	0x00000006
        /*1428*/ 	.word	0x000334c0
        /*142c*/ 	.short	0x010a
        /*142e*/ 	.byte	0x3f
	.zero		1


	//   ....[50]....
        /*1430*/ 	.word	0x000260c0
        /*1434*/ 	.word	0x00000004
        /*1438*/ 	.word	0x00033480
        /*143c*/ 	.short	0x010a
        /*143e*/ 	.byte	0x3f
	.zero		1


	//   ....[51]....
        /*1440*/ 	.word	0x00026840
        /*1444*/ 	.word	0x00000004
        /*1448*/ 	.word	0x00033470
        /*144c*/ 	.short	0x0107
        /*144e*/ 	.byte	0x3f
	.zero		1


	//   ....[52]....
        /*1450*/ 	.word	0x00026900
        /*1454*/ 	.word	0x00000004
        /*1458*/ 	.word	0x00033470
        /*145c*/ 	.short	0x0101
        /*145e*/ 	.byte	0x3f
	.zero		1


	//   ....[53]....
        /*1460*/ 	.word	0x00026950
        /*1464*/ 	.word	0x00000004
        /*1468*/ 	.word	0x00033440
        /*146c*/ 	.short	0x010a
        /*146e*/ 	.byte	0x3f
	.zero		1


	//   ....[54]....
        /*1470*/ 	.word	0x00026fd0
        /*1474*/ 	.word	0x00000004
        /*1478*/ 	.word	0x00033430
        /*147c*/ 	.short	0x0107
        /*147e*/ 	.byte	0x3f
	.zero		1


	//   ....[55]....
        /*1480*/ 	.word	0x000270b0
        /*1484*/ 	.word	0x00000004
        /*1488*/ 	.word	0x00033430
        /*148c*/ 	.short	0x0101
        /*148e*/ 	.byte	0x3f
	.zero		1


	//   ....[56]....
        /*1490*/ 	.word	0x000279a0
        /*1494*/ 	.word	0x00000016
        /*1498*/ 	.word	0x00033400
        /*149c*/ 	.short	0x0107
        /*149e*/ 	.byte	0x3f
	.zero		1


	//   ....[57]....
        /*14a0*/ 	.word	0x00027aa0
        /*14a4*/ 	.word	0x00000016
        /*14a8*/ 	.word	0x00033400
        /*14ac*/ 	.short	0x0101
        /*14ae*/ 	.byte	0x3f
	.zero		1


	//   ....[58]....
        /*14b0*/ 	.word	0x00027ac0
        /*14b4*/ 	.word	0x00000016
        /*14b8*/ 	.word	0x00033420
        /*14bc*/ 	.short	0x010a
        /*14be*/ 	.byte	0x3f
	.zero		1


	//   ....[59]....
        /*14c0*/ 	.word	0x00027f90
        /*14c4*/ 	.word	0x00000004
        /*14c8*/ 	.word	0x00033480
        /*14cc*/ 	.short	0x010a
        /*14ce*/ 	.byte	0x3f
	.zero		1


	//   ....[60]....
        /*14d0*/ 	.word	0x000284d0
        /*14d4*/ 	.word	0x00000004
        /*14d8*/ 	.word	0x00033470
        /*14dc*/ 	.short	0x0107
        /*14de*/ 	.byte	0x3f
	.zero		1


	//   ....[61]....
        /*14e0*/ 	.word	0x00028590
        /*14e4*/ 	.word	0x00000004
        /*14e8*/ 	.word	0x00033470
        /*14ec*/ 	.short	0x0101
        /*14ee*/ 	.byte	0x3f
	.zero		1


	//   ....[62]....
        /*14f0*/ 	.word	0x000285c0
        /*14f4*/ 	.word	0x00000004
        /*14f8*/ 	.word	0x00033440
        /*14fc*/ 	.short	0x010a
        /*14fe*/ 	.byte	0x3f
	.zero		1


	//   ....[63]....
        /*1500*/ 	.word	0x00028ad0
        /*1504*/ 	.word	0x00000004
        /*1508*/ 	.word	0x00033430
        /*150c*/ 	.short	0x0107
        /*150e*/ 	.byte	0x3f
	.zero		1


	//   ....[64]....
        /*1510*/ 	.word	0x00028ba0
        /*1514*/ 	.word	0x00000004
        /*1518*/ 	.word	0x00033430
        /*151c*/ 	.short	0x0101
        /*151e*/ 	.byte	0x3f
	.zero		1


	//   ....[65]....
        /*1520*/ 	.word	0x00028c20
        /*1524*/ 	.word	0x00000000
        /*1528*/ 	.word	0x00033470
        /*152c*/ 	.short	0x010a
        /*152e*/ 	.byte	0x3f
	.zero		1


	//   ....[66]....
        /*1530*/ 	.word	0x00028cb0
        /*1534*/ 	.word	0x00000000
        /*1538*/ 	.word	0x00033460
        /*153c*/ 	.short	0x010a
        /*153e*/ 	.byte	0x3f
	.zero		1


	//   ....[67]....
        /*1540*/ 	.word	0x00029380
        /*1544*/ 	.word	0x00000000
        /*1548*/ 	.word	0x00033450
        /*154c*/ 	.short	0x0101
        /*154e*/ 	.byte	0x3f
	.zero		1


	//   ....[68]....
        /*1550*/ 	.word	0x00029410
        /*1554*/ 	.word	0x00000000
        /*1558*/ 	.word	0x00000000
        /*155c*/ 	.short	0x0101
        /*155e*/ 	.byte	0x3f
	.zero		1


	//   ....[69]....
        /*1560*/ 	.word	0x000295d0
        /*1564*/ 	.word	0x00000003
        /*1568*/ 	.word	0x00033470
        /*156c*/ 	.short	0x010a
        /*156e*/ 	.byte	0x3f
	.zero		1


	//   ....[70]....
        /*1570*/ 	.word	0x00029650
        /*1574*/ 	.word	0x00000003
        /*1578*/ 	.word	0x00033460
        /*157c*/ 	.short	0x010a
        /*157e*/ 	.byte	0x3f
	.zero		1


	//   ....[71]....
        /*1580*/ 	.word	0x00029d30
        /*1584*/ 	.word	0x00000003
        /*1588*/ 	.word	0x00033450
        /*158c*/ 	.short	0x0101
        /*158e*/ 	.byte	0x3f
	.zero		1


	//   ....[72]....
        /*1590*/ 	.word	0x00029de0
        /*1594*/ 	.word	0x00000003
        /*1598*/ 	.word	0x00000000
        /*159c*/ 	.short	0x0101
        /*159e*/ 	.byte	0x3f
	.zero		1


	//   ....[73]....
        /*15a0*/ 	.word	0x0002a8c0
        /*15a4*/ 	.word	0x00000005
        /*15a8*/ 	.word	0x00033420
        /*15ac*/ 	.short	0x010a
        /*15ae*/ 	.byte	0x3f
	.zero		1


	//   ....[74]....
        /*15b0*/ 	.word	0x0002aa30
        /*15b4*/ 	.word	0x00000003
        /*15b8*/ 	.word	0x00033440
        /*15bc*/ 	.short	0x010a
        /*15be*/ 	.byte	0x3f
	.zero		1


	//   ....[75]....
        /*15c0*/ 	.word	0x0002aad0
        /*15c4*/ 	.word	0x0000001d
        /*15c8*/ 	.word	0x00033440
        /*15cc*/ 	.short	0x010a
        /*15ce*/ 	.byte	0x3f
	.zero		1


	//   ....[76]....
        /*15d0*/ 	.word	0x0002ab10
        /*15d4*/ 	.word	0x00000003
        /*15d8*/ 	.word	0x00033460
        /*15dc*/ 	.short	0x010a
        /*15de*/ 	.byte	0x3f
	.zero		1


	//   ....[77]....
        /*15e0*/ 	.word	0x0002ab50
        /*15e4*/ 	.word	0x0000001d
        /*15e8*/ 	.word	0x00033460
        /*15ec*/ 	.short	0x010a
        /*15ee*/ 	.byte	0x3f
	.zero		1


	//   ....[78]....
        /*15f0*/ 	.word	0x0002ab90
        /*15f4*/ 	.word	0x00000003
        /*15f8*/ 	.word	0x00033480
        /*15fc*/ 	.short	0x010a
        /*15fe*/ 	.byte	0x3f
	.zero		1


	//   ....[79]....
        /*1600*/ 	.word	0x0002abd0
        /*1604*/ 	.word	0x0000001d
        /*1608*/ 	.word	0x00033480
        /*160c*/ 	.short	0x010a
        /*160e*/ 	.byte	0x3f
	.zero		1


	//   ....[80]....
        /*1610*/ 	.word	0x0002ac30
        /*1614*/ 	.word	0x0000005d
        /*1618*/ 	.word	0x00033490
        /*161c*/ 	.short	0x010a
        /*161e*/ 	.byte	0x3f
	.zero		1


	//   ....[81]....
        /*1620*/ 	.word	0x0002aee0
        /*1624*/ 	.word	0x0000005d
        /*1628*/ 	.word	0x00033490
        /*162c*/ 	.short	0x010a
        /*162e*/ 	.byte	0x3f
	.zero		1


	//   ....[82]....
        /*1630*/ 	.word	0x0002b190
        /*1634*/ 	.word	0x0000005d
        /*1638*/ 	.word	0x00033490
        /*163c*/ 	.short	0x010a
        /*163e*/ 	.byte	0x3f
	.zero		1


	//   ....[83]....
        /*1640*/ 	.word	0x0002b440
        /*1644*/ 	.word	0x0000005d
        /*1648*/ 	.word	0x000334b0
        /*164c*/ 	.short	0x010a
        /*164e*/ 	.byte	0x3f
	.zero		1


	//   ....[84]....
        /*1650*/ 	.word	0x0002b6f0
        /*1654*/ 	.word	0x00000012
        /*1658*/ 	.word	0x00033400
        /*165c*/ 	.short	0x010a
        /*165e*/ 	.byte	0x3f
	.zero		1


	//   ....[85]....
        /*1660*/ 	.word	0x0002b900
        /*1664*/ 	.word	0x00000012
        /*1668*/ 	.word	0x00033400
        /*166c*/ 	.short	0x010a
        /*166e*/ 	.byte	0x3f
	.zero		1


	//   ....[86]....
        /*1670*/ 	.word	0x0002b950
        /*1674*/ 	.word	0x00000000
        /*1678*/ 	.word	0x00033430
        /*167c*/ 	.short	0x010a
        /*167e*/ 	.byte	0x3f
	.zero		1


	//   ....[87]....
        /*1680*/ 	.word	0x0002b9a0
        /*1684*/ 	.word	0x00000005
        /*1688*/ 	.word	0x00033430
        /*168c*/ 	.short	0x010a
        /*168e*/ 	.byte	0x3f
	.zero		1


	//   ....[88]....
        /*1690*/ 	.word	0x0002b9f0
        /*1694*/ 	.word	0x00000004
        /*1698*/ 	.word	0x00033450
        /*169c*/ 	.short	0x010a
        /*169e*/ 	.byte	0x3f
	.zero		1


	//   ....[89]....
        /*16a0*/ 	.word	0x0002ba40
        /*16a4*/ 	.word	0x0000000d
        /*16a8*/ 	.word	0x00033450
        /*16ac*/ 	.short	0x010a
        /*16ae*/ 	.byte	0x3f
	.zero		1


	//   ....[90]....
        /*16b0*/ 	.word	0x0002d800
        /*16b4*/ 	.word	0x00000016
        /*16b8*/ 	.word	0x00033420
        /*16bc*/ 	.short	0x010a
        /*16be*/ 	.byte	0x3f
	.zero		1


	//   ....[91]....
        /*16c0*/ 	.word	0x0002d850
        /*16c4*/ 	.word	0x00000009
        /*16c8*/ 	.word	0x000334a0
        /*16cc*/ 	.short	0x010a
        /*16ce*/ 	.byte	0x3f
	.zero		1


	//   ....[92]....
        /*16d0*/ 	.word	0x0002d8a0
        /*16d4*/ 	.word	0x00000009
        /*16d8*/ 	.word	0x000334c0
        /*16dc*/ 	.short	0x010a
        /*16de*/ 	.byte	0x3f
	.zero		1


	//   ....[93]....
        /*16e0*/ 	.word	0x0002d8f0
        /*16e4*/ 	.word	0x00000006
        /*16e8*/ 	.word	0x000334a0
        /*16ec*/ 	.short	0x010a
        /*16ee*/ 	.byte	0x3f
	.zero		1


	//   ....[94]....
        /*16f0*/ 	.word	0x0002d940
        /*16f4*/ 	.word	0x00000006
        /*16f8*/ 	.word	0x000334c0
        /*16fc*/ 	.short	0x010a
        /*16fe*/ 	.byte	0x3f
	.zero		1


	//   ....[95]....
        /*1700*/ 	.word	0x0002da70
        /*1704*/ 	.word	0x00000004
        /*1708*/ 	.word	0x00033480
        /*170c*/ 	.short	0x010a
        /*170e*/ 	.byte	0x3f
	.zero		1


	//   ....[96]....
        /*1710*/ 	.word	0x0002e2d0
        /*1714*/ 	.word	0x00000004
        /*1718*/ 	.word	0x00033440
        /*171c*/ 	.short	0x010a
        /*171e*/ 	.byte	0x3f
	.zero		1


	//   ....[97]....
        /*1720*/ 	.word	0x0002eff0
        /*1724*/ 	.word	0x00000016
        /*1728*/ 	.word	0x00033420
        /*172c*/ 	.short	0x010a
        /*172e*/ 	.byte	0x3f
	.zero		1


	//   ....[98]....
        /*1730*/ 	.word	0x0002f040
        /*1734*/ 	.word	0x00000004
        /*1738*/ 	.word	0x00033480
        /*173c*/ 	.short	0x010a
        /*173e*/ 	.byte	0x3f
	.zero		1


	//   ....[99]....
        /*1740*/ 	.word	0x0002f690
        /*1744*/ 	.word	0x00000004
        /*1748*/ 	.word	0x00033440
        /*174c*/ 	.short	0x010a
        /*174e*/ 	.byte	0x3f
	.zero		1


	//   ....[100]....
        /*1750*/ 	.word	0x0002fcc0
        /*1754*/ 	.word	0x00000000
        /*1758*/ 	.word	0x00033470
        /*175c*/ 	.short	0x010a
        /*175e*/ 	.byte	0x3f
	.zero		1


	//   ....[101]....
        /*1760*/ 	.word	0x0002fd10
        /*1764*/ 	.word	0x00000000
        /*1768*/ 	.word	0x00033460
        /*176c*/ 	.short	0x010a
        /*176e*/ 	.byte	0x3f
	.zero		1


	//   ....[102]....
        /*1770*/ 	.word	0x0002fd60
        /*1774*/ 	.word	0x00000003
        /*1778*/ 	.word	0x00033470
        /*177c*/ 	.short	0x010a
        /*177e*/ 	.byte	0x3f
	.zero		1


	//   ....[103]....
        /*1780*/ 	.word	0x0002fdb0
        /*1784*/ 	.word	0x00000003
        /*1788*/ 	.word	0x00033460
        /*178c*/ 	.short	0x010a
        /*178e*/ 	.byte	0x3f
	.zero		1


	//   ....[104]....
        /*1790*/ 	.word	0x00030730
        /*1794*/ 	.word	0x00000005
        /*1798*/ 	.word	0x00033420
        /*179c*/ 	.short	0x010a
        /*179e*/ 	.byte	0x3f
	.zero		1


	//   ....[105]....
        /*17a0*/ 	.word	0x000308d0
        /*17a4*/ 	.word	0x00000003
        /*17a8*/ 	.word	0x00033440
        /*17ac*/ 	.short	0x010a
        /*17ae*/ 	.byte	0x3f
	.zero		1


	//   ....[106]....
        /*17b0*/ 	.word	0x00030920
        /*17b4*/ 	.word	0x0000001d
        /*17b8*/ 	.word	0x00033440
        /*17bc*/ 	.short	0x010a
        /*17be*/ 	.byte	0x3f
	.zero		1


	//   ....[107]....
        /*17c0*/ 	.word	0x00030970
        /*17c4*/ 	.word	0x00000003
        /*17c8*/ 	.word	0x00033460
        /*17cc*/ 	.short	0x010a
        /*17ce*/ 	.byte	0x3f
	.zero		1


	//   ....[108]....
        /*17d0*/ 	.word	0x000309c0
        /*17d4*/ 	.word	0x0000001d
        /*17d8*/ 	.word	0x00033460
        /*17dc*/ 	.short	0x010a
        /*17de*/ 	.byte	0x3f
	.zero		1


	//   ....[109]....
        /*17e0*/ 	.word	0x00030a10
        /*17e4*/ 	.word	0x00000003
        /*17e8*/ 	.word	0x00033480
        /*17ec*/ 	.short	0x010a
        /*17ee*/ 	.byte	0x3f
	.zero		1


	//----- nvinfo : EIATTR_NUM_MBARRIERS
	.align		4
.L_156:
        /*17f0*/ 	.byte	0x03, 0x38
        /*17f2*/ 	.short	0x0016


	//----- nvinfo : EIATTR_EXIT_INSTR_OFFSETS
	.align		4
        /*17f4*/ 	.byte	0x04, 0x1c
        /*17f6*/ 	.short	(.L_158 - .L_157)


	//   ....[0]....
.L_157:
        /*17f8*/ 	.word	0x0002ac20


	//----- nvinfo : EIATTR_MAX_THREADS
	.align		4
.L_158:
        /*17fc*/ 	.byte	0x04, 0x05
        /*17fe*/ 	.short	(.L_160 - .L_159)
.L_159:
        /*1800*/ 	.word	0x00000180
        /*1804*/ 	.word	0x00000001
        /*1808*/ 	.word	0x00000001


	//----- nvinfo : EIATTR_CRS_STACK_SIZE
	.align		4
.L_160:
        /*180c*/ 	.byte	0x04, 0x1e
        /*180e*/ 	.short	(.L_162 - .L_161)
.L_161:
        /*1810*/ 	.word	0x00000000


	//----- nvinfo : EIATTR_CBANK_PARAM_SIZE
	.align		4
.L_162:
        /*1814*/ 	.byte	0x03, 0x19
        /*1816*/ 	.short	0x0af0


	//----- nvinfo : EIATTR_PARAM_CBANK
	.align		4
        /*1818*/ 	.byte	0x04, 0x0a
        /*181a*/ 	.short	(.L_164 - .L_163)
	.align		4
.L_163:
        /*181c*/ 	.word	index@(.nv.constant0._ZN7cutlass13device_kernelIN5flash11enable_sm90INS1_16FlashAttnFwdSm90INS1_25CollectiveMainloopFwdSm90ILi2EN4cute5tupleIJNS5_1CILi1EEES8_S8_EEENS6_IJNS7_ILi128EEENS7_ILi160EEENS7_ILi192EEEEEELi192ENS_12float_e4m3_tEfNS_4arch4Sm90ELb0ELb0ELb0ELb1ELb1ELb1ELb0ELb1ELb1ELb1ELb0ELb0EEENS1_21CollectiveEpilogueFwdINS6_IJSA_SC_SB_EEES9_NS_10bfloat16_tESG_Li256ELb1ELb1ELb0ELb1EEENS1_36VarlenDynamicPersistentTileSchedulerILi128ELi160ELi256ELi128ELb0ELb1ELb1ELb0ELb1ELb1EEEEEEEEEvNT_6ParamsE)
        /*1820*/ 	.short	0x0210
        /*1822*/ 	.short	0x0af0


	//----- nvinfo : EIATTR_SW_WAR
	.align		4
.L_164:
        /*1824*/ 	.byte	0x04, 0x36
        /*1826*/ 	.short	(.L_166 - .L_165)
.L_165:
        /*1828*/ 	.word	0x00000008
.L_166:


//--------------------- .nv.info._ZN7cutlass13device_kernelIN5flash11enable_sm90INS1_16FlashAttnFwdSm90INS1_25CollectiveMainloopFwdSm90ILi2EN4cute5tupleIJNS5_1CILi1EEES8_S8_EEENS6_IJNS7_ILi128EEESA_NS7_ILi192EEEEEELi192ENS_12float_e4m3_tEfNS_4arch4Sm90ELb0ELb1ELb0ELb0ELb1ELb0ELb0ELb1ELb1ELb1ELb0ELb0EEENS1_21CollectiveEpilogueFwdINS6_IJSA_SB_SA_EEES9_NS_10bfloat16_tESF_Li256ELb0ELb1ELb0ELb1EEENS1_30DynamicPersistentTileSchedulerILi256ELi128ELb0ELb1ELb1EEEEEEEEEvNT_6ParamsE --------------------------
	.section	.nv.info._ZN7cutlass13device_kernelIN5flash11enable_sm90INS1_16FlashAttnFwdSm90INS1_25CollectiveMainloopFwdSm90ILi2EN4cute5tupleIJNS5_1CILi1EEES8_S8_EEENS6_IJNS7_ILi128EEESA_NS7_ILi192EEEEEELi192ENS_12float_e4m3_tEfNS_4arch4Sm90ELb0ELb1ELb0ELb0ELb1ELb0ELb0ELb1ELb1ELb1ELb0ELb0EEENS1_21CollectiveEpilogueFwdINS6_IJSA_SB_SA_EEES9_NS_10bfloat16_tESF_Li256ELb0ELb1ELb0ELb1EEENS1_30DynamicPersistentTileSchedulerILi256ELi128ELb0ELb1ELb1EEEEEEEEEvNT_6ParamsE,"",@"SHT_CUDA_INFO"
	.sectionflags	@""
	.align	4


	//----- nvinfo : EIATTR_CUDA_API_VERSION
	.align		4
        /*0000*/ 	.byte	0x04, 0x37
        /*0002*/ 	.short	(.L_168 - .L_167)
.L_167:
        /*0004*/ 	.word	0x00000082


	//----- nvinfo : EIATTR_KPARAM_INFO
	.align		4
.L_168:
        /*0008*/ 	.byte	0x04, 0x17
        /*000a*/ 	.short	(.L_170 - .L_169)
.L_169:
        /*000c*/ 	.word	0x00000000
        /*0010*/ 	.short	0x0000
        /*0012*/ 	.short	0x0070
        /*0014*/ 	.byte	0x00, 0xf0, 0x01, 0x2a


	//----- nvinfo : EIATTR_SPARSE_MMA_MASK
	.align		4
.L_170:
        /*0018*/ 	.byte	0x03, 0x50
        /*001a*/ 	.short	0x0000


	//----- nvinfo : EIATTR_MAXREG_COUNT
	.align		4
        /*001c*/ 	.byte	0x03, 0x1b
        /*001e*/ 	.short	0x00a8


	//----- nvinfo : EIATTR_NUM_BARRIERS
	.align		4
        /*0020*/ 	.byte	0x02, 0x4c
        /*0022*/ 	.byte	0x10
	.zero		1


	//----- nvinfo : EIATTR_EXTERNS
	.align		4
        /*0024*/ 	.byte	0x04, 0x0f
        /*0026*/ 	.short	(.L_172 - .L_171)


	//   ....[0]....
	.align		4
.L_171:
        /*0028*/ 	.word	index@(__assertfail)


	//----- nvinfo : EIATTR_ANNOTATIONS
	.align		4
.L_172:
        /*002c*/ 	.byte	0x04, 0x55
        /*002e*/ 	.short	(.L_174 - .L_173)


	//   ....[0]....
.L_173:
        /*0030*/ 	.word	0x00000001
        /*0034*/ 	.byte	0x70, 0x11, 0x01, 0x00, 0x01, 0x00, 0x00, 0x00, 0x80, 0x15, 0x01, 0x00, 0x01, 0x00, 0x00, 0x00
        /*0044*/ 	.byte	0xc0, 0x15, 0x01, 0x00, 0x01, 0x00, 0x00, 0x00, 0xc0, 0x17, 0x01, 0x00, 0x01, 0x00, 0x00, 0x00
        /*0054*/ 	.byte	0xc0, 0x20, 0x01, 0x00, 0x01, 0x00, 0x00, 0x00, 0x20, 0x3d, 0x01, 0x00, 0x01, 0x00, 0x00, 0x00
        /*0064*/ 	.byte	0x40, 0x3d, 0x01, 0x00, 0x01, 0x00, 0x00, 0x00, 0xd0, 0x52, 0x01, 0x00, 0x01, 0x00, 0x00, 0x00
        /*0074*/ 	.byte	0x70, 0x5a, 0x01, 0x00, 0x01, 0x00, 0x00, 0x00, 0x00, 0x5b, 0x01, 0x00, 0x01, 0x00, 0x00, 0x00
        /*0084*/ 	.byte	0x90, 0x5b, 0x01, 0x00, 0x01, 0x00, 0x00, 0x00, 0xb0, 0x5b, 0x01, 0x00, 0x01, 0x00, 0x00, 0x00
        /*0094*/ 	.byte	0xf0, 0x5b, 0x01, 0x00


	//----- nvinfo : EIATTR_MERCURY_ISA_VERSION
	.align		4
.L_174:
        /*0098*/ 	.byte	0x03, 0x5f
        /*009a*/ 	.short	0x0101


	//----- nvinfo : EIATTR_INT_WARP_WIDE_INSTR_OFFSETS
	.align		4
        /*009c*/ 	.byte	0x04, 0x31
        /*009e*/ 	.short	(.L_176 - .L_175)


	//   ....[0]....
.L_175:
        /*00a0*/ 	.word	0x000000c0


	//   ....[1]....
        /*00a4*/ 	.word	0x000000d0


	//   ....[2]....
        /*00a8*/ 	.word	0x00000170


	//   ....[3]....
        /*00ac*/ 	.word	0x00012010


	//   ....[4]....
        /*00b0*/ 	.word	0x000120a0


	//   ....[5]....
        /*00b4*/ 	.word	0x00015220


	//   ....[6]....
        /*00b8*/ 	.word	0x000152b0


	//----- nvinfo : EIATTR_COOP_GROUP_MASK_REGIDS
	.align		4
.L_176:
        /*00bc*/ 	.byte	0x04, 0x29
        /*00be*/ 	.short	(.L_178 - .L_177)


	//   ....[0]....
.L_177:
        /*00c0*/ 	.word	0xffffffff


	//   ....[1]....
        /*00c4*/ 	.word	0xffffffff


	//   ....[2]....
        /*00c8*/ 	.word	0xffffffff


	//   ....[3]....
        /*00cc*/ 	.word	0xffffffff


	//   ....[4]....
        /*00d0*/ 	.word	0xffffffff


	//   ....[5]....
        /*00d4*/ 	.word	0xffffffff


	//   ....[6]....
        /*00d8*/ 	.word	0xffffffff


	//   ....[7]....
        /*00dc*/ 	.word	0xffffffff


	//   ....[8]....
        /*00e0*/ 	.word	0xffffffff


	//   ....[9]....
        /*00e4*/ 	.word	0xffffffff


	//   ....[10]....
        /*00e8*/ 	.word	0xffffffff


	//   ....[11]....
        /*00ec*/ 	.word	0xffffffff


	//   ....[12]....
        /*00f0*/ 	.word	0xffffffff


	//   ....[13]....
        /*00f4*/ 	.word	0xffffffff


	//   ....[14]....
        /*00f8*/ 	.word	0xffffffff


	//   ....[15]....
        /*00fc*/ 	.word	0xffffffff


	//   ....[16]....
        /*0100*/ 	.word	0xffffffff


	//   ....[17]....
        /*0104*/ 	.word	0xffffffff


	//   ....[18]....
        /*0108*/ 	.word	0xffffffff


	//   ....[19]....
        /*010c*/ 	.word	0xffffffff


	//   ....[20]....
        /*0110*/ 	.word	0xffffffff


	//   ....[21]....
        /*0114*/ 	.word	0xffffffff


	//   ....[22]....
        /*0118*/ 	.word	0xffffffff


	//   ....[23]....
        /*011c*/ 	.word	0xffffffff


	//   ....[24]....
        /*0120*/ 	.word	0xffffffff


	//   ....[25]....
        /*0124*/ 	.word	0xffffffff


	//   ....[26]....
        /*0128*/ 	.word	0xffffffff


	//   ....[27]....
        /*012c*/ 	.word	0xffffffff


	//   ....[28]....
        /*0130*/ 	.word	0xffffffff


	//   ....[29]....
        /*0134*/ 	.word	0xffffffff


	//   ....[30]....
        /*0138*/ 	.word	0xffffffff


	//   ....[31]....
        /*013c*/ 	.word	0xffffffff


	//   ....[32]....
        /*0140*/ 	.word	0xffffffff


	//   ....[33]....
        /*0144*/ 	.word	0xffffffff


	//   ....[34]....
        /*0148*/ 	.word	0xffffffff


	//   ....[35]....
        /*014c*/ 	.word	0xffffffff


	//   ....[36]....
        /*0150*/ 	.word	0xffffffff


	//   ....[37]....
        /*0154*/ 	.word	0xffffffff


	//   ....[38]....
        /*0158*/ 	.word	0xffffffff


	//   ....[39]....
        /*015c*/ 	.word	0xffffffff


	//   ....[40]....
        /*0160*/ 	.word	0xffffffff


	//   ....[41]....
        /*0164*/ 	.word	0xffffffff


	//   ....[42]....
        /*0168*/ 	.word	0xffffffff


	//   ....[43]....
        /*016c*/ 	.word	0xffffffff


	//   ....[44]....
        /*0170*/ 	.word	0xffffffff


	//   ....[45]....
        /*0174*/ 	.word	0xffffffff


	//   ....[46]....
        /*0178*/ 	.word	0xffffffff


	//   ....[47]....
        /*017c*/ 	.word	0xffffffff


	//   ....[48]....
        /*0180*/ 	.word	0xffffffff


	//   ....[49]....
        /*0184*/ 	.word	0xffffffff


	//   ....[50]....
        /*0188*/ 	.word	0xffffffff


	//   ....[51]....
        /*018c*/ 	.word	0xffffffff


	//   ....[52]....
        /*0190*/ 	.word	0xffffffff


	//   ....[53]....
        /*0194*/ 	.word	0xffffffff


	//   ....[54]....
        /*0198*/ 	.word	0xffffffff


	//   ....[55]....
        /*019c*/ 	.word	0xffffffff


	//   ....[56]....
        /*01a0*/ 	.word	0xffffffff


	//   ....[57]....
        /*01a4*/ 	.word	0xffffffff


	//   ....[58]....
        /*01a8*/ 	.word	0xffffffff


	//   ....[59]....
        /*01ac*/ 	.word	0xffffffff


	//   ....[60]....
        /*01b0*/ 	.word	0xffffffff


	//   ....[61]....
        /*01b4*/ 	.word	0xffffffff


	//   ....[62]....
        /*01b8*/ 	.word	0xffffffff


	//   ....[63]....
        /*01bc*/ 	.word	0xffffffff


	//   ....[64]....
        /*01c0*/ 	.word	0xffffffff


	//   ....[65]....
        /*01c4*/ 	.word	0xffffffff


	//   ....[66]....
        /*01c8*/ 	.word	0xffffffff


	//   ....[67]....
        /*01cc*/ 	.word	0xffffffff


	//   ....[68]....
        /*01d0*/ 	.word	0xffffffff


	//   ....[69]....
        /*01d4*/ 	.word	0xffffffff


	//   ....[70]....
        /*01d8*/ 	.word	0xffffffff


	//   ....[71]....
        /*01dc*/ 	.word	0xffffffff


	//   ....[72]....
        /*01e0*/ 	.word	0xffffffff


	//   ....[73]....
        /*01e4*/ 	.word	0xffffffff


	//   ....[74]....
        /*01e8*/ 	.word	0xffffffff


	//   ....[75]....
        /*01ec*/ 	.word	0xffffffff


	//   ....[76]....
        /*01f0*/ 	.word	0xffffffff


	//   ....[77]....
        /*01f4*/ 	.word	0xffffffff


	//   ....[78]....
        /*01f8*/ 	.word	0xffffffff


	//   ....[79]....
        /*01fc*/ 	.word	0xffffffff


	//   ....[80]....
        /*0200*/ 	.word	0xffffffff


	//   ....[81]....
        /*0204*/ 	.word	0xffffffff


	//   ....[82]....
        /*0208*/ 	.word	0xffffffff


	//   ....[83]....
        /*020c*/ 	.word	0xffffffff


	//   ....[84]....
        /*0210*/ 	.word	0xffffffff


	//   ....[85]....
        /*0214*/ 	.word	0xffffffff


	//   ....[86]....
        /*0218*/ 	.word	0xffffffff


	//   ....[87]....
        /*021c*/ 	.word	0xffffffff


	//   ....[88]....
        /*0220*/ 	.word	0xffffffff


	//   ....[89]....
        /*0224*/ 	.word	0xffffffff


	//   ....[90]....
        /*0228*/ 	.word	0xffffffff


	//   ....[91]....
        /*022c*/ 	.word	0xffffffff


	//   ....[92]....
        /*0230*/ 	.word	0xffffffff


	//   ....[93]....
        /*0234*/ 	.word	0xffffffff


	//   ....[94]....
        /*0238*/ 	.word	0xffffffff


	//   ....[95]....
        /*023c*/ 	.word	0xffffffff


	//   ....[96]....
        /*0240*/ 	.word	0xffffffff


	//   ....[97]....
        /*0244*/ 	.word	0xffffffff


	//   ....[98]....
        /*0248*/ 	.word	0xffffffff


	//   ....[99]....
        /*024c*/ 	.word	0xffffffff


	//   ....[100]....
        /*0250*/ 	.word	0xffffffff


	//   ....[101]....
        /*0254*/ 	.word	0xffffffff


	//   ....[102]....
        /*0258*/ 	.word	0xffffffff


	//   ....[103]....
        /*025c*/ 	.word	0xffffffff


	//   ....[104]....
        /*0260*/ 	.word	0xffffffff


	//   ....[105]....
        /*0264*/ 	.word	0xffffffff


	//   ....[106]....
        /*0268*/ 	.word	0xffffffff


	//   ....[107]....
        /*026c*/ 	.word	0xffffffff


	//   ....[108]....
        /*0270*/ 	.word	0xffffffff


	//   ....[109]....
        /*0274*/ 	.word	0xffffffff


	//   ....[110]....
        /*0278*/ 	.word	0xffffffff


	//   ....[111]....
        /*027c*/ 	.word	0xffffffff


	//   ....[112]....
        /*0280*/ 	.word	0xffffffff


	//   ....[113]....
        /*0284*/ 	.word	0xffffffff


	//   ....[114]....
        /*0288*/ 	.word	0xffffffff


	//   ....[115]....
        /*028c*/ 	.word	0xffffffff


	//   ....[116]....
        /*0290*/ 	.word	0xffffffff


	//   ....[117]....
        /*0294*/ 	.word	0xffffffff


	//   ....[118]....
        /*0298*/ 	.word	0xffffffff


	//   ....[119]....
        /*029c*/ 	.word	0xffffffff


	//   ....[120]....
        /*02a0*/ 	.word	0xffffffff


	//   ....[121]....
        /*02a4*/ 	.word	0xffffffff


	//   ....[122]....
        /*02a8*/ 	.word	0xffffffff


	//   ....[123]....
        /*02ac*/ 	.word	0xffffffff


	//   ....[124]....
        /*02b0*/ 	.word	0xffffffff


	//   ....[125]....
        /*02b4*/ 	.word	0xffffffff


	//   ....[126]....
        /*02b8*/ 	.word	0xffffffff


	//   ....[127]....
        /*02bc*/ 	.word	0xffffffff


	//   ....[128]....
        /*02c0*/ 	.word	0xffffffff


	//   ....[129]....
        /*02c4*/ 	.word	0xffffffff


	//   ....[130]....
        /*02c8*/ 	.word	0xffffffff


	//   ....[131]....
        /*02cc*/ 	.word	0xffffffff


	//   ....[132]....
        /*02d0*/ 	.word	0xffffffff


	//   ....[133]....
        /*02d4*/ 	.word	0xffffffff


	//   ....[134]....
        /*02d8*/ 	.word	0xffffffff


	//   ....[135]....
        /*02dc*/ 	.word	0xffffffff


	//   ....[136]....
        /*02e0*/ 	.word	0xffffffff


	//   ....[137]....
        /*02e4*/ 	.word	0xffffffff


	//   ....[138]....
        /*02e8*/ 	.word	0xffffffff


	//   ....[139]....
        /*02ec*/ 	.word	0xffffffff


	//   ....[140]....
        /*02f0*/ 	.word	0xffffffff


	//   ....[141]....
        /*02f4*/ 	.word	0xffffffff


	//   ....[142]....
        /*02f8*/ 	.word	0xffffffff


	//   ....[143]....
        /*02fc*/ 	.word	0xffffffff


	//   ....[144]....
        /*0300*/ 	.word	0x0500000f


	//   ....[145]....
        /*0304*/ 	.word	0x0500000f


	//   ....[146]....
        /*0308*/ 	.word	0x0500000f


	//   ....[147]....
        /*030c*/ 	.word	0x0500000f


	//   ....[148]....
        /*0310*/ 	.word	0x0500000f


	//   ....[149]....
        /*0314*/ 	.word	0x0500000f


	//   ....[150]....
        /*0318*/ 	.word	0x0500000f


	//   ....[151]....
        /*031c*/ 	.word	0x0500000f


	//   ....[152]....
        /*0320*/ 	.word	0x0500000f


	//   ....[153]....
        /*0324*/ 	.word	0x0500000f


	//   ....[154]....
        /*0328*/ 	.word	0x0500000f


	//   ....[155]....
        /*032c*/ 	.word	0x0500000f


	//   ....[156]....
        /*0330*/ 	.word	0x0500000f


	//   ....[157]....
        /*0334*/ 	.word	0x0500000f


	//   ....[158]....
        /*0338*/ 	.word	0x0500000f


	//   ....[159]....
        /*033c*/ 	.word	0x0500000f


	//   ....[160]....
        /*0340*/ 	.word	0x0500000f


	//   ....[161]....
        /*0344*/ 	.word	0x0500000f


	//   ....[162]....
        /*0348*/ 	.word	0x0500000f


	//   ....[163]....
        /*034c*/ 	.word	0x0500000f


	//   ....[164]....
        /*0350*/ 	.word	0x0500000f


	//   ....[165]....
        /*0354*/ 	.word	0x0500000f


	//   ....[166]....
        /*0358*/ 	.word	0x0500000f


	//   ....[167]....
        /*035c*/ 	.word	0x0500000f


	//   ....[168]....
        /*0360*/ 	.word	0x0500000f


	//   ....[169]....
        /*0364*/ 	.word	0x0500000f


	//   ....[170]....
        /*0368*/ 	.word	0x0500000f


	//   ....[171]....
        /*036c*/ 	.word	0x0500000f


	//   ....[172]....
        /*0370*/ 	.word	0x0500000f


	//   ....[173]....
        /*0374*/ 	.word	0x0500000f


	//   ....[174]....
        /*0378*/ 	.word	0x0500000f


	//   ....[175]....
        /*037c*/ 	.word	0x0500000f


	//   ....[176]....
        /*0380*/ 	.word	0x0500000f


	//   ....[177]....
        /*0384*/ 	.word	0x0500000f


	//   ....[178]....
        /*0388*/ 	.word	0x0500000f


	//   ....[179]....
        /*038c*/ 	.word	0x0500000f


	//   ....[180]....
        /*0390*/ 	.word	0x0500000f


	//   ....[181]....
        /*0394*/ 	.word	0x0500000f


	//   ....[182]....
        /*0398*/ 	.word	0x0500000f


	//   ....[183]....
        /*039c*/ 	.word	0x0500000f


	//   ....[184]....
        /*03a0*/ 	.word	0x0500000f


	//   ....[185]....
        /*03a4*/ 	.word	0x0500000f


	//----- nvinfo : EIATTR_COOP_GROUP_INSTR_OFFSETS
	.align		4
.L_178:
        /*03a8*/ 	.byte	0x04, 0x28
        /*03aa*/ 	.short	(.L_180 - .L_179)


	//   ....[0]....
.L_179:
        /*03ac*/ 	.word	0x00000080


	//   ....[1]....
        /*03b0*/ 	.word	0x00000090


	//   ....[2]....
        /*03b4*/ 	.word	0x000002d0


	//   ....[3]....
        /*03b8*/ 	.word	0x00000430


	//   ....[4]....
        /*03bc*/ 	.word	0x00000550


	//   ....[5]....
        /*03c0*/ 	.word	0x000006b0


	//   ....[6]....
        /*03c4*/ 	.word	0x00001b80


	//   ....[7]....
        /*03c8*/ 	.word	0x00002340


	//   ....[8]....
        /*03cc*/ 	.word	0x00002590


	//   ....[9]....
        /*03d0*/ 	.word	0x00003750


	//   ....[10]....
        /*03d4*/ 	.word	0x00003860


	//   ....[11]....
        /*03d8*/ 	.word	0x00004130


	//   ....[12]....
        /*03dc*/ 	.word	0x000041a0


	//   ....[13]....
        /*03e0*/ 	.word	0x000058c0


	//   ....[14]....
        /*03e4*/ 	.word	0x00005ae0


	//   ....[15]....
        /*03e8*/ 	.word	0x000066d0


	//   ....[16]....
        /*03ec*/ 	.word	0x000067d0


	//   ....[17]....
        /*03f0*/ 	.word	0x00007040


	//   ....[18]....
        /*03f4*/ 	.word	0x000070c0


	//   ....[19]....
        /*03f8*/ 	.word	0x00009010


	//   ....[20]....
        /*03fc*/ 	.word	0x00009020


	//   ....[21]....
        /*0400*/ 	.word	0x00009050


	//   ....[22]....
        /*0404*/ 	.word	0x00009060


	//   ....[23]....
        /*0408*/ 	.word	0x0000ad90


	//   ....[24]....
        /*040c*/ 	.word	0x0000afb0


	//   ....[25]....
        /*0410*/ 	.word	0x0000bba0


	//   ....[26]....
        /*0414*/ 	.word	0x0000bca0


	//   ....[27]....
        /*0418*/ 	.word	0x0000c510


	//   ....[28]....
        /*041c*/ 	.word	0x0000c590


	//   ....[29]....
        /*0420*/ 	.word	0x0000db70


	//   ....[30]....
        /*0424*/ 	.word	0x0000db80


	//   ....[31]....
        /*0428*/ 	.word	0x0000dbb0


	//   ....[32]....
        /*042c*/ 	.word	0x0000dbc0


	//   ....[33]....
        /*0430*/ 	.word	0x0000f3e0


	//   ....[34]....
        /*0434*/ 	.word	0x0000f410


	//   ....[35]....
        /*0438*/ 	.word	0x0000f450


	//   ....[36]....
        /*043c*/ 	.word	0x0000f480


	//   ....[37]....
        /*0440*/ 	.word	0x0000f4c0


	//   ....[38]....
        /*0444*/ 	.word	0x0000f4f0


	//   ....[39]....
        /*0448*/ 	.word	0x0000f520


	//   ....[40]....
        /*044c*/ 	.word	0x0000f550


	//   ....[41]....
        /*0450*/ 	.word	0x0000f580


	//   ....[42]....
        /*0454*/ 	.word	0x0000f5b0


	//   ....[43]....
        /*0458*/ 	.word	0x0000f5e0


	//   ....[44]....
        /*045c*/ 	.word	0x0000f610


	//   ....[45]....
        /*0460*/ 	.word	0x0000f650


	//   ....[46]....
        /*0464*/ 	.word	0x0000f680


	//   ....[47]....
        /*0468*/ 	.word	0x0000f690


	//   ....[48]....
        /*046c*/ 	.word	0x0000f6a0


	//   ....[49]....
        /*0470*/ 	.word	0x0000f6c0


	//   ....[50]....
        /*0474*/ 	.word	0x0000f6d0


	//   ....[51]....
        /*0478*/ 	.word	0x0000f6e0


	//   ....[52]....
        /*047c*/ 	.word	0x0000f710


	//   ....[53]....
        /*0480*/ 	.word	0x0000f740


	//   ....[54]....
        /*0484*/ 	.word	0x0000f750


	//   ....[55]....
        /*0488*/ 	.word	0x0000f760


	//   ....[56]....
        /*048c*/ 	.word	0x0000f770


	//   ....[57]....
        /*0490*/ 	.word	0x0000f780


	//   ....[58]....
        /*0494*/ 	.word	0x0000f7a0


	//   ....[59]....
        /*0498*/ 	.word	0x0000f7b0


	//   ....[60]....
        /*049c*/ 	.word	0x0000f7c0


	//   ....[61]....
        /*04a0*/ 	.word	0x0000f7d0


	//   ....[62]....
        /*04a4*/ 	.word	0x0000f7e0


	//   ....[63]....
        /*04a8*/ 	.word	0x0000f7f0


	//   ....[64]....
        /*04ac*/ 	.word	0x0000f800


	//   ....[65]....
        /*04b0*/ 	.word	0x0000f810


	//   ....[66]....
        /*04b4*/ 	.word	0x0000f820


	//   ....[67]....
        /*04b8*/ 	.word	0x0000f830


	//   ....[68]....
        /*04bc*/ 	.word	0x0000f840


	//   ....[69]....
        /*04c0*/ 	.word	0x0000f850


	//   ....[70]....
        /*04c4*/ 	.word	0x0000f860


	//   ....[71]....
        /*04c8*/ 	.word	0x0000f870


	//   ....[72]....
        /*04cc*/ 	.word	0x0000f880


	//   ....[73]....
        /*04d0*/ 	.word	0x0000f890


	//   ....[74]....
        /*04d4*/ 	.word	0x0000f8a0


	//   ....[75]....
        /*04d8*/ 	.word	0x0000f8b0


	//   ....[76]....
        /*04dc*/ 	.word	0x0000f8c0


	//   ....[77]....
        /*04e0*/ 	.word	0x0000f8d0


	//   ....[78]....
        /*04e4*/ 	.word	0x0000f8e0


	//   ....[79]....
        /*04e8*/ 	.word	0x0000f8f0


	//   ....[80]....
        /*04ec*/ 	.word	0x0000f900


	//   ....[81]....
        /*04f0*/ 	.word	0x0000fc10


	//   ....[82]....
        /*04f4*/ 	.word	0x0000fc40


	//   ....[83]....
        /*04f8*/ 	.word	0x0000fc70


	//   ....[84]....
        /*04fc*/ 	.word	0x0000fca0


	//   ....[85]....
        /*0500*/ 	.word	0x000101c0


	//   ....[86]....
        /*0504*/ 	.word	0x000101f0


	//   ....[87]....
        /*0508*/ 	.word	0x000102f0


	//   ....[88]....
        /*050c*/ 	.word	0x00010310


	//   ....[89]....
        /*0510*/ 	.word	0x00010410


	//   ....[90]....
        /*0514*/ 	.word	0x00010430


	//   ....[91]....
        /*0518*/ 	.word	0x00010540


	//   ....[92]....
        /*051c*/ 	.word	0x00010560


	//   ....[93]....
        /*0520*/ 	.word	0x00010c40


	//   ....[94]....
        /*0524*/ 	.word	0x00010c60


	//   ....[95]....
        /*0528*/ 	.word	0x00010d60


	//   ....[96]....
        /*052c*/ 	.word	0x00010d80


	//   ....[97]....
        /*0530*/ 	.word	0x00010e80


	//   ....[98]....
        /*0534*/ 	.word	0x00010ea0


	//   ....[99]....
        /*0538*/ 	.word	0x00010fb0


	//   ....[100]....
        /*053c*/ 	.word	0x00010fd0


	//   ....[101]....
        /*0540*/ 	.word	0x000111a0


	//   ....[102]....
        /*0544*/ 	.word	0x00012be0


	//   ....[103]....
        /*0548*/ 	.word	0x00012c10


	//   ....[104]....
        /*054c*/ 	.word	0x00012c40


	//   ....[105]....
        /*0550*/ 	.word	0x00012ce0


	//   ....[106]....
        /*0554*/ 	.word	0x00012cf0


	//   ....[107]....
        /*0558*/ 	.word	0x00012d80


	//   ....[108]....
        /*055c*/ 	.word	0x00012d90


	//   ....[109]....
        /*0560*/ 	.word	0x00012da0


	//   ....[110]....
        /*0564*/ 	.word	0x00013190


	//   ....[111]....
        /*0568*/ 	.word	0x000131b0


	//   ....[112]....
        /*056c*/ 	.word	0x000131c0


	//   ....[113]....
        /*0570*/ 	.word	0x000131d0


	//   ....[114]....
        /*0574*/ 	.word	0x00013220


	//   ....[115]....
        /*0578*/ 	.word	0x000132a0


	//   ....[116]....
        /*057c*/ 	.word	0x000132c0


	//   ....[117]....
        /*0580*/ 	.word	0x00013340


	//   ....[118]....
        /*0584*/ 	.word	0x000139e0


	//   ....[119]....
        /*0588*/ 	.word	0x00013a00


	//   ....[120]....
        /*058c*/ 	.word	0x00013a30


	//   ....[121]....
        /*0590*/ 	.word	0x00013a70


	//   ....[122]....
        /*0594*/ 	.word	0x00013af0


	//   ....[123]....
        /*0598*/ 	.word	0x00013b20


	//   ....[124]....
        /*059c*/ 	.word	0x00013ba0


	//   ....[125]....
        /*05a0*/ 	.word	0x00013bc0


	//   ....[126]....
        /*05a4*/ 	.word	0x000142e0


	//   ....[127]....
        /*05a8*/ 	.word	0x00014300


	//   ....[128]....
        /*05ac*/ 	.word	0x00014310


	//   ....[129]....
        /*05b0*/ 	.word	0x00014370


	//   ....[130]....
        /*05b4*/ 	.word	0x00014380


	//   ....[131]....
        /*05b8*/ 	.word	0x000143e0


	//   ....[132]....
        /*05bc*/ 	.word	0x00014410


	//   ....[133]....
        /*05c0*/ 	.word	0x00014450


	//   ....[134]....
        /*05c4*/ 	.word	0x00014780


	//   ....[135]....
        /*05c8*/ 	.word	0x00014790


	//   ....[136]....
        /*05cc*/ 	.word	0x000147a0


	//   ....[137]....
        /*05d0*/ 	.word	0x000147c0


	//   ....[138]....
        /*05d4*/ 	.word	0x00014820


	//   ....[139]....
        /*05d8*/ 	.word	0x00014840


	//   ....[140]....
        /*05dc*/ 	.word	0x00014880


	//   ....[141]....
        /*05e0*/ 	.word	0x000148a0


	//   ....[142]....
        /*05e4*/ 	.word	0x00015b70


	//   ....[143]....
        /*05e8*/ 	.word	0x00015d10


	//   ....[144]....
        /*05ec*/ 	.word	0x000163e0


	//   ....[145]....
        /*05f0*/ 	.word	0x000164c0


	//   ....[146]....
        /*05f4*/ 	.word	0x00016580


	//   ....[147]....
        /*05f8*/ 	.word	0x000165e0


	//   ....[148]....
        /*05fc*/ 	.word	0x000166f0


	//   ....[149]....
        /*0600*/ 	.word	0x00016750


	//   ....[150]....
        /*0604*/ 	.word	0x00016850


	//   ....[151]....
        /*0608*/ 	.word	0x000168b0


	//   ....[152]....
        /*060c*/ 	.word	0x000169a0


	//   ....[153]....
        /*0610*/ 	.word	0x00016ae0


	//   ....[154]....
        /*0614*/ 	.word	0x00016b90


	//   ....[155]....
        /*0618*/ 	.word	0x00016c60


	//   ....[156]....
        /*061c*/ 	.word	0x00016d10


	//   ....[157]....
        /*0620*/ 	.word	0x00016d80


	//   ....[158]....
        /*0624*/ 	.word	0x00016e50


	//   ....[159]....
        /*0628*/ 	.word	0x00016ec0


	//   ....[160]....
        /*062c*/ 	.word	0x00016fa0


	//   ....[161]....
        /*0630*/ 	.word	0x00017030


	//   ....[162]....
        /*0634*/ 	.word	0x000170a0


	//   ....[163]....
        /*0638*/ 	.word	0x00017120


	//   ....[164]....
        /*063c*/ 	.word	0x000171e0


	//   ....[165]....
        /*0640*/ 	.word	0x00017250


	//   ....[166]....
        /*0644*/ 	.word	0x00017340


	//   ....[167]....
        /*0648*/ 	.word	0x000173b0


	//   ....[168]....
        /*064c*/ 	.word	0x00017480


	//   ....[169]....
        /*0650*/ 	.word	0x000175b0


	//   ....[170]....
        /*0654*/ 	.word	0x00017650


	//   ....[171]....
        /*0658*/ 	.word	0x000176b0


	//   ....[172]....
        /*065c*/ 	.word	0x00017780


	//   ....[173]....
        /*0660*/ 	.word	0x000177e0


	//   ....[174]....
        /*0664*/ 	.word	0x000178b0


	//   ....[175]....
        /*0668*/ 	.word	0x00017910


	//   ....[176]....
        /*066c*/ 	.word	0x000179e0


	//   ....[177]....
        /*0670*/ 	.word	0x00017ad0


	//   ....[178]....
        /*0674*/ 	.word	0x00017b60


	//   ....[179]....
        /*0678*/ 	.word	0x00017bc0


	//   ....[180]....
        /*067c*/ 	.word	0x00017c80


	//   ....[181]....
        /*0680*/ 	.word	0x00017ce0


	//   ....[182]....
        /*0684*/ 	.word	0x00017da0


	//   ....[183]....
        /*0688*/ 	.word	0x00017e00


	//   ....[184]....
        /*068c*/ 	.word	0x00017ec0


	//   ....[185]....
        /*0690*/ 	.word	0x00018110


	//----- nvinfo : EIATTR_REG_RECONFIG
	.align		4
.L_180:
        /*0694*/ 	.byte	0x01, 0x54
	.zero		2


	//----- nvinfo : EIATTR_SYSCALL_OFFSETS
	.align		4
        /*0698*/ 	.byte	0x04, 0x46
        /*069a*/ 	.short	(.L_182 - .L_181)


	//   ....[0]....
.L_181:
        /*069c*/ 	.word	0x00001d60


	//   ....[1]....
        /*06a0*/ 	.word	0x00012210


	//   ....[2]....
        /*06a4*/ 	.word	0x00012380


	//   ....[3]....
        /*06a8*/ 	.word	0x000124d0


	//   ....[4]....
        /*06ac*/ 	.word	0x00012610


	//   ....[5]....
        /*06b0*/ 	.word	0x00013650


	//----- nvinfo : EIATTR_MBARRIER_INSTR_OFFSETS
	.align		4
.L_182:
        /*06b4*/ 	.byte	0x04, 0x39
        /*06b6*/ 	.short	(.L_184 - .L_183)


	//   ....[0]....
.L_183:
        /*06b8*/ 	.word	0x00000180
        /*06bc*/ 	.word	0x000000ff
        /*06c0*/ 	.word	0x0002a800
        /*06c4*/ 	.short	0x0100
        /*06c6*/ 	.byte	0x08
	.zero		1


	//   ....[1]....
        /*06c8*/ 	.word	0x00000190
        /*06cc*/ 	.word	0x000000ff
        /*06d0*/ 	.word	0x0002a820
        /*06d4*/ 	.short	0x0100
        /*06d6*/ 	.byte	0x08
	.zero		1


	//   ....[2]....
        /*06d8*/ 	.word	0x00000280
        /*06dc*/ 	.word	0x000000ff
        /*06e0*/ 	.word	0x0002a830
        /*06e4*/ 	.short	0x0100
        /*06e6*/ 	.byte	0x08
	.zero		1


	//   ....[3]....
        /*06e8*/ 	.word	0x00000290
        /*06ec*/ 	.word	0x000000ff
        /*06f0*/ 	.word	0x0002a840
        /*06f4*/ 	.short	0x0100
        /*06f6*/ 	.byte	0x08
	.zero		1


	//   ....[4]....
        /*06f8*/ 	.word	0x000002a0
        /*06fc*/ 	.word	0x000000ff
        /*0700*/ 	.word	0x0002a838
        /*0704*/ 	.short	0x0100
        /*0706*/ 	.byte	0x08
	.zero		1


	//   ....[5]....
        /*0708*/ 	.word	0x000002b0
        /*070c*/ 	.word	0x000000ff
        /*0710*/ 	.word	0x0002a848
        /*0714*/ 	.short	0x0100
        /*0716*/ 	.byte	0x08
	.zero		1


	//   ....[6]....
        /*0718*/ 	.word	0x000003e0
        /*071c*/ 	.word	0x000000ff
        /*0720*/ 	.word	0x0002a850
        /*0724*/ 	.short	0x0100
        /*0726*/ 	.byte	0x08
	.zero		1


	//   ....[7]....
        /*0728*/ 	.word	0x000003f0
        /*072c*/ 	.word	0x000000ff
        /*0730*/ 	.word	0x0002a860
        /*0734*/ 	.short	0x0100
        /*0736*/ 	.byte	0x08
	.zero		1


	//   ....[8]....
        /*0738*/ 	.word	0x00000400
        /*073c*/ 	.word	0x000000ff
        /*0740*/ 	.word	0x0002a858
        /*0744*/ 	.short	0x0100
        /*0746*/ 	.byte	0x08
	.zero		1


	//   ....[9]....
        /*0748*/ 	.word	0x00000410
        /*074c*/ 	.word	0x000000ff
        /*0750*/ 	.word	0x0002a868
        /*0754*/ 	.short	0x0100
        /*0756*/ 	.byte	0x08
	.zero		1


	//   ....[10]....
        /*0758*/ 	.word	0x00000500
        /*075c*/ 	.word	0x000000ff
        /*0760*/ 	.word	0x0002a870
        /*0764*/ 	.short	0x0100
        /*0766*/ 	.byte	0x06
	.zero		1


	//   ....[11]....
        /*0768*/ 	.word	0x00000510
        /*076c*/ 	.word	0x000000ff
        /*0770*/ 	.word	0x0002a880
        /*0774*/ 	.short	0x0100
        /*0776*/ 	.byte	0x06
	.zero		1


	//   ....[12]....
        /*0778*/ 	.word	0x00000520
        /*077c*/ 	.word	0x000000ff
        /*0780*/ 	.word	0x0002a878
        /*0784*/ 	.short	0x0100
        /*0786*/ 	.byte	0x06
	.zero		1


	//   ....[13]....
        /*0788*/ 	.word	0x00000530
        /*078c*/ 	.word	0x000000ff
        /*0790*/ 	.word	0x0002a888
        /*0794*/ 	.short	0x0100
        /*0796*/ 	.byte	0x06
	.zero		1


	//   ....[14]....
        /*0798*/ 	.word	0x00000660
        /*079c*/ 	.word	0x000000ff
        /*07a0*/ 	.word	0x0002a890
        /*07a4*/ 	.short	0x0100
        /*07a6*/ 	.byte	0x08
	.zero		1


	//   ....[15]....
        /*07a8*/ 	.word	0x00000670
        /*07ac*/ 	.word	0x000000ff
        /*07b0*/ 	.word	0x0002a8a0
        /*07b4*/ 	.short	0x0100
        /*07b6*/ 	.byte	0x08
	.zero		1


	//   ....[16]....
        /*07b8*/ 	.word	0x00000680
        /*07bc*/ 	.word	0x000000ff
        /*07c0*/ 	.word	0x0002a898
        /*07c4*/ 	.short	0x0100
        /*07c6*/ 	.byte	0x08
	.zero		1


	//   ....[17]....
        /*07c8*/ 	.word	0x00000690
        /*07cc*/ 	.word	0x000000ff
        /*07d0*/ 	.word	0x0002a8a8
        /*07d4*/ 	.short	0x0100
        /*07d6*/ 	.byte	0x08
	.zero		1


	//   ....[18]....
        /*07d8*/ 	.word	0x000007e0
        /*07dc*/ 	.word	0x000000ff
        /*07e0*/ 	.word	0x0002a8b0
        /*07e4*/ 	.short	0x0100
        /*07e6*/ 	.byte	0x08
	.zero		1


	//   ....[19]....
        /*07e8*/ 	.word	0x000007f0
        /*07ec*/ 	.word	0x000000ff
        /*07f0*/ 	.word	0x0002a8c0
        /*07f4*/ 	.short	0x0100
        /*07f6*/ 	.byte	0x08
	.zero		1


	//   ....[20]....
        /*07f8*/ 	.word	0x00000800
        /*07fc*/ 	.word	0x000000ff
        /*0800*/ 	.word	0x0002a8b8
        /*0804*/ 	.short	0x0100
        /*0806*/ 	.byte	0x08
	.zero		1


	//   ....[21]....
        /*0808*/ 	.word	0x00000810
        /*080c*/ 	.word	0x000000ff
        /*0810*/ 	.word	0x0002a8c8
        /*0814*/ 	.short	0x0100
        /*0816*/ 	.byte	0x08
	.zero		1


	//   ....[22]....
        /*0818*/ 	.word	0x00001de0
        /*081c*/ 	.word	0x000000ff
        /*0820*/ 	.word	0x0002a800
        /*0824*/ 	.short	0x010a
        /*0826*/ 	.byte	0x24
	.zero		1


	//   ....[23]....
        /*0828*/ 	.word	0x00001e60
        /*082c*/ 	.word	0x00000003
        /*0830*/ 	.word	0x0002a830
        /*0834*/ 	.short	0x010a
        /*0836*/ 	.byte	0x3f
	.zero		1


	//   ....[24]....
        /*0838*/ 	.word	0x00001ea0
        /*083c*/ 	.word	0x00000003
        /*0840*/ 	.word	0x0002a830
        /*0844*/ 	.short	0x010a
        /*0846*/ 	.byte	0x3f
	.zero		1


	//   ....[25]....
        /*0848*/ 	.word	0x00002350
        /*084c*/ 	.word	0x000000ff
        /*0850*/ 	.word	0x00000000
        /*0854*/ 	.short	0x0101
        /*0856*/ 	.byte	0x06
	.zero		1


	//   ....[26]....
        /*0858*/ 	.word	0x00005240
        /*085c*/ 	.word	0x000000ff
        /*0860*/ 	.word	0x0002a830
        /*0864*/ 	.short	0x010a
        /*0866*/ 	.byte	0x06
	.zero		1


	//   ....[27]....
        /*0868*/ 	.word	0x00005280
        /*086c*/ 	.word	0x000000ff
        /*0870*/ 	.word	0x0002a830
        /*0874*/ 	.short	0x010a
        /*0876*/ 	.byte	0x06
	.zero		1


	//   ....[28]....
        /*0878*/ 	.word	0x00005550
        /*087c*/ 	.word	0x000000ff
        /*0880*/ 	.word	0x0002a850
        /*0884*/ 	.short	0x010a
        /*0886*/ 	.byte	0x06
	.zero		1


	//   ....[29]....
        /*0888*/ 	.word	0x00005590
        /*088c*/ 	.word	0x000000ff
        /*0890*/ 	.word	0x0002a850
        /*0894*/ 	.short	0x010a
        /*0896*/ 	.byte	0x06
	.zero		1


	//   ....[30]....
        /*0898*/ 	.word	0x00005880
        /*089c*/ 	.word	0x000000ff
        /*08a0*/ 	.word	0x00000000
        /*08a4*/ 	.short	0x0101
        /*08a6*/ 	.byte	0x06
	.zero		1


	//   ....[31]....
        /*08a8*/ 	.word	0x00007b70
        /*08ac*/ 	.word	0x000000ff
        /*08b0*/ 	.word	0x00000000
        /*08b4*/ 	.short	0x0101
        /*08b6*/ 	.byte	0x06
	.zero		1


	//   ....[32]....
        /*08b8*/ 	.word	0x00008660
        /*08bc*/ 	.word	0x000000ff
        /*08c0*/ 	.word	0x0002a830
        /*08c4*/ 	.short	0x010a
        /*08c6*/ 	.byte	0x06
	.zero		1


	//   ....[33]....
        /*08c8*/ 	.word	0x000086a0
        /*08cc*/ 	.word	0x000000ff
        /*08d0*/ 	.word	0x0002a830
        /*08d4*/ 	.short	0x010a
        /*08d6*/ 	.byte	0x06
	.zero		1


	//   ....[34]....
        /*08d8*/ 	.word	0x00008970
        /*08dc*/ 	.word	0x000000ff
        /*08e0*/ 	.word	0x0002a850
        /*08e4*/ 	.short	0x010a
        /*08e6*/ 	.byte	0x06
	.zero		1


	//   ....[35]....
        /*08e8*/ 	.word	0x000089b0
        /*08ec*/ 	.word	0x000000ff
        /*08f0*/ 	.word	0x0002a850
        /*08f4*/ 	.short	0x010a
        /*08f6*/ 	.byte	0x06
	.zero		1


	//   ....[36]....
        /*08f8*/ 	.word	0x00008cb0
        /*08fc*/ 	.word	0x000000ff
        /*0900*/ 	.word	0x00000000
        /*0904*/ 	.short	0x0101
        /*0906*/ 	.byte	0x06
	.zero		1


	//   ....[37]....
        /*0908*/ 	.word	0x00009e60
        /*090c*/ 	.word	0x000000ff
        /*0910*/ 	.word	0x00000000
        /*0914*/ 	.short	0x0101
        /*0916*/ 	.byte	0x06
	.zero		1


	//   ....[38]....
        /*0918*/ 	.word	0x0000a750
        /*091c*/ 	.word	0x000000ff
        /*0920*/ 	.word	0x0002a830
        /*0924*/ 	.short	0x010a
        /*0926*/ 	.byte	0x06
	.zero		1


	//   ....[39]....
        /*0928*/ 	.word	0x0000a790
        /*092c*/ 	.word	0x000000ff
        /*0930*/ 	.word	0x0002a830
        /*0934*/ 	.short	0x010a
        /*0936*/ 	.byte	0x06
	.zero		1


	//   ....[40]....
        /*0938*/ 	.word	0x0000aa30
        /*093c*/ 	.word	0x000000ff
        /*0940*/ 	.word	0x0002a850
        /*0944*/ 	.short	0x010a
        /*0946*/ 	.byte	0x06
	.zero		1


	//   ....[41]....
        /*0948*/ 	.word	0x0000aa70
        /*094c*/ 	.word	0x000000ff
        /*0950*/ 	.word	0x0002a850
        /*0954*/ 	.short	0x010a
        /*0956*/ 	.byte	0x06
	.zero		1


	//   ....[42]....
        /*0958*/ 	.word	0x0000ad50
        /*095c*/ 	.word	0x000000ff
        /*0960*/ 	.word	0x00000000
        /*0964*/ 	.short	0x0101
        /*0966*/ 	.byte	0x06
	.zero		1


	//   ....[43]....
        /*0968*/ 	.word	0x0000d040
        /*096c*/ 	.word	0x000000ff
        /*0970*/ 	.word	0x00000000
        /*0974*/ 	.short	0x0101
        /*0976*/ 	.byte	0x06
	.zero		1


	//   ....[44]....
        /*0978*/ 	.word	0x0000d830
        /*097c*/ 	.word	0x000000ff
        /*0980*/ 	.word	0x0002a850
        /*0984*/ 	.short	0x010a
        /*0986*/ 	.byte	0x09
	.zero		1


	//   ....[45]....
        /*0988*/ 	.word	0x0000d870
        /*098c*/ 	.word	0x000000ff
        /*0990*/ 	.word	0x0002a850
        /*0994*/ 	.short	0x010a
        /*0996*/ 	.byte	0x09
	.zero		1


	//   ....[46]....
        /*0998*/ 	.word	0x0000df40
        /*099c*/ 	.word	0x000000ff
        /*09a0*/ 	.word	0x00000000
        /*09a4*/ 	.short	0x0101
        /*09a6*/ 	.byte	0x04
	.zero		1


	//   ....[47]....
        /*09a8*/ 	.word	0x000101b0
        /*09ac*/ 	.word	0x00000000
        /*09b0*/ 	.word	0x00000000
        /*09b4*/ 	.short	0x0101
        /*09b6*/ 	.byte	0x3f
	.zero		1


	//   ....[48]....
        /*09b8*/ 	.word	0x00012a00
        /*09bc*/ 	.word	0x00000004
        /*09c0*/ 	.word	0x0002a880
        /*09c4*/ 	.short	0x010a
        /*09c6*/ 	.byte	0x3f
	.zero		1


	//   ....[49]....
        /*09c8*/ 	.word	0x00012f20
        /*09cc*/ 	.word	0x00000004
        /*09d0*/ 	.word	0x0002a870
        /*09d4*/ 	.short	0x0107
        /*09d6*/ 	.byte	0x3f
	.zero		1


	//   ....[50]....
        /*09d8*/ 	.word	0x00012fe0
        /*09dc*/ 	.word	0x00000004
        /*09e0*/ 	.word	0x0002a870
        /*09e4*/ 	.short	0x0101
        /*09e6*/ 	.byte	0x3f
	.zero		1


	//   ....[51]....
        /*09e8*/ 	.word	0x00013010
        /*09ec*/ 	.word	0x00000004
        /*09f0*/ 	.word	0x0002a840
        /*09f4*/ 	.short	0x010a
        /*09f6*/ 	.byte	0x3f
	.zero		1


	//   ....[52]....
        /*09f8*/ 	.word	0x00013430
        /*09fc*/ 	.word	0x00000004
        /*0a00*/ 	.word	0x0002a830
        /*0a04*/ 	.short	0x0107
        /*0a06*/ 	.byte	0x3f
	.zero		1


	//   ....[53]....
        /*0a08*/ 	.word	0x00013500
        /*0a0c*/ 	.word	0x00000004
        /*0a10*/ 	.word	0x0002a830
        /*0a14*/ 	.short	0x0101
        /*0a16*/ 	.byte	0x3f
	.zero		1


	//   ....[54]....
        /*0a18*/ 	.word	0x00013cb0
        /*0a1c*/ 	.word	0x00000011
        /*0a20*/ 	.word	0x0002a800
        /*0a24*/ 	.short	0x0107
        /*0a26*/ 	.byte	0x3f
	.zero		1


	//   ....[55]....
        /*0a28*/ 	.word	0x00013da0
        /*0a2c*/ 	.word	0x00000011
        /*0a30*/ 	.word	0x0002a800
        /*0a34*/ 	.short	0x0101
        /*0a36*/ 	.byte	0x3f
	.zero		1


	//   ....[56]....
        /*0a38*/ 	.word	0x00013dc0
        /*0a3c*/ 	.word	0x00000011
        /*0a40*/ 	.word	0x0002a820
        /*0a44*/ 	.short	0x010a
        /*0a46*/ 	.byte	0x3f
	.zero		1


	//   ....[57]....
        /*0a48*/ 	.word	0x00014140
        /*0a4c*/ 	.word	0x00000000
        /*0a50*/ 	.word	0x0002a880
        /*0a54*/ 	.short	0x010a
        /*0a56*/ 	.byte	0x3f
	.zero		1


	//   ....[58]....
        /*0a58*/ 	.word	0x000144f0
        /*0a5c*/ 	.word	0x00000000
        /*0a60*/ 	.word	0x0002a870
        /*0a64*/ 	.short	0x0107
        /*0a66*/ 	.byte	0x3f
	.zero		1


	//   ....[59]....
        /*0a68*/ 	.word	0x000145b0
        /*0a6c*/ 	.word	0x00000000
        /*0a70*/ 	.word	0x0002a870
        /*0a74*/ 	.short	0x0101
        /*0a76*/ 	.byte	0x3f
	.zero		1


	//   ....[60]....
        /*0a78*/ 	.word	0x000145e0
        /*0a7c*/ 	.word	0x00000000
        /*0a80*/ 	.word	0x0002a840
        /*0a84*/ 	.short	0x010a
        /*0a86*/ 	.byte	0x3f
	.zero		1


	//   ....[61]....
        /*0a88*/ 	.word	0x00014980
        /*0a8c*/ 	.word	0x00000000
        /*0a90*/ 	.word	0x0002a830
        /*0a94*/ 	.short	0x0107
        /*0a96*/ 	.byte	0x3f
	.zero		1


	//   ....[62]....
        /*0a98*/ 	.word	0x00014a40
        /*0a9c*/ 	.word	0x00000000
        /*0aa0*/ 	.word	0x0002a830
        /*0aa4*/ 	.short	0x0101
        /*0aa6*/ 	.byte	0x3f
	.zero		1


	//   ....[63]....
        /*0aa8*/ 	.word	0x00014ad0
        /*0aac*/ 	.word	0x00000000
        /*0ab0*/ 	.word	0x0002a870
        /*0ab4*/ 	.short	0x010a
        /*0ab6*/ 	.byte	0x3f
	.zero		1


	//   ....[64]....
        /*0ab8*/ 	.word	0x00014b60
        /*0abc*/ 	.word	0x00000000
        /*0ac0*/ 	.word	0x0002a860
        /*0ac4*/ 	.short	0x010a
        /*0ac6*/ 	.byte	0x3f
	.zero		1


	//   ....[65]....
        /*0ac8*/ 	.word	0x00015110
        /*0acc*/ 	.word	0x00000000
        /*0ad0*/ 	.word	0x0002a850
        /*0ad4*/ 	.short	0x0101
        /*0ad6*/ 	.byte	0x3f
	.zero		1


	//   ....[66]....
        /*0ad8*/ 	.word	0x00015190
        /*0adc*/ 	.word	0x00000000
        /*0ae0*/ 	.word	0x00000000
        /*0ae4*/ 	.short	0x0101
        /*0ae6*/ 	.byte	0x3f
	.zero		1


	//   ....[67]....
        /*0ae8*/ 	.word	0x00015360
        /*0aec*/ 	.word	0x00000003
        /*0af0*/ 	.word	0x0002a870
        /*0af4*/ 	.short	0x010a
        /*0af6*/ 	.byte	0x3f
	.zero		1


	//   ....[68]....
        /*0af8*/ 	.word	0x000153f0
        /*0afc*/ 	.word	0x00000003
        /*0b00*/ 	.word	0x0002a860
        /*0b04*/ 	.short	0x010a
        /*0b06*/ 	.byte	0x3f
	.zero		1


	//   ....[69]....
        /*0b08*/ 	.word	0x000159a0
        /*0b0c*/ 	.word	0x00000003
        /*0b10*/ 	.word	0x0002a850
        /*0b14*/ 	.short	0x0101
        /*0b16*/ 	.byte	0x3f
	.zero		1


	//   ....[70]....
        /*0b18*/ 	.word	0x00015a20
        /*0b1c*/ 	.word	0x00000000
        /*0b20*/ 	.word	0x00000000
        /*0b24*/ 	.short	0x0101
        /*0b26*/ 	.byte	0x3f
	.zero		1


	//   ....[71]....
        /*0b28*/ 	.word	0x00015c90
        /*0b2c*/ 	.word	0x00000005
        /*0b30*/ 	.word	0x0002a820
        /*0b34*/ 	.short	0x010a
        /*0b36*/ 	.byte	0x3f
	.zero		1


	//   ....[72]....
        /*0b38*/ 	.word	0x00015e10
        /*0b3c*/ 	.word	0x00000003
        /*0b40*/ 	.word	0x0002a840
        /*0b44*/ 	.short	0x010a
        /*0b46*/ 	.byte	0x3f
	.zero		1


	//   ....[73]....
        /*0b48*/ 	.word	0x00015eb0
        /*0b4c*/ 	.word	0x00000005
        /*0b50*/ 	.word	0x0002a840
        /*0b54*/ 	.short	0x010a
        /*0b56*/ 	.byte	0x3f
	.zero		1


	//   ....[74]....
        /*0b58*/ 	.word	0x00015ef0
        /*0b5c*/ 	.word	0x00000003
        /*0b60*/ 	.word	0x0002a860
        /*0b64*/ 	.short	0x010a
        /*0b66*/ 	.byte	0x3f
	.zero		1


	//   ....[75]....
        /*0b68*/ 	.word	0x00015f30
        /*0b6c*/ 	.word	0x00000005
        /*0b70*/ 	.word	0x0002a860
        /*0b74*/ 	.short	0x010a
        /*0b76*/ 	.byte	0x3f
	.zero		1


	//   ....[76]....
        /*0b78*/ 	.word	0x00015f70
        /*0b7c*/ 	.word	0x00000003
        /*0b80*/ 	.word	0x0002a880
        /*0b84*/ 	.short	0x010a
        /*0b86*/ 	.byte	0x3f
	.zero		1


	//   ....[77]....
        /*0b88*/ 	.word	0x00015fb0
        /*0b8c*/ 	.word	0x00000005
        /*0b90*/ 	.word	0x0002a880
        /*0b94*/ 	.short	0x010a
        /*0b96*/ 	.byte	0x3f
	.zero		1


	//   ....[78]....
        /*0b98*/ 	.word	0x00016020
        /*0b9c*/ 	.word	0x00000003
        /*0ba0*/ 	.word	0x0002a800
        /*0ba4*/ 	.short	0x010a
        /*0ba6*/ 	.byte	0x3f
	.zero		1


	//   ....[79]....
        /*0ba8*/ 	.word	0x00016070
        /*0bac*/ 	.word	0x00000003
        /*0bb0*/ 	.word	0x0002a830
        /*0bb4*/ 	.short	0x010a
        /*0bb6*/ 	.byte	0x3f
	.zero		1


	//   ....[80]....
        /*0bb8*/ 	.word	0x000160d0
        /*0bbc*/ 	.word	0x00000005
        /*0bc0*/ 	.word	0x0002a830
        /*0bc4*/ 	.short	0x010a
        /*0bc6*/ 	.byte	0x3f
	.zero		1


	//   ....[81]....
        /*0bc8*/ 	.word	0x00016130
        /*0bcc*/ 	.word	0x00000005
        /*0bd0*/ 	.word	0x0002a850
        /*0bd4*/ 	.short	0x010a
        /*0bd6*/ 	.byte	0x3f
	.zero		1


	//   ....[82]....
        /*0bd8*/ 	.word	0x00016190
        /*0bdc*/ 	.word	0x00000009
        /*0be0*/ 	.word	0x0002a830
        /*0be4*/ 	.short	0x010a
        /*0be6*/ 	.byte	0x3f
	.zero		1


	//   ....[83]....
        /*0be8*/ 	.word	0x000161f0
        /*0bec*/ 	.word	0x00000009
        /*0bf0*/ 	.word	0x0002a850
        /*0bf4*/ 	.short	0x010a
        /*0bf6*/ 	.byte	0x3f
	.zero		1


	//   ....[84]....
        /*0bf8*/ 	.word	0x00016250
        /*0bfc*/ 	.word	0x00000007
        /*0c00*/ 	.word	0x0002a830
        /*0c04*/ 	.short	0x010a
        /*0c06*/ 	.byte	0x3f
	.zero		1


	//   ....[85]....
        /*0c08*/ 	.word	0x000162b0
        /*0c0c*/ 	.word	0x00000007
        /*0c10*/ 	.word	0x0002a850
        /*0c14*/ 	.short	0x010a
        /*0c16*/ 	.byte	0x3f
	.zero		1


	//   ....[86]....
        /*0c18*/ 	.word	0x00016310
        /*0c1c*/ 	.word	0x00000005
        /*0c20*/ 	.word	0x0002a850
        /*0c24*/ 	.short	0x010a
        /*0c26*/ 	.byte	0x3f
	.zero		1


	//   ....[87]....
        /*0c28*/ 	.word	0x00016410
        /*0c2c*/ 	.word	0x00000004
        /*0c30*/ 	.word	0x0002a880
        /*0c34*/ 	.short	0x010a
        /*0c36*/ 	.byte	0x3f
	.zero		1


	//   ....[88]....
        /*0c38*/ 	.word	0x00016a30
        /*0c3c*/ 	.word	0x00000004
        /*0c40*/ 	.word	0x0002a840
        /*0c44*/ 	.short	0x010a
        /*0c46*/ 	.byte	0x3f
	.zero		1


	//   ....[89]....
        /*0c48*/ 	.word	0x000174b0
        /*0c4c*/ 	.word	0x00000011
        /*0c50*/ 	.word	0x0002a820
        /*0c54*/ 	.short	0x010a
        /*0c56*/ 	.byte	0x3f
	.zero		1


	//   ....[90]....
        /*0c58*/ 	.word	0x00017500
        /*0c5c*/ 	.word	0x00000000
        /*0c60*/ 	.word	0x0002a880
        /*0c64*/ 	.short	0x010a
        /*0c66*/ 	.byte	0x3f
	.zero		1


	//   ....[91]....
        /*0c68*/ 	.word	0x00017a20
        /*0c6c*/ 	.word	0x00000000
        /*0c70*/ 	.word	0x0002a840
        /*0c74*/ 	.short	0x010a
        /*0c76*/ 	.byte	0x3f
	.zero		1


	//   ....[92]....
        /*0c78*/ 	.word	0x00017ef0
        /*0c7c*/ 	.word	0x00000000
        /*0c80*/ 	.word	0x0002a870
        /*0c84*/ 	.short	0x010a
        /*0c86*/ 	.byte	0x3f
	.zero		1


	//   ....[93]....
        /*0c88*/ 	.word	0x00017f40
        /*0c8c*/ 	.word	0x00000000
        /*0c90*/ 	.word	0x0002a860
        /*0c94*/ 	.short	0x010a
        /*0c96*/ 	.byte	0x3f
	.zero		1


	//   ....[94]....
        /*0c98*/ 	.word	0x00017f90
        /*0c9c*/ 	.word	0x00000003
        /*0ca0*/ 	.word	0x0002a870
        /*0ca4*/ 	.short	0x010a
        /*0ca6*/ 	.byte	0x3f
	.zero		1


	//   ....[95]....
        /*0ca8*/ 	.word	0x00017fe0
        /*0cac*/ 	.word	0x00000003
        /*0cb0*/ 	.word	0x0002a860
        /*0cb4*/ 	.short	0x010a
        /*0cb6*/ 	.byte	0x3f
	.zero		1


	//   ....[96]....
        /*0cb8*/ 	.word	0x00018030
        /*0cbc*/ 	.word	0x00000005
        /*0cc0*/ 	.word	0x0002a820
        /*0cc4*/ 	.short	0x010a
        /*0cc6*/ 	.byte	0x3f
	.zero		1


	//   ....[97]....
        /*0cc8*/ 	.word	0x000181d0
        /*0ccc*/ 	.word	0x00000003
        /*0cd0*/ 	.word	0x0002a840
        /*0cd4*/ 	.short	0x010a
        /*0cd6*/ 	.byte	0x3f
	.zero		1


	//   ....[98]....
        /*0cd8*/ 	.word	0x00018220
        /*0cdc*/ 	.word	0x00000005
        /*0ce0*/ 	.word	0x0002a840
        /*0ce4*/ 	.short	0x010a
        /*0ce6*/ 	.byte	0x3f
	.zero		1


	//   ....[99]....
        /*0ce8*/ 	.word	0x00018270
        /*0cec*/ 	.word	0x00000003
        /*0cf0*/ 	.word	0x0002a860
        /*0cf4*/ 	.short	0x010a
        /*0cf6*/ 	.byte	0x3f
	.zero		1


	//   ....[100]....
        /*0cf8*/ 	.word	0x000182c0
        /*0cfc*/ 	.word	0x00000005
        /*0d00*/ 	.word	0x0002a860
        /*0d04*/ 	.short	0x010a
        /*0d06*/ 	.byte	0x3f
	.zero		1


	//   ....[101]....
        /*0d08*/ 	.word	0x00018310
        /*0d0c*/ 	.word	0x00000003
        /*0d10*/ 	.word	0x0002a880
        /*0d14*/ 	.short	0x010a
        /*0d16*/ 	.byte	0x3f
	.zero		1


	//----- nvinfo : EIATTR_NUM_MBARRIERS
	.align		4
.L_184:
        /*0d18*/ 	.byte	0x03, 0x38
        /*0d1a*/ 	.short	0x0016


	//----- nvinfo : EIATTR_EXIT_INSTR_OFFSETS
	.align		4
        /*0d1c*/ 	.byte	0x04, 0x1c
        /*0d1e*/ 	.short	(.L_186 - .L_185)


	//   ....[0]....
.L_185:
        /*0d20*/ 	.word	0x00000990


	//   ....[1]....
        /*0d24*/ 	.word	0x00011110


	//   ....[2]....
        /*0d28*/ 	.word	0x00016000


	//----- nvinfo : EIATTR_MAX_THREADS
	.align		4
.L_186:
        /*0d2c*/ 	.byte	0x04, 0x05
        /*0d2e*/ 	.short	(.L_188 - .L_187)
.L_187:
        /*0d30*/ 	.word	0x00000180
        /*0d34*/ 	.word	0x00000001
        /*0d38*/ 	.word	0x00000001


	//----- nvinfo : EIATTR_CRS_STACK_SIZE
	.align		4
.L_188:
        /*0d3c*/ 	.byte	0x04, 0x1e
        /*0d3e*/ 	.short	(.L_190 - .L_189)
.L_189:
        /*0d40*/ 	.word	0x00000000


	//----- nvinfo : EIATTR_CBANK_PARAM_SIZE
	.align		4
.L_190:
        /*0d44*/ 	.byte	0x03, 0x19
        /*0d46*/ 	.short	0x0af0


	//----- nvinfo : EIATTR_PARAM_CBANK
	.align		4
        /*0d48*/ 	.byte	0x04, 0x0a
        /*0d4a*/ 	.short	(.L_192 - .L_191)
	.align		4
.L_191:
        /*0d4c*/ 	.word	index@(.nv.constant0._ZN7cutlass13device_kernelIN5flash11enable_sm90INS1_16FlashAttnFwdSm90INS1_25CollectiveMainloopFwdSm90ILi2EN4cute5tupleIJNS5_1CILi1EEES8_S8_EEENS6_IJNS7_ILi128EEESA_NS7_ILi192EEEEEELi192ENS_12float_e4m3_tEfNS_4arch4Sm90ELb0ELb1ELb0ELb0ELb1ELb0ELb0ELb1ELb1ELb1ELb0ELb0EEENS1_21CollectiveEpilogueFwdINS6_IJSA_SB_SA_EEES9_NS_10bfloat16_tESF_Li256ELb0ELb1ELb0ELb1EEENS1_30DynamicPersistentTileSchedulerILi256ELi128ELb0ELb1ELb1EEEEEEEEEvNT_6ParamsE)
        /*0d50*/ 	.short	0x0210
        /*0d52*/ 	.short	0x0af0


	//----- nvinfo : EIATTR_SW_WAR
	.align		4
.L_192:
        /*0d54*/ 	.byte	0x04, 0x36
        /*0d56*/ 	.short	(.L_194 - .L_193)
.L_193:
        /*0d58*/ 	.word	0x00000008
.L_194:


//--------------------- .nv.info._ZN7cutlass13device_kernelIN5flash11enable_sm90INS1_16FlashAttnFwdSm90INS1_25CollectiveMainloopFwdSm90ILi2EN4cute5tupleIJNS5_1CILi1EEES8_S8_EEENS6_IJNS7_ILi128EEESA_NS7_ILi192EEEEEELi192ENS_12float_e4m3_tEfNS_4arch4Sm90ELb0ELb1ELb0ELb1ELb1ELb0ELb0ELb1ELb1ELb1ELb0ELb0EEENS1_21CollectiveEpilogueFwdINS6_IJSA_SB_SA_EEES9_NS_10bfloat16_tESF_Li256ELb1ELb1ELb0ELb1EEENS1_36VarlenDynamicPersistentTileSchedulerILi128ELi128ELi256ELi128ELb0ELb1ELb1ELb1ELb0ELb1EEEEEEEEEvNT_6ParamsE --------------------------
	.section	.nv.info._ZN7cutlass13device_kernelIN5flash11enable_sm90INS1_16FlashAttnFwdSm90INS1_25CollectiveMainloopFwdSm90ILi2EN4cute5tupleIJNS5_1CILi1EEES8_S8_EEENS6_IJNS7_ILi128EEESA_NS7_ILi192EEEEEELi192ENS_12float_e4m3_tEfNS_4arch4Sm90ELb0ELb1ELb0ELb1ELb1ELb0ELb0ELb1ELb1ELb1ELb0ELb0EEENS1_21CollectiveEpilogueFwdINS6_IJSA_SB_SA_EEES9_NS_10bfloat16_tESF_Li256ELb1ELb1ELb0ELb1EEENS1_36VarlenDynamicPersistentTileSchedulerILi128ELi128ELi256ELi128ELb0ELb1ELb1ELb1ELb0ELb1EEEEEEEEEvNT_6ParamsE,"",@"SHT_CUDA_INFO"
	.sectionflags	@""
	.align	4


	//----- nvinfo : EIATTR_CUDA_API_VERSION
	.align		4
        /*0000*/ 	.byte	0x04, 0x37
        /*0002*/ 	.short	(.L_196 - .L_195)
.L_195:
        /*0004*/ 	.word	0x00000082


	//----- nvinfo : EIATTR_KPARAM_INFO
	.align		4
.L_196:
        /*0008*/ 	.byte	0x04, 0x17
        /*000a*/ 	.short	(.L_198 - .L_197)
.L_197:
        /*000c*/ 	.word	0x00000000
        /*0010*/ 	.short	0x0000
        /*0012*/ 	.short	0x0070
        /*0014*/ 	.byte	0x00, 0xf0, 0x01, 0x2a


	//----- nvinfo : EIATTR_SPARSE_MMA_MASK
	.align		4
.L_198:
        /*0018*/ 	.byte	0x03, 0x50
        /*001a*/ 	.short	0x0000


	//----- nvinfo : EIATTR_MAXREG_COUNT
	.align		4
        /*001c*/ 	.byte	0x03, 0x1b
        /*001e*/ 	.short	0x00a8


	//----- nvinfo : EIATTR_NUM_BARRIERS
	.align		4
        /*0020*/ 	.byte	0x02, 0x4c
        /*0022*/ 	.byte	0x10
	.zero		1


	//----- nvinfo : EIATTR_EXTERNS
	.align		4
        /*0024*/ 	.byte	0x04, 0x0f
        /*0026*/ 	.short	(.L_200 - .L_199)


	//   ....[0]....
	.align		4
.L_199:
        /*0028*/ 	.word	index@(__assertfail)


	//----- nvinfo : EIATTR_ANNOTATIONS
	.align		4
.L_200:
        /*002c*/ 	.byte	0x04, 0x55
        /*002e*/ 	.short	(.L_202 - .L_201)


	//   ....[0]....
.L_201:
        /*0030*/ 	.word	0x00000001
        /*0034*/ 	.byte	0xf0, 0x21, 0x01, 0x00, 0x01, 0x00, 0x00, 0x00, 0x90, 0x22, 0x01, 0x00, 0x01, 0x00, 0x00, 0x00
        /*0044*/ 	.byte	0x10, 0x25, 0x01, 0x00, 0x01, 0x00, 0x00, 0x00, 0xa0, 0x44, 0x01, 0x00, 0x01, 0x00, 0x00, 0x00
        /*0054*/ 	.byte	0xe0, 0x45, 0x01, 0x00, 0x01, 0x00, 0x00, 0x00, 0x20, 0x46, 0x01, 0x00, 0x01, 0x00, 0x00, 0x00
        /*0064*/ 	.byte	0x30, 0x4d, 0x01, 0x00, 0x01, 0x00, 0x00, 0x00, 0x50, 0x4d, 0x01, 0x00, 0x01, 0x00, 0x00, 0x00
        /*0074*/ 	.byte	0xe0, 0x75, 0x01, 0x00


	//----- nvinfo : EIATTR_MERCURY_ISA_VERSION
	.align		4
.L_202:
        /*0078*/ 	.byte	0x03, 0x5f
        /*007a*/ 	.short	0x0101


	//----- nvinfo : EIATTR_UNUSED_LOAD_BYTE_OFFSET
	.align		4
        /*007c*/ 	.byte	0x04, 0x44
        /*007e*/ 	.short	(.L_204 - .L_203)


	//   ....[0]....
.L_203:
        /*0080*/ 	.word	0x00000980
        /*0084*/ 	.word	0x0000fff0


	//   ....[1]....
        /*0088*/ 	.word	0x0000e600
        /*008c*/ 	.word	0x0000fff0


	//----- nvinfo : EIATTR_INT_WARP_WIDE_INSTR_OFFSETS
	.align		4
.L_204:
        /*0090*/ 	.byte	0x04, 0x31
        /*0092*/ 	.short	(.L_206 - .L_205)


	//   ....[0]....
.L_205:
        /*0094*/ 	.word	0x000000c0


	//   ....[1]....
        /*0098*/ 	.word	0x000000d0


	//   ....[2]....
        /*009c*/ 	.word	0x00000170


	//   ....[3]....
        /*00a0*/ 	.word	0x00012e70


	//   ....[4]....
        /*00a4*/ 	.word	0x00012f00


	//   ....[5]....
        /*00a8*/ 	.word	0x00016290


	//   ....[6]....
        /*00ac*/ 	.word	0x00016320


	//----- nvinfo : EIATTR_COOP_GROUP_MASK_REGIDS
	.align		4
.L_206:
        /*00b0*/ 	.byte	0x04, 0x29
        /*00b2*/ 	.short	(.L_208 - .L_207)


	//   ....[0]....
.L_207:
        /*00b4*/ 	.word	0xffffffff


	//   ....[1]....
        /*00b8*/ 	.word	0xffffffff


	//   ....[2]....
        /*00bc*/ 	.word	0xffffffff


	//   ....[3]....
        /*00c0*/ 	.word	0xffffffff


	//   ....[4]....
        /*00c4*/ 	.word	0xffffffff


	//   ....[5]....
        /*00c8*/ 	.word	0xffffffff


	//   ....[6]....
        /*00cc*/ 	.word	0xffffffff


	//   ....[7]....
        /*00d0*/ 	.word	0xffffffff


	//   ....[8]....
        /*00d4*/ 	.word	0xffffffff


	//   ....[9]....
        /*00d8*/ 	.word	0xffffffff


	//   ....[10]....
        /*00dc*/ 	.word	0xffffffff


	//   ....[11]....
        /*00e0*/ 	.word	0xffffffff


	//   ....[12]....
        /*00e4*/ 	.word	0xffffffff


	//   ....[13]....
        /*00e8*/ 	.word	0xffffffff


	//   ....[14]....
        /*00ec*/ 	.word	0xffffffff


	//   ....[15]....
        /*00f0*/ 	.word	0xffffffff


	//   ....[16]....
        /*00f4*/ 	.word	0xffffffff


	//   ....[17]....
        /*00f8*/ 	.word	0xffffffff


	//   ....[18]....
        /*00fc*/ 	.word	0xffffffff


	//   ....[19]....
        /*0100*/ 	.word	0xffffffff


	//   ....[20]....
        /*0104*/ 	.word	0xffffffff


	//   ....[21]....
        /*0108*/ 	.word	0xffffffff


	//   ....[22]....
        /*010c*/ 	.word	0xffffffff


	//   ....[23]....
        /*0110*/ 	.word	0xffffffff


	//   ....[24]....
        /*0114*/ 	.word	0xffffffff


	//   ....[25]....
        /*0118*/ 	.word	0xffffffff


	//   ....[26]....
        /*011c*/ 	.word	0xffffffff


	//   ....[27]....
        /*0120*/ 	.word	0xffffffff


	//   ....[28]....
        /*0124*/ 	.word	0xffffffff


	//   ....[29]....
        /*0128*/ 	.word	0xffffffff


	//   ....[30]....
        /*012c*/ 	.word	0xffffffff


	//   ....[31]....
        /*0130*/ 	.word	0xffffffff


	//   ....[32]....
        /*0134*/ 	.word	0xffffffff


	//   ....[33]....
        /*0138*/ 	.word	0xffffffff


	//   ....[34]....
        /*013c*/ 	.word	0xffffffff


	//   ....[35]....
        /*0140*/ 	.word	0xffffffff


	//   ....[36]....
        /*0144*/ 	.word	0xffffffff


	//   ....[37]....
        /*0148*/ 	.word	0xffffffff


	//   ....[38]....
        /*014c*/ 	.word	0xffffffff


	//   ....[39]....
        /*0150*/ 	.word	0xffffffff


	//   ....[40]....
        /*0154*/ 	.word	0xffffffff


	//   ....[41]....
        /*0158*/ 	.word	0xffffffff


	//   ....[42]....
        /*015c*/ 	.word	0xffffffff


	//   ....[43]....
        /*0160*/ 	.word	0xffffffff


	//   ....[44]....
        /*0164*/ 	.word	0xffffffff


	//   ....[45]....
        /*0168*/ 	.word	0xffffffff


	//   ....[46]....
        /*016c*/ 	.word	0xffffffff


	//   ....[47]....
        /*0170*/ 	.word	0xffffffff


	//   ....[48]....
        /*0174*/ 	.word	0xffffffff


	//   ....[49]....
        /*0178*/ 	.word	0xffffffff


	//   ....[50]....
        /*017c*/ 	.word	0xffffffff


	//   ....[51]....
        /*0180*/ 	.word	0xffffffff


	//   ....[52]....
        /*0184*/ 	.word	0xffffffff


	//   ....[53]....
        /*0188*/ 	.word	0xffffffff


	//   ....[54]....
        /*018c*/ 	.word	0xffffffff


	//   ....[55]....
        /*0190*/ 	.word	0xffffffff


	//   ....[56]....
        /*0194*/ 	.word	0xffffffff


	//   ....[57]....
        /*0198*/ 	.word	0xffffffff


	//   ....[58]....
        /*019c*/ 	.word	0xffffffff


	//   ....[59]....
        /*01a0*/ 	.word	0xffffffff


	//   ....[60]....
        /*01a4*/ 	.word	0xffffffff


	//   ....[61]....
        /*01a8*/ 	.word	0xffffffff


	//   ....[62]....
        /*01ac*/ 	.word	0xffffffff


	//   ....[63]....
        /*01b0*/ 	.word	0xffffffff


	//   ....[64]....
        /*01b4*/ 	.word	0xffffffff


	//   ....[65]....
        /*01b8*/ 	.word	0xffffffff


	//   ....[66]....
        /*01bc*/ 	.word	0xffffffff


	//   ....[67]....
        /*01c0*/ 	.word	0xffffffff


	//   ....[68]....
        /*01c4*/ 	.word	0xffffffff


	//   ....[69]....
        /*01c8*/ 	.word	0xffffffff


	//   ....[70]....
        /*01cc*/ 	.word	0xffffffff


	//   ....[71]....
        /*01d0*/ 	.word	0xffffffff


	//   ....[72]....
        /*01d4*/ 	.word	0xffffffff


	//   ....[73]....
        /*01d8*/ 	.word	0xffffffff


	//   ....[74]....
        /*01dc*/ 	.word	0xffffffff


	//   ....[75]....
        /*01e0*/ 	.word	0xffffffff


	//   ....[76]....
        /*01e4*/ 	.word	0xffffffff


	//   ....[77]....
        /*01e8*/ 	.word	0xffffffff


	//   ....[78]....
        /*01ec*/ 	.word	0xffffffff


	//   ....[79]....
        /*01f0*/ 	.word	0xffffffff


	//   ....[80]....
        /*01f4*/ 	.word	0xffffffff


	//   ....[81]....
        /*01f8*/ 	.word	0xffffffff


	//   ....[82]....
        /*01fc*/ 	.word	0xffffffff


	//   ....[83]....
        /*0200*/ 	.word	0xffffffff


	//   ....[84]....
        /*0204*/ 	.word	0xffffffff


	//   ....[85]....
        /*0208*/ 	.word	0xffffffff


	//   ....[86]....
        /*020c*/ 	.word	0xffffffff


	//   ....[87]....
        /*0210*/ 	.word	0xffffffff


	//   ....[88]....
        /*0214*/ 	.word	0xffffffff


	//   ....[89]....
        /*0218*/ 	.word	0xffffffff


	//   ....[90]....
        /*021c*/ 	.word	0xffffffff


	//   ....[91]....
        /*0220*/ 	.word	0xffffffff


	//   ....[92]....
        /*0224*/ 	.word	0xffffffff


	//   ....[93]....
        /*0228*/ 	.word	0xffffffff


	//   ....[94]....
        /*022c*/ 	.word	0xffffffff


	//   ....[95]....
        /*0230*/ 	.word	0xffffffff


	//   ....[96]....
        /*0234*/ 	.word	0xffffffff


	//   ....[97]....
        /*0238*/ 	.word	0xffffffff


	//   ....[98]....
        /*023c*/ 	.word	0xffffffff


	//   ....[99]....
        /*0240*/ 	.word	0xffffffff


	//   ....[100]....
        /*0244*/ 	.word	0xffffffff


	//   ....[101]....
        /*0248*/ 	.word	0xffffffff


	//   ....[102]....
        /*024c*/ 	.word	0xffffffff


	//   ....[103]....
        /*0250*/ 	.word	0xffffffff


	//   ....[104]....
        /*0254*/ 	.word	0xffffffff


	//   ....[105]....
        /*0258*/ 	.word	0xffffffff


	//   ....[106]....
        /*025c*/ 	.word	0xffffffff


	//   ....[107]....
        /*0260*/ 	.word	0xffffffff


	//   ....[108]....
        /*0264*/ 	.word	0xffffffff


	//   ....[109]....
        /*0268*/ 	.word	0xffffffff


	//   ....[110]....
        /*026c*/ 	.word	0xffffffff


	//   ....[111]....
        /*0270*/ 	.word	0xffffffff


	//   ....[112]....
        /*0274*/ 	.word	0xffffffff


	//   ....[113]....
        /*0278*/ 	.word	0xffffffff


	//   ....[114]....
        /*027c*/ 	.word	0xffffffff


	//   ....[115]....
        /*0280*/ 	.word	0xffffffff


	//   ....[116]....
        /*0284*/ 	.word	0xffffffff


	//   ....[117]....
        /*0288*/ 	.word	0xffffffff


	//   ....[118]....
        /*028c*/ 	.word	0xffffffff


	//   ....[119]....
        /*0290*/ 	.word	0xffffffff


	//   ....[120]....
        /*0294*/ 	.word	0xffffffff


	//   ....[121]....
        /*0298*/ 	.word	0xffffffff


	//   ....[122]....
        /*029c*/ 	.word	0xffffffff


	//   ....[123]....
        /*02a0*/ 	.word	0xffffffff


	//   ....[124]....
        /*02a4*/ 	.word	0xffffffff


	//   ....[125]....
        /*02a8*/ 	.word	0xffffffff


	//   ....[126]....
        /*02ac*/ 	.word	0xffffffff


	//   ....[127]....
        /*02b0*/ 	.word	0xffffffff


	//   ....[128]....
        /*02b4*/ 	.word	0xffffffff


	//   ....[129]....
        /*02b8*/ 	.word	0xffffffff


	//   ....[130]....
        /*02bc*/ 	.word	0xffffffff


	//   ....[131]....
        /*02c0*/ 	.word	0xffffffff


	//   ....[132]....
        /*02c4*/ 	.word	0xffffffff


	//   ....[133]....
        /*02c8*/ 	.word	0xffffffff


	//   ....[134]....
        /*02cc*/ 	.word	0xffffffff


	//   ....[135]....
        /*02d0*/ 	.word	0xffffffff


	//   ....[136]....
        /*02d4*/ 	.word	0xffffffff


	//   ....[137]....
        /*02d8*/ 	.word	0xffffffff


	//   ....[138]....
        /*02dc*/ 	.word	0xffffffff


	//   ....[139]....
        /*02e0*/ 	.word	0xffffffff


	//   ....[140]....
        /*02e4*/ 	.word	0xffffffff


	//   ....[141]....
        /*02e8*/ 	.word	0xffffffff


	//   ....[142]....
        /*02ec*/ 	.word	0xffffffff


	//   ....[143]....
        /*02f0*/ 	.word	0xffffffff


	//   ....[144]....
        /*02f4*/ 	.word	0xffffffff


	//   ....[145]....
        /*02f8*/ 	.word	0xffffffff


	//   ....[146]....
        /*02fc*/ 	.word	0xffffffff


	//   ....[147]....
        /*0300*/ 	.word	0xffffffff


	//   ....[148]....
        /*0304*/ 	.word	0xffffffff


	//   ....[149]....
        /*0308*/ 	.word	0xffffffff


	//   ....[150]....
        /*030c*/ 	.word	0xffffffff


	//   ....[151]....
        /*0310*/ 	.word	0xffffffff


	//   ....[152]....
        /*0314*/ 	.word	0xffffffff


	//   ....[153]....
        /*0318*/ 	.word	0xffffffff


	//   ....[154]....
        /*031c*/ 	.word	0xffffffff


	//   ....[155]....
        /*0320*/ 	.word	0xffffffff


	//   ....[156]....
        /*0324*/ 	.word	0xffffffff


	//   ....[157]....
        /*0328*/ 	.word	0xffffffff


	//   ....[158]....
        /*032c*/ 	.word	0xffffffff


	//   ....[159]....
        /*0330*/ 	.word	0xffffffff


	//   ....[160]....
        /*0334*/ 	.word	0xffffffff


	//   ....[161]....
        /*0338*/ 	.word	0xffffffff


	//   ....[162]....
        /*033c*/ 	.word	0xffffffff


	//   ....[163]....
        /*0340*/ 	.word	0xffffffff


	//   ....[164]....
        /*0344*/ 	.word	0xffffffff


	//   ....[165]....
        /*0348*/ 	.word	0xffffffff


	//   ....[166]....
        /*034c*/ 	.word	0xffffffff


	//   ....[167]....
        /*0350*/ 	.word	0xffffffff


	//   ....[168]....
        /*0354*/ 	.word	0xffffffff


	//   ....[169]....
        /*0358*/ 	.word	0xffffffff


	//   ....[170]....
        /*035c*/ 	.word	0xffffffff


	//   ....[171]....
        /*0360*/ 	.word	0xffffffff


	//   ....[172]....
        /*0364*/ 	.word	0xffffffff


	//   ....[173]....
        /*0368*/ 	.word	0xffffffff


	//   ....[174]....
        /*036c*/ 	.word	0xffffffff


	//   ....[175]....
        /*0370*/ 	.word	0x0500000f


	//   ....[176]....
        /*0374*/ 	.word	0x0500000f


	//   ....[177]....
        /*0378*/ 	.word	0x0500000f


	//   ....[178]....
        /*037c*/ 	.word	0x0500000f


	//   ....[179]....
        /*0380*/ 	.word	0x0500000f


	//   ....[180]....
        /*0384*/ 	.word	0x0500000f


	//   ....[181]....
        /*0388*/ 	.word	0x0500000f


	//   ....[182]....
        /*038c*/ 	.word	0x0500000f


	//   ....[183]....
        /*0390*/ 	.word	0x0500000f


	//   ....[184]....
        /*0394*/ 	.word	0x0500000f


	//   ....[185]....
        /*0398*/ 	.word	0x0500000f


	//   ....[186]....
        /*039c*/ 	.word	0x0500000f


	//   ....[187]....
        /*03a0*/ 	.word	0x0500000f


	//   ....[188]....
        /*03a4*/ 	.word	0x0500000f


	//   ....[189]....
        /*03a8*/ 	.word	0x0500000f


	//   ....[190]....
        /*03ac*/ 	.word	0x0500000f


	//   ....[191]....
        /*03b0*/ 	.word	0x0500000f


	//   ....[192]....
        /*03b4*/ 	.word	0x0500000f


	//   ....[193]....
        /*03b8*/ 	.word	0x0500000f


	//   ....[194]....
        /*03bc*/ 	.word	0x0500000f


	//   ....[195]....
        /*03c0*/ 	.word	0x0500000f


	//   ....[196]....
        /*03c4*/ 	.word	0x0500000f


	//   ....[197]....
        /*03c8*/ 	.word	0x0500000f


	//   ....[198]....
        /*03cc*/ 	.word	0x0500000f


	//   ....[199]....
        /*03d0*/ 	.word	0x0500000f


	//   ....[200]....
        /*03d4*/ 	.word	0x0500000f


	//   ....[201]....
        /*03d8*/ 	.word	0x0500000f


	//   ....[202]....
        /*03dc*/ 	.word	0x0500000f


	//   ....[203]....
        /*03e0*/ 	.word	0x0500000f


	//   ....[204]....
        /*03e4*/ 	.word	0x0500000f


	//   ....[205]....
        /*03e8*/ 	.word	0x0500000f


	//   ....[206]....
        /*03ec*/ 	.word	0x0500000f


	//   ....[207]....
        /*03f0*/ 	.word	0x0500000f


	//   ....[208]....
        /*03f4*/ 	.word	0x0500000f


	//   ....[209]....
        /*03f8*/ 	.word	0x0500000f


	//   ....[210]....
        /*03fc*/ 	.word	0x0500000f


	//   ....[211]....
        /*0400*/ 	.word	0x0500000f


	//   ....[212]....
        /*0404*/ 	.word	0x0500000f


	//   ....[213]....
        /*0408*/ 	.word	0x0500000f


	//   ....[214]....
        /*040c*/ 	.word	0x0500000f


	//   ....[215]....
        /*0410*/ 	.word	0x0500000f


	//   ....[216]....
        /*0414*/ 	.word	0x0500000f


	//----- nvinfo : EIATTR_COOP_GROUP_INSTR_OFFSETS
	.align		4
.L_208:
        /*0418*/ 	.byte	0x04, 0x28
        /*041a*/ 	.short	(.L_210 - .L_209)


	//   ....[0]....
.L_209:
        /*041c*/ 	.word	0x00000080


	//   ....[1]....
        /*0420*/ 	.word	0x00000090


	//   ....[2]....
        /*0424*/ 	.word	0x000002d0


	//   ....[3]....
        /*0428*/ 	.word	0x00000430


	//   ....[4]....
        /*042c*/ 	.word	0x00000550


	//   ....[5]....
        /*0430*/ 	.word	0x000006b0


	//   ....[6]....
        /*0434*/ 	.word	0x00001d00


	//   ....[7]....
        /*0438*/ 	.word	0x000024b0


	//   ....[8]....
        /*043c*/ 	.word	0x00003080


	//   ....[9]....
        /*0440*/ 	.word	0x000038b0


	//   ....[10]....
        /*0444*/ 	.word	0x000039c0


	//   ....[11]....
        /*0448*/ 	.word	0x00004290


	//   ....[12]....
        /*044c*/ 	.word	0x00004300


	//   ....[13]....
        /*0450*/ 	.word	0x00005a10


	//   ....[14]....
        /*0454*/ 	.word	0x00005c20


	//   ....[15]....
        /*0458*/ 	.word	0x00006810


	//   ....[16]....
        /*045c*/ 	.word	0x00006910


	//   ....[17]....
        /*0460*/ 	.word	0x00007180


	//   ....[18]....
        /*0464*/ 	.word	0x00007200


	//   ....[19]....
        /*0468*/ 	.word	0x00009180


	//   ....[20]....
        /*046c*/ 	.word	0x00009190


	//   ....[21]....
        /*0470*/ 	.word	0x000091c0


	//   ....[22]....
        /*0474*/ 	.word	0x000091d0


	//   ....[23]....
        /*0478*/ 	.word	0x0000aef0


	//   ....[24]....
        /*047c*/ 	.word	0x0000b100


	//   ....[25]....
        /*0480*/ 	.word	0x0000bcf0


	//   ....[26]....
        /*0484*/ 	.word	0x0000bdf0


	//   ....[27]....
        /*0488*/ 	.word	0x0000c660


	//   ....[28]....
        /*048c*/ 	.word	0x0000c6e0


	//   ....[29]....
        /*0490*/ 	.word	0x0000dcb0


	//   ....[30]....
        /*0494*/ 	.word	0x0000dcc0


	//   ....[31]....
        /*0498*/ 	.word	0x0000dcf0


	//   ....[32]....
        /*049c*/ 	.word	0x0000dd00


	//   ....[33]....
        /*04a0*/ 	.word	0x0000f170


	//   ....[34]....
        /*04a4*/ 	.word	0x0000f1a0


	//   ....[35]....
        /*04a8*/ 	.word	0x0000f1d0


	//   ....[36]....
        /*04ac*/ 	.word	0x0000f200


	//   ....[37]....
        /*04b0*/ 	.word	0x0000f230


	//   ....[38]....
        /*04b4*/ 	.word	0x0000f250


	//   ....[39]....
        /*04b8*/ 	.word	0x0000f260


	//   ....[40]....
        /*04bc*/ 	.word	0x0000f270


	//   ....[41]....
        /*04c0*/ 	.word	0x0000f280


	//   ....[42]....
        /*04c4*/ 	.word	0x0000f290


	//   ....[43]....
        /*04c8*/ 	.word	0x0000f2a0


	//   ....[44]....
        /*04cc*/ 	.word	0x0000f2d0


	//   ....[45]....
        /*04d0*/ 	.word	0x0000f300


	//   ....[46]....
        /*04d4*/ 	.word	0x0000f330


	//   ....[47]....
        /*04d8*/ 	.word	0x0000f360


	//   ....[48]....
        /*04dc*/ 	.word	0x0000f370


	//   ....[49]....
        /*04e0*/ 	.word	0x0000f380


	//   ....[50]....
        /*04e4*/ 	.word	0x0000f3b0


	//   ....[51]....
        /*04e8*/ 	.word	0x0000f3e0


	//   ....[52]....
        /*04ec*/ 	.word	0x0000f3f0


	//   ....[53]....
        /*04f0*/ 	.word	0x0000f400


	//   ....[54]....
        /*04f4*/ 	.word	0x0000f430


	//   ....[55]....
        /*04f8*/ 	.word	0x0000f460


	//   ....[56]....
        /*04fc*/ 	.word	0x0000f470


	//   ....[57]....
        /*0500*/ 	.word	0x0000f480


	//   ....[58]....
        /*0504*/ 	.word	0x0000f490


	//   ....[59]....
        /*0508*/ 	.word	0x0000f4a0


	//   ....[60]....
        /*050c*/ 	.word	0x0000f4b0


	//   ....[61]....
        /*0510*/ 	.word	0x0000f4c0


	//   ....[62]....
        /*0514*/ 	.word	0x0000f4d0


	//   ....[63]....
        /*0518*/ 	.word	0x0000f4e0


	//   ....[64]....
        /*051c*/ 	.word	0x0000f4f0


	//   ....[65]....
        /*0520*/ 	.word	0x0000f500


	//   ....[66]....
        /*0524*/ 	.word	0x0000f510


	//   ....[67]....
        /*0528*/ 	.word	0x0000f520


	//   ....[68]....
        /*052c*/ 	.word	0x0000f530


	//   ....[69]....
        /*0530*/ 	.word	0x0000f550


	//   ....[70]....
        /*0534*/ 	.word	0x0000f580


	//   ....[71]....
        /*0538*/ 	.word	0x0000f5b0


	//   ....[72]....
        /*053c*/ 	.word	0x0000f5e0


	//   ....[73]....
        /*0540*/ 	.word	0x0000f610


	//   ....[74]....
        /*0544*/ 	.word	0x0000f630


	//   ....[75]....
        /*0548*/ 	.word	0x0000f640


	//   ....[76]....
        /*054c*/ 	.word	0x0000f650


	//   ....[77]....
        /*0550*/ 	.word	0x0000f680


	//   ....[78]....
        /*0554*/ 	.word	0x0000f690


	//   ....[79]....
        /*0558*/ 	.word	0x0000f6c0


	//   ....[80]....
        /*055c*/ 	.word	0x0000f700


	//   ....[81]....
        /*0560*/ 	.word	0x0000fd90


	//   ....[82]....
        /*0564*/ 	.word	0x0000fdd0


	//   ....[83]....
        /*0568*/ 	.word	0x0000fe00


	//   ....[84]....
        /*056c*/ 	.word	0x0000fe30


	//   ....[85]....
        /*0570*/ 	.word	0x00010560


	//   ....[86]....
        /*0574*/ 	.word	0x00010590


	//   ....[87]....
        /*0578*/ 	.word	0x00010690


	//   ....[88]....
        /*057c*/ 	.word	0x000106b0


	//   ....[89]....
        /*0580*/ 	.word	0x000107b0


	//   ....[90]....
        /*0584*/ 	.word	0x000107d0


	//   ....[91]....
        /*0588*/ 	.word	0x000108e0


	//   ....[92]....
        /*058c*/ 	.word	0x00010900


	//   ....[93]....
        /*0590*/ 	.word	0x00011210


	//   ....[94]....
        /*0594*/ 	.word	0x00011230


	//   ....[95]....
        /*0598*/ 	.word	0x00011330


	//   ....[96]....
        /*059c*/ 	.word	0x00011350


	//   ....[97]....
        /*05a0*/ 	.word	0x00011450


	//   ....[98]....
        /*05a4*/ 	.word	0x00011470


	//   ....[99]....
        /*05a8*/ 	.word	0x00011580


	//   ....[100]....
        /*05ac*/ 	.word	0x000115a0


	//   ....[101]....
        /*05b0*/ 	.word	0x00011730


	//   ....[102]....
        /*05b4*/ 	.word	0x000118c0


	//   ....[103]....
        /*05b8*/ 	.word	0x000118f0


	//   ....[104]....
        /*05bc*/ 	.word	0x00011920


	//   ....[105]....
        /*05c0*/ 	.word	0x00011950


	//   ....[106]....
        /*05c4*/ 	.word	0x00011980


	//   ....[107]....
        /*05c8*/ 	.word	0x000119c0


	//   ....[108]....
        /*05cc*/ 	.word	0x00011b10


	//   ....[109]....
        /*05d0*/ 	.word	0x00011b40


	//   ....[110]....
        /*05d4*/ 	.word	0x00011b70


	//   ....[111]....
        /*05d8*/ 	.word	0x00011ba0


	//   ....[112]....
        /*05dc*/ 	.word	0x00011bd0


	//   ....[113]....
        /*05e0*/ 	.word	0x00011c10


	//   ....[114]....
        /*05e4*/ 	.word	0x00011ca0


	//   ....[115]....
        /*05e8*/ 	.word	0x00011d00


	//   ....[116]....
        /*05ec*/ 	.word	0x00011d90


	//   ....[117]....
        /*05f0*/ 	.word	0x00013a70


	//   ....[118]....
        /*05f4*/ 	.word	0x00013aa0


	//   ....[119]....
        /*05f8*/ 	.word	0x00013bd0


	//   ....[120]....
        /*05fc*/ 	.word	0x00013be0


	//   ....[121]....
        /*0600*/ 	.word	0x00013c70


	//   ....[122]....
        /*0604*/ 	.word	0x00013c80


	//   ....[123]....
        /*0608*/ 	.word	0x00013c90


	//   ....[124]....
        /*060c*/ 	.word	0x00013d30


	//   ....[125]....
        /*0610*/ 	.word	0x000140b0


	//   ....[126]....
        /*0614*/ 	.word	0x000140d0


	//   ....[127]....
        /*0618*/ 	.word	0x000140f0


	//   ....[128]....
        /*061c*/ 	.word	0x00014160


	//   ....[129]....
        /*0620*/ 	.word	0x00014170


	//   ....[130]....
        /*0624*/ 	.word	0x000141c0


	//   ....[131]....
        /*0628*/ 	.word	0x00014200


	//   ....[132]....
        /*062c*/ 	.word	0x00014210


	//   ....[133]....
        /*0630*/ 	.word	0x000149b0


	//   ....[134]....
        /*0634*/ 	.word	0x000149e0


	//   ....[135]....
        /*0638*/ 	.word	0x00014a40


	//   ....[136]....
        /*063c*/ 	.word	0x00014aa0


	//   ....[137]....
        /*0640*/ 	.word	0x00014af0


	//   ....[138]....
        /*0644*/ 	.word	0x00014b40


	//   ....[139]....
        /*0648*/ 	.word	0x00014b60


	//   ....[140]....
        /*064c*/ 	.word	0x00014ba0


	//   ....[141]....
        /*0650*/ 	.word	0x00015310


	//   ....[142]....
        /*0654*/ 	.word	0x00015320


	//   ....[143]....
        /*0658*/ 	.word	0x00015360


	//   ....[144]....
        /*065c*/ 	.word	0x000153a0


	//   ....[145]....
        /*0660*/ 	.word	0x000153b0


	//   ....[146]....
        /*0664*/ 	.word	0x00015410


	//   ....[147]....
        /*0668*/ 	.word	0x00015440


	//   ....[148]....
        /*066c*/ 	.word	0x00015480


	//   ....[149]....
        /*0670*/ 	.word	0x000157e0


	//   ....[150]....
        /*0674*/ 	.word	0x000157f0


	//   ....[151]....
        /*0678*/ 	.word	0x00015800


	//   ....[152]....
        /*067c*/ 	.word	0x00015860


	//   ....[153]....
        /*0680*/ 	.word	0x00015870


	//   ....[154]....
        /*0684*/ 	.word	0x000158d0


	//   ....[155]....
        /*0688*/ 	.word	0x00015900


	//   ....[156]....
        /*068c*/ 	.word	0x00015940


	//   ....[157]....
        /*0690*/ 	.word	0x00016c60


	//   ....[158]....
        /*0694*/ 	.word	0x00016c90


	//   ....[159]....
        /*0698*/ 	.word	0x00016cc0


	//   ....[160]....
        /*069c*/ 	.word	0x00016cf0


	//   ....[161]....
        /*06a0*/ 	.word	0x00016d00


	//   ....[162]....
        /*06a4*/ 	.word	0x00016d20


	//   ....[163]....
        /*06a8*/ 	.word	0x00016d40


	//   ....[164]....
        /*06ac*/ 	.word	0x00016d80


	//   ....[165]....
        /*06b0*/ 	.word	0x00016eb0


	//   ....[166]....
        /*06b4*/ 	.word	0x00016ee0


	//   ....[167]....
        /*06b8*/ 	.word	0x00016f20


	//   ....[168]....
        /*06bc*/ 	.word	0x00016f50


	//   ....[169]....
        /*06c0*/ 	.word	0x00016f80


	//   ....[170]....
        /*06c4*/ 	.word	0x00016fb0


	//   ....[171]....
        /*06c8*/ 	.word	0x00017050


	//   ....[172]....
        /*06cc*/ 	.word	0x000170c0


	//   ....[173]....
        /*06d0*/ 	.word	0x00017150


	//   ....[174]....
        /*06d4*/ 	.word	0x00017700


	//   ....[175]....
        /*06d8*/ 	.word	0x00017dd0


	//   ....[176]....
        /*06dc*/ 	.word	0x00017eb0


	//   ....[177]....
        /*06e0*/ 	.word	0x00017f70


	//   ....[178]....
        /*06e4*/ 	.word	0x000180f0


	//   ....[179]....
        /*06e8*/ 	.word	0x00018180


	//   ....[180]....
        /*06ec*/ 	.word	0x000181e0


	//   ....[181]....
        /*06f0*/ 	.word	0x000182e0


	//   ....[182]....
        /*06f4*/ 	.word	0x00018340


	//   ....[183]....
        /*06f8*/ 	.word	0x00018410


	//   ....[184]....
        /*06fc*/ 	.word	0x00018590


	//   ....[185]....
        /*0700*/ 	.word	0x00018620


	//   ....[186]....
        /*0704*/ 	.word	0x000186f0


	//   ....[187]....
        /*0708*/ 	.word	0x000187a0


	//   ....[188]....
        /*070c*/ 	.word	0x00018800


	//   ....[189]....
        /*0710*/ 	.word	0x000188e0


	//   ....[190]....
        /*0714*/ 	.word	0x00018940


	//   ....[191]....
        /*0718*/ 	.word	0x00018a20


	//   ....[192]....
        /*071c*/ 	.word	0x00018ac0


	//   ....[193]....
        /*0720*/ 	.word	0x00018b30


	//   ....[194]....
        /*0724*/ 	.word	0x00018bb0


	//   ....[195]....
        /*0728*/ 	.word	0x00018c80


	//   ....[196]....
        /*072c*/ 	.word	0x00018d00


	//   ....[197]....
        /*0730*/ 	.word	0x00018dd0


	//   ....[198]....
        /*0734*/ 	.word	0x00018e50


	//   ....[199]....
        /*0738*/ 	.word	0x00018f10


	//   ....[200]....
        /*073c*/ 	.word	0x00019040


	//   ....[201]....
        /*0740*/ 	.word	0x000190d0


	//   ....[202]....
        /*0744*/ 	.word	0x00019130


	//   ....[203]....
        /*0748*/ 	.word	0x00019210


	//   ....[204]....
        /*074c*/ 	.word	0x00019270


	//   ....[205]....
        /*0750*/ 	.word	0x00019340


	//   ....[206]....
        /*0754*/ 	.word	0x000193a0


	//   ....[207]....
        /*0758*/ 	.word	0x00019470


	//   ....[208]....
        /*075c*/ 	.word	0x00019560


	//   ....[209]....
        /*0760*/ 	.word	0x000195f0


	//   ....[210]....
        /*0764*/ 	.word	0x00019650


	//   ....[211]....
        /*0768*/ 	.word	0x00019720


	//   ....[212]....
        /*076c*/ 	.word	0x00019780


	//   ....[213]....
        /*0770*/ 	.word	0x00019850


	//   ....[214]....
        /*0774*/ 	.word	0x000198b0


	//   ....[215]....
        /*0778*/ 	.word	0x00019980


	//   ....[216]....
        /*077c*/ 	.word	0x00019be0


	//----- nvinfo : EIATTR_REG_RECONFIG
	.align		4
.L_210:
        /*0780*/ 	.byte	0x01, 0x54
	.zero		2


	//----- nvinfo : EIATTR_SYSCALL_OFFSETS
	.align		4
        /*0784*/ 	.byte	0x04, 0x46
        /*0786*/ 	.short	(.L_212 - .L_211)


	//   ....[0]....
.L_211:
        /*0788*/ 	.word	0x00001ee0


	//   ....[1]....
        /*078c*/ 	.word	0x00013060


	//   ....[2]....
        /*0790*/ 	.word	0x000131d0


	//   ....[3]....
        /*0794*/ 	.word	0x00013320


	//   ....[4]....
        /*0798*/ 	.word	0x00013460


	//   ....[5]....
        /*079c*/ 	.word	0x000145c0


	//----- nvinfo : EIATTR_MBARRIER_INSTR_OFFSETS
	.align		4
.L_212:
        /*07a0*/ 	.byte	0x04, 0x39
        /*07a2*/ 	.short	(.L_214 - .L_213)


	//   ....[0]....
.L_213:
        /*07a4*/ 	.word	0x00000180
        /*07a8*/ 	.word	0x000000ff
        /*07ac*/ 	.word	0x0002a800
        /*07b0*/ 	.short	0x0100
        /*07b2*/ 	.byte	0x08
	.zero		1


	//   ....[1]....
        /*07b4*/ 	.word	0x00000190
        /*07b8*/ 	.word	0x000000ff
        /*07bc*/ 	.word	0x0002a820
        /*07c0*/ 	.short	0x0100
        /*07c2*/ 	.byte	0x08
	.zero		1


	//   ....[2]....
        /*07c4*/ 	.word	0x00000280
        /*07c8*/ 	.word	0x000000ff
        /*07cc*/ 	.word	0x0002a830
        /*07d0*/ 	.short	0x0100
        /*07d2*/ 	.byte	0x08
	.zero		1


	//   ....[3]....
        /*07d4*/ 	.word	0x00000290
        /*07d8*/ 	.word	0x000000ff
        /*07dc*/ 	.word	0x0002a840
        /*07e0*/ 	.short	0x0100
        /*07e2*/ 	.byte	0x08
	.zero		1


	//   ....[4]....
        /*07e4*/ 	.word	0x000002a0
        /*07e8*/ 	.word	0x000000ff
        /*07ec*/ 	.word	0x0002a838
        /*07f0*/ 	.short	0x0100
        /*07f2*/ 	.byte	0x08
	.zero		1


	//   ....[5]....
        /*07f4*/ 	.word	0x000002b0
        /*07f8*/ 	.word	0x000000ff
        /*07fc*/ 	.word	0x0002a848
        /*0800*/ 	.short	0x0100
        /*0802*/ 	.byte	0x08
	.zero		1


	//   ....[6]....
        /*0804*/ 	.word	0x000003e0
        /*0808*/ 	.word	0x000000ff
        /*080c*/ 	.word	0x0002a850
        /*0810*/ 	.short	0x0100
        /*0812*/ 	.byte	0x08
	.zero		1


	//   ....[7]....
        /*0814*/ 	.word	0x000003f0
        /*0818*/ 	.word	0x000000ff
        /*081c*/ 	.word	0x0002a860
        /*0820*/ 	.short	0x0100
        /*0822*/ 	.byte	0x08
	.zero		1


	//   ....[8]....
        /*0824*/ 	.word	0x00000400
        /*0828*/ 	.word	0x000000ff
        /*082c*/ 	.word	0x0002a858
        /*0830*/ 	.short	0x0100
        /*0832*/ 	.byte	0x08
	.zero		1


	//   ....[9]....
        /*0834*/ 	.word	0x00000410
        /*0838*/ 	.word	0x000000ff
        /*083c*/ 	.word	0x0002a868
        /*0840*/ 	.short	0x0100
        /*0842*/ 	.byte	0x08
	.zero		1


	//   ....[10]....
        /*0844*/ 	.word	0x00000500
        /*0848*/ 	.word	0x000000ff
        /*084c*/ 	.word	0x0002a870
        /*0850*/ 	.short	0x0100
        /*0852*/ 	.byte	0x06
	.zero		1


	//   ....[11]....
        /*0854*/ 	.word	0x00000510
        /*0858*/ 	.word	0x000000ff
        /*085c*/ 	.word	0x0002a880
        /*0860*/ 	.short	0x0100
        /*0862*/ 	.byte	0x06
	.zero		1


	//   ....[12]....
        /*0864*/ 	.word	0x00000520
        /*0868*/ 	.word	0x000000ff
        /*086c*/ 	.word	0x0002a878
        /*0870*/ 	.short	0x0100
        /*0872*/ 	.byte	0x06
	.zero		1


	//   ....[13]....
        /*0874*/ 	.word	0x00000530
        /*0878*/ 	.word	0x000000ff
        /*087c*/ 	.word	0x0002a888
        /*0880*/ 	.short	0x0100
        /*0882*/ 	.byte	0x06
	.zero		1


	//   ....[14]....
        /*0884*/ 	.word	0x00000660
        /*0888*/ 	.word	0x000000ff
        /*088c*/ 	.word	0x0002a890
        /*0890*/ 	.short	0x0100
        /*0892*/ 	.byte	0x08
	.zero		1


	//   ....[15]....
        /*0894*/ 	.word	0x00000670
        /*0898*/ 	.word	0x000000ff
        /*089c*/ 	.word	0x0002a8a0
        /*08a0*/ 	.short	0x0100
        /*08a2*/ 	.byte	0x08
	.zero		1


	//   ....[16]....
        /*08a4*/ 	.word	0x00000680
        /*08a8*/ 	.word	0x000000ff
        /*08ac*/ 	.word	0x0002a898
        /*08b0*/ 	.short	0x0100
        /*08b2*/ 	.byte	0x08
	.zero		1


	//   ....[17]....
        /*08b4*/ 	.word	0x00000690
        /*08b8*/ 	.word	0x000000ff
        /*08bc*/ 	.word	0x0002a8a8
        /*08c0*/ 	.short	0x0100
        /*08c2*/ 	.byte	0x08
	.zero		1


	//   ....[18]....
        /*08c4*/ 	.word	0x000007e0
        /*08c8*/ 	.word	0x000000ff
        /*08cc*/ 	.word	0x0002a8b0
        /*08d0*/ 	.short	0x0100
        /*08d2*/ 	.byte	0x08
	.zero		1


	//   ....[19]....
        /*08d4*/ 	.word	0x000007f0
        /*08d8*/ 	.word	0x000000ff
        /*08dc*/ 	.word	0x0002a8c0
        /*08e0*/ 	.short	0x0100
        /*08e2*/ 	.byte	0x08
	.zero		1


	//   ....[20]....
        /*08e4*/ 	.word	0x00000800
        /*08e8*/ 	.word	0x000000ff
        /*08ec*/ 	.word	0x0002a8b8
        /*08f0*/ 	.short	0x0100
        /*08f2*/ 	.byte	0x08
	.zero		1


	//   ....[21]....
        /*08f4*/ 	.word	0x00000810
        /*08f8*/ 	.word	0x000000ff
        /*08fc*/ 	.word	0x0002a8c8
        /*0900*/ 	.short	0x0100
        /*0902*/ 	.byte	0x08
	.zero		1


	//   ....[22]....
        /*0904*/ 	.word	0x00001f60
        /*0908*/ 	.word	0x000000ff
        /*090c*/ 	.word	0x0002a800
        /*0910*/ 	.short	0x010a
        /*0912*/ 	.byte	0x24
	.zero		1


	//   ....[23]....
        /*0914*/ 	.word	0x00001fe0
        /*0918*/ 	.word	0x00000003
        /*091c*/ 	.word	0x0002a830
        /*0920*/ 	.short	0x010a
        /*0922*/ 	.byte	0x3f
	.zero		1


	//   ....[24]....
        /*0924*/ 	.word	0x00002020
        /*0928*/ 	.word	0x00000003
        /*092c*/ 	.word	0x0002a830
        /*0930*/ 	.short	0x010a
        /*0932*/ 	.byte	0x3f
	.zero		1


	//   ....[25]....
        /*0934*/ 	.word	0x000024c0
        /*0938*/ 	.word	0x000000ff
        /*093c*/ 	.word	0x00000000
        /*0940*/ 	.short	0x0101
        /*0942*/ 	.byte	0x06
	.zero		1


	//   ....[26]....
        /*0944*/ 	.word	0x000053a0
        /*0948*/ 	.word	0x000000ff
        /*094c*/ 	.word	0x0002a830
        /*0950*/ 	.short	0x010a
        /*0952*/ 	.byte	0x06
	.zero		1


	//   ....[27]....
        /*0954*/ 	.word	0x000053e0
        /*0958*/ 	.word	0x000000ff
        /*095c*/ 	.word	0x0002a830
        /*0960*/ 	.short	0x010a
        /*0962*/ 	.byte	0x06
	.zero		1


	//   ....[28]....
        /*0964*/ 	.word	0x000056b0
        /*0968*/ 	.word	0x000000ff
        /*096c*/ 	.word	0x0002a850
        /*0970*/ 	.short	0x010a
        /*0972*/ 	.byte	0x06
	.zero		1


	//   ....[29]....
        /*0974*/ 	.word	0x000056f0
        /*0978*/ 	.word	0x000000ff
        /*097c*/ 	.word	0x0002a850
        /*0980*/ 	.short	0x010a
        /*0982*/ 	.byte	0x06
	.zero		1


	//   ....[30]....
        /*0984*/ 	.word	0x000059d0
        /*0988*/ 	.word	0x000000ff
        /*098c*/ 	.word	0x00000000
        /*0990*/ 	.short	0x0101
        /*0992*/ 	.byte	0x06
	.zero		1


	//   ....[31]....
        /*0994*/ 	.word	0x00007cb0
        /*0998*/ 	.word	0x000000ff
        /*099c*/ 	.word	0x00000000
        /*09a0*/ 	.short	0x0101
        /*09a2*/ 	.byte	0x06
	.zero		1


	//   ....[32]....
        /*09a4*/ 	.word	0x000087d0
        /*09a8*/ 	.word	0x000000ff
        /*09ac*/ 	.word	0x0002a830
        /*09b0*/ 	.short	0x010a
        /*09b2*/ 	.byte	0x06
	.zero		1


	//   ....[33]....
        /*09b4*/ 	.word	0x00008810
        /*09b8*/ 	.word	0x000000ff
        /*09bc*/ 	.word	0x0002a830
        /*09c0*/ 	.short	0x010a
        /*09c2*/ 	.byte	0x06
	.zero		1


	//   ....[34]....
        /*09c4*/ 	.word	0x00008ae0
        /*09c8*/ 	.word	0x000000ff
        /*09cc*/ 	.word	0x0002a850
        /*09d0*/ 	.short	0x010a
        /*09d2*/ 	.byte	0x06
	.zero		1


	//   ....[35]....
        /*09d4*/ 	.word	0x00008b20
        /*09d8*/ 	.word	0x000000ff
        /*09dc*/ 	.word	0x0002a850
        /*09e0*/ 	.short	0x010a
        /*09e2*/ 	.byte	0x06
	.zero		1


	//   ....[36]....
        /*09e4*/ 	.word	0x00008e20
        /*09e8*/ 	.word	0x000000ff
        /*09ec*/ 	.word	0x00000000
        /*09f0*/ 	.short	0x0101
        /*09f2*/ 	.byte	0x06
	.zero		1


	//   ....[37]....
        /*09f4*/ 	.word	0x00009fd0
        /*09f8*/ 	.word	0x000000ff
        /*09fc*/ 	.word	0x00000000
        /*0a00*/ 	.short	0x0101
        /*0a02*/ 	.byte	0x06
	.zero		1


	//   ....[38]....
        /*0a04*/ 	.word	0x0000a8b0
        /*0a08*/ 	.word	0x000000ff
        /*0a0c*/ 	.word	0x0002a830
        /*0a10*/ 	.short	0x010a
        /*0a12*/ 	.byte	0x06
	.zero		1


	//   ....[39]....
        /*0a14*/ 	.word	0x0000a8f0
        /*0a18*/ 	.word	0x000000ff
        /*0a1c*/ 	.word	0x0002a830
        /*0a20*/ 	.short	0x010a
        /*0a22*/ 	.byte	0x06
	.zero		1


	//   ....[40]....
        /*0a24*/ 	.word	0x0000ab90
        /*0a28*/ 	.word	0x000000ff
        /*0a2c*/ 	.word	0x0002a850
        /*0a30*/ 	.short	0x010a
        /*0a32*/ 	.byte	0x06
	.zero		1


	//   ....[41]....
        /*0a34*/ 	.word	0x0000abd0
        /*0a38*/ 	.word	0x000000ff
        /*0a3c*/ 	.word	0x0002a850
        /*0a40*/ 	.short	0x010a
        /*0a42*/ 	.byte	0x06
	.zero		1


	//   ....[42]....
        /*0a44*/ 	.word	0x0000aeb0
        /*0a48*/ 	.word	0x000000ff
        /*0a4c*/ 	.word	0x00000000
        /*0a50*/ 	.short	0x0101
        /*0a52*/ 	.byte	0x06
	.zero		1


	//   ....[43]....
        /*0a54*/ 	.word	0x0000d190
        /*0a58*/ 	.word	0x000000ff
        /*0a5c*/ 	.word	0x00000000
        /*0a60*/ 	.short	0x0101
        /*0a62*/ 	.byte	0x06
	.zero		1


	//   ....[44]....
        /*0a64*/ 	.word	0x0000d980
        /*0a68*/ 	.word	0x000000ff
        /*0a6c*/ 	.word	0x0002a850
        /*0a70*/ 	.short	0x010a
        /*0a72*/ 	.byte	0x09
	.zero		1


	//   ....[45]....
        /*0a74*/ 	.word	0x0000d9c0
        /*0a78*/ 	.word	0x000000ff
        /*0a7c*/ 	.word	0x0002a850
        /*0a80*/ 	.short	0x010a
        /*0a82*/ 	.byte	0x09
	.zero		1


	//   ....[46]....
        /*0a84*/ 	.word	0x0000e080
        /*0a88*/ 	.word	0x000000ff
        /*0a8c*/ 	.word	0x00000000
        /*0a90*/ 	.short	0x0101
        /*0a92*/ 	.byte	0x04
	.zero		1


	//   ....[47]....
        /*0a94*/ 	.word	0x00010550
        /*0a98*/ 	.word	0x00000000
        /*0a9c*/ 	.word	0x00000000
        /*0aa0*/ 	.short	0x0101
        /*0aa2*/ 	.byte	0x3f
	.zero		1


	//   ....[48]....
        /*0aa4*/ 	.word	0x000138a0
        /*0aa8*/ 	.word	0x00000004
        /*0aac*/ 	.word	0x0002a880
        /*0ab0*/ 	.short	0x010a
        /*0ab2*/ 	.byte	0x3f
	.zero		1


	//   ....[49]....
        /*0ab4*/ 	.word	0x00013e00
        /*0ab8*/ 	.word	0x00000004
        /*0abc*/ 	.word	0x0002a870
        /*0ac0*/ 	.short	0x0107
        /*0ac2*/ 	.byte	0x3f
	.zero		1


	//   ....[50]....
        /*0ac4*/ 	.word	0x00013ec0
        /*0ac8*/ 	.word	0x00000004
        /*0acc*/ 	.word	0x0002a870
        /*0ad0*/ 	.short	0x0101
        /*0ad2*/ 	.byte	0x3f
	.zero		1


	//   ....[51]....
        /*0ad4*/ 	.word	0x00013ef0
        /*0ad8*/ 	.word	0x00000004
        /*0adc*/ 	.word	0x0002a840
        /*0ae0*/ 	.short	0x010a
        /*0ae2*/ 	.byte	0x3f
	.zero		1


	//   ....[52]....
        /*0ae4*/ 	.word	0x00014330
        /*0ae8*/ 	.word	0x00000004
        /*0aec*/ 	.word	0x0002a830
        /*0af0*/ 	.short	0x0107
        /*0af2*/ 	.byte	0x3f
	.zero		1


	//   ....[53]....
        /*0af4*/ 	.word	0x000143f0
        /*0af8*/ 	.word	0x00000004
        /*0afc*/ 	.word	0x0002a830
        /*0b00*/ 	.short	0x0101
        /*0b02*/ 	.byte	0x3f
	.zero		1


	//   ....[54]....
        /*0b04*/ 	.word	0x00014cb0
        /*0b08*/ 	.word	0x00000016
        /*0b0c*/ 	.word	0x0002a800
        /*0b10*/ 	.short	0x0107
        /*0b12*/ 	.byte	0x3f
	.zero		1


	//   ....[55]....
        /*0b14*/ 	.word	0x00014db0
        /*0b18*/ 	.word	0x00000016
        /*0b1c*/ 	.word	0x0002a800
        /*0b20*/ 	.short	0x0101
        /*0b22*/ 	.byte	0x3f
	.zero		1


	//   ....[56]....
        /*0b24*/ 	.word	0x00014dd0
        /*0b28*/ 	.word	0x00000016
        /*0b2c*/ 	.word	0x0002a820
        /*0b30*/ 	.short	0x010a
        /*0b32*/ 	.byte	0x3f
	.zero		1


	//   ....[57]....
        /*0b34*/ 	.word	0x00015140
        /*0b38*/ 	.word	0x00000004
        /*0b3c*/ 	.word	0x0002a880
        /*0b40*/ 	.short	0x010a
        /*0b42*/ 	.byte	0x3f
	.zero		1


	//   ....[58]....
        /*0b44*/ 	.word	0x00015520
        /*0b48*/ 	.word	0x00000004
        /*0b4c*/ 	.word	0x0002a870
        /*0b50*/ 	.short	0x0107
        /*0b52*/ 	.byte	0x3f
	.zero		1


	//   ....[59]....
        /*0b54*/ 	.word	0x000155e0
        /*0b58*/ 	.word	0x00000004
        /*0b5c*/ 	.word	0x0002a870
        /*0b60*/ 	.short	0x0101
        /*0b62*/ 	.byte	0x3f
	.zero		1


	//   ....[60]....
        /*0b64*/ 	.word	0x00015610
        /*0b68*/ 	.word	0x00000004
        /*0b6c*/ 	.word	0x0002a840
        /*0b70*/ 	.short	0x010a
        /*0b72*/ 	.byte	0x3f
	.zero		1


	//   ....[61]....
        /*0b74*/ 	.word	0x000159e0
        /*0b78*/ 	.word	0x00000004
        /*0b7c*/ 	.word	0x0002a830
        /*0b80*/ 	.short	0x0107
        /*0b82*/ 	.byte	0x3f
	.zero		1


	//   ....[62]....
        /*0b84*/ 	.word	0x00015ab0
        /*0b88*/ 	.word	0x00000004
        /*0b8c*/ 	.word	0x0002a830
        /*0b90*/ 	.short	0x0101
        /*0b92*/ 	.byte	0x3f
	.zero		1


	//   ....[63]....
        /*0b94*/ 	.word	0x00015b30
        /*0b98*/ 	.word	0x00000000
        /*0b9c*/ 	.word	0x0002a870
        /*0ba0*/ 	.short	0x010a
        /*0ba2*/ 	.byte	0x3f
	.zero		1


	//   ....[64]....
        /*0ba4*/ 	.word	0x00015bc0
        /*0ba8*/ 	.word	0x00000000
        /*0bac*/ 	.word	0x0002a860
        /*0bb0*/ 	.short	0x010a
        /*0bb2*/ 	.byte	0x3f
	.zero		1


	//   ....[65]....
        /*0bb4*/ 	.word	0x00016170
        /*0bb8*/ 	.word	0x00000000
        /*0bbc*/ 	.word	0x0002a850
        /*0bc0*/ 	.short	0x0101
        /*0bc2*/ 	.byte	0x3f
	.zero		1


	//   ....[66]....
        /*0bc4*/ 	.word	0x000161f0
        /*0bc8*/ 	.word	0x00000003
        /*0bcc*/ 	.word	0x00000000
        /*0bd0*/ 	.short	0x0101
        /*0bd2*/ 	.byte	0x3f
	.zero		1


	//   ....[67]....
        /*0bd4*/ 	.word	0x000163b0
        /*0bd8*/ 	.word	0x0000000c
        /*0bdc*/ 	.word	0x0002a870
        /*0be0*/ 	.short	0x010a
        /*0be2*/ 	.byte	0x3f
	.zero		1


	//   ....[68]....
        /*0be4*/ 	.word	0x00016430
        /*0be8*/ 	.word	0x0000000c
        /*0bec*/ 	.word	0x0002a860
        /*0bf0*/ 	.short	0x010a
        /*0bf2*/ 	.byte	0x3f
	.zero		1


	//   ....[69]....
        /*0bf4*/ 	.word	0x000169f0
        /*0bf8*/ 	.word	0x0000000c
        /*0bfc*/ 	.word	0x0002a850
        /*0c00*/ 	.short	0x0101
        /*0c02*/ 	.byte	0x3f
	.zero		1


	//   ....[70]....
        /*0c04*/ 	.word	0x00016a70
        /*0c08*/ 	.word	0x00000003
        /*0c0c*/ 	.word	0x00000000
        /*0c10*/ 	.short	0x0101
        /*0c12*/ 	.byte	0x3f
	.zero		1


	//   ....[71]....
        /*0c14*/ 	.word	0x00017680
        /*0c18*/ 	.word	0x00000004
        /*0c1c*/ 	.word	0x0002a820
        /*0c20*/ 	.short	0x010a
        /*0c22*/ 	.byte	0x3f
	.zero		1


	//   ....[72]....
        /*0c24*/ 	.word	0x00017800
        /*0c28*/ 	.word	0x00000005
        /*0c2c*/ 	.word	0x0002a840
        /*0c30*/ 	.short	0x010a
        /*0c32*/ 	.byte	0x3f
	.zero		1


	//   ....[73]....
        /*0c34*/ 	.word	0x000178a0
        /*0c38*/ 	.word	0x00000017
        /*0c3c*/ 	.word	0x0002a840
        /*0c40*/ 	.short	0x010a
        /*0c42*/ 	.byte	0x3f
	.zero		1


	//   ....[74]....
        /*0c44*/ 	.word	0x000178e0
        /*0c48*/ 	.word	0x00000005
        /*0c4c*/ 	.word	0x0002a860
        /*0c50*/ 	.short	0x010a
        /*0c52*/ 	.byte	0x3f
	.zero		1


	//   ....[75]....
        /*0c54*/ 	.word	0x00017920
        /*0c58*/ 	.word	0x00000017
        /*0c5c*/ 	.word	0x0002a860
        /*0c60*/ 	.short	0x010a
        /*0c62*/ 	.byte	0x3f
	.zero		1


	//   ....[76]....
        /*0c64*/ 	.word	0x00017960
        /*0c68*/ 	.word	0x00000005
        /*0c6c*/ 	.word	0x0002a880
        /*0c70*/ 	.short	0x010a
        /*0c72*/ 	.byte	0x3f
	.zero		1


	//   ....[77]....
        /*0c74*/ 	.word	0x000179a0
        /*0c78*/ 	.word	0x00000017
        /*0c7c*/ 	.word	0x0002a880
        /*0c80*/ 	.short	0x010a
        /*0c82*/ 	.byte	0x3f
	.zero		1


	//   ....[78]....
        /*0c84*/ 	.word	0x00017a10
        /*0c88*/ 	.word	0x00000003
        /*0c8c*/ 	.word	0x0002a800
        /*0c90*/ 	.short	0x010a
        /*0c92*/ 	.byte	0x3f
	.zero		1


	//   ....[79]....
        /*0c94*/ 	.word	0x00017a60
        /*0c98*/ 	.word	0x00000003
        /*0c9c*/ 	.word	0x0002a830
        /*0ca0*/ 	.short	0x010a
        /*0ca2*/ 	.byte	0x3f
	.zero		1


	//   ....[80]....
        /*0ca4*/ 	.word	0x00017ac0
        /*0ca8*/ 	.word	0x00000007
        /*0cac*/ 	.word	0x0002a830
        /*0cb0*/ 	.short	0x010a
        /*0cb2*/ 	.byte	0x3f
	.zero		1


	//   ....[81]....
        /*0cb4*/ 	.word	0x00017b20
        /*0cb8*/ 	.word	0x00000007
        /*0cbc*/ 	.word	0x0002a850
        /*0cc0*/ 	.short	0x010a
        /*0cc2*/ 	.byte	0x3f
	.zero		1


	//   ....[82]....
        /*0cc4*/ 	.word	0x00017b80
        /*0cc8*/ 	.word	0x00000007
        /*0ccc*/ 	.word	0x0002a830
        /*0cd0*/ 	.short	0x010a
        /*0cd2*/ 	.byte	0x3f
	.zero		1


	//   ....[83]....
        /*0cd4*/ 	.word	0x00017be0
        /*0cd8*/ 	.word	0x00000007
        /*0cdc*/ 	.word	0x0002a850
        /*0ce0*/ 	.short	0x010a
        /*0ce2*/ 	.byte	0x3f
	.zero		1


	//   ....[84]....
        /*0ce4*/ 	.word	0x00017c40
        /*0ce8*/ 	.word	0x00000007
        /*0cec*/ 	.word	0x0002a830
        /*0cf0*/ 	.short	0x010a
        /*0cf2*/ 	.byte	0x3f
	.zero		1


	//   ....[85]....
        /*0cf4*/ 	.word	0x00017ca0
        /*0cf8*/ 	.word	0x00000007
        /*0cfc*/ 	.word	0x0002a850
        /*0d00*/ 	.short	0x010a
        /*0d02*/ 	.byte	0x3f
	.zero		1


	//   ....[86]....
        /*0d04*/ 	.word	0x00017d00
        /*0d08*/ 	.word	0x00000005
        /*0d0c*/ 	.word	0x0002a850
        /*0d10*/ 	.short	0x010a
        /*0d12*/ 	.byte	0x3f
	.zero		1


	//   ....[87]....
        /*0d14*/ 	.word	0x00017e00
        /*0d18*/ 	.word	0x00000004
        /*0d1c*/ 	.word	0x0002a880
        /*0d20*/ 	.short	0x010a
        /*0d22*/ 	.byte	0x3f
	.zero		1


	//   ....[88]....
        /*0d24*/ 	.word	0x000184e0
        /*0d28*/ 	.word	0x00000004
        /*0d2c*/ 	.word	0x0002a840
        /*0d30*/ 	.short	0x010a
        /*0d32*/ 	.byte	0x3f
	.zero		1


	//   ....[89]....
        /*0d34*/ 	.word	0x00018f40
        /*0d38*/ 	.word	0x00000016
        /*0d3c*/ 	.word	0x0002a820
        /*0d40*/ 	.short	0x010a
        /*0d42*/ 	.byte	0x3f
	.zero		1


	//   ....[90]....
        /*0d44*/ 	.word	0x00018f90
        /*0d48*/ 	.word	0x00000004
        /*0d4c*/ 	.word	0x0002a880
        /*0d50*/ 	.short	0x010a
        /*0d52*/ 	.byte	0x3f
	.zero		1


	//   ....[91]....
        /*0d54*/ 	.word	0x000194b0
        /*0d58*/ 	.word	0x00000004
        /*0d5c*/ 	.word	0x0002a840
        /*0d60*/ 	.short	0x010a
        /*0d62*/ 	.byte	0x3f
	.zero		1


	//   ....[92]....
        /*0d64*/ 	.word	0x000199c0
        /*0d68*/ 	.word	0x00000000
        /*0d6c*/ 	.word	0x0002a870
        /*0d70*/ 	.short	0x010a
        /*0d72*/ 	.byte	0x3f
	.zero		1


	//   ....[93]....
        /*0d74*/ 	.word	0x00019a10
        /*0d78*/ 	.word	0x00000000
        /*0d7c*/ 	.word	0x0002a860
        /*0d80*/ 	.short	0x010a
        /*0d82*/ 	.byte	0x3f
	.zero		1


	//   ....[94]....
        /*0d84*/ 	.word	0x00019a60
        /*0d88*/ 	.word	0x0000000c
        /*0d8c*/ 	.word	0x0002a870
        /*0d90*/ 	.short	0x010a
        /*0d92*/ 	.byte	0x3f
	.zero		1


	//   ....[95]....
        /*0d94*/ 	.word	0x00019ab0
        /*0d98*/ 	.word	0x0000000c
        /*0d9c*/ 	.word	0x0002a860
        /*0da0*/ 	.short	0x010a
        /*0da2*/ 	.byte	0x3f
	.zero		1


	//   ....[96]....
        /*0da4*/ 	.word	0x00019b00
        /*0da8*/ 	.word	0x00000004
        /*0dac*/ 	.word	0x0002a820
        /*0db0*/ 	.short	0x010a
        /*0db2*/ 	.byte	0x3f
	.zero		1


	//   ....[97]....
        /*0db4*/ 	.word	0x00019ca0
        /*0db8*/ 	.word	0x00000005
        /*0dbc*/ 	.word	0x0002a840
        /*0dc0*/ 	.short	0x010a
        /*0dc2*/ 	.byte	0x3f
	.zero		1


	//   ....[98]....
        /*0dc4*/ 	.word	0x00019cf0
        /*0dc8*/ 	.word	0x00000017
        /*0dcc*/ 	.word	0x0002a840
        /*0dd0*/ 	.short	0x010a
        /*0dd2*/ 	.byte	0x3f
	.zero		1


	//   ....[99]....
        /*0dd4*/ 	.word	0x00019d40
        /*0dd8*/ 	.word	0x00000005
        /*0ddc*/ 	.word	0x0002a860
        /*0de0*/ 	.short	0x010a
        /*0de2*/ 	.byte	0x3f
	.zero		1


	//   ....[100]....
        /*0de4*/ 	.word	0x00019d90
        /*0de8*/ 	.word	0x00000017
        /*0dec*/ 	.word	0x0002a860
        /*0df0*/ 	.short	0x010a
        /*0df2*/ 	.byte	0x3f
	.zero		1


	//   ....[101]....
        /*0df4*/ 	.word	0x00019de0
        /*0df8*/ 	.word	0x00000005
        /*0dfc*/ 	.word	0x0002a880
        /*0e00*/ 	.short	0x010a
        /*0e02*/ 	.byte	0x3f
	.zero		1


	//----- nvinfo : EIATTR_NUM_MBARRIERS
	.align		4
.L_214:
        /*0e04*/ 	.byte	0x03, 0x38
        /*0e06*/ 	.short	0x0016


	//----- nvinfo : EIATTR_EXIT_INSTR_OFFSETS
	.align		4
        /*0e08*/ 	.byte	0x04, 0x1c
        /*0e0a*/ 	.short	(.L_216 - .L_215)


	//   ....[0]....
.L_215:
        /*0e0c*/ 	.word	0x000009c0


	//   ....[1]....
        /*0e10*/ 	.word	0x000116e0


	//   ....[2]....
        /*0e14*/ 	.word	0x000179f0


	//----- nvinfo : EIATTR_MAX_THREADS
	.align		4
.L_216:
        /*0e18*/ 	.byte	0x04, 0x05
        /*0e1a*/ 	.short	(.L_218 - .L_217)
.L_217:
        /*0e1c*/ 	.word	0x00000180
        /*0e20*/ 	.word	0x00000001
        /*0e24*/ 	.word	0x00000001


	//----- nvinfo : EIATTR_CRS_STACK_SIZE
	.align		4
.L_218:
        /*0e28*/ 	.byte	0x04, 0x1e
        /*0e2a*/ 	.short	(.L_220 - .L_219)
.L_219:
        /*0e2c*/ 	.word	0x00000000


	//----- nvinfo : EIATTR_CBANK_PARAM_SIZE
	.align		4
.L_220:
        /*0e30*/ 	.byte	0x03, 0x19
        /*0e32*/ 	.short	0x0af0


	//----- nvinfo : EIATTR_PARAM_CBANK
	.align		4
        /*0e34*/ 	.byte	0x04, 0x0a
        /*0e36*/ 	.short	(.L_222 - .L_221)
	.align		4
.L_221:
        /*0e38*/ 	.word	index@(.nv.constant0._ZN7cutlass13device_kernelIN5flash11enable_sm90INS1_16FlashAttnFwdSm90INS1_25CollectiveMainloopFwdSm90ILi2EN4cute5tupleIJNS5_1CILi1EEES8_S8_EEENS6_IJNS7_ILi128EEESA_NS7_ILi192EEEEEELi192ENS_12float_e4m3_tEfNS_4arch4Sm90ELb0ELb1ELb0ELb1ELb1ELb0ELb0ELb1ELb1ELb1ELb0ELb0EEENS1_21CollectiveEpilogueFwdINS6_IJSA_SB_SA_EEES9_NS_10bfloat16_tESF_Li256ELb1ELb1ELb0ELb1EEENS1_36VarlenDynamicPersistentTileSchedulerILi128ELi128ELi256ELi128ELb0ELb1ELb1ELb1ELb0ELb1EEEEEEEEEvNT_6ParamsE)
        /*0e3c*/ 	.short	0x0210
        /*0e3e*/ 	.short	0x0af0


	//----- nvinfo : EIATTR_SW_WAR
	.align		4
.L_222:
        /*0e40*/ 	.byte	0x04, 0x36
        /*0e42*/ 	.short	(.L_224 - .L_223)
.L_223:
        /*0e44*/ 	.word	0x00000008
.L_224:


//--------------------- .nv.info._ZN7cutlass13device_kernelIN5flash11enable_sm90INS1_16FlashAttnFwdSm90INS1_25CollectiveMainloopFwdSm90ILi2EN4cute5tupleIJNS5_1CILi1EEES8_S8_EEENS6_IJNS7_ILi128EEESA_NS7_ILi192EEEEEELi192ENS_12float_e4m3_tEfNS_4arch4Sm90ELb0ELb1ELb0ELb1ELb1ELb1ELb0ELb1ELb1ELb1ELb0ELb0EEENS1_21CollectiveEpilogueFwdINS6_IJSA_SB_SA_EEES9_NS_10bfloat16_tESF_Li256ELb1ELb1ELb0ELb1EEENS1_36VarlenDynamicPersistentTileSchedulerILi128ELi128ELi256ELi128ELb0ELb1ELb1ELb1ELb0ELb1EEEEEEEEEvNT_6ParamsE --------------------------
	.section	.nv.info._ZN7cutlass13device_kernelIN5flash11enable_sm90INS1_16FlashAttnFwdSm90INS1_25CollectiveMainloopFwdSm90ILi2EN4cute5tupleIJNS5_1CILi1EEES8_S8_EEENS6_IJNS7_ILi128EEESA_NS7_ILi192EEEEEELi192ENS_12float_e4m3_tEfNS_4arch4Sm90ELb0ELb1ELb0ELb1ELb1ELb1ELb0ELb1ELb1ELb1ELb0ELb0EEENS1_21CollectiveEpilogueFwdINS6_IJSA_SB_SA_EEES9_NS_10bfloat16_tESF_Li256ELb1ELb1ELb0ELb1EEENS1_36VarlenDynamicPersistentTileSchedulerILi128ELi128ELi256ELi128ELb0ELb1ELb1ELb1ELb0ELb1EEEEEEEEEvNT_6ParamsE,"",@"SHT_CUDA_INFO"
	.sectionflags	@""
	.align	4


	//----- nvinfo : EIATTR_CUDA_API_VERSION
	.align		4
        /*0000*/ 	.byte	0x04, 0x37
        /*0002*/ 	.short	(.L_226 - .L_225)
.L_225:
        /*0004*/ 	.word	0x00000082


	//----- nvinfo : EIATTR_KPARAM_INFO
	.align		4
.L_226:
        /*0008*/ 	.byte	0x04, 0x17
        /*000a*/ 	.short	(.L_228 - .L_227)
.L_227:
        /*000c*/ 	.word	0x00000000
        /*0010*/ 	.short	0x0000
        /*0012*/ 	.short	0x0070
        /*0014*/ 	.byte	0x00, 0xf0, 0x01, 0x2a


	//----- nvinfo : EIATTR_SPARSE_MMA_MASK
	.align		4
.L_228:
        /*0018*/ 	.byte	0x03, 0x50
        /*001a*/ 	.short	0x0000


	//----- nvinfo : EIATTR_MAXREG_COUNT
	.align		4
        /*001c*/ 	.byte	0x03, 0x1b
        /*001e*/ 	.short	0x00a8


	//----- nvinfo : EIATTR_NUM_BARRIERS
	.align		4
        /*0020*/ 	.byte	0x02, 0x4c
        /*0022*/ 	.byte	0x10
	.zero		1


	//----- nvinfo : EIATTR_EXTERNS
	.align		4
        /*0024*/ 	.byte	0x04, 0x0f
        /*0026*/ 	.short	(.L_230 - .L_229)


	//   ....[0]....
	.align		4
.L_229:
        /*0028*/ 	.word	index@(__assertfail)


	//----- nvinfo : EIATTR_ANNOTATIONS
	.align		4
.L_230:
        /*002c*/ 	.byte	0x04, 0x55
        /*002e*/ 	.short	(.L_232 - .L_231)


	//   ....[0]....
.L_231:
        /* <DEDUP_REMOVED lines=38> */
        /*0284*/ 	.byte	0x90, 0xc7, 0x02, 0x00


	//----- nvinfo : EIATTR_MERCURY_ISA_VERSION
	.align		4
.L_232:
        /*0288*/ 	.byte	0x03, 0x5f
        /*028a*/ 	.short	0x0101


	//----- nvinfo : EIATTR_UNUSED_LOAD_BYTE_OFFSET
	.align		4
        /*028c*/ 	.byte	0x04, 0x44
        /*028e*/ 	.short	(.L_234 - .L_233)


	//   ....[0]....
.L_233:
        /*0290*/ 	.word	0x00000a90
        /*0294*/ 	.word	0x0000fff0


	//   ....[1]....
        /*0298*/ 	.word	0x0001e1f0
        /*029c*/ 	.word	0x0000fff0


	//----- nvinfo : EIATTR_INT_WARP_WIDE_INSTR_OFFSETS
	.align		4
.L_234:
        /*02a0*/ 	.byte	0x04, 0x31
        /*02a2*/ 	.short	(.L_236 - .L_235)


	//   ....[0]....
.L_235:
        /*02a4*/ 	.word	0x00000130


	//   ....[1]....
        /*02a8*/ 	.word	0x00000170


	//   ....[2]....
        /*02ac*/ 	.word	0x000001e0


	//   ....[3]....
        /*02b0*/ 	.word	0x00024730


	//   ....[4]....
        /*02b4*/ 	.word	0x000247c0


	//   ....[5]....
        /*02b8*/ 	.word	0x00027c50


	//   ....[6]....
        /*02bc*/ 	.word	0x00027ce0


	//----- nvinfo : EIATTR_COOP_GROUP_MASK_REGIDS
	.align		4
.L_236:
        /*02c0*/ 	.byte	0x04, 0x29
        /*02c2*/ 	.short	(.L_238 - .L_237)


	//   ....[0]....
.L_237:
        /*02c4*/ 	.word	0xffffffff


	//   ....[1]....
        /*02c8*/ 	.word	0xffffffff


	//   ....[2]....
        /*02cc*/ 	.word	0xffffffff


	//   ....[3]....
        /*02d0*/ 	.word	0xffffffff


	//   ....[4]....
        /*02d4*/ 	.word	0xffffffff


	//   ....[5]....
        /*02d8*/ 	.word	0xffffffff


	//   ....[6]....
        /*02dc*/ 	.word	0xffffffff


	//   ....[7]....
        /*02e0*/ 	.word	0xffffffff


	//   ....[8]....
        /*02e4*/ 	.word	0xffffffff


	//   ....[9]....
        /*02e8*/ 	.word	0xffffffff


	//   ....[10]....
        /*02ec*/ 	.word	0xffffffff


	//   ....[11]....
        /*02f0*/ 	.word	0xffffffff


	//   ....[12]....
        /*02f4*/ 	.word	0xffffffff


	//   ....[13]....
        /*02f8*/ 	.word	0xffffffff


	//   ....[14]....
        /*02fc*/ 	.word	0xffffffff


	//   ....[15]....
        /*0300*/ 	.word	0xffffffff


	//   ....[16]....
        /*0304*/ 	.word	0xffffffff


	//   ....[17]....
        /*0308*/ 	.word	0xffffffff


	//   ....[18]....
        /*030c*/ 	.word	0xffffffff


	//   ....[19]....
        /*0310*/ 	.word	0xffffffff


	//   ....[20]....
        /*0314*/ 	.word	0xffffffff


	//   ....[21]....
        /*0318*/ 	.word	0xffffffff


	//   ....[22]....
        /*031c*/ 	.word	0xffffffff


	//   ....[23]....
        /*0320*/ 	.word	0xffffffff


	//   ....[24]....
        /*0324*/ 	.word	0xffffffff


	//   ....[25]....
        /*0328*/ 	.word	0xffffffff


	//   ....[26]....
        /*032c*/ 	.word	0xffffffff


	//   ....[27]....
        /*0330*/ 	.word	0xffffffff


	//   ....[28]....
        /*0334*/ 	.word	0xffffffff


	//   ....[29]....
        /*0338*/ 	.word	0xffffffff


	//   ....[30]....
        /*033c*/ 	.word	0xffffffff


	//   ....[31]....
        /*0340*/ 	.word	0xffffffff


	//   ....[32]....
        /*0344*/ 	.word	0xffffffff


	//   ....[33]....
        /*0348*/ 	.word	0xffffffff


	//   ....[34]....
        /*034c*/ 	.word	0xffffffff


	//   ....[35]....
        /*0350*/ 	.word	0xffffffff


	//   ....[36]....
        /*0354*/ 	.word	0xffffffff


	//   ....[37]....
        /*0358*/ 	.word	0xffffffff


	//   ....[38]....
        /*035c*/ 	.word	0xffffffff


	//   ....[39]....
        /*0360*/ 	.word	0xffffffff


	//   ....[40]....
        /*0364*/ 	.word	0xffffffff


	//   ....[41]....
        /*0368*/ 	.word	0xffffffff


	//   ....[42]....
        /*036c*/ 	.word	0xffffffff


	//   ....[43]....
        /*0370*/ 	.word	0xffffffff


	//   ....[44]....
        /*0374*/ 	.word	0xffffffff


	//   ....[45]....
        /*0378*/ 	.word	0xffffffff


	//   ....[46]....
        /*037c*/ 	.word	0xffffffff


	//   ....[47]....
        /*0380*/ 	.word	0xffffffff


	//   ....[48]....
        /*0384*/ 	.word	0xffffffff


	//   ....[49]....
        /*0388*/ 	.word	0xffffffff


	//   ....[50]....
        /*038c*/ 	.word	0xffffffff


	//   ....[51]....
        /*0390*/ 	.word	0xffffffff


	//   ....[52]....
        /*0394*/ 	.word	0xffffffff


	//   ....[53]....
        /*0398*/ 	.word	0xffffffff


	//   ....[54]....
        /*039c*/ 	.word	0xffffffff


	//   ....[55]....
        /*03a0*/ 	.word	0xffffffff


	//   ....[56]....
        /*03a4*/ 	.word	0xffffffff


	//   ....[57]....
        /*03a8*/ 	.word	0xffffffff


	//   ....[58]....
        /*03ac*/ 	.word	0xffffffff


	//   ....[59]....
        /*03b0*/ 	.word	0xffffffff


	//   ....[60]....
        /*03b4*/ 	.word	0xffffffff


	//   ....[61]....
        /*03b8*/ 	.word	0xffffffff


	//   ....[62]....
        /*03bc*/ 	.word	0xffffffff


	//   ....[63]....
        /*03c0*/ 	.word	0xffffffff


	//   ....[64]....
        /*03c4*/ 	.word	0xffffffff


	//   ....[65]....
        /*03c8*/ 	.word	0xffffffff


	//   ....[66]....
        /*03cc*/ 	.word	0xffffffff


	//   ....[67]....
        /*03d0*/ 	.word	0xffffffff


	//   ....[68]....
        /*03d4*/ 	.word	0xffffffff


	//   ....[69]....
        /*03d8*/ 	.word	0xffffffff


	//   ....[70]....
        /*03dc*/ 	.word	0xffffffff


	//   ....[71]....
        /*03e0*/ 	.word	0xffffffff


	//   ....[72]....
        /*03e4*/ 	.word	0xffffffff


	//   ....[73]....
        /*03e8*/ 	.word	0xffffffff


	//   ....[74]....
        /*03ec*/ 	.word	0xffffffff


	//   ....[75]....
        /*03f0*/ 	.word	0xffffffff


	//   ....[76]....
        /*03f4*/ 	.word	0xffffffff


	//   ....[77]....
        /*03f8*/ 	.word	0xffffffff


	//   ....[78]....
        /*03fc*/ 	.word	0xffffffff


	//   ....[79]....
        /*0400*/ 	.word	0xffffffff


	//   ....[80]....
        /*0404*/ 	.word	0xffffffff


	//   ....[81]....
        /*0408*/ 	.word	0xffffffff


	//   ....[82]....
        /*040c*/ 	.word	0xffffffff


	//   ....[83]....
        /*0410*/ 	.word	0xffffffff


	//   ....[84]....
        /*0414*/ 	.word	0xffffffff


	//   ....[85]....
        /*0418*/ 	.word	0xffffffff


	//   ....[86]....
        /*041c*/ 	.word	0xffffffff


	//   ....[87]....
        /*0420*/ 	.word	0xffffffff


	//   ....[88]....
        /*0424*/ 	.word	0xffffffff


	//   ....[89]....
        /*0428*/ 	.word	0xffffffff


	//   ....[90]....
        /*042c*/ 	.word	0xffffffff


	//   ....[91]....
        /*0430*/ 	.word	0xffffffff


	//   ....[92]....
        /*0434*/ 	.word	0xffffffff


	//   ....[93]....
        /*0438*/ 	.word	0xffffffff


	//   ....[94]....
        /*043c*/ 	.word	0xffffffff


	//   ....[95]....
        /*0440*/ 	.word	0xffffffff


	//   ....[96]....
        /*0444*/ 	.word	0xffffffff


	//   ....[97]....
        /*0448*/ 	.word	0xffffffff


	//   ....[98]....
        /*044c*/ 	.word	0xffffffff


	//   ....[99]....
        /*0450*/ 	.word	0xffffffff


	//   ....[100]....
        /*0454*/ 	.word	0xffffffff


	//   ....[101]....
        /*0458*/ 	.word	0xffffffff


	//   ....[102]....
        /*045c*/ 	.word	0xffffffff


	//   ....[103]....
        /*0460*/ 	.word	0xffffffff


	//   ....[104]....
        /*0464*/ 	.word	0xffffffff


	//   ....[105]....
        /*0468*/ 	.word	0xffffffff


	//   ....[106]....
        /*046c*/ 	.word	0xffffffff


	//   ....[107]....
        /*0470*/ 	.word	0xffffffff


	//   ....[108]....
        /*0474*/ 	.word	0xffffffff


	//   ....[109]....
        /*0478*/ 	.word	0xffffffff


	//   ....[110]....
        /*047c*/ 	.word	0xffffffff


	//   ....[111]....
        /*0480*/ 	.word	0xffffffff


	//   ....[112]....
        /*0484*/ 	.word	0xffffffff


	//   ....[113]....
        /*0488*/ 	.word	0xffffffff


	//   ....[114]....
        /*048c*/ 	.word	0xffffffff


	//   ....[115]....
        /*0490*/ 	.word	0xffffffff


	//   ....[116]....
        /*0494*/ 	.word	0xffffffff


	//   ....[117]....
        /*0498*/ 	.word	0xffffffff


	//   ....[118]....
        /*049c*/ 	.word	0xffffffff


	//   ....[119]....
        /*04a0*/ 	.word	0xffffffff


	//   ....[120]....
        /*04a4*/ 	.word	0xffffffff


	//   ....[121]....
        /*04a8*/ 	.word	0xffffffff


	//   ....[122]....
        /*04ac*/ 	.word	0xffffffff


	//   ....[123]....
        /*04b0*/ 	.word	0xffffffff


	//   ....[124]....
        /*04b4*/ 	.word	0xffffffff


	//   ....[125]....
        /*04b8*/ 	.word	0xffffffff


	//   ....[126]....
        /*04bc*/ 	.word	0xffffffff


	//   ....[127]....
        /*04c0*/ 	.word	0xffffffff


	//   ....[128]....
        /*04c4*/ 	.word	0xffffffff


	//   ....[129]....
        /*04c8*/ 	.word	0xffffffff


	//   ....[130]....
        /*04cc*/ 	.word	0xffffffff


	//   ....[131]....
        /*04d0*/ 	.word	0xffffffff


	//   ....[132]....
        /*04d4*/ 	.word	0xffffffff


	//   ....[133]....
        /*04d8*/ 	.word	0xffffffff


	//   ....[134]....
        /*04dc*/ 	.word	0xffffffff


	//   ....[135]....
        /*04e0*/ 	.word	0xffffffff


	//   ....[136]....
        /*04e4*/ 	.word	0xffffffff


	//   ....[137]....
        /*04e8*/ 	.word	0xffffffff


	//   ....[138]....
        /*04ec*/ 	.word	0xffffffff


	//   ....[139]....
        /*04f0*/ 	.word	0xffffffff


	//   ....[140]....
        /*04f4*/ 	.word	0xffffffff


	//   ....[141]....
        /*04f8*/ 	.word	0xffffffff


	//   ....[142]....
        /*04fc*/ 	.word	0xffffffff


	//   ....[143]....
        /*0500*/ 	.word	0xffffffff


	//   ....[144]....
        /*0504*/ 	.word	0xffffffff


	//   ....[145]....
        /*0508*/ 	.word	0xffffffff


	//   ....[146]....
        /*050c*/ 	.word	0xffffffff


	//   ....[147]....
        /*0510*/ 	.word	0xffffffff


	//   ....[148]....
        /*0514*/ 	.word	0xffffffff


	//   ....[149]....
        /*0518*/ 	.word	0xffffffff


	//   ....[150]....
        /*051c*/ 	.word	0xffffffff


	//   ....[151]....
        /*0520*/ 	.word	0xffffffff


	//   ....[152]....
        /*0524*/ 	.word	0xffffffff


	//   ....[153]....
        /*0528*/ 	.word	0xffffffff


	//   ....[154]....
        /*052c*/ 	.word	0xffffffff


	//   ....[155]....
        /*0530*/ 	.word	0xffffffff


	//   ....[156]....
        /*0534*/ 	.word	0xffffffff


	//   ....[157]....
        /*0538*/ 	.word	0xffffffff


	//   ....[158]....
        /*053c*/ 	.word	0xffffffff


	//   ....[159]....
        /*0540*/ 	.word	0xffffffff


	//   ....[160]....
        /*0544*/ 	.word	0xffffffff


	//   ....[161]....
        /*0548*/ 	.word	0xffffffff


	//   ....[162]....
        /*054c*/ 	.word	0xffffffff


	//   ....[163]....
        /*0550*/ 	.word	0xffffffff


	//   ....[164]....
        /*0554*/ 	.word	0xffffffff


	//   ....[165]....
        /*0558*/ 	.word	0xffffffff


	//   ....[166]....
        /*055c*/ 	.word	0xffffffff


	//   ....[167]....
        /*0560*/ 	.word	0xffffffff


	//   ....[168]....
        /*0564*/ 	.word	0xffffffff


	//   ....[169]....
        /*0568*/ 	.word	0xffffffff


	//   ....[170]....
        /*056c*/ 	.word	0xffffffff


	//   ....[171]....
        /*0570*/ 	.word	0xffffffff


	//   ....[172]....
        /*0574*/ 	.word	0xffffffff


	//   ....[173]....
        /*0578*/ 	.word	0xffffffff


	//   ....[174]....
        /*057c*/ 	.word	0xffffffff


	//   ....[175]....
        /*0580*/ 	.word	0xffffffff


	//   ....[176]....
        /*0584*/ 	.word	0xffffffff


	//   ....[177]....
        /*0588*/ 	.word	0xffffffff


	//   ....[178]....
        /*058c*/ 	.word	0xffffffff


	//   ....[179]....
        /*0590*/ 	.word	0xffffffff


	//   ....[180]....
        /*0594*/ 	.word	0xffffffff


	//   ....[181]....
        /*0598*/ 	.word	0xffffffff


	//   ....[182]....
        /*059c*/ 	.word	0xffffffff


	//   ....[183]....
        /*05a0*/ 	.word	0xffffffff


	//   ....[184]....
        /*05a4*/ 	.word	0xffffffff


	//   ....[185]....
        /*05a8*/ 	.word	0xffffffff


	//   ....[186]....
        /*05ac*/ 	.word	0xffffffff


	//   ....[187]....
        /*05b0*/ 	.word	0xffffffff


	//   ....[188]....
        /*05b4*/ 	.word	0xffffffff


	//   ....[189]....
        /*05b8*/ 	.word	0xffffffff


	//   ....[190]....
        /*05bc*/ 	.word	0xffffffff


	//   ....[191]....
        /*05c0*/ 	.word	0xffffffff


	//   ....[192]....
        /*05c4*/ 	.word	0xffffffff


	//   ....[193]....
        /*05c8*/ 	.word	0x0500000f


	//   ....[194]....
        /*05cc*/ 	.word	0x0500000f


	//   ....[195]....
        /*05d0*/ 	.word	0x0500000f


	//   ....[196]....
        /*05d4*/ 	.word	0x0500000f


	//   ....[197]....
        /*05d8*/ 	.word	0x0500000f


	//   ....[198]....
        /*05dc*/ 	.word	0x0500000f


	//   ....[199]....
        /*05e0*/ 	.word	0x0500000f


	//   ....[200]....
        /*05e4*/ 	.word	0x0500000f


	//   ....[201]....
        /*05e8*/ 	.word	0x0500000f


	//   ....[202]....
        /*05ec*/ 	.word	0x0500000f


	//   ....[203]....
        /*05f0*/ 	.word	0x0500000f


	//   ....[204]....
        /*05f4*/ 	.word	0x0500000f


	//   ....[205]....
        /*05f8*/ 	.word	0x0500000f


	//   ....[206]....
        /*05fc*/ 	.word	0x0500000f


	//   ....[207]....
        /*0600*/ 	.word	0x0500000f


	//   ....[208]....
        /*0604*/ 	.word	0x0500000f


	//   ....[209]....
        /*0608*/ 	.word	0x0500000f


	//   ....[210]....
        /*060c*/ 	.word	0x0500000f


	//   ....[211]....
        /*0610*/ 	.word	0x0500000f


	//   ....[212]....
        /*0614*/ 	.word	0x0500000f


	//   ....[213]....
        /*0618*/ 	.word	0x0500000f


	//   ....[214]....
        /*061c*/ 	.word	0x0500000f


	//   ....[215]....
        /*0620*/ 	.word	0x0500000f


	//   ....[216]....
        /*0624*/ 	.word	0x0500000f


	//   ....[217]....
        /*0628*/ 	.word	0x0500000f


	//   ....[218]....
        /*062c*/ 	.word	0x0500000f


	//   ....[219]....
        /*0630*/ 	.word	0x0500000f


	//   ....[220]....
        /*0634*/ 	.word	0x0500000f


	//   ....[221]....
        /*0638*/ 	.word	0x0500000f


	//   ....[222]....
        /*063c*/ 	.word	0x0500000f


	//   ....[223]....
        /*0640*/ 	.word	0x0500000f


	//   ....[224]....
        /*0644*/ 	.word	0x0500000f


	//   ....[225]....
        /*0648*/ 	.word	0x0500000f


	//   ....[226]....
        /*064c*/ 	.word	0x0500000f


	//   ....[227]....
        /*0650*/ 	.word	0x0500000f


	//   ....[228]....
        /*0654*/ 	.word	0x0500000f


	//   ....[229]....
        /*0658*/ 	.word	0x0500000f


	//   ....[230]....
        /*065c*/ 	.word	0x0500000f


	//   ....[231]....
        /*0660*/ 	.word	0x0500000f


	//   ....[232]....
        /*0664*/ 	.word	0x0500000f


	//   ....[233]....
        /*0668*/ 	.word	0x0500000f


	//   ....[234]....
        /*066c*/ 	.word	0x0500000f


	//   ....[235]....
        /*0670*/ 	.word	0x0500000f


	//   ....[236]....
        /*0674*/ 	.word	0x0500000f


	//   ....[237]....
        /*0678*/ 	.word	0x0500000f


	//   ....[238]....
        /*067c*/ 	.word	0x0500000f


	//   ....[239]....
        /*0680*/ 	.word	0x0500000f


	//   ....[240]....
        /*0684*/ 	.word	0x0500000f


	//   ....[241]....
        /*0688*/ 	.word	0x0500000f


	//   ....[242]....
        /*068c*/ 	.word	0x0500000f


	//   ....[243]....
        /*0690*/ 	.word	0x0500000f


	//   ....[244]....
        /*0694*/ 	.word	0x0500000f


	//   ....[245]....
        /*0698*/ 	.word	0x0500000f


	//   ....[246]....
        /*069c*/ 	.word	0x0500000f


	//   ....[247]....
        /*06a0*/ 	.word	0x0500000f


	//   ....[248]....
        /*06a4*/ 	.word	0x0500000f


	//   ....[249]....
        /*06a8*/ 	.word	0x0500000f


	//   ....[250]....
        /*06ac*/ 	.word	0x0500000f


	//   ....[251]....
        /*06b0*/ 	.word	0x0500000f


	//   ....[252]....
        /*06b4*/ 	.word	0x0500000f


	//   ....[253]....
        /*06b8*/ 	.word	0x0500000f


	//   ....[254]....
        /*06bc*/ 	.word	0x0500000f


	//   ....[255]....
        /*06c0*/ 	.word	0x0500000f


	//   ....[0]....
        /*06c4*/ 	.word	0x0500000f


	//   ....[1]....
        /*06c8*/ 	.word	0x0500000f


	//   ....[2]....
        /*06cc*/ 	.word	0x0500000f


	//   ....[3]....
        /*06d0*/ 	.word	0x0500000f


	//   ....[4]....
        /*06d4*/ 	.word	0x0500000f


	//   ....[5]....
        /*06d8*/ 	.word	0x0500000f


	//   ....[6]....
        /*06dc*/ 	.word	0x0500000f


	//   ....[7]....
        /*06e0*/ 	.word	0x0500000f


	//   ....[8]....
        /*06e4*/ 	.word	0x0500000f


	//   ....[9]....
        /*06e8*/ 	.word	0x0500000f


	//   ....[10]....
        /*06ec*/ 	.word	0x0500000f


	//   ....[11]....
        /*06f0*/ 	.word	0x0500000f


	//   ....[12]....
        /*06f4*/ 	.word	0x0500000f


	//   ....[13]....
        /*06f8*/ 	.word	0x0500000f


	//   ....[14]....
        /*06fc*/ 	.word	0x0500000f


	//   ....[15]....
        /*0700*/ 	.word	0x0500000f


	//   ....[16]....
        /*0704*/ 	.word	0x0500000f


	//   ....[17]....
        /*0708*/ 	.word	0x0500000f


	//   ....[18]....
        /*070c*/ 	.word	0x0500000f


	//   ....[19]....
        /*0710*/ 	.word	0x0500000f


	//   ....[20]....
        /*0714*/ 	.word	0x0500000f


	//   ....[21]....
        /*0718*/ 	.word	0x0500000f


	//   ....[22]....
        /*071c*/ 	.word	0x0500000f


	//   ....[23]....
        /*0720*/ 	.word	0x0500000f


	//   ....[24]....
        /*0724*/ 	.word	0x0500000f


	//   ....[25]....
        /*0728*/ 	.word	0x0500000f


	//   ....[26]....
        /*072c*/ 	.word	0x0500000f


	//   ....[27]....
        /*0730*/ 	.word	0x0500000f


	//   ....[28]....
        /*0734*/ 	.word	0x0500000f


	//   ....[29]....
        /*0738*/ 	.word	0x0500000f


	//   ....[30]....
        /*073c*/ 	.word	0x0500000f


	//   ....[31]....
        /*0740*/ 	.word	0x0500000f


	//   ....[32]....
        /*0744*/ 	.word	0x0500000f


	//   ....[33]....
        /*0748*/ 	.word	0x0500000f


	//   ....[34]....
        /*074c*/ 	.word	0x0500000f


	//   ....[35]....
        /*0750*/ 	.word	0x0500000f


	//   ....[36]....
        /*0754*/ 	.word	0x0500000f


	//   ....[37]....
        /*0758*/ 	.word	0x0500000f


	//   ....[38]....
        /*075c*/ 	.word	0x0500000f


	//   ....[39]....
        /*0760*/ 	.word	0x0500000f


	//   ....[40]....
        /*0764*/ 	.word	0x0500000f


	//   ....[41]....
        /*0768*/ 	.word	0x0500000f


	//   ....[42]....
        /*076c*/ 	.word	0x0500000f


	//   ....[43]....
        /*0770*/ 	.word	0x0500000f


	//   ....[44]....
        /*0774*/ 	.word	0x0500000f


	//   ....[45]....
        /*0778*/ 	.word	0x0500000f


	//   ....[46]....
        /*077c*/ 	.word	0x0500000f


	//   ....[47]....
        /*0780*/ 	.word	0x0500000f


	//   ....[48]....
        /*0784*/ 	.word	0x0500000f


	//   ....[49]....
        /*0788*/ 	.word	0x0500000f


	//   ....[50]....
        /*078c*/ 	.word	0x0500000f


	//   ....[51]....
        /*0790*/ 	.word	0x0500000f


	//   ....[52]....
        /*0794*/ 	.word	0x0500000f


	//   ....[53]....
        /*0798*/ 	.word	0x0500000f


	//   ....[54]....
        /*079c*/ 	.word	0x0500000f


	//   ....[55]....
        /*07a0*/ 	.word	0x0500000f


	//   ....[56]....
        /*07a4*/ 	.word	0x0500000f


	//   ....[57]....
        /*07a8*/ 	.word	0x0500000f


	//   ....[58]....
        /*07ac*/ 	.word	0x0500000f


	//   ....[59]....
        /*07b0*/ 	.word	0x0500000f


	//   ....[60]....
        /*07b4*/ 	.word	0x0500000f


	//   ....[61]....
        /*07b8*/ 	.word	0x0500000f


	//   ....[62]....
        /*07bc*/ 	.word	0x0500000f


	//   ....[63]....
        /*07c0*/ 	.word	0x0500000f


	//   ....[64]....
        /*07c4*/ 	.word	0x0500000f


	//   ....[65]....
        /*07c8*/ 	.word	0x0500000f


	//   ....[66]....
        /*07cc*/ 	.word	0x0500000f


	//   ....[67]....
        /*07d0*/ 	.word	0x0500000f


	//----- nvinfo : EIATTR_COOP_GROUP_INSTR_OFFSETS
	.align		4
.L_238:
        /*07d4*/ 	.byte	0x04, 0x28
        /*07d6*/ 	.short	(.L_240 - .L_239)


	//   ....[0]....
.L_239:
        /*07d8*/ 	.word	0x00000070


	//   ....[1]....
        /*07dc*/ 	.word	0x00000140


	//   ....[2]....
        /*07e0*/ 	.word	0x00000190


	//   ....[3]....
        /*07e4*/ 	.word	0x000003c0


	//   ....[4]....
        /*07e8*/ 	.word	0x00000520


	//   ....[5]....
        /*07ec*/ 	.word	0x00000640


	//   ....[6]....
        /*07f0*/ 	.word	0x000007a0


	//   ....[7]....
        /*07f4*/ 	.word	0x00003080


	//   ....[8]....
        /*07f8*/ 	.word	0x00003090


	//   ....[9]....
        /*07fc*/ 	.word	0x00006070


	//   ....[10]....
        /*0800*/ 	.word	0x00006080


	//   ....[11]....
        /*0804*/ 	.word	0x00009100


	//   ....[12]....
        /*0808*/ 	.word	0x00009110


	//   ....[13]....
        /*080c*/ 	.word	0x000095c0


	//   ....[14]....
        /*0810*/ 	.word	0x000095e0


	//   ....[15]....
        /*0814*/ 	.word	0x0000a490


	//   ....[16]....
        /*0818*/ 	.word	0x0000ab50


	//   ....[17]....
        /*081c*/ 	.word	0x0000ab60


	//   ....[18]....
        /*0820*/ 	.word	0x0000ab70


	//   ....[19]....
        /*0824*/ 	.word	0x0000ab80


	//   ....[20]....
        /*0828*/ 	.word	0x0000e1d0


	//   ....[21]....
        /*082c*/ 	.word	0x0000e1e0


	//   ....[22]....
        /*0830*/ 	.word	0x0000e1f0


	//   ....[23]....
        /*0834*/ 	.word	0x0000e200


	//   ....[24]....
        /*0838*/ 	.word	0x00011c70


	//   ....[25]....
        /*083c*/ 	.word	0x00012890


	//   ....[26]....
        /*0840*/ 	.word	0x00012ff0


	//   ....[27]....
        /*0844*/ 	.word	0x000130f0


	//   ....[28]....
        /*0848*/ 	.word	0x00013910


	//   ....[29]....
        /*084c*/ 	.word	0x000139a0


	//   ....[30]....
        /*0850*/ 	.word	0x00015210


	//   ....[31]....
        /*0854*/ 	.word	0x00015470


	//   ....[32]....
        /*0858*/ 	.word	0x00016050


	//   ....[33]....
        /*085c*/ 	.word	0x00016220


	//   ....[34]....
        /*0860*/ 	.word	0x000168e0


	//   ....[35]....
        /*0864*/ 	.word	0x00016a10


	//   ....[36]....
        /*0868*/ 	.word	0x000189c0


	//   ....[37]....
        /*086c*/ 	.word	0x000189e0


	//   ....[38]....
        /*0870*/ 	.word	0x00018f00


	//   ....[39]....
        /*0874*/ 	.word	0x00018f60


	//   ....[40]....
        /*0878*/ 	.word	0x0001aa40


	//   ....[41]....
        /*087c*/ 	.word	0x0001ac70


	//   ....[42]....
        /*0880*/ 	.word	0x0001b830


	//   ....[43]....
        /*0884*/ 	.word	0x0001b930


	//   ....[44]....
        /*0888*/ 	.word	0x0001c230


	//   ....[45]....
        /*088c*/ 	.word	0x0001c290


	//   ....[46]....
        /*0890*/ 	.word	0x0001d840


	//   ....[47]....
        /*0894*/ 	.word	0x0001d8a0


	//   ....[48]....
        /*0898*/ 	.word	0x0001d8c0


	//   ....[49]....
        /*089c*/ 	.word	0x0001d8e0


	//   ....[50]....
        /*08a0*/ 	.word	0x0001eac0


	//   ....[51]....
        /*08a4*/ 	.word	0x0001eaf0


	//   ....[52]....
        /*08a8*/ 	.word	0x0001eb20


	//   ....[53]....
        /*08ac*/ 	.word	0x0001eb50


	//   ....[54]....
        /*08b0*/ 	.word	0x0001eb80


	//   ....[55]....
        /*08b4*/ 	.word	0x0001ebb0


	//   ....[56]....
        /*08b8*/ 	.word	0x0001ebe0


	//   ....[57]....
        /*08bc*/ 	.word	0x0001ec10


	//   ....[58]....
        /*08c0*/ 	.word	0x0001ec40


	//   ....[59]....
        /*08c4*/ 	.word	0x0001ec70


	//   ....[60]....
        /*08c8*/ 	.word	0x0001eca0


	//   ....[61]....
        /*08cc*/ 	.word	0x0001ecd0


	//   ....[62]....
        /*08d0*/ 	.word	0x0001ed00


	//   ....[63]....
        /*08d4*/ 	.word	0x0001ed30


	//   ....[64]....
        /*08d8*/ 	.word	0x0001ed60


	//   ....[65]....
        /*08dc*/ 	.word	0x0001ed90


	//   ....[66]....
        /*08e0*/ 	.word	0x0001edc0


	//   ....[67]....
        /*08e4*/ 	.word	0x0001edf0


	//   ....[68]....
        /*08e8*/ 	.word	0x0001ee20


	//   ....[69]....
        /*08ec*/ 	.word	0x0001ee50


	//   ....[70]....
        /*08f0*/ 	.word	0x0001ee80


	//   ....[71]....
        /*08f4*/ 	.word	0x0001eeb0


	//   ....[72]....
        /*08f8*/ 	.word	0x0001eee0


	//   ....[73]....
        /*08fc*/ 	.word	0x0001ef10


	//   ....[74]....
        /*0900*/ 	.word	0x0001ef40


	//   ....[75]....
        /*0904*/ 	.word	0x0001ef70


	//   ....[76]....
        /*0908*/ 	.word	0x0001efa0


	//   ....[77]....
        /*090c*/ 	.word	0x0001efd0


	//   ....[78]....
        /*0910*/ 	.word	0x0001f000


	//   ....[79]....
        /*0914*/ 	.word	0x0001f030


	//   ....[80]....
        /*0918*/ 	.word	0x0001f060


	//   ....[81]....
        /*091c*/ 	.word	0x0001f090


	//   ....[82]....
        /*0920*/ 	.word	0x0001f0c0


	//   ....[83]....
        /*0924*/ 	.word	0x0001f0f0


	//   ....[84]....
        /*0928*/ 	.word	0x0001f120


	//   ....[85]....
        /*092c*/ 	.word	0x0001f140


	//   ....[86]....
        /*0930*/ 	.word	0x0001f150


	//   ....[87]....
        /*0934*/ 	.word	0x0001f160


	//   ....[88]....
        /*0938*/ 	.word	0x0001f190


	//   ....[89]....
        /*093c*/ 	.word	0x0001f1c0


	//   ....[90]....
        /*0940*/ 	.word	0x0001f1f0


	//   ....[91]....
        /*0944*/ 	.word	0x0001f220


	//   ....[92]....
        /*0948*/ 	.word	0x0001f250


	//   ....[93]....
        /*094c*/ 	.word	0x0001f280


	//   ....[94]....
        /*0950*/ 	.word	0x0001f2b0


	//   ....[95]....
        /*0954*/ 	.word	0x0001f2c0


	//   ....[96]....
        /*0958*/ 	.word	0x0001f2d0


	//   ....[97]....
        /*095c*/ 	.word	0x0001f2e0


	//   ....[98]....
        /*0960*/ 	.word	0x0001faa0


	//   ....[99]....
        /*0964*/ 	.word	0x0001fae0


	//   ....[100]....
        /*0968*/ 	.word	0x0001fbe0


	//   ....[101]....
        /*096c*/ 	.word	0x0001fc40


	//   ....[102]....
        /*0970*/ 	.word	0x00020210


	//   ....[103]....
        /*0974*/ 	.word	0x00020230


	//   ....[104]....
        /*0978*/ 	.word	0x00020350


	//   ....[105]....
        /*097c*/ 	.word	0x00020370


	//   ....[106]....
        /*0980*/ 	.word	0x00020470


	//   ....[107]....
        /*0984*/ 	.word	0x00020490


	//   ....[108]....
        /*0988*/ 	.word	0x000205a0


	//   ....[109]....
        /*098c*/ 	.word	0x000205c0


	//   ....[110]....
        /*0990*/ 	.word	0x00020e60


	//   ....[111]....
        /*0994*/ 	.word	0x00020e70


	//   ....[112]....
        /*0998*/ 	.word	0x00021040


	//   ....[113]....
        /*099c*/ 	.word	0x00021050


	//   ....[114]....
        /*09a0*/ 	.word	0x00021210


	//   ....[115]....
        /*09a4*/ 	.word	0x00021220


	//   ....[116]....
        /*09a8*/ 	.word	0x000213e0


	//   ....[117]....
        /*09ac*/ 	.word	0x000213f0


	//   ....[118]....
        /*09b0*/ 	.word	0x00021600


	//   ....[119]....
        /*09b4*/ 	.word	0x000217d0


	//   ....[120]....
        /*09b8*/ 	.word	0x00021800


	//   ....[121]....
        /*09bc*/ 	.word	0x00021830


	//   ....[122]....
        /*09c0*/ 	.word	0x00021860


	//   ....[123]....
        /*09c4*/ 	.word	0x00021890


	//   ....[124]....
        /*09c8*/ 	.word	0x000218c0


	//   ....[125]....
        /*09cc*/ 	.word	0x00021a30


	//   ....[126]....
        /*09d0*/ 	.word	0x00021a60


	//   ....[127]....
        /*09d4*/ 	.word	0x00021a90


	//   ....[128]....
        /*09d8*/ 	.word	0x00021ac0


	//   ....[129]....
        /*09dc*/ 	.word	0x00021af0


	//   ....[130]....
        /*09e0*/ 	.word	0x00021b20


	//   ....[131]....
        /*09e4*/ 	.word	0x00021bb0


	//   ....[132]....
        /*09e8*/ 	.word	0x00021c10


	//   ....[133]....
        /*09ec*/ 	.word	0x00021ca0


	//   ....[134]....
        /*09f0*/ 	.word	0x00022ed0


	//   ....[135]....
        /*09f4*/ 	.word	0x00025330


	//   ....[136]....
        /*09f8*/ 	.word	0x00025350


	//   ....[137]....
        /*09fc*/ 	.word	0x00025440


	//   ....[138]....
        /*0a00*/ 	.word	0x00025450


	//   ....[139]....
        /*0a04*/ 	.word	0x000254e0


	//   ....[140]....
        /*0a08*/ 	.word	0x000254f0


	//   ....[141]....
        /*0a0c*/ 	.word	0x00025580


	//   ....[142]....
        /*0a10*/ 	.word	0x000255a0


	//   ....[143]....
        /*0a14*/ 	.word	0x00025970


	//   ....[144]....
        /*0a18*/ 	.word	0x00025990


	//   ....[145]....
        /*0a1c*/ 	.word	0x00025a30


	//   ....[146]....
        /*0a20*/ 	.word	0x00025a40


	//   ....[147]....
        /*0a24*/ 	.word	0x00025ad0


	//   ....[148]....
        /*0a28*/ 	.word	0x00025ae0


	//   ....[149]....
        /*0a2c*/ 	.word	0x00025af0


	//   ....[150]....
        /*0a30*/ 	.word	0x00025b00


	//   ....[151]....
        /*0a34*/ 	.word	0x00026320


	//   ....[152]....
        /*0a38*/ 	.word	0x00026350


	//   ....[153]....
        /*0a3c*/ 	.word	0x00026410


	//   ....[154]....
        /*0a40*/ 	.word	0x00026430


	//   ....[155]....
        /*0a44*/ 	.word	0x000264d0


	//   ....[156]....
        /*0a48*/ 	.word	0x000264f0


	//   ....[157]....
        /*0a4c*/ 	.word	0x00026500


	//   ....[158]....
        /*0a50*/ 	.word	0x00026510


	//   ....[159]....
        /*0a54*/ 	.word	0x00026ca0


	//   ....[160]....
        /*0a58*/ 	.word	0x00026cb0


	//   ....[161]....
        /*0a5c*/ 	.word	0x00026cf0


	//   ....[162]....
        /*0a60*/ 	.word	0x00026d30


	//   ....[163]....
        /*0a64*/ 	.word	0x00026d40


	//   ....[164]....
        /*0a68*/ 	.word	0x00026da0


	//   ....[165]....
        /*0a6c*/ 	.word	0x00026dd0


	//   ....[166]....
        /*0a70*/ 	.word	0x00026e10


	//   ....[167]....
        /*0a74*/ 	.word	0x00027170


	//   ....[168]....
        /*0a78*/ 	.word	0x00027180


	//   ....[169]....
        /*0a7c*/ 	.word	0x00027190


	//   ....[170]....
        /*0a80*/ 	.word	0x000271f0


	//   ....[171]....
        /*0a84*/ 	.word	0x00027200


	//   ....[172]....
        /*0a88*/ 	.word	0x00027260


	//   ....[173]....
        /*0a8c*/ 	.word	0x00027290


	//   ....[174]....
        /*0a90*/ 	.word	0x000272d0


	//   ....[175]....
        /*0a94*/ 	.word	0x00028640


	//   ....[176]....
        /*0a98*/ 	.word	0x00028690


	//   ....[177]....
        /*0a9c*/ 	.word	0x000286c0


	//   ....[178]....
        /*0aa0*/ 	.word	0x000286f0


	//   ....[179]....
        /*0aa4*/ 	.word	0x00028700


	//   ....[180]....
        /*0aa8*/ 	.word	0x00028730


	//   ....[181]....
        /*0aac*/ 	.word	0x00028760


	//   ....[182]....
        /*0ab0*/ 	.word	0x00028790


	//   ....[183]....
        /*0ab4*/ 	.word	0x00028910


	//   ....[184]....
        /*0ab8*/ 	.word	0x00028940


	//   ....[185]....
        /*0abc*/ 	.word	0x00028970


	//   ....[186]....
        /*0ac0*/ 	.word	0x000289a0


	//   ....[187]....
        /*0ac4*/ 	.word	0x000289d0


	//   ....[188]....
        /*0ac8*/ 	.word	0x00028a00


	//   ....[189]....
        /*0acc*/ 	.word	0x00028ac0


	//   ....[190]....
        /*0ad0*/ 	.word	0x00028ae0


	//   ....[191]....
        /*0ad4*/ 	.word	0x00028b50


	//   ....[192]....
        /*0ad8*/ 	.word	0x000291f0


	//   ....[193]....
        /*0adc*/ 	.word	0x00029590


	//   ....[194]....
        /*0ae0*/ 	.word	0x00029620


	//   ....[195]....
        /*0ae4*/ 	.word	0x00029700


	//   ....[196]....
        /*0ae8*/ 	.word	0x00029790


	//   ....[197]....
        /*0aec*/ 	.word	0x00029870


	//   ....[198]....
        /*0af0*/ 	.word	0x00029900


	//   ....[199]....
        /*0af4*/ 	.word	0x00029a30


	//   ....[200]....
        /*0af8*/ 	.word	0x00029ad0


	//   ....[201]....
        /*0afc*/ 	.word	0x00029b60


	//   ....[202]....
        /*0b00*/ 	.word	0x00029bb0


	//   ....[203]....
        /*0b04*/ 	.word	0x00029c00


	//   ....[204]....
        /*0b08*/ 	.word	0x00029cd0


	//   ....[205]....
        /*0b0c*/ 	.word	0x00029d60


	//   ....[206]....
        /*0b10*/ 	.word	0x00029db0


	//   ....[207]....
        /*0b14*/ 	.word	0x00029e00


	//   ....[208]....
        /*0b18*/ 	.word	0x0002a1b0


	//   ....[209]....
        /*0b1c*/ 	.word	0x0002a2e0


	//   ....[210]....
        /*0b20*/ 	.word	0x0002a410


	//   ....[211]....
        /*0b24*/ 	.word	0x0002a540


	//   ....[212]....
        /*0b28*/ 	.word	0x0002a5d0


	//   ....[213]....
        /*0b2c*/ 	.word	0x0002a650


	//   ....[214]....
        /*0b30*/ 	.word	0x0002a6b0


	//   ....[215]....
        /*0b34*/ 	.word	0x0002a710


	//   ....[216]....
        /*0b38*/ 	.word	0x0002a770


	//   ....[217]....
        /*0b3c*/ 	.word	0x0002a7f0


	//   ....[218]....
        /*0b40*/ 	.word	0x0002a850


	//   ....[219]....
        /*0b44*/ 	.word	0x0002a8d0


	//   ....[220]....
        /*0b48*/ 	.word	0x0002a930


	//   ....[221]....
        /*0b4c*/ 	.word	0x0002a9b0


	//   ....[222]....
        /*0b50*/ 	.word	0x0002aa10


	//   ....[223]....
        /*0b54*/ 	.word	0x0002aa90


	//   ....[224]....
        /*0b58*/ 	.word	0x0002aaf0


	//   ....[225]....
        /*0b5c*/ 	.word	0x0002ab70


	//   ....[226]....
        /*0b60*/ 	.word	0x0002abd0


	//   ....[227]....
        /*0b64*/ 	.word	0x0002ac50


	//   ....[228]....
        /*0b68*/ 	.word	0x0002acb0


	//   ....[229]....
        /*0b6c*/ 	.word	0x0002ad30


	//   ....[230]....
        /*0b70*/ 	.word	0x0002ad90


	//   ....[231]....
        /*0b74*/ 	.word	0x0002ae10


	//   ....[232]....
        /*0b78*/ 	.word	0x0002ae70


	//   ....[233]....
        /*0b7c*/ 	.word	0x0002aef0


	//   ....[234]....
        /*0b80*/ 	.word	0x0002af50


	//   ....[235]....
        /*0b84*/ 	.word	0x0002afd0


	//   ....[236]....
        /*0b88*/ 	.word	0x0002b030


	//   ....[237]....
        /*0b8c*/ 	.word	0x0002b090


	//   ....[238]....
        /*0b90*/ 	.word	0x0002b0f0


	//   ....[239]....
        /*0b94*/ 	.word	0x0002b150


	//   ....[240]....
        /*0b98*/ 	.word	0x0002b1b0


	//   ....[241]....
        /*0b9c*/ 	.word	0x0002b230


	//   ....[242]....
        /*0ba0*/ 	.word	0x0002b290


	//   ....[243]....
        /*0ba4*/ 	.word	0x0002b310


	//   ....[244]....
        /*0ba8*/ 	.word	0x0002b370


	//   ....[245]....
        /*0bac*/ 	.word	0x0002b3f0


	//   ....[246]....
        /*0bb0*/ 	.word	0x0002b450


	//   ....[247]....
        /*0bb4*/ 	.word	0x0002b4d0


	//   ....[248]....
        /*0bb8*/ 	.word	0x0002b530


	//   ....[249]....
        /*0bbc*/ 	.word	0x0002b5b0


	//   ....[250]....
        /*0bc0*/ 	.word	0x0002b610


	//   ....[251]....
        /*0bc4*/ 	.word	0x0002b670


	//   ....[252]....
        /*0bc8*/ 	.word	0x0002b6d0


	//   ....[253]....
        /*0bcc*/ 	.word	0x0002b750


	//   ....[254]....
        /*0bd0*/ 	.word	0x0002b7c0


	//   ....[255]....
        /*0bd4*/ 	.word	0x0002b840


	//   ....[0]....
        /*0bd8*/ 	.word	0x0002b950


	//   ....[1]....
        /*0bdc*/ 	.word	0x0002b9a0


	//   ....[2]....
        /*0be0*/ 	.word	0x0002ba30


	//   ....[3]....
        /*0be4*/ 	.word	0x0002bac0


	//   ....[4]....
        /*0be8*/ 	.word	0x0002bb50


	//   ....[5]....
        /*0bec*/ 	.word	0x0002bbe0


	//   ....[6]....
        /*0bf0*/ 	.word	0x0002bc70


	//   ....[7]....
        /*0bf4*/ 	.word	0x0002bd00


	//   ....[8]....
        /*0bf8*/ 	.word	0x0002bdc0


	//   ....[9]....
        /*0bfc*/ 	.word	0x0002c0a0


	//   ....[10]....
        /*0c00*/ 	.word	0x0002c190


	//   ....[11]....
        /*0c04*/ 	.word	0x0002c220


	//   ....[12]....
        /*0c08*/ 	.word	0x0002c3b0


	//   ....[13]....
        /*0c0c*/ 	.word	0x0002c450


	//   ....[14]....
        /*0c10*/ 	.word	0x0002c4e0


	//   ....[15]....
        /*0c14*/ 	.word	0x0002c5b0


	//   ....[16]....
        /*0c18*/ 	.word	0x0002c610


	//   ....[17]....
        /*0c1c*/ 	.word	0x0002c660


	//   ....[18]....
        /*0c20*/ 	.word	0x0002c860


	//   ....[19]....
        /*0c24*/ 	.word	0x0002c8f0


	//   ....[20]....
        /*0c28*/ 	.word	0x0002c9f0


	//   ....[21]....
        /*0c2c*/ 	.word	0x0002caa0


	//   ....[22]....
        /*0c30*/ 	.word	0x0002cb00


	//   ....[23]....
        /*0c34*/ 	.word	0x0002cc00


	//   ....[24]....
        /*0c38*/ 	.word	0x0002cc60


	//   ....[25]....
        /*0c3c*/ 	.word	0x0002cd00


	//   ....[26]....
        /*0c40*/ 	.word	0x0002ce10


	//   ....[27]....
        /*0c44*/ 	.word	0x0002ce80


	//   ....[28]....
        /*0c48*/ 	.word	0x0002cee0


	//   ....[29]....
        /*0c4c*/ 	.word	0x0002cff0


	//   ....[30]....
        /*0c50*/ 	.word	0x0002d050


	//   ....[31]....
        /*0c54*/ 	.word	0x0002d170


	//   ....[32]....
        /*0c58*/ 	.word	0x0002d1d0


	//   ....[33]....
        /*0c5c*/ 	.word	0x0002d270


	//   ....[34]....
        /*0c60*/ 	.word	0x0002d410


	//   ....[35]....
        /*0c64*/ 	.word	0x0002d4a0


	//   ....[36]....
        /*0c68*/ 	.word	0x0002d500


	//   ....[37]....
        /*0c6c*/ 	.word	0x0002d5e0


	//   ....[38]....
        /*0c70*/ 	.word	0x0002d640


	//   ....[39]....
        /*0c74*/ 	.word	0x0002d710


	//   ....[40]....
        /*0c78*/ 	.word	0x0002d770


	//   ....[41]....
        /*0c7c*/ 	.word	0x0002d840


	//   ....[42]....
        /*0c80*/ 	.word	0x0002d930


	//   ....[43]....
        /*0c84*/ 	.word	0x0002d9c0


	//   ....[44]....
        /*0c88*/ 	.word	0x0002da20


	//   ....[45]....
        /*0c8c*/ 	.word	0x0002daf0


	//   ....[46]....
        /*0c90*/ 	.word	0x0002db50


	//   ....[47]....
        /*0c94*/ 	.word	0x0002dc20


	//   ....[48]....
        /*0c98*/ 	.word	0x0002dc80


	//   ....[49]....
        /*0c9c*/ 	.word	0x0002dd50


	//   ....[50]....
        /*0ca0*/ 	.word	0x0002df30


	//   ....[51]....
        /*0ca4*/ 	.word	0x0002dfd0


	//   ....[52]....
        /*0ca8*/ 	.word	0x0002e0f0


	//   ....[53]....
        /*0cac*/ 	.word	0x0002e160


	//   ....[54]....
        /*0cb0*/ 	.word	0x0002e1d0


	//   ....[55]....
        /*0cb4*/ 	.word	0x0002e240


	//   ....[56]....
        /*0cb8*/ 	.word	0x0002e2b0


	//   ....[57]....
        /*0cbc*/ 	.word	0x0002e330


	//   ....[58]....
        /*0cc0*/ 	.word	0x0002e3c0


	//   ....[59]....
        /*0cc4*/ 	.word	0x0002e450


	//   ....[60]....
        /*0cc8*/ 	.word	0x0002e4c0


	//   ....[61]....
        /*0ccc*/ 	.word	0x0002e530


	//   ....[62]....
        /*0cd0*/ 	.word	0x0002e5a0


	//   ....[63]....
        /*0cd4*/ 	.word	0x0002e620


	//   ....[64]....
        /*0cd8*/ 	.word	0x0002e690


	//   ....[65]....
        /*0cdc*/ 	.word	0x0002e730


	//   ....[66]....
        /*0ce0*/ 	.word	0x0002e7c0


	//   ....[67]....
        /*0ce4*/ 	.word	0x0002e8e0


	//----- nvinfo : EIATTR_REG_RECONFIG
	.align		4
.L_240:
        /*0ce8*/ 	.byte	0x01, 0x54
	.zero		2


	//----- nvinfo : EIATTR_SYSCALL_OFFSETS
	.align		4
        /*0cec*/ 	.byte	0x04, 0x46
        /*0cee*/ 	.short	(.L_242 - .L_241)


	//   ....[0]....
.L_241:
        /*0cf0*/ 	.word	0x00001e50


	//   ....[1]....
        /*0cf4*/ 	.word	0x00001fa0


	//   ....[2]....
        /*0cf8*/ 	.word	0x0000a620


	//   ....[3]....
        /*0cfc*/ 	.word	0x0000a930


	//   ....[4]....
        /*0d00*/ 	.word	0x00024920


	//   ....[5]....
        /*0d04*/ 	.word	0x00024ab0


	//   ....[6]....
        /*0d08*/ 	.word	0x00024c00


	//   ....[7]....
        /*0d0c*/ 	.word	0x00024d50


	//   ....[8]....
        /*0d10*/ 	.word	0x00025f70


	//----- nvinfo : EIATTR_MBARRIER_INSTR_OFFSETS
	.align		4
.L_242:
        /*0d14*/ 	.byte	0x04, 0x39
        /*0d16*/ 	.short	(.L_244 - .L_243)


	//   ....[0]....
.L_243:
        /*0d18*/ 	.word	0x00000270
        /*0d1c*/ 	.word	0x000000ff
        /*0d20*/ 	.word	0x0002a800
        /*0d24*/ 	.short	0x0100
        /*0d26*/ 	.byte	0x08
	.zero		1


	//   ....[1]....
        /*0d28*/ 	.word	0x00000280
        /*0d2c*/ 	.word	0x000000ff
        /*0d30*/ 	.word	0x0002a820
        /*0d34*/ 	.short	0x0100
        /*0d36*/ 	.byte	0x08
	.zero		1


	//   ....[2]....
        /*0d38*/ 	.word	0x00000370
        /*0d3c*/ 	.word	0x000000ff
        /*0d40*/ 	.word	0x0002a830
        /*0d44*/ 	.short	0x0100
        /*0d46*/ 	.byte	0x08
	.zero		1


	//   ....[3]....
        /*0d48*/ 	.word	0x00000380
        /*0d4c*/ 	.word	0x000000ff
        /*0d50*/ 	.word	0x0002a840
        /*0d54*/ 	.short	0x0100
        /*0d56*/ 	.byte	0x08
	.zero		1


	//   ....[4]....
        /*0d58*/ 	.word	0x00000390
        /*0d5c*/ 	.word	0x000000ff
        /*0d60*/ 	.word	0x0002a838
        /*0d64*/ 	.short	0x0100
        /*0d66*/ 	.byte	0x08
	.zero		1


	//   ....[5]....
        /*0d68*/ 	.word	0x000003a0
        /*0d6c*/ 	.word	0x000000ff
        /*0d70*/ 	.word	0x0002a848
        /*0d74*/ 	.short	0x0100
        /*0d76*/ 	.byte	0x08
	.zero		1


	//   ....[6]....
        /*0d78*/ 	.word	0x000004d0
        /*0d7c*/ 	.word	0x000000ff
        /*0d80*/ 	.word	0x0002a850
        /*0d84*/ 	.short	0x0100
        /*0d86*/ 	.byte	0x08
	.zero		1


	//   ....[7]....
        /*0d88*/ 	.word	0x000004e0
        /*0d8c*/ 	.word	0x000000ff
        /*0d90*/ 	.word	0x0002a860
        /*0d94*/ 	.short	0x0100
        /*0d96*/ 	.byte	0x08
	.zero		1


	//   ....[8]....
        /*0d98*/ 	.word	0x000004f0
        /*0d9c*/ 	.word	0x000000ff
        /*0da0*/ 	.word	0x0002a858
        /*0da4*/ 	.short	0x0100
        /*0da6*/ 	.byte	0x08
	.zero		1


	//   ....[9]....
        /*0da8*/ 	.word	0x00000500
        /*0dac*/ 	.word	0x000000ff
        /*0db0*/ 	.word	0x0002a868
        /*0db4*/ 	.short	0x0100
        /*0db6*/ 	.byte	0x08
	.zero		1


	//   ....[10]....
        /*0db8*/ 	.word	0x000005f0
        /*0dbc*/ 	.word	0x000000ff
        /*0dc0*/ 	.word	0x0002a870
        /*0dc4*/ 	.short	0x0100
        /*0dc6*/ 	.byte	0x06
	.zero		1


	//   ....[11]....
        /*0dc8*/ 	.word	0x00000600
        /*0dcc*/ 	.word	0x000000ff
        /*0dd0*/ 	.word	0x0002a880
        /*0dd4*/ 	.short	0x0100
        /*0dd6*/ 	.byte	0x06
	.zero		1


	//   ....[12]....
        /*0dd8*/ 	.word	0x00000610
        /*0ddc*/ 	.word	0x000000ff
        /*0de0*/ 	.word	0x0002a878
        /*0de4*/ 	.short	0x0100
        /*0de6*/ 	.byte	0x06
	.zero		1


	//   ....[13]....
        /*0de8*/ 	.word	0x00000620
        /*0dec*/ 	.word	0x000000ff
        /*0df0*/ 	.word	0x0002a888
        /*0df4*/ 	.short	0x0100
        /*0df6*/ 	.byte	0x06
	.zero		1


	//   ....[14]....
        /*0df8*/ 	.word	0x00000750
        /*0dfc*/ 	.word	0x000000ff
        /*0e00*/ 	.word	0x0002a890
        /*0e04*/ 	.short	0x0100
        /*0e06*/ 	.byte	0x08
	.zero		1


	//   ....[15]....
        /*0e08*/ 	.word	0x00000760
        /*0e0c*/ 	.word	0x000000ff
        /*0e10*/ 	.word	0x0002a8a0
        /*0e14*/ 	.short	0x0100
        /*0e16*/ 	.byte	0x08
	.zero		1


	//   ....[16]....
        /*0e18*/ 	.word	0x00000770
        /*0e1c*/ 	.word	0x000000ff
        /*0e20*/ 	.word	0x0002a898
        /*0e24*/ 	.short	0x0100
        /*0e26*/ 	.byte	0x08
	.zero		1


	//   ....[17]....
        /*0e28*/ 	.word	0x00000780
        /*0e2c*/ 	.word	0x000000ff
        /*0e30*/ 	.word	0x0002a8a8
        /*0e34*/ 	.short	0x0100
        /*0e36*/ 	.byte	0x08
	.zero		1


	//   ....[18]....
        /*0e38*/ 	.word	0x000008c0
        /*0e3c*/ 	.word	0x000000ff
        /*0e40*/ 	.word	0x0002a8b0
        /*0e44*/ 	.short	0x0100
        /*0e46*/ 	.byte	0x08
	.zero		1


	//   ....[19]....
        /*0e48*/ 	.word	0x000008d0
        /*0e4c*/ 	.word	0x000000ff
        /*0e50*/ 	.word	0x0002a8c0
        /*0e54*/ 	.short	0x0100
        /*0e56*/ 	.byte	0x08
	.zero		1


	//   ....[20]....
        /*0e58*/ 	.word	0x000008e0
        /*0e5c*/ 	.word	0x000000ff
        /*0e60*/ 	.word	0x0002a8b8
        /*0e64*/ 	.short	0x0100
        /*0e66*/ 	.byte	0x08
	.zero		1


	//   ....[21]....
        /*0e68*/ 	.word	0x000008f0
        /*0e6c*/ 	.word	0x000000ff
        /*0e70*/ 	.word	0x0002a8c8
        /*0e74*/ 	.short	0x0100
        /*0e76*/ 	.byte	0x08
	.zero		1


	//   ....[22]....
        /*0e78*/ 	.word	0x00003030
        /*0e7c*/ 	.word	0x00000052
        /*0e80*/ 	.word	0x0002a890
        /*0e84*/ 	.short	0x010a
        /*0e86*/ 	.byte	0x3f
	.zero		1


	//   ....[23]....
        /*0e88*/ 	.word	0x00006020
        /*0e8c*/ 	.word	0x00000052
        /*0e90*/ 	.word	0x0002a890
        /*0e94*/ 	.short	0x010a
        /*0e96*/ 	.byte	0x3f
	.zero		1


	//   ....[24]....
        /*0e98*/ 	.word	0x00008f60
        /*0e9c*/ 	.word	0x00000052
        /*0ea0*/ 	.word	0x0002a890
        /*0ea4*/ 	.short	0x010a
        /*0ea6*/ 	.byte	0x3f
	.zero		1


	//   ....[25]....
        /*0ea8*/ 	.word	0x00009420
        /*0eac*/ 	.word	0x00000004
        /*0eb0*/ 	.word	0x00000000
        /*0eb4*/ 	.short	0x0101
        /*0eb6*/ 	.byte	0x3f
	.zero		1


	//   ....[26]....
        /*0eb8*/ 	.word	0x00009460
        /*0ebc*/ 	.word	0x00000052
        /*0ec0*/ 	.word	0x0002a8b0
        /*0ec4*/ 	.short	0x010a
        /*0ec6*/ 	.byte	0x3f
	.zero		1


	//   ....[27]....
        /*0ec8*/ 	.word	0x00009900
        /*0ecc*/ 	.word	0x00000052
        /*0ed0*/ 	.word	0x00000000
        /*0ed4*/ 	.short	0x0101
        /*0ed6*/ 	.byte	0x3f
	.zero		1


	//   ....[28]....
        /*0ed8*/ 	.word	0x0000a6b0
        /*0edc*/ 	.word	0x00000010
        /*0ee0*/ 	.word	0x0002a800
        /*0ee4*/ 	.short	0x010a
        /*0ee6*/ 	.byte	0x3f
	.zero		1


	//   ....[29]....
        /*0ee8*/ 	.word	0x0000a700
        /*0eec*/ 	.word	0x00000010
        /*0ef0*/ 	.word	0x0002a800
        /*0ef4*/ 	.short	0x010a
        /*0ef6*/ 	.byte	0x3f
	.zero		1


	//   ....[30]....
        /*0ef8*/ 	.word	0x0000b0f0
        /*0efc*/ 	.word	0x00000010
        /*0f00*/ 	.word	0x0002a800
        /*0f04*/ 	.short	0x010a
        /*0f06*/ 	.byte	0x3f
	.zero		1


	//   ....[31]....
        /*0f08*/ 	.word	0x0000e620
        /*0f0c*/ 	.word	0x00000010
        /*0f10*/ 	.word	0x0002a800
        /*0f14*/ 	.short	0x010a
        /*0f16*/ 	.byte	0x3f
	.zero		1


	//   ....[32]....
        /*0f18*/ 	.word	0x00011740
        /*0f1c*/ 	.word	0x0000000b
        /*0f20*/ 	.word	0x0002a830
        /*0f24*/ 	.short	0x010a
        /*0f26*/ 	.byte	0x3f
	.zero		1


	//   ....[33]....
        /*0f28*/ 	.word	0x00011780
        /*0f2c*/ 	.word	0x0000000b
        /*0f30*/ 	.word	0x0002a830
        /*0f34*/ 	.short	0x010a
        /*0f36*/ 	.byte	0x3f
	.zero		1


	//   ....[34]....
        /*0f38*/ 	.word	0x00011cb0
        /*0f3c*/ 	.word	0x00000000
        /*0f40*/ 	.word	0x00000000
        /*0f44*/ 	.short	0x0101
        /*0f46*/ 	.byte	0x3f
	.zero		1


	//   ....[35]....
        /*0f48*/ 	.word	0x00014af0
        /*0f4c*/ 	.word	0x00000009
        /*0f50*/ 	.word	0x0002a830
        /*0f54*/ 	.short	0x010a
        /*0f56*/ 	.byte	0x3f
	.zero		1


	//   ....[36]....
        /*0f58*/ 	.word	0x00014b40
        /*0f5c*/ 	.word	0x00000009
        /*0f60*/ 	.word	0x0002a830
        /*0f64*/ 	.short	0x010a
        /*0f66*/ 	.byte	0x3f
	.zero		1


	//   ....[37]....
        /*0f68*/ 	.word	0x00014e90
        /*0f6c*/ 	.word	0x00000009
        /*0f70*/ 	.word	0x0002a850
        /*0f74*/ 	.short	0x010a
        /*0f76*/ 	.byte	0x3f
	.zero		1


	//   ....[38]....
        /*0f78*/ 	.word	0x00014ed0
        /*0f7c*/ 	.word	0x00000009
        /*0f80*/ 	.word	0x0002a850
        /*0f84*/ 	.short	0x010a
        /*0f86*/ 	.byte	0x3f
	.zero		1


	//   ....[39]....
        /*0f88*/ 	.word	0x00015240
        /*0f8c*/ 	.word	0x00000008
        /*0f90*/ 	.word	0x00000000
        /*0f94*/ 	.short	0x0101
        /*0f96*/ 	.byte	0x3f
	.zero		1


	//   ....[40]....
        /*0f98*/ 	.word	0x000174e0
        /*0f9c*/ 	.word	0x0000000f
        /*0fa0*/ 	.word	0x00000000
        /*0fa4*/ 	.short	0x0101
        /*0fa6*/ 	.byte	0x3f
	.zero		1


	//   ....[41]....
        /*0fa8*/ 	.word	0x000180d0
        /*0fac*/ 	.word	0x00000003
        /*0fb0*/ 	.word	0x0002a830
        /*0fb4*/ 	.short	0x010a
        /*0fb6*/ 	.byte	0x3f
	.zero		1


	//   ....[42]....
        /*0fb8*/ 	.word	0x00018120
        /*0fbc*/ 	.word	0x00000003
        /*0fc0*/ 	.word	0x0002a830
        /*0fc4*/ 	.short	0x010a
        /*0fc6*/ 	.byte	0x3f
	.zero		1


	//   ....[43]....
        /*0fc8*/ 	.word	0x000184a0
        /*0fcc*/ 	.word	0x00000003
        /*0fd0*/ 	.word	0x0002a850
        /*0fd4*/ 	.short	0x010a
        /*0fd6*/ 	.byte	0x3f
	.zero		1


	//   ....[44]....
        /*0fd8*/ 	.word	0x000184e0
        /*0fdc*/ 	.word	0x00000003
        /*0fe0*/ 	.word	0x0002a850
        /*0fe4*/ 	.short	0x010a
        /*0fe6*/ 	.byte	0x3f
	.zero		1


	//   ....[45]....
        /*0fe8*/ 	.word	0x000187b0
        /*0fec*/ 	.word	0x00000000
        /*0ff0*/ 	.word	0x00000000
        /*0ff4*/ 	.short	0x0101
        /*0ff6*/ 	.byte	0x3f
	.zero		1


	//   ....[46]....
        /*0ff8*/ 	.word	0x000199c0
        /*0ffc*/ 	.word	0x0000000c
        /*1000*/ 	.word	0x00000000
        /*1004*/ 	.short	0x0101
        /*1006*/ 	.byte	0x3f
	.zero		1


	//   ....[47]....
        /*1008*/ 	.word	0x0001a2d0
        /*100c*/ 	.word	0x00000003
        /*1010*/ 	.word	0x0002a830
        /*1014*/ 	.short	0x010a
        /*1016*/ 	.byte	0x3f
	.zero		1


	//   ....[48]....
        /*1018*/ 	.word	0x0001a320
        /*101c*/ 	.word	0x00000003
        /*1020*/ 	.word	0x0002a830
        /*1024*/ 	.short	0x010a
        /*1026*/ 	.byte	0x3f
	.zero		1


	//   ....[49]....
        /*1028*/ 	.word	0x0001a6a0
        /*102c*/ 	.word	0x00000003
        /*1030*/ 	.word	0x0002a850
        /*1034*/ 	.short	0x010a
        /*1036*/ 	.byte	0x3f
	.zero		1


	//   ....[50]....
        /*1038*/ 	.word	0x0001a6e0
        /*103c*/ 	.word	0x00000003
        /*1040*/ 	.word	0x0002a850
        /*1044*/ 	.short	0x010a
        /*1046*/ 	.byte	0x3f
	.zero		1


	//   ....[51]....
        /*1048*/ 	.word	0x0001aa60
        /*104c*/ 	.word	0x00000000
        /*1050*/ 	.word	0x00000000
        /*1054*/ 	.short	0x0101
        /*1056*/ 	.byte	0x3f
	.zero		1


	//   ....[52]....
        /*1058*/ 	.word	0x0001ccf0
        /*105c*/ 	.word	0x0000000c
        /*1060*/ 	.word	0x00000000
        /*1064*/ 	.short	0x0101
        /*1066*/ 	.byte	0x3f
	.zero		1


	//   ....[53]....
        /*1068*/ 	.word	0x0001d530
        /*106c*/ 	.word	0x00000004
        /*1070*/ 	.word	0x0002a850
        /*1074*/ 	.short	0x010a
        /*1076*/ 	.byte	0x3f
	.zero		1


	//   ....[54]....
        /*1078*/ 	.word	0x0001d5b0
        /*107c*/ 	.word	0x00000004
        /*1080*/ 	.word	0x0002a850
        /*1084*/ 	.short	0x010a
        /*1086*/ 	.byte	0x3f
	.zero		1


	//   ....[55]....
        /*1088*/ 	.word	0x0001db80
        /*108c*/ 	.word	0x00000002
        /*1090*/ 	.word	0x00000000
        /*1094*/ 	.short	0x0101
        /*1096*/ 	.byte	0x3f
	.zero		1


	//   ....[56]....
        /*1098*/ 	.word	0x00020220
        /*109c*/ 	.word	0x00000000
        /*10a0*/ 	.word	0x00000000
        /*10a4*/ 	.short	0x0101
        /*10a6*/ 	.byte	0x3f
	.zero		1


	//   ....[57]....
        /*10a8*/ 	.word	0x00022fb0
        /*10ac*/ 	.word	0x00000016
        /*10b0*/ 	.word	0x0002a820
        /*10b4*/ 	.short	0x010a
        /*10b6*/ 	.byte	0x3f
	.zero		1


	//   ....[58]....
        /*10b8*/ 	.word	0x00023040
        /*10bc*/ 	.word	0x0000000c
        /*10c0*/ 	.word	0x0002a8a0
        /*10c4*/ 	.short	0x010a
        /*10c6*/ 	.byte	0x3f
	.zero		1


	//   ....[59]....
        /*10c8*/ 	.word	0x00023490
        /*10cc*/ 	.word	0x0000000c
        /*10d0*/ 	.word	0x0002a8c0
        /*10d4*/ 	.short	0x010a
        /*10d6*/ 	.byte	0x3f
	.zero		1


	//   ....[60]....
        /*10d8*/ 	.word	0x000239a0
        /*10dc*/ 	.word	0x00000006
        /*10e0*/ 	.word	0x0002a8a0
        /*10e4*/ 	.short	0x010a
        /*10e6*/ 	.byte	0x3f
	.zero		1


	//   ....[61]....
        /*10e8*/ 	.word	0x00023de0
        /*10ec*/ 	.word	0x00000006
        /*10f0*/ 	.word	0x0002a8c0
        /*10f4*/ 	.short	0x010a
        /*10f6*/ 	.byte	0x3f
	.zero		1


	//   ....[62]....
        /*10f8*/ 	.word	0x00025170
        /*10fc*/ 	.word	0x00000004
        /*1100*/ 	.word	0x0002a880
        /*1104*/ 	.short	0x010a
        /*1106*/ 	.byte	0x3f
	.zero		1


	//   ....[63]....
        /*1108*/ 	.word	0x000256c0
        /*110c*/ 	.word	0x00000004
        /*1110*/ 	.word	0x0002a870
        /*1114*/ 	.short	0x0107
        /*1116*/ 	.byte	0x3f
	.zero		1


	//   ....[64]....
        /*1118*/ 	.word	0x00025780
        /*111c*/ 	.word	0x00000004
        /*1120*/ 	.word	0x0002a870
        /*1124*/ 	.short	0x0101
        /*1126*/ 	.byte	0x3f
	.zero		1


	//   ....[65]....
        /*1128*/ 	.word	0x000257b0
        /*112c*/ 	.word	0x00000004
        /*1130*/ 	.word	0x0002a840
        /*1134*/ 	.short	0x010a
        /*1136*/ 	.byte	0x3f
	.zero		1


	//   ....[66]....
        /*1138*/ 	.word	0x00025c50
        /*113c*/ 	.word	0x00000004
        /*1140*/ 	.word	0x0002a830
        /*1144*/ 	.short	0x0107
        /*1146*/ 	.byte	0x3f
	.zero		1


	//   ....[67]....
        /*1148*/ 	.word	0x00025d20
        /*114c*/ 	.word	0x00000004
        /*1150*/ 	.word	0x0002a830
        /*1154*/ 	.short	0x0101
        /*1156*/ 	.byte	0x3f
	.zero		1


	//   ....[68]....
        /*1158*/ 	.word	0x00026670
        /*115c*/ 	.word	0x00000016
        /*1160*/ 	.word	0x0002a800
        /*1164*/ 	.short	0x0107
        /*1166*/ 	.byte	0x3f
	.zero		1


	//   ....[69]....
        /*1168*/ 	.word	0x00026780
        /*116c*/ 	.word	0x00000016
        /*1170*/ 	.word	0x0002a800
        /*1174*/ 	.short	0x0101
        /*1176*/ 	.byte	0x3f
	.zero		1


	//   ....[70]....
        /*1178*/ 	.word	0x000267a0
        /*117c*/ 	.word	0x00000016
        /*1180*/ 	.word	0x0002a820
        /*1184*/ 	.short	0x010a
        /*1186*/ 	.byte	0x3f
	.zero		1


	//   ....[71]....
        /*1188*/ 	.word	0x00026ad0
        /*118c*/ 	.word	0x00000004
        /*1190*/ 	.word	0x0002a880
        /*1194*/ 	.short	0x010a
        /*1196*/ 	.byte	0x3f
	.zero		1


	//   ....[72]....
        /*1198*/ 	.word	0x00026eb0
        /*119c*/ 	.word	0x00000004
        /*11a0*/ 	.word	0x0002a870
        /*11a4*/ 	.short	0x0107
        /*11a6*/ 	.byte	0x3f
	.zero		1


	//   ....[73]....
        /*11a8*/ 	.word	0x00026f70
        /*11ac*/ 	.word	0x00000004
        /*11b0*/ 	.word	0x0002a870
        /*11b4*/ 	.short	0x0101
        /*11b6*/ 	.byte	0x3f
	.zero		1


	//   ....[74]....
        /*11b8*/ 	.word	0x00026fa0
        /*11bc*/ 	.word	0x00000004
        /*11c0*/ 	.word	0x0002a840
        /*11c4*/ 	.short	0x010a
        /*11c6*/ 	.byte	0x3f
	.zero		1


	//   ....[75]....
        /*11c8*/ 	.word	0x00027370
        /*11cc*/ 	.word	0x00000004
        /*11d0*/ 	.word	0x0002a830
        /*11d4*/ 	.short	0x0107
        /*11d6*/ 	.byte	0x3f
	.zero		1


	//   ....[76]....
        /*11d8*/ 	.word	0x00027440
        /*11dc*/ 	.word	0x00000004
        /*11e0*/ 	.word	0x0002a830
        /*11e4*/ 	.short	0x0101
        /*11e6*/ 	.byte	0x3f
	.zero		1


	//   ....[77]....
        /*11e8*/ 	.word	0x000274c0
        /*11ec*/ 	.word	0x00000003
        /*11f0*/ 	.word	0x0002a870
        /*11f4*/ 	.short	0x010a
        /*11f6*/ 	.byte	0x3f
	.zero		1


	//   ....[78]....
        /*11f8*/ 	.word	0x00027550
        /*11fc*/ 	.word	0x00000003
        /*1200*/ 	.word	0x0002a860
        /*1204*/ 	.short	0x010a
        /*1206*/ 	.byte	0x3f
	.zero		1


	//   ....[79]....
        /*1208*/ 	.word	0x00027b30
        /*120c*/ 	.word	0x00000003
        /*1210*/ 	.word	0x0002a850
        /*1214*/ 	.short	0x0101
        /*1216*/ 	.byte	0x3f
	.zero		1


	//   ....[80]....
        /*1218*/ 	.word	0x00027bb0
        /*121c*/ 	.word	0x00000003
        /*1220*/ 	.word	0x00000000
        /*1224*/ 	.short	0x0101
        /*1226*/ 	.byte	0x3f
	.zero		1


	//   ....[81]....
        /*1228*/ 	.word	0x00027d70
        /*122c*/ 	.word	0x0000000c
        /*1230*/ 	.word	0x0002a870
        /*1234*/ 	.short	0x010a
        /*1236*/ 	.byte	0x3f
	.zero		1


	//   ....[82]....
        /*1238*/ 	.word	0x00027df0
        /*123c*/ 	.word	0x0000000c
        /*1240*/ 	.word	0x0002a860
        /*1244*/ 	.short	0x010a
        /*1246*/ 	.byte	0x3f
	.zero		1


	//   ....[83]....
        /*1248*/ 	.word	0x000283e0
        /*124c*/ 	.word	0x0000000c
        /*1250*/ 	.word	0x0002a850
        /*1254*/ 	.short	0x0101
        /*1256*/ 	.byte	0x3f
	.zero		1


	//   ....[84]....
        /*1258*/ 	.word	0x00028460
        /*125c*/ 	.word	0x00000003
        /*1260*/ 	.word	0x00000000
        /*1264*/ 	.short	0x0101
        /*1266*/ 	.byte	0x3f
	.zero		1


	//   ....[85]....
        /*1268*/ 	.word	0x00029170
        /*126c*/ 	.word	0x00000005
        /*1270*/ 	.word	0x0002a820
        /*1274*/ 	.short	0x010a
        /*1276*/ 	.byte	0x3f
	.zero		1


	//   ....[86]....
        /*1278*/ 	.word	0x000292e0
        /*127c*/ 	.word	0x00000003
        /*1280*/ 	.word	0x0002a840
        /*1284*/ 	.short	0x010a
        /*1286*/ 	.byte	0x3f
	.zero		1


	//   ....[87]....
        /*1288*/ 	.word	0x00029380
        /*128c*/ 	.word	0x00000017
        /*1290*/ 	.word	0x0002a840
        /*1294*/ 	.short	0x010a
        /*1296*/ 	.byte	0x3f
	.zero		1


	//   ....[88]....
        /*1298*/ 	.word	0x000293c0
        /*129c*/ 	.word	0x00000003
        /*12a0*/ 	.word	0x0002a860
        /*12a4*/ 	.short	0x010a
        /*12a6*/ 	.byte	0x3f
	.zero		1


	//   ....[89]....
        /*12a8*/ 	.word	0x00029400
        /*12ac*/ 	.word	0x00000017
        /*12b0*/ 	.word	0x0002a860
        /*12b4*/ 	.short	0x010a
        /*12b6*/ 	.byte	0x3f
	.zero		1


	//   ....[90]....
        /*12b8*/ 	.word	0x00029440
        /*12bc*/ 	.word	0x00000003
        /*12c0*/ 	.word	0x0002a880
        /*12c4*/ 	.short	0x010a
        /*12c6*/ 	.byte	0x3f
	.zero		1


	//   ....[91]....
        /*12c8*/ 	.word	0x00029480
        /*12cc*/ 	.word	0x00000017
        /*12d0*/ 	.word	0x0002a880
        /*12d4*/ 	.short	0x010a
        /*12d6*/ 	.byte	0x3f
	.zero		1


	//   ....[92]....
        /*12d8*/ 	.word	0x000294e0
        /*12dc*/ 	.word	0x00000052
        /*12e0*/ 	.word	0x0002a890
        /*12e4*/ 	.short	0x010a
        /*12e6*/ 	.byte	0x3f
	.zero		1


	//   ....[93]....
        /*12e8*/ 	.word	0x00029650
        /*12ec*/ 	.word	0x00000052
        /*12f0*/ 	.word	0x0002a890
        /*12f4*/ 	.short	0x010a
        /*12f6*/ 	.byte	0x3f
	.zero		1


	//   ....[94]....
        /*12f8*/ 	.word	0x000297d0
        /*12fc*/ 	.word	0x00000052
        /*1300*/ 	.word	0x0002a890
        /*1304*/ 	.short	0x010a
        /*1306*/ 	.byte	0x3f
	.zero		1


	//   ....[95]....
        /*1308*/ 	.word	0x00029930
        /*130c*/ 	.word	0x00000052
        /*1310*/ 	.word	0x0002a8b0
        /*1314*/ 	.short	0x010a
        /*1316*/ 	.byte	0x3f
	.zero		1


	//   ....[96]....
        /*1318*/ 	.word	0x00029c30
        /*131c*/ 	.word	0x00000010
        /*1320*/ 	.word	0x0002a800
        /*1324*/ 	.short	0x010a
        /*1326*/ 	.byte	0x3f
	.zero		1


	//   ....[97]....
        /*1328*/ 	.word	0x00029e40
        /*132c*/ 	.word	0x00000010
        /*1330*/ 	.word	0x0002a800
        /*1334*/ 	.short	0x010a
        /*1336*/ 	.byte	0x3f
	.zero		1


	//   ....[98]....
        /*1338*/ 	.word	0x00029e90
        /*133c*/ 	.word	0x0000000b
        /*1340*/ 	.word	0x0002a830
        /*1344*/ 	.short	0x010a
        /*1346*/ 	.byte	0x3f
	.zero		1


	//   ....[99]....
        /*1348*/ 	.word	0x00029ee0
        /*134c*/ 	.word	0x00000009
        /*1350*/ 	.word	0x0002a830
        /*1354*/ 	.short	0x010a
        /*1356*/ 	.byte	0x3f
	.zero		1


	//   ....[100]....
        /*1358*/ 	.word	0x00029f30
        /*135c*/ 	.word	0x00000009
        /*1360*/ 	.word	0x0002a850
        /*1364*/ 	.short	0x010a
        /*1366*/ 	.byte	0x3f
	.zero		1


	//   ....[101]....
        /*1368*/ 	.word	0x00029f80
        /*136c*/ 	.word	0x00000003
        /*1370*/ 	.word	0x0002a830
        /*1374*/ 	.short	0x010a
        /*1376*/ 	.byte	0x3f
	.zero		1


	//   ....[102]....
        /*1378*/ 	.word	0x00029fd0
        /*137c*/ 	.word	0x00000003
        /*1380*/ 	.word	0x0002a850
        /*1384*/ 	.short	0x010a
        /*1386*/ 	.byte	0x3f
	.zero		1


	//   ....[103]....
        /*1388*/ 	.word	0x0002a020
        /*138c*/ 	.word	0x00000003
        /*1390*/ 	.word	0x0002a830
        /*1394*/ 	.short	0x010a
        /*1396*/ 	.byte	0x3f
	.zero		1


	//   ....[104]....
        /*1398*/ 	.word	0x0002a070
        /*139c*/ 	.word	0x00000003
        /*13a0*/ 	.word	0x0002a850
        /*13a4*/ 	.short	0x010a
        /*13a6*/ 	.byte	0x3f
	.zero		1


	//   ....[105]....
        /*13a8*/ 	.word	0x0002a0c0
        /*13ac*/ 	.word	0x00000004
        /*13b0*/ 	.word	0x0002a850
        /*13b4*/ 	.short	0x010a
        /*13b6*/ 	.byte	0x3f
	.zero		1


	//   ....[106]....
        /*13b8*/ 	.word	0x0002be80
        /*13bc*/ 	.word	0x00000016
        /*13c0*/ 	.word	0x0002a820
        /*13c4*/ 	.short	0x010a
        /*13c6*/ 	.byte	0x3f
	.zero		1


	//   ....[107]....
        /*13c8*/ 	.word	0x0002bed0
        /*13cc*/ 	.word	0x0000000c
        /*13d0*/ 	.word	0x0002a8a0
        /*13d4*/ 	.short	0x010a
        /*13d6*/ 	.byte	0x3f
	.zero		1


	//   ....[108]....
        /*13d8*/ 	.word	0x0002bf20
        /*13dc*/ 	.word	0x0000000c
        /*13e0*/ 	.word	0x0002a8c0
        /*13e4*/ 	.short	0x010a
        /*13e6*/ 	.byte	0x3f
	.zero		1


	//   ....[109]....
        /*13e8*/ 	.word	0x0002bf70
        /*13ec*/ 	.word	0x00000006
        /*13f0*/ 	.word	0x0002a8a0
        /*13f4*/ 	.short	0x010a
        /*13f6*/ 	.byte	0x3f
	.zero		1


	//   ....[110]....
        /*13f8*/ 	.word	0x0002bfc0
        /*13fc*/ 	.word	0x00000006
        /*1400*/ 	.word	0x0002a8c0
        /*1404*/ 	.short	0x010a
        /*1406*/ 	.byte	0x3f
	.zero		1


	//   ....[111]....
        /*1408*/ 	.word	0x0002c0e0
        /*140c*/ 	.word	0x00000004
        /*1410*/ 	.word	0x0002a880
        /*1414*/ 	.short	0x010a
        /*1416*/ 	.byte	0x3f
	.zero		1


	//   ....[112]....
        /*1418*/ 	.word	0x0002c7b0
        /*141c*/ 	.word	0x00000004
        /*1420*/ 	.word	0x0002a840
        /*1424*/ 	.short	0x010a
        /*1426*/ 	.byte	0x3f
	.zero		1


	//   ....[113]....
        /*1428*/ 	.word	0x0002d310
        /*142c*/ 	.word	0x00000016
        /*1430*/ 	.word	0x0002a820
        /*1434*/ 	.short	0x010a
        /*1436*/ 	.byte	0x3f
	.zero		1


	//   ....[114]....
        /*1438*/ 	.word	0x0002d360
        /*143c*/ 	.word	0x00000004
        /*1440*/ 	.word	0x0002a880
        /*1444*/ 	.short	0x010a
        /*1446*/ 	.byte	0x3f
	.zero		1


	//   ....[115]....
        /*1448*/ 	.word	0x0002d880
        /*144c*/ 	.word	0x00000004
        /*1450*/ 	.word	0x0002a840
        /*1454*/ 	.short	0x010a
        /*1456*/ 	.byte	0x3f
	.zero		1


	//   ....[116]....
        /*1458*/ 	.word	0x0002dd90
        /*145c*/ 	.word	0x00000003
        /*1460*/ 	.word	0x0002a870
        /*1464*/ 	.short	0x010a
        /*1466*/ 	.byte	0x3f
	.zero		1


	//   ....[117]....
        /*1468*/ 	.word	0x0002dde0
        /*146c*/ 	.word	0x00000003
        /*1470*/ 	.word	0x0002a860
        /*1474*/ 	.short	0x010a
        /*1476*/ 	.byte	0x3f
	.zero		1


	//   ....[118]....
        /*1478*/ 	.word	0x0002de30
        /*147c*/ 	.word	0x0000000c
        /*1480*/ 	.word	0x0002a870
        /*1484*/ 	.short	0x010a
        /*1486*/ 	.byte	0x3f
	.zero		1


	//   ....[119]....
        /*1488*/ 	.word	0x0002de80
        /*148c*/ 	.word	0x0000000c
        /*1490*/ 	.word	0x0002a860
        /*1494*/ 	.short	0x010a
        /*1496*/ 	.byte	0x3f
	.zero		1


	//   ....[120]....
        /*1498*/ 	.word	0x0002e800
        /*149c*/ 	.word	0x00000005
        /*14a0*/ 	.word	0x0002a820
        /*14a4*/ 	.short	0x010a
        /*14a6*/ 	.byte	0x3f
	.zero		1


	//   ....[121]....
        /*14a8*/ 	.word	0x0002e9a0
        /*14ac*/ 	.word	0x00000003
        /*14b0*/ 	.word	0x0002a840
        /*14b4*/ 	.short	0x010a
        /*14b6*/ 	.byte	0x3f
	.zero		1


	//   ....[122]....
        /*14b8*/ 	.word	0x0002e9f0
        /*14bc*/ 	.word	0x00000017
        /*14c0*/ 	.word	0x0002a840
        /*14c4*/ 	.short	0x010a
        /*14c6*/ 	.byte	0x3f
	.zero		1


	//   ....[123]....
        /*14c8*/ 	.word	0x0002ea40
        /*14cc*/ 	.word	0x00000003
        /*14d0*/ 	.word	0x0002a860
        /*14d4*/ 	.short	0x010a
        /*14d6*/ 	.byte	0x3f
	.zero		1


	//   ....[124]....
        /*14d8*/ 	.word	0x0002ea90
        /*14dc*/ 	.word	0x00000017
        /*14e0*/ 	.word	0x0002a860
        /*14e4*/ 	.short	0x010a
        /*14e6*/ 	.byte	0x3f
	.zero		1


	//   ....[125]....
        /*14e8*/ 	.word	0x0002eae0
        /*14ec*/ 	.word	0x00000003
        /*14f0*/ 	.word	0x0002a880
        /*14f4*/ 	.short	0x010a
        /*14f6*/ 	.byte	0x3f
	.zero		1


	//----- nvinfo : EIATTR_NUM_MBARRIERS
	.align		4
.L_244:
        /*14f8*/ 	.byte	0x03, 0x38
        /*14fa*/ 	.short	0x0016


	//----- nvinfo : EIATTR_EXIT_INSTR_OFFSETS
	.align		4
        /*14fc*/ 	.byte	0x04, 0x1c
        /*14fe*/ 	.short	(.L_246 - .L_245)


	//   ....[0]....
.L_245:
        /*1500*/ 	.word	0x000294d0


	//----- nvinfo : EIATTR_MAX_THREADS
	.align		4
.L_246:
        /*1504*/ 	.byte	0x04, 0x05
        /*1506*/ 	.short	(.L_248 - .L_247)
.L_247:
        /*1508*/ 	.word	0x00000180
        /*150c*/ 	.word	0x00000001
        /*1510*/ 	.word	0x00000001


	//----- nvinfo : EIATTR_CRS_STACK_SIZE
	.align		4
.L_248:
        /*1514*/ 	.byte	0x04, 0x1e
        /*1516*/ 	.short	(.L_250 - .L_249)
.L_249:
        /*1518*/ 	.word	0x00000000


	//----- nvinfo : EIATTR_CBANK_PARAM_SIZE
	.align		4
.L_250:
        /*151c*/ 	.byte	0x03, 0x19
        /*151e*/ 	.short	0x0af0


	//----- nvinfo : EIATTR_PARAM_CBANK
	.align		4
        /*1520*/ 	.byte	0x04, 0x0a
        /*1522*/ 	.short	(.L_252 - .L_251)
	.align		4
.L_251:
        /*1524*/ 	.word	index@(.nv.constant0._ZN7cutlass13device_kernelIN5flash11enable_sm90INS1_16FlashAttnFwdSm90INS1_25CollectiveMainloopFwdSm90ILi2EN4cute5tupleIJNS5_1CILi1EEES8_S8_EEENS6_IJNS7_ILi128EEESA_NS7_ILi192EEEEEELi192ENS_12float_e4m3_tEfNS_4arch4Sm90ELb0ELb1ELb0ELb1ELb1ELb1ELb0ELb1ELb1ELb1ELb0ELb0EEENS1_21CollectiveEpilogueFwdINS6_IJSA_SB_SA_EEES9_NS_10bfloat16_tESF_Li256ELb1ELb1ELb0ELb1EEENS1_36VarlenDynamicPersistentTileSchedulerILi128ELi128ELi256ELi128ELb0ELb1ELb1ELb1ELb0ELb1EEEEEEEEEvNT_6ParamsE)
        /*1528*/ 	.short	0x0210
        /*152a*/ 	.short	0x0af0


	//----- nvinfo : EIATTR_SW_WAR
	.align		4
.L_252:
        /*152c*/ 	.byte	0x04, 0x36
        /*152e*/ 	.short	(.L_254 - .L_253)
.L_253:
        /*1530*/ 	.word	0x00000008
.L_254:


//--------------------- .nv.info._ZN7cutlass13device_kernelIN5flash11enable_sm90INS1_16FlashAttnFwdSm90INS1_25CollectiveMainloopFwdSm90ILi2EN4cute5tupleIJNS5_1CILi1EEES8_S8_EEENS6_IJNS7_ILi128EEENS7_ILi160EEENS7_ILi192EEEEEELi192ENS_12float_e4m3_tEfNS_4arch4Sm90ELb1ELb0ELb0ELb0ELb1ELb0ELb0ELb1ELb1ELb1ELb0ELb0EEENS1_21CollectiveEpilogueFwdINS6_IJSA_SC_SB_EEES9_NS_10bfloat16_tESG_Li256ELb0ELb1ELb0ELb1EEENS1_30DynamicPersistentTileSchedulerILi256ELi128ELb0ELb1ELb1EEEEEEEEEvNT_6ParamsE --------------------------
	.section	.nv.info._ZN7cutlass13device_kernelIN5flash11enable_sm90INS1_16FlashAttnFwdSm90INS1_25CollectiveMainloopFwdSm90ILi2EN4cute5tupleIJNS5_1CILi1EEES8_S8_EEENS6_IJNS7_ILi128EEENS7_ILi160EEENS7_ILi192EEEEEELi192ENS_12float_e4m3_tEfNS_4arch4Sm90ELb1ELb0ELb0ELb0ELb1ELb0ELb0ELb1ELb1ELb1ELb0ELb0EEENS1_21CollectiveEpilogueFwdINS6_IJSA_SC_SB_EEES9_NS_10bfloat16_tESG_Li256ELb0ELb1ELb0ELb1EEENS1_30DynamicPersistentTileSchedulerILi256ELi128ELb0ELb1ELb1EEEEEEEEEvNT_6ParamsE,"",@"SHT_CUDA_INFO"
	.sectionflags	@""
	.align	4


	//----- nvinfo : EIATTR_CUDA_API_VERSION
	.align		4
        /*0000*/ 	.byte	0x04, 0x37
        /*0002*/ 	.short	(.L_256 - .L_255)
.L_255:
        /*0004*/ 	.word	0x00000082


	//----- nvinfo : EIATTR_KPARAM_INFO
	.align		4
.L_256:
        /*0008*/ 	.byte	0x04, 0x17
        /*000a*/ 	.short	(.L_258 - .L_257)
.L_257:
        /*000c*/ 	.word	0x00000000
        /*0010*/ 	.short	0x0000
        /*0012*/ 	.short	0x0070
        /*0014*/ 	.byte	0x00, 0xf0, 0x01, 0x2a


	//----- nvinfo : EIATTR_SPARSE_MMA_MASK
	.align		4
.L_258:
        /*0018*/ 	.byte	0x03, 0x50
        /*001a*/ 	.short	0x0000


	//----- nvinfo : EIATTR_MAXREG_COUNT
	.align		4
        /*001c*/ 	.byte	0x03, 0x1b
        /*001e*/ 	.short	0x00a8


	//----- nvinfo : EIATTR_NUM_BARRIERS
	.align		4
        /*0020*/ 	.byte	0x02, 0x4c
        /*0022*/ 	.byte	0x10
	.zero		1


	//----- nvinfo : EIATTR_EXTERNS
	.align		4
        /*0024*/ 	.byte	0x04, 0x0f
        /*0026*/ 	.short	(.L_260 - .L_259)


	//   ....[0]....
	.align		4
.L_259:
        /*0028*/ 	.word	index@(__assertfail)


	//----- nvinfo : EIATTR_ANNOTATIONS
	.align		4
.L_260:
        /*002c*/ 	.byte	0x04, 0x55
        /*002e*/ 	.short	(.L_262 - .L_261)


	//   ....[0]....
.L_261:
        /* <DEDUP_REMOVED lines=13> */


	//----- nvinfo : EIATTR_MERCURY_ISA_VERSION
	.align		4
.L_262:
        /*00f0*/ 	.byte	0x03, 0x5f
        /*00f2*/ 	.short	0x0101


	//----- nvinfo : EIATTR_INT_WARP_WIDE_INSTR_OFFSETS
	.align		4
        /*00f4*/ 	.byte	0x04, 0x31
        /*00f6*/ 	.short	(.L_264 - .L_263)


	//   ....[0]....
.L_263:
        /*00f8*/ 	.word	0x000000c0


	//   ....[1]....
        /*00fc*/ 	.word	0x000000d0


	//   ....[2]....
        /*0100*/ 	.word	0x00000170


	//   ....[3]....
        /*0104*/ 	.word	0x0000fd80


	//   ....[4]....
        /*0108*/ 	.word	0x0000fe10


	//   ....[5]....
        /*010c*/ 	.word	0x00013a20


	//   ....[6]....
        /*0110*/ 	.word	0x00013ab0


	//----- nvinfo : EIATTR_COOP_GROUP_MASK_REGIDS
	.align		4
.L_264:
        /*0114*/ 	.byte	0x04, 0x29
        /*0116*/ 	.short	(.L_266 - .L_265)


	//   ....[0]....
.L_265:
        /*0118*/ 	.word	0xffffffff


	//   ....[1]....
        /*011c*/ 	.word	0xffffffff


	//   ....[2]....
        /*0120*/ 	.word	0xffffffff


	//   ....[3]....
        /*0124*/ 	.word	0xffffffff


	//   ....[4]....
        /*0128*/ 	.word	0xffffffff


	//   ....[5]....
        /*012c*/ 	.word	0xffffffff


	//   ....[6]....
        /*0130*/ 	.word	0xffffffff


	//   ....[7]....
        /*0134*/ 	.word	0xffffffff


	//   ....[8]....
        /*0138*/ 	.word	0xffffffff


	//   ....[9]....
        /*013c*/ 	.word	0xffffffff


	//   ....[10]....
        /*0140*/ 	.word	0xffffffff


	//   ....[11]....
        /*0144*/ 	.word	0xffffffff


	//   ....[12]....
        /*0148*/ 	.word	0xffffffff


	//   ....[13]....
        /*014c*/ 	.word	0xffffffff


	//   ....[14]....
        /*0150*/ 	.word	0xffffffff


	//   ....[15]....
        /*0154*/ 	.word	0xffffffff


	//   ....[16]....
        /*0158*/ 	.word	0xffffffff


	//   ....[17]....
        /*015c*/ 	.word	0xffffffff


	//   ....[18]....
        /*0160*/ 	.word	0xffffffff


	//   ....[19]....
        /*0164*/ 	.word	0xffffffff


	//   ....[20]....
        /*0168*/ 	.word	0xffffffff


	//   ....[21]....
        /*016c*/ 	.word	0xffffffff


	//   ....[22]....
        /*0170*/ 	.word	0xffffffff


	//   ....[23]....
        /*0174*/ 	.word	0xffffffff


	//   ....[24]....
        /*0178*/ 	.word	0xffffffff


	//   ....[25]....
        /*017c*/ 	.word	0xffffffff


	//   ....[26]....
        /*0180*/ 	.word	0xffffffff


	//   ....[27]....
        /*0184*/ 	.word	0xffffffff


	//   ....[28]....
        /*0188*/ 	.word	0xffffffff


	//   ....[29]....
        /*018c*/ 	.word	0xffffffff


	//   ....[30]....
        /*0190*/ 	.word	0xffffffff


	//   ....[31]....
        /*0194*/ 	.word	0xffffffff


	//   ....[32]....
        /*0198*/ 	.word	0xffffffff


	//   ....[33]....
        /*019c*/ 	.word	0xffffffff


	//   ....[34]....
        /*01a0*/ 	.word	0xffffffff


	//   ....[35]....
        /*01a4*/ 	.word	0xffffffff


	//   ....[36]....
        /*01a8*/ 	.word	0xffffffff


	//   ....[37]....
        /*01ac*/ 	.word	0xffffffff


	//   ....[38]....
        /*01b0*/ 	.word	0xffffffff


	//   ....[39]....
        /*01b4*/ 	.word	0xffffffff


	//   ....[40]....
        /*01b8*/ 	.word	0xffffffff


	//   ....[41]....
        /*01bc*/ 	.word	0xffffffff


	//   ....[42]....
        /*01c0*/ 	.word	0xffffffff


	//   ....[43]....
        /*01c4*/ 	.word	0xffffffff


	//   ....[44]....
        /*01c8*/ 	.word	0xffffffff


	//   ....[45]....
        /*01cc*/ 	.word	0xffffffff


	//   ....[46]....
        /*01d0*/ 	.word	0xffffffff


	//   ....[47]....
        /*01d4*/ 	.word	0xffffffff


	//   ....[48]....
        /*01d8*/ 	.word	0xffffffff


	//   ....[49]....
        /*01dc*/ 	.word	0xffffffff


	//   ....[50]....
        /*01e0*/ 	.word	0xffffffff


	//   ....[51]....
        /*01e4*/ 	.word	0xffffffff


	//   ....[52]....
        /*01e8*/ 	.word	0xffffffff


	//   ....[53]....
        /*01ec*/ 	.word	0xffffffff


	//   ....[54]....
        /*01f0*/ 	.word	0xffffffff


	//   ....[55]....
        /*01f4*/ 	.word	0xffffffff


	//   ....[56]....
        /*01f8*/ 	.word	0xffffffff


	//   ....[57]....
        /*01fc*/ 	.word	0xffffffff


	//   ....[58]....
        /*0200*/ 	.word	0xffffffff


	//   ....[59]....
        /*0204*/ 	.word	0xffffffff


	//   ....[60]....
        /*0208*/ 	.word	0xffffffff


	//   ....[61]....
        /*020c*/ 	.word	0xffffffff


	//   ....[62]....
        /*0210*/ 	.word	0xffffffff


	//   ....[63]....
        /*0214*/ 	.word	0xffffffff


	//   ....[64]....
        /*0218*/ 	.word	0xffffffff


	//   ....[65]....
        /*021c*/ 	.word	0xffffffff


	//   ....[66]....
        /*0220*/ 	.word	0xffffffff


	//   ....[67]....
        /*0224*/ 	.word	0xffffffff


	//   ....[68]....
        /*0228*/ 	.word	0xffffffff


	//   ....[69]....
        /*022c*/ 	.word	0xffffffff


	//   ....[70]....
        /*0230*/ 	.word	0xffffffff


	//   ....[71]....
        /*0234*/ 	.word	0xffffffff


	//   ....[72]....
        /*0238*/ 	.word	0xffffffff


	//   ....[73]....
        /*023c*/ 	.word	0xffffffff


	//   ....[74]....
        /*0240*/ 	.word	0xffffffff


	//   ....[75]....
        /*0244*/ 	.word	0xffffffff


	//   ....[76]....
        /*0248*/ 	.word	0xffffffff


	//   ....[77]....
        /*024c*/ 	.word	0xffffffff


	//   ....[78]....
        /*0250*/ 	.word	0xffffffff


	//   ....[79]....
        /*0254*/ 	.word	0xffffffff


	//   ....[80]....
        /*0258*/ 	.word	0xffffffff


	//   ....[81]....
        /*025c*/ 	.word	0xffffffff


	//   ....[82]....
        /*0260*/ 	.word	0xffffffff


	//   ....[83]....
        /*0264*/ 	.word	0xffffffff


	//   ....[84]....
        /*0268*/ 	.word	0xffffffff


	//   ....[85]....
        /*026c*/ 	.word	0xffffffff


	//   ....[86]....
        /*0270*/ 	.word	0xffffffff


	//   ....[87]....
        /*0274*/ 	.word	0xffffffff


	//   ....[88]....
        /*0278*/ 	.word	0xffffffff


	//   ....[89]....
        /*027c*/ 	.word	0xffffffff


	//   ....[90]....
        /*0280*/ 	.word	0xffffffff


	//   ....[91]....
        /*0284*/ 	.word	0xffffffff


	//   ....[92]....
        /*0288*/ 	.word	0xffffffff


	//   ....[93]....
        /*028c*/ 	.word	0xffffffff


	//   ....[94]....
        /*0290*/ 	.word	0xffffffff


	//   ....[95]....
        /*0294*/ 	.word	0xffffffff


	//   ....[96]....
        /*0298*/ 	.word	0xffffffff


	//   ....[97]....
        /*029c*/ 	.word	0xffffffff


	//   ....[98]....
        /*02a0*/ 	.word	0xffffffff


	//   ....[99]....
        /*02a4*/ 	.word	0xffffffff


	//   ....[100]....
        /*02a8*/ 	.word	0xffffffff


	//   ....[101]....
        /*02ac*/ 	.word	0xffffffff


	//   ....[102]....
        /*02b0*/ 	.word	0xffffffff


	//   ....[103]....
        /*02b4*/ 	.word	0xffffffff


	//   ....[104]....
        /*02b8*/ 	.word	0xffffffff


	//   ....[105]....
        /*02bc*/ 	.word	0xffffffff


	//   ....[106]....
        /*02c0*/ 	.word	0xffffffff


	//   ....[107]....
        /*02c4*/ 	.word	0xffffffff


	//   ....[108]....
        /*02c8*/ 	.word	0xffffffff


	//   ....[109]....
        /*02cc*/ 	.word	0xffffffff


	//   ....[110]....
        /*02d0*/ 	.word	0xffffffff


	//   ....[111]....
        /*02d4*/ 	.word	0xffffffff


	//   ....[112]....
        /*02d8*/ 	.word	0xffffffff


	//   ....[113]....
        /*02dc*/ 	.word	0xffffffff


	//   ....[114]....
        /*02e0*/ 	.word	0xffffffff


	//   ....[115]....
        /*02e4*/ 	.word	0xffffffff


	//   ....[116]....
        /*02e8*/ 	.word	0xffffffff


	//   ....[117]....
        /*02ec*/ 	.word	0xffffffff


	//   ....[118]....
        /*02f0*/ 	.word	0xffffffff


	//   ....[119]....
        /*02f4*/ 	.word	0xffffffff


	//   ....[120]....
        /*02f8*/ 	.word	0xffffffff


	//   ....[121]....
        /*02fc*/ 	.word	0xffffffff


	//   ....[122]....
        /*0300*/ 	.word	0xffffffff


	//   ....[123]....
        /*0304*/ 	.word	0xffffffff


	//   ....[124]....
        /*0308*/ 	.word	0xffffffff


	//   ....[125]....
        /*030c*/ 	.word	0xffffffff


	//   ....[126]....
        /*0310*/ 	.word	0xffffffff


	//   ....[127]....
        /*0314*/ 	.word	0xffffffff


	//   ....[128]....
        /*0318*/ 	.word	0xffffffff


	//   ....[129]....
        /*031c*/ 	.word	0xffffffff


	//   ....[130]....
        /*0320*/ 	.word	0xffffffff


	//   ....[131]....
        /*0324*/ 	.word	0xffffffff


	//   ....[132]....
        /*0328*/ 	.word	0xffffffff


	//   ....[133]....
        /*032c*/ 	.word	0xffffffff


	//   ....[134]....
        /*0330*/ 	.word	0xffffffff


	//   ....[135]....
        /*0334*/ 	.word	0xffffffff


	//   ....[136]....
        /*0338*/ 	.word	0xffffffff


	//   ....[137]....
        /*033c*/ 	.word	0xffffffff


	//   ....[138]....
        /*0340*/ 	.word	0xffffffff


	//   ....[139]....
        /*0344*/ 	.word	0xffffffff


	//   ....[140]....
        /*0348*/ 	.word	0xffffffff


	//   ....[141]....
        /*034c*/ 	.word	0xffffffff


	//   ....[142]....
        /*0350*/ 	.word	0xffffffff


	//   ....[143]....
        /*0354*/ 	.word	0xffffffff


	//   ....[144]....
        /*0358*/ 	.word	0xffffffff


	//   ....[145]....
        /*035c*/ 	.word	0xffffffff


	//   ....[146]....
        /*0360*/ 	.word	0x0500000f


	//   ....[147]....
        /*0364*/ 	.word	0x0500000f


	//   ....[148]....
        /*0368*/ 	.word	0x0500000f


	//   ....[149]....
        /*036c*/ 	.word	0x0500000f


	//   ....[150]....
        /*0370*/ 	.word	0x0500000f


	//   ....[151]....
        /*0374*/ 	.word	0x0500000f


	//   ....[152]....
        /*0378*/ 	.word	0x0500000f


	//   ....[153]....
        /*037c*/ 	.word	0x0500000f


	//   ....[154]....
        /*0380*/ 	.word	0x0500000f


	//   ....[155]....
        /*0384*/ 	.word	0x0500000f


	//   ....[156]....
        /*0388*/ 	.word	0x0500000f


	//   ....[157]....
        /*038c*/ 	.word	0x0500000f


	//   ....[158]....
        /*0390*/ 	.word	0x0500000f


	//   ....[159]....
        /*0394*/ 	.word	0x0500000f


	//   ....[160]....
        /*0398*/ 	.word	0x0500000f


	//   ....[161]....
        /*039c*/ 	.word	0x0500000f


	//   ....[162]....
        /*03a0*/ 	.word	0x0500000f


	//   ....[163]....
        /*03a4*/ 	.word	0x0500000f


	//   ....[164]....
        /*03a8*/ 	.word	0x0500000f


	//   ....[165]....
        /*03ac*/ 	.word	0x0500000f


	//   ....[166]....
        /*03b0*/ 	.word	0x0500000f


	//   ....[167]....
        /*03b4*/ 	.word	0x0500000f


	//   ....[168]....
        /*03b8*/ 	.word	0x0500000f


	//   ....[169]....
        /*03bc*/ 	.word	0x0500000f


	//   ....[170]....
        /*03c0*/ 	.word	0x0500000f


	//   ....[171]....
        /*03c4*/ 	.word	0x0500000f


	//   ....[172]....
        /*03c8*/ 	.word	0x0500000f


	//   ....[173]....
        /*03cc*/ 	.word	0x0500000f


	//   ....[174]....
        /*03d0*/ 	.word	0x0500000f


	//   ....[175]....
        /*03d4*/ 	.word	0x0500000f


	//   ....[176]....
        /*03d8*/ 	.word	0x0500000f


	//   ....[177]....
        /*03dc*/ 	.word	0x0500000f


	//   ....[178]....
        /*03e0*/ 	.word	0x0500000f


	//   ....[179]....
        /*03e4*/ 	.word	0x0500000f


	//   ....[180]....
        /*03e8*/ 	.word	0x0500000f


	//   ....[181]....
        /*03ec*/ 	.word	0x0500000f


	//   ....[182]....
        /*03f0*/ 	.word	0x0500000f


	//   ....[183]....
        /*03f4*/ 	.word	0x0500000f


	//   ....[184]....
        /*03f8*/ 	.word	0x0500000f


	//   ....[185]....
        /*03fc*/ 	.word	0x0500000f


	//   ....[186]....
        /*0400*/ 	.word	0x0500000f


	//   ....[187]....
        /*0404*/ 	.word	0x0500000f


	//   ....[188]....
        /*0408*/ 	.word	0x0500000f


	//   ....[189]....
        /*040c*/ 	.word	0x0500000f


	//   ....[190]....
        /*0410*/ 	.word	0x0500000f


	//   ....[191]....
        /*0414*/ 	.word	0x0500000f


	//   ....[192]....
        /*0418*/ 	.word	0x0500000f


	//   ....[193]....
        /*041c*/ 	.word	0x0500000f


	//   ....[194]....
        /*0420*/ 	.word	0x0500000f


	//   ....[195]....
        /*0424*/ 	.word	0x0500000f


	//----- nvinfo : EIATTR_COOP_GROUP_INSTR_OFFSETS
	.align		4
.L_266:
        /*0428*/ 	.byte	0x04, 0x28
        /*042a*/ 	.short	(.L_268 - .L_267)


	//   ....[0]....
.L_267:
        /*042c*/ 	.word	0x00000080


	//   ....[1]....
        /*0430*/ 	.word	0x00000090


	//   ....[2]....
        /*0434*/ 	.word	0x000002d0


	//   ....[3]....
        /*0438*/ 	.word	0x00000430


	//   ....[4]....
        /*043c*/ 	.word	0x00000550


	//   ....[5]....
        /*0440*/ 	.word	0x000006b0


	//   ....[6]....
        /*0444*/ 	.word	0x000017f0


	//   ....[7]....
        /*0448*/ 	.word	0x000028f0


	//   ....[8]....
        /*044c*/ 	.word	0x00002920


	//   ....[9]....
        /*0450*/ 	.word	0x00003210


	//   ....[10]....
        /*0454*/ 	.word	0x00003230


	//   ....[11]....
        /*0458*/ 	.word	0x00003f30


	//   ....[12]....
        /*045c*/ 	.word	0x00003fc0


	//   ....[13]....
        /*0460*/ 	.word	0x00006020


	//   ....[14]....
        /*0464*/ 	.word	0x00006040


	//   ....[15]....
        /*0468*/ 	.word	0x00006860


	//   ....[16]....
        /*046c*/ 	.word	0x00006970


	//   ....[17]....
        /*0470*/ 	.word	0x000073d0


	//   ....[18]....
        /*0474*/ 	.word	0x00007450


	//   ....[19]....
        /*0478*/ 	.word	0x00009f40


	//   ....[20]....
        /*047c*/ 	.word	0x00009f50


	//   ....[21]....
        /*0480*/ 	.word	0x00009f80


	//   ....[22]....
        /*0484*/ 	.word	0x00009f90


	//   ....[23]....
        /*0488*/ 	.word	0x0000bcb0


	//   ....[24]....
        /*048c*/ 	.word	0x0000bcc0


	//   ....[25]....
        /*0490*/ 	.word	0x0000bcf0


	//   ....[26]....
        /*0494*/ 	.word	0x0000bd00


	//   ....[27]....
        /*0498*/ 	.word	0x0000d550


	//   ....[28]....
        /*049c*/ 	.word	0x0000d580


	//   ....[29]....
        /*04a0*/ 	.word	0x0000d5b0


	//   ....[30]....
        /*04a4*/ 	.word	0x0000d5f0


	//   ....[31]....
        /*04a8*/ 	.word	0x0000d620


	//   ....[32]....
        /*04ac*/ 	.word	0x0000d650


	//   ....[33]....
        /*04b0*/ 	.word	0x0000d680


	//   ....[34]....
        /*04b4*/ 	.word	0x0000d6b0


	//   ....[35]....
        /*04b8*/ 	.word	0x0000d6e0


	//   ....[36]....
        /*04bc*/ 	.word	0x0000d720


	//   ....[37]....
        /*04c0*/ 	.word	0x0000d750


	//   ....[38]....
        /*04c4*/ 	.word	0x0000d780


	//   ....[39]....
        /*04c8*/ 	.word	0x0000d7b0


	//   ....[40]....
        /*04cc*/ 	.word	0x0000d7c0


	//   ....[41]....
        /*04d0*/ 	.word	0x0000d7d0


	//   ....[42]....
        /*04d4*/ 	.word	0x0000d7e0


	//   ....[43]....
        /*04d8*/ 	.word	0x0000d800


	//   ....[44]....
        /*04dc*/ 	.word	0x0000d810


	//   ....[45]....
        /*04e0*/ 	.word	0x0000d820


	//   ....[46]....
        /*04e4*/ 	.word	0x0000d850


	//   ....[47]....
        /*04e8*/ 	.word	0x0000d880


	//   ....[48]....
        /*04ec*/ 	.word	0x0000d890


	//   ....[49]....
        /*04f0*/ 	.word	0x0000d8a0


	//   ....[50]....
        /*04f4*/ 	.word	0x0000d8b0


	//   ....[51]....
        /*04f8*/ 	.word	0x0000d8c0


	//   ....[52]....
        /*04fc*/ 	.word	0x0000d8e0


	//   ....[53]....
        /*0500*/ 	.word	0x0000d8f0


	//   ....[54]....
        /*0504*/ 	.word	0x0000d900


	//   ....[55]....
        /*0508*/ 	.word	0x0000d910


	//   ....[56]....
        /*050c*/ 	.word	0x0000d920


	//   ....[57]....
        /*0510*/ 	.word	0x0000d930


	//   ....[58]....
        /*0514*/ 	.word	0x0000d940


	//   ....[59]....
        /*0518*/ 	.word	0x0000d950


	//   ....[60]....
        /*051c*/ 	.word	0x0000d960


	//   ....[61]....
        /*0520*/ 	.word	0x0000d970


	//   ....[62]....
        /*0524*/ 	.word	0x0000d980


	//   ....[63]....
        /*0528*/ 	.word	0x0000d990


	//   ....[64]....
        /*052c*/ 	.word	0x0000d9a0


	//   ....[65]....
        /*0530*/ 	.word	0x0000d9b0


	//   ....[66]....
        /*0534*/ 	.word	0x0000d9c0


	//   ....[67]....
        /*0538*/ 	.word	0x0000d9d0


	//   ....[68]....
        /*053c*/ 	.word	0x0000d9e0


	//   ....[69]....
        /*0540*/ 	.word	0x0000d9f0


	//   ....[70]....
        /*0544*/ 	.word	0x0000da00


	//   ....[71]....
        /*0548*/ 	.word	0x0000da10


	//   ....[72]....
        /*054c*/ 	.word	0x0000da20


	//   ....[73]....
        /*0550*/ 	.word	0x0000da30


	//   ....[74]....
        /*0554*/ 	.word	0x0000da40


	//   ....[75]....
        /*0558*/ 	.word	0x0000dd50


	//   ....[76]....
        /*055c*/ 	.word	0x0000dd80


	//   ....[77]....
        /*0560*/ 	.word	0x0000ddb0


	//   ....[78]....
        /*0564*/ 	.word	0x0000dde0


	//   ....[79]....
        /*0568*/ 	.word	0x0000e300


	//   ....[80]....
        /*056c*/ 	.word	0x0000e330


	//   ....[81]....
        /*0570*/ 	.word	0x0000e430


	//   ....[82]....
        /*0574*/ 	.word	0x0000e450


	//   ....[83]....
        /*0578*/ 	.word	0x0000e550


	//   ....[84]....
        /*057c*/ 	.word	0x0000e570


	//   ....[85]....
        /*0580*/ 	.word	0x0000e680


	//   ....[86]....
        /*0584*/ 	.word	0x0000e6a0


	//   ....[87]....
        /*0588*/ 	.word	0x0000ed80


	//   ....[88]....
        /*058c*/ 	.word	0x0000eda0


	//   ....[89]....
        /*0590*/ 	.word	0x0000eea0


	//   ....[90]....
        /*0594*/ 	.word	0x0000eec0


	//   ....[91]....
        /*0598*/ 	.word	0x0000efc0


	//   ....[92]....
        /*059c*/ 	.word	0x0000efe0


	//   ....[93]....
        /*05a0*/ 	.word	0x0000f0f0


	//   ....[94]....
        /*05a4*/ 	.word	0x0000f110


	//   ....[95]....
        /*05a8*/ 	.word	0x0000f2e0


	//   ....[96]....
        /*05ac*/ 	.word	0x00010c50


	//   ....[97]....
        /*05b0*/ 	.word	0x00010c80


	//   ....[98]....
        /*05b4*/ 	.word	0x00010cb0


	//   ....[99]....
        /*05b8*/ 	.word	0x00010d60


	//   ....[100]....
        /*05bc*/ 	.word	0x00010d70


	//   ....[101]....
        /*05c0*/ 	.word	0x00010e00


	//   ....[102]....
        /*05c4*/ 	.word	0x00010e10


	//   ....[103]....
        /*05c8*/ 	.word	0x00010e20


	//   ....[104]....
        /*05cc*/ 	.word	0x00010eb0


	//   ....[105]....
        /*05d0*/ 	.word	0x00010f60


	//   ....[106]....
        /*05d4*/ 	.word	0x00011370


	//   ....[107]....
        /*05d8*/ 	.word	0x000113a0


	//   ....[108]....
        /*05dc*/ 	.word	0x000113b0


	//   ....[109]....
        /*05e0*/ 	.word	0x000113c0


	//   ....[110]....
        /*05e4*/ 	.word	0x00011410


	//   ....[111]....
        /*05e8*/ 	.word	0x00011490


	//   ....[112]....
        /*05ec*/ 	.word	0x000114b0


	//   ....[113]....
        /*05f0*/ 	.word	0x00011520


	//   ....[114]....
        /*05f4*/ 	.word	0x00011540


	//   ....[115]....
        /*05f8*/ 	.word	0x000115c0


	//   ....[116]....
        /*05fc*/ 	.word	0x00011cc0


	//   ....[117]....
        /*0600*/ 	.word	0x00011ce0


	//   ....[118]....
        /*0604*/ 	.word	0x00011d00


	//   ....[119]....
        /*0608*/ 	.word	0x00011d60


	//   ....[120]....
        /*060c*/ 	.word	0x00011de0


	//   ....[121]....
        /*0610*/ 	.word	0x00011e10


	//   ....[122]....
        /*0614*/ 	.word	0x00011e90


	//   ....[123]....
        /*0618*/ 	.word	0x00011eb0


	//   ....[124]....
        /*061c*/ 	.word	0x00012830


	//   ....[125]....
        /*0620*/ 	.word	0x00012840


	//   ....[126]....
        /*0624*/ 	.word	0x00012850


	//   ....[127]....
        /*0628*/ 	.word	0x00012890


	//   ....[128]....
        /*062c*/ 	.word	0x000128d0


	//   ....[129]....
        /*0630*/ 	.word	0x000128e0


	//   ....[130]....
        /*0634*/ 	.word	0x00012940


	//   ....[131]....
        /*0638*/ 	.word	0x00012970


	//   ....[132]....
        /*063c*/ 	.word	0x000129b0


	//   ....[133]....
        /*0640*/ 	.word	0x00012a10


	//   ....[134]....
        /*0644*/ 	.word	0x00012df0


	//   ....[135]....
        /*0648*/ 	.word	0x00012e00


	//   ....[136]....
        /*064c*/ 	.word	0x00012e10


	//   ....[137]....
        /*0650*/ 	.word	0x00012e20


	//   ....[138]....
        /*0654*/ 	.word	0x00012e40


	//   ....[139]....
        /*0658*/ 	.word	0x00012ea0


	//   ....[140]....
        /*065c*/ 	.word	0x00012ec0


	//   ....[141]....
        /*0660*/ 	.word	0x00012ed0


	//   ....[142]....
        /*0664*/ 	.word	0x00012ee0


	//   ....[143]....
        /*0668*/ 	.word	0x00012f40


	//   ....[144]....
        /*066c*/ 	.word	0x00014490


	//   ....[145]....
        /*0670*/ 	.word	0x00014630


	//   ....[146]....
        /*0674*/ 	.word	0x00014c40


	//   ....[147]....
        /*0678*/ 	.word	0x00014d20


	//   ....[148]....
        /*067c*/ 	.word	0x00014df0


	//   ....[149]....
        /*0680*/ 	.word	0x00014e50


	//   ....[150]....
        /*0684*/ 	.word	0x00014f60


	//   ....[151]....
        /*0688*/ 	.word	0x00014fc0


	//   ....[152]....
        /*068c*/ 	.word	0x000150c0


	//   ....[153]....
        /*0690*/ 	.word	0x00015120


	//   ....[154]....
        /*0694*/ 	.word	0x000151f0


	//   ....[155]....
        /*0698*/ 	.word	0x000152b0


	//   ....[156]....
        /*069c*/ 	.word	0x000153a0


	//   ....[157]....
        /*06a0*/ 	.word	0x00015510


	//   ....[158]....
        /*06a4*/ 	.word	0x000155b0


	//   ....[159]....
        /*06a8*/ 	.word	0x000156a0


	//   ....[160]....
        /*06ac*/ 	.word	0x00015740


	//   ....[161]....
        /*06b0*/ 	.word	0x00015820


	//   ....[162]....
        /*06b4*/ 	.word	0x000158d0


	//   ....[163]....
        /*06b8*/ 	.word	0x00015940


	//   ....[164]....
        /*06bc*/ 	.word	0x00015a10


	//   ....[165]....
        /*06c0*/ 	.word	0x00015a80


	//   ....[166]....
        /*06c4*/ 	.word	0x00015b50


	//   ....[167]....
        /*06c8*/ 	.word	0x00015be0


	//   ....[168]....
        /*06cc*/ 	.word	0x00015c60


	//   ....[169]....
        /*06d0*/ 	.word	0x00015ce0


	//   ....[170]....
        /*06d4*/ 	.word	0x00015da0


	//   ....[171]....
        /*06d8*/ 	.word	0x00015e10


	//   ....[172]....
        /*06dc*/ 	.word	0x00015f00


	//   ....[173]....
        /*06e0*/ 	.word	0x00015f70


	//   ....[174]....
        /*06e4*/ 	.word	0x00016040


	//   ....[175]....
        /*06e8*/ 	.word	0x00016170


	//   ....[176]....
        /*06ec*/ 	.word	0x00016200


	//   ....[177]....
        /*06f0*/ 	.word	0x00016260


	//   ....[178]....
        /*06f4*/ 	.word	0x00016340


	//   ....[179]....
        /*06f8*/ 	.word	0x000163a0


	//   ....[180]....
        /*06fc*/ 	.word	0x00016470


	//   ....[181]....
        /*0700*/ 	.word	0x000164d0


	//   ....[182]....
        /*0704*/ 	.word	0x000165a0


	//   ....[183]....
        /*0708*/ 	.word	0x00016600


	//   ....[184]....
        /*070c*/ 	.word	0x000166d0


	//   ....[185]....
        /*0710*/ 	.word	0x000167c0


	//   ....[186]....
        /*0714*/ 	.word	0x00016850


	//   ....[187]....
        /*0718*/ 	.word	0x000168b0


	//   ....[188]....
        /*071c*/ 	.word	0x00016970


	//   ....[189]....
        /*0720*/ 	.word	0x000169d0


	//   ....[190]....
        /*0724*/ 	.word	0x00016a90


	//   ....[191]....
        /*0728*/ 	.word	0x00016af0


	//   ....[192]....
        /*072c*/ 	.word	0x00016bb0


	//   ....[193]....
        /*0730*/ 	.word	0x00016c10


	//   ....[194]....
        /*0734*/ 	.word	0x00016ce0


	//   ....[195]....
        /*0738*/ 	.word	0x00016f30


	//----- nvinfo : EIATTR_REG_RECONFIG
	.align		4
.L_268:
        /*073c*/ 	.byte	0x01, 0x54
	.zero		2


	//----- nvinfo : EIATTR_SYSCALL_OFFSETS
	.align		4
        /*0740*/ 	.byte	0x04, 0x46
        /*0742*/ 	.short	(.L_270 - .L_269)


	//   ....[0]....
.L_269:
        /*0744*/ 	.word	0x000019d0


	//   ....[1]....
        /*0748*/ 	.word	0x0000ff80


	//   ....[2]....
        /*074c*/ 	.word	0x000100f0


	//   ....[3]....
        /*0750*/ 	.word	0x00010240


	//   ....[4]....
        /*0754*/ 	.word	0x00010380


	//   ....[5]....
        /*0758*/ 	.word	0x00011920


	//----- nvinfo : EIATTR_MBARRIER_INSTR_OFFSETS
	.align		4
.L_270:
        /*075c*/ 	.byte	0x04, 0x39
        /*075e*/ 	.short	(.L_272 - .L_271)


	//   ....[0]....
.L_271:
        /*0760*/ 	.word	0x00000180
        /*0764*/ 	.word	0x000000ff
        /*0768*/ 	.word	0x00033400
        /*076c*/ 	.short	0x0100
        /*076e*/ 	.byte	0x08
	.zero		1


	//   ....[1]....
        /*0770*/ 	.word	0x00000190
        /*0774*/ 	.word	0x000000ff
        /*0778*/ 	.word	0x00033420
        /*077c*/ 	.short	0x0100
        /*077e*/ 	.byte	0x08
	.zero		1


	//   ....[2]....
        /*0780*/ 	.word	0x00000280
        /*0784*/ 	.word	0x000000ff
        /*0788*/ 	.word	0x00033430
        /*078c*/ 	.short	0x0100
        /*078e*/ 	.byte	0x08
	.zero		1


	//   ....[3]....
        /*0790*/ 	.word	0x00000290
        /*0794*/ 	.word	0x000000ff
        /*0798*/ 	.word	0x00033440
        /*079c*/ 	.short	0x0100
        /*079e*/ 	.byte	0x08
	.zero		1


	//   ....[4]....
        /*07a0*/ 	.word	0x000002a0
        /*07a4*/ 	.word	0x000000ff
        /*07a8*/ 	.word	0x00033438
        /*07ac*/ 	.short	0x0100
        /*07ae*/ 	.byte	0x08
	.zero		1


	//   ....[5]....
        /*07b0*/ 	.word	0x000002b0
        /*07b4*/ 	.word	0x000000ff
        /*07b8*/ 	.word	0x00033448
        /*07bc*/ 	.short	0x0100
        /*07be*/ 	.byte	0x08
	.zero		1


	//   ....[6]....
        /*07c0*/ 	.word	0x000003e0
        /*07c4*/ 	.word	0x000000ff
        /*07c8*/ 	.word	0x00033450
        /*07cc*/ 	.short	0x0100
        /*07ce*/ 	.byte	0x08
	.zero		1


	//   ....[7]....
        /*07d0*/ 	.word	0x000003f0
        /*07d4*/ 	.word	0x000000ff
        /*07d8*/ 	.word	0x00033460
        /*07dc*/ 	.short	0x0100
        /*07de*/ 	.byte	0x08
	.zero		1


	//   ....[8]....
        /*07e0*/ 	.word	0x00000400
        /*07e4*/ 	.word	0x000000ff
        /*07e8*/ 	.word	0x00033458
        /*07ec*/ 	.short	0x0100
        /*07ee*/ 	.byte	0x08
	.zero		1


	//   ....[9]....
        /*07f0*/ 	.word	0x00000410
        /*07f4*/ 	.word	0x000000ff
        /*07f8*/ 	.word	0x00033468
        /*07fc*/ 	.short	0x0100
        /*07fe*/ 	.byte	0x08
	.zero		1


	//   ....[10]....
        /*0800*/ 	.word	0x00000500
        /*0804*/ 	.word	0x000000ff
        /*0808*/ 	.word	0x00033470
        /*080c*/ 	.short	0x0100
        /*080e*/ 	.byte	0x06
	.zero		1


	//   ....[11]....
        /*0810*/ 	.word	0x00000510
        /*0814*/ 	.word	0x000000ff
        /*0818*/ 	.word	0x00033480
        /*081c*/ 	.short	0x0100
        /*081e*/ 	.byte	0x06
	.zero		1


	//   ....[12]....
        /*0820*/ 	.word	0x00000520
        /*0824*/ 	.word	0x000000ff
        /*0828*/ 	.word	0x00033478
        /*082c*/ 	.short	0x0100
        /*082e*/ 	.byte	0x06
	.zero		1


	//   ....[13]....
        /*0830*/ 	.word	0x00000530
        /*0834*/ 	.word	0x000000ff
        /*0838*/ 	.word	0x00033488
        /*083c*/ 	.short	0x0100
        /*083e*/ 	.byte	0x06
	.zero		1


	//   ....[14]....
        /*0840*/ 	.word	0x00000660
        /*0844*/ 	.word	0x000000ff
        /*0848*/ 	.word	0x00033490
        /*084c*/ 	.short	0x0100
        /*084e*/ 	.byte	0x08
	.zero		1


	//   ....[15]....
        /*0850*/ 	.word	0x00000670
        /*0854*/ 	.word	0x000000ff
        /*0858*/ 	.word	0x000334a0
        /*085c*/ 	.short	0x0100
        /*085e*/ 	.byte	0x08
	.zero		1


	//   ....[16]....
        /*0860*/ 	.word	0x00000680
        /*0864*/ 	.word	0x000000ff
        /*0868*/ 	.word	0x00033498
        /*086c*/ 	.short	0x0100
        /*086e*/ 	.byte	0x08
	.zero		1


	//   ....[17]....
        /*0870*/ 	.word	0x00000690
        /*0874*/ 	.word	0x000000ff
        /*0878*/ 	.word	0x000334a8
        /*087c*/ 	.short	0x0100
        /*087e*/ 	.byte	0x08
	.zero		1


	//   ....[18]....
        /*0880*/ 	.word	0x000007e0
        /*0884*/ 	.word	0x000000ff
        /*0888*/ 	.word	0x000334b0
        /*088c*/ 	.short	0x0100
        /*088e*/ 	.byte	0x08
	.zero		1


	//   ....[19]....
        /*0890*/ 	.word	0x000007f0
        /*0894*/ 	.word	0x000000ff
        /*0898*/ 	.word	0x000334c0
        /*089c*/ 	.short	0x0100
        /*089e*/ 	.byte	0x08
	.zero		1


	//   ....[20]....
        /*08a0*/ 	.word	0x00000800
        /*08a4*/ 	.word	0x000000ff
        /*08a8*/ 	.word	0x000334b8
        /*08ac*/ 	.short	0x0100
        /*08ae*/ 	.byte	0x08
	.zero		1


	//   ....[21]....
        /*08b0*/ 	.word	0x00000810
        /*08b4*/ 	.word	0x000000ff
        /*08b8*/ 	.word	0x000334c8
        /*08bc*/ 	.short	0x0100
        /*08be*/ 	.byte	0x08
	.zero		1


	//   ....[22]....
        /*08c0*/ 	.word	0x00001a50
        /*08c4*/ 	.word	0x000000ff
        /*08c8*/ 	.word	0x00033400
        /*08cc*/ 	.short	0x010a
        /*08ce*/ 	.byte	0x29
	.zero		1


	//   ....[23]....
        /*08d0*/ 	.word	0x00001ad0
        /*08d4*/ 	.word	0x00000003
        /*08d8*/ 	.word	0x00033430
        /*08dc*/ 	.short	0x010a
        /*08de*/ 	.byte	0x3f
	.zero		1


	//   ....[24]....
        /*08e0*/ 	.word	0x00001b10
        /*08e4*/ 	.word	0x00000003
        /*08e8*/ 	.word	0x00033430
        /*08ec*/ 	.short	0x010a
        /*08ee*/ 	.byte	0x3f
	.zero		1


	//   ....[25]....
        /*08f0*/ 	.word	0x00002b30
        /*08f4*/ 	.word	0x000000ff
        /*08f8*/ 	.word	0x00000000
        /*08fc*/ 	.short	0x0101
        /*08fe*/ 	.byte	0x06
	.zero		1


	//   ....[26]....
        /*0900*/ 	.word	0x00005040
        /*0904*/ 	.word	0x000000ff
        /*0908*/ 	.word	0x00033430
        /*090c*/ 	.short	0x010a
        /*090e*/ 	.byte	0x06
	.zero		1


	//   ....[27]....
        /*0910*/ 	.word	0x00005080
        /*0914*/ 	.word	0x000000ff
        /*0918*/ 	.word	0x00033430
        /*091c*/ 	.short	0x010a
        /*091e*/ 	.byte	0x06
	.zero		1


	//   ....[28]....
        /*0920*/ 	.word	0x00005cc0
        /*0924*/ 	.word	0x000000ff
        /*0928*/ 	.word	0x00033450
        /*092c*/ 	.short	0x010a
        /*092e*/ 	.byte	0x06
	.zero		1


	//   ....[29]....
        /*0930*/ 	.word	0x00005d00
        /*0934*/ 	.word	0x000000ff
        /*0938*/ 	.word	0x00033450
        /*093c*/ 	.short	0x010a
        /*093e*/ 	.byte	0x06
	.zero		1


	//   ....[30]....
        /*0940*/ 	.word	0x00006090
        /*0944*/ 	.word	0x000000ff
        /*0948*/ 	.word	0x00000000
        /*094c*/ 	.short	0x0101
        /*094e*/ 	.byte	0x06
	.zero		1


	//   ....[31]....
        /*0950*/ 	.word	0x000081a0
        /*0954*/ 	.word	0x000000ff
        /*0958*/ 	.word	0x00000000
        /*095c*/ 	.short	0x0101
        /*095e*/ 	.byte	0x06
	.zero		1


	//   ....[32]....
        /*0960*/ 	.word	0x00008ad0
        /*0964*/ 	.word	0x000000ff
        /*0968*/ 	.word	0x00033430
        /*096c*/ 	.short	0x010a
        /*096e*/ 	.byte	0x06
	.zero		1


	//   ....[33]....
        /*0970*/ 	.word	0x00008b10
        /*0974*/ 	.word	0x000000ff
        /*0978*/ 	.word	0x00033430
        /*097c*/ 	.short	0x010a
        /*097e*/ 	.byte	0x06
	.zero		1


	//   ....[34]....
        /*0980*/ 	.word	0x00009750
        /*0984*/ 	.word	0x000000ff
        /*0988*/ 	.word	0x00033450
        /*098c*/ 	.short	0x010a
        /*098e*/ 	.byte	0x06
	.zero		1


	//   ....[35]....
        /*0990*/ 	.word	0x00009790
        /*0994*/ 	.word	0x000000ff
        /*0998*/ 	.word	0x00033450
        /*099c*/ 	.short	0x010a
        /*099e*/ 	.byte	0x06
	.zero		1


	//   ....[36]....
        /*09a0*/ 	.word	0x00009ae0
        /*09a4*/ 	.word	0x000000ff
        /*09a8*/ 	.word	0x00000000
        /*09ac*/ 	.short	0x0101
        /*09ae*/ 	.byte	0x06
	.zero		1


	//   ....[37]....
        /*09b0*/ 	.word	0x0000b090
        /*09b4*/ 	.word	0x000000ff
        /*09b8*/ 	.word	0x00000000
        /*09bc*/ 	.short	0x0101
        /*09be*/ 	.byte	0x06
	.zero		1


	//   ....[38]....
        /*09c0*/ 	.word	0x0000b910
        /*09c4*/ 	.word	0x000000ff
        /*09c8*/ 	.word	0x00033450
        /*09cc*/ 	.short	0x010a
        /*09ce*/ 	.byte	0x09
	.zero		1


	//   ....[39]....
        /*09d0*/ 	.word	0x0000b950
        /*09d4*/ 	.word	0x000000ff
        /*09d8*/ 	.word	0x00033450
        /*09dc*/ 	.short	0x010a
        /*09de*/ 	.byte	0x09
	.zero		1


	//   ....[40]....
        /*09e0*/ 	.word	0x0000c0a0
        /*09e4*/ 	.word	0x000000ff
        /*09e8*/ 	.word	0x00000000
        /*09ec*/ 	.short	0x0101
        /*09ee*/ 	.byte	0x04
	.zero		1


	//   ....[41]....
        /*09f0*/ 	.word	0x0000e2f0
        /*09f4*/ 	.word	0x00000000
        /*09f8*/ 	.word	0x00000000
        /*09fc*/ 	.short	0x0101
        /*09fe*/ 	.byte	0x3f
	.zero		1


	//   ....[42]....
        /*0a00*/ 	.word	0x00010970
        /*0a04*/ 	.word	0x00000004
        /*0a08*/ 	.word	0x00033480
        /*0a0c*/ 	.short	0x010a
        /*0a0e*/ 	.byte	0x3f
	.zero		1


	//   ....[43]....
        /*0a10*/ 	.word	0x00011060
        /*0a14*/ 	.word	0x00000004
        /*0a18*/ 	.word	0x00033470
        /*0a1c*/ 	.short	0x0107
        /*0a1e*/ 	.byte	0x3f
	.zero		1


	//   ....[44]....
        /*0a20*/ 	.word	0x00011120
        /*0a24*/ 	.word	0x00000004
        /*0a28*/ 	.word	0x00033470
        /*0a2c*/ 	.short	0x0101
        /*0a2e*/ 	.byte	0x3f
	.zero		1


	//   ....[45]....
        /*0a30*/ 	.word	0x00011150
        /*0a34*/ 	.word	0x00000004
        /*0a38*/ 	.word	0x00033440
        /*0a3c*/ 	.short	0x010a
        /*0a3e*/ 	.byte	0x3f
	.zero		1


	//   ....[46]....
        /*0a40*/ 	.word	0x000116f0
        /*0a44*/ 	.word	0x00000004
        /*0a48*/ 	.word	0x00033430
        /*0a4c*/ 	.short	0x0107
        /*0a4e*/ 	.byte	0x3f
	.zero		1


	//   ....[47]....
        /*0a50*/ 	.word	0x000117d0
        /*0a54*/ 	.word	0x00000004
        /*0a58*/ 	.word	0x00033430
        /*0a5c*/ 	.short	0x0101
        /*0a5e*/ 	.byte	0x3f
	.zero		1


	//   ....[48]....
        /*0a60*/ 	.word	0x00011fa0
        /*0a64*/ 	.word	0x00000011
        /*0a68*/ 	.word	0x00033400
        /*0a6c*/ 	.short	0x0107
        /*0a6e*/ 	.byte	0x3f
	.zero		1


	//   ....[49]....
        /*0a70*/ 	.word	0x00012090
        /*0a74*/ 	.word	0x00000011
        /*0a78*/ 	.word	0x00033400
        /*0a7c*/ 	.short	0x0101
        /*0a7e*/ 	.byte	0x3f
	.zero		1


	//   ....[50]....
        /*0a80*/ 	.word	0x000120b0
        /*0a84*/ 	.word	0x00000011
        /*0a88*/ 	.word	0x00033420
        /*0a8c*/ 	.short	0x010a
        /*0a8e*/ 	.byte	0x3f
	.zero		1


	//   ....[51]....
        /*0a90*/ 	.word	0x000125b0
        /*0a94*/ 	.word	0x00000004
        /*0a98*/ 	.word	0x00033480
        /*0a9c*/ 	.short	0x010a
        /*0a9e*/ 	.byte	0x3f
	.zero		1


	//   ....[52]....
        /*0aa0*/ 	.word	0x00012ab0
        /*0aa4*/ 	.word	0x00000004
        /*0aa8*/ 	.word	0x00033470
        /*0aac*/ 	.short	0x0107
        /*0aae*/ 	.byte	0x3f
	.zero		1


	//   ....[53]....
        /*0ab0*/ 	.word	0x00012b70
        /*0ab4*/ 	.word	0x00000004
        /*0ab8*/ 	.word	0x00033470
        /*0abc*/ 	.short	0x0101
        /*0abe*/ 	.byte	0x3f
	.zero		1


	//   ....[54]....
        /*0ac0*/ 	.word	0x00012ba0
        /*0ac4*/ 	.word	0x00000004
        /*0ac8*/ 	.word	0x00033440
        /*0acc*/ 	.short	0x010a
        /*0ace*/ 	.byte	0x3f
	.zero		1


	//   ....[55]....
        /*0ad0*/ 	.word	0x00013060
        /*0ad4*/ 	.word	0x00000004
        /*0ad8*/ 	.word	0x00033430
        /*0adc*/ 	.short	0x0107
        /*0ade*/ 	.byte	0x3f
	.zero		1


	//   ....[56]....
        /*0ae0*/ 	.word	0x00013130
        /*0ae4*/ 	.word	0x00000004
        /*0ae8*/ 	.word	0x00033430
        /*0aec*/ 	.short	0x0101
        /*0aee*/ 	.byte	0x3f
	.zero		1


	//   ....[57]....
        /*0af0*/ 	.word	0x000131b0
        /*0af4*/ 	.word	0x00000000
        /*0af8*/ 	.word	0x00033470
        /*0afc*/ 	.short	0x010a
        /*0afe*/ 	.byte	0x3f
	.zero		1


	//   ....[58]....
        /*0b00*/ 	.word	0x00013240
        /*0b04*/ 	.word	0x00000000
        /*0b08*/ 	.word	0x00033460
        /*0b0c*/ 	.short	0x010a
        /*0b0e*/ 	.byte	0x3f
	.zero		1


	//   ....[59]....
        /*0b10*/ 	.word	0x00013910
        /*0b14*/ 	.word	0x00000000
        /*0b18*/ 	.word	0x00033450
        /*0b1c*/ 	.short	0x0101
        /*0b1e*/ 	.byte	0x3f
	.zero		1


	//   ....[60]....
        /*0b20*/ 	.word	0x00013990
        /*0b24*/ 	.word	0x00000000
        /*0b28*/ 	.word	0x00000000
        /*0b2c*/ 	.short	0x0101
        /*0b2e*/ 	.byte	0x3f
	.zero		1


	//   ....[61]....
        /*0b30*/ 	.word	0x00013b60
        /*0b34*/ 	.word	0x00000002
        /*0b38*/ 	.word	0x00033470
        /*0b3c*/ 	.short	0x010a
        /*0b3e*/ 	.byte	0x3f
	.zero		1


	//   ....[62]....
        /*0b40*/ 	.word	0x00013c00
        /*0b44*/ 	.word	0x00000002
        /*0b48*/ 	.word	0x00033460
        /*0b4c*/ 	.short	0x010a
        /*0b4e*/ 	.byte	0x3f
	.zero		1


	//   ....[63]....
        /*0b50*/ 	.word	0x000142c0
        /*0b54*/ 	.word	0x00000002
        /*0b58*/ 	.word	0x00033450
        /*0b5c*/ 	.short	0x0101
        /*0b5e*/ 	.byte	0x3f
	.zero		1


	//   ....[64]....
        /*0b60*/ 	.word	0x00014340
        /*0b64*/ 	.word	0x00000002
        /*0b68*/ 	.word	0x00000000
        /*0b6c*/ 	.short	0x0101
        /*0b6e*/ 	.byte	0x3f
	.zero		1


	//   ....[65]....
        /*0b70*/ 	.word	0x000145b0
        /*0b74*/ 	.word	0x00000005
        /*0b78*/ 	.word	0x00033420
        /*0b7c*/ 	.short	0x010a
        /*0b7e*/ 	.byte	0x3f
	.zero		1


	//   ....[66]....
        /*0b80*/ 	.word	0x00014730
        /*0b84*/ 	.word	0x00000003
        /*0b88*/ 	.word	0x00033440
        /*0b8c*/ 	.short	0x010a
        /*0b8e*/ 	.byte	0x3f
	.zero		1


	//   ....[67]....
        /*0b90*/ 	.word	0x000147d0
        /*0b94*/ 	.word	0x00000005
        /*0b98*/ 	.word	0x00033440
        /*0b9c*/ 	.short	0x010a
        /*0b9e*/ 	.byte	0x3f
	.zero		1


	//   ....[68]....
        /*0ba0*/ 	.word	0x00014810
        /*0ba4*/ 	.word	0x00000003
        /*0ba8*/ 	.word	0x00033460
        /*0bac*/ 	.short	0x010a
        /*0bae*/ 	.byte	0x3f
	.zero		1


	//   ....[69]....
        /*0bb0*/ 	.word	0x00014850
        /*0bb4*/ 	.word	0x00000005
        /*0bb8*/ 	.word	0x00033460
        /*0bbc*/ 	.short	0x010a
        /*0bbe*/ 	.byte	0x3f
	.zero		1


	//   ....[70]....
        /*0bc0*/ 	.word	0x00014890
        /*0bc4*/ 	.word	0x00000003
        /*0bc8*/ 	.word	0x00033480
        /*0bcc*/ 	.short	0x010a
        /*0bce*/ 	.byte	0x3f
	.zero		1


	//   ....[71]....
        /*0bd0*/ 	.word	0x000148d0
        /*0bd4*/ 	.word	0x00000005
        /*0bd8*/ 	.word	0x00033480
        /*0bdc*/ 	.short	0x010a
        /*0bde*/ 	.byte	0x3f
	.zero		1


	//   ....[72]....
        /*0be0*/ 	.word	0x00014940
        /*0be4*/ 	.word	0x00000003
        /*0be8*/ 	.word	0x00033400
        /*0bec*/ 	.short	0x010a
        /*0bee*/ 	.byte	0x3f
	.zero		1


	//   ....[73]....
        /*0bf0*/ 	.word	0x00014990
        /*0bf4*/ 	.word	0x00000003
        /*0bf8*/ 	.word	0x00033430
        /*0bfc*/ 	.short	0x010a
        /*0bfe*/ 	.byte	0x3f
	.zero		1


	//   ....[74]....
        /*0c00*/ 	.word	0x000149f0
        /*0c04*/ 	.word	0x00000007
        /*0c08*/ 	.word	0x00033430
        /*0c0c*/ 	.short	0x010a
        /*0c0e*/ 	.byte	0x3f
	.zero		1


	//   ....[75]....
        /*0c10*/ 	.word	0x00014a50
        /*0c14*/ 	.word	0x00000007
        /*0c18*/ 	.word	0x00033450
        /*0c1c*/ 	.short	0x010a
        /*0c1e*/ 	.byte	0x3f
	.zero		1


	//   ....[76]....
        /*0c20*/ 	.word	0x00014ab0
        /*0c24*/ 	.word	0x00000009
        /*0c28*/ 	.word	0x00033430
        /*0c2c*/ 	.short	0x010a
        /*0c2e*/ 	.byte	0x3f
	.zero		1


	//   ....[77]....
        /*0c30*/ 	.word	0x00014b10
        /*0c34*/ 	.word	0x00000009
        /*0c38*/ 	.word	0x00033450
        /*0c3c*/ 	.short	0x010a
        /*0c3e*/ 	.byte	0x3f
	.zero		1


	//   ....[78]....
        /*0c40*/ 	.word	0x00014b70
        /*0c44*/ 	.word	0x00000006
        /*0c48*/ 	.word	0x00033450
        /*0c4c*/ 	.short	0x010a
        /*0c4e*/ 	.byte	0x3f
	.zero		1


	//   ....[79]....
        /*0c50*/ 	.word	0x00014c70
        /*0c54*/ 	.word	0x00000004
        /*0c58*/ 	.word	0x00033480
        /*0c5c*/ 	.short	0x010a
        /*0c5e*/ 	.byte	0x3f
	.zero		1


	//   ....[80]....
        /*0c60*/ 	.word	0x00015460
        /*0c64*/ 	.word	0x00000004
        /*0c68*/ 	.word	0x00033440
        /*0c6c*/ 	.short	0x010a
        /*0c6e*/ 	.byte	0x3f
	.zero		1


	//   ....[81]....
        /*0c70*/ 	.word	0x00016070
        /*0c74*/ 	.word	0x00000011
        /*0c78*/ 	.word	0x00033420
        /*0c7c*/ 	.short	0x010a
        /*0c7e*/ 	.byte	0x3f
	.zero		1


	//   ....[82]....
        /*0c80*/ 	.word	0x000160c0
        /*0c84*/ 	.word	0x00000004
        /*0c88*/ 	.word	0x00033480
        /*0c8c*/ 	.short	0x010a
        /*0c8e*/ 	.byte	0x3f
	.zero		1


	//   ....[83]....
        /*0c90*/ 	.word	0x00016710
        /*0c94*/ 	.word	0x00000004
        /*0c98*/ 	.word	0x00033440
        /*0c9c*/ 	.short	0x010a
        /*0c9e*/ 	.byte	0x3f
	.zero		1


	//   ....[84]....
        /*0ca0*/ 	.word	0x00016d10
        /*0ca4*/ 	.word	0x00000000
        /*0ca8*/ 	.word	0x00033470
        /*0cac*/ 	.short	0x010a
        /*0cae*/ 	.byte	0x3f
	.zero		1


	//   ....[85]....
        /*0cb0*/ 	.word	0x00016d60
        /*0cb4*/ 	.word	0x00000000
        /*0cb8*/ 	.word	0x00033460
        /*0cbc*/ 	.short	0x010a
        /*0cbe*/ 	.byte	0x3f
	.zero		1


	//   ....[86]....
        /*0cc0*/ 	.word	0x00016db0
        /*0cc4*/ 	.word	0x00000002
        /*0cc8*/ 	.word	0x00033470
        /*0ccc*/ 	.short	0x010a
        /*0cce*/ 	.byte	0x3f
	.zero		1


	//   ....[87]....
        /*0cd0*/ 	.word	0x00016e00
        /*0cd4*/ 	.word	0x00000002
        /*0cd8*/ 	.word	0x00033460
        /*0cdc*/ 	.short	0x010a
        /*0cde*/ 	.byte	0x3f
	.zero		1


	//   ....[88]....
        /*0ce0*/ 	.word	0x00016e50
        /*0ce4*/ 	.word	0x00000005
        /*0ce8*/ 	.word	0x00033420
        /*0cec*/ 	.short	0x010a
        /*0cee*/ 	.byte	0x3f
	.zero		1


	//   ....[89]....
        /*0cf0*/ 	.word	0x00016ff0
        /*0cf4*/ 	.word	0x00000003
        /*0cf8*/ 	.word	0x00033440
        /*0cfc*/ 	.short	0x010a
        /*0cfe*/ 	.byte	0x3f
	.zero		1


	//   ....[90]....
        /*0d00*/ 	.word	0x00017040
        /*0d04*/ 	.word	0x00000005
        /*0d08*/ 	.word	0x00033440
        /*0d0c*/ 	.short	0x010a
        /*0d0e*/ 	.byte	0x3f
	.zero		1


	//   ....[91]....
        /*0d10*/ 	.word	0x00017090
        /*0d14*/ 	.word	0x00000003
        /*0d18*/ 	.word	0x00033460
        /*0d1c*/ 	.short	0x010a
        /*0d1e*/ 	.byte	0x3f
	.zero		1


	//   ....[92]....
        /*0d20*/ 	.word	0x000170e0
        /*0d24*/ 	.word	0x00000005
        /*0d28*/ 	.word	0x00033460
        /*0d2c*/ 	.short	0x010a
        /*0d2e*/ 	.byte	0x3f
	.zero		1


	//   ....[93]....
        /*0d30*/ 	.word	0x00017130
        /*0d34*/ 	.word	0x00000003
        /*0d38*/ 	.word	0x00033480
        /*0d3c*/ 	.short	0x010a
        /*0d3e*/ 	.byte	0x3f
	.zero		1


	//----- nvinfo : EIATTR_NUM_MBARRIERS
	.align		4
.L_272:
        /*0d40*/ 	.byte	0x03, 0x38
        /*0d42*/ 	.short	0x0016


	//----- nvinfo : EIATTR_EXIT_INSTR_OFFSETS
	.align		4
        /*0d44*/ 	.byte	0x04, 0x1c
        /*0d46*/ 	.short	(.L_274 - .L_273)


	//   ....[0]....
.L_273:
        /*0d48*/ 	.word	0x00000990


	//   ....[1]....
        /*0d4c*/ 	.word	0x0000f250


	//   ....[2]....
        /*0d50*/ 	.word	0x00014920


	//----- nvinfo : EIATTR_MAX_THREADS
	.align		4
.L_274:
        /*0d54*/ 	.byte	0x04, 0x05
        /*0d56*/ 	.short	(.L_276 - .L_275)
.L_275:
        /*0d58*/ 	.word	0x00000180
        /*0d5c*/ 	.word	0x00000001
        /*0d60*/ 	.word	0x00000001


	//----- nvinfo : EIATTR_CRS_STACK_SIZE
	.align		4
.L_276:
        /*0d64*/ 	.byte	0x04, 0x1e
        /*0d66*/ 	.short	(.L_278 - .L_277)
.L_277:
        /*0d68*/ 	.word	0x00000000


	//----- nvinfo : EIATTR_CBANK_PARAM_SIZE
	.align		4
.L_278:
        /*0d6c*/ 	.byte	0x03, 0x19
        /*0d6e*/ 	.short	0x0af0


	//----- nvinfo : EIATTR_PARAM_CBANK
	.align		4
        /*0d70*/ 	.byte	0x04, 0x0a
        /*0d72*/ 	.short	(.L_280 - .L_279)
	.align		4
.L_279:
        /*0d74*/ 	.word	index@(.nv.constant0._ZN7cutlass13device_kernelIN5flash11enable_sm90INS1_16FlashAttnFwdSm90INS1_25CollectiveMainloopFwdSm90ILi2EN4cute5tupleIJNS5_1CILi1EEES8_S8_EEENS6_IJNS7_ILi128EEENS7_ILi160EEENS7_ILi192EEEEEELi192ENS_12float_e4m3_tEfNS_4arch4Sm90ELb1ELb0ELb0ELb0ELb1ELb0ELb0ELb1ELb1ELb1ELb0ELb0EEENS1_21CollectiveEpilogueFwdINS6_IJSA_SC_SB_EEES9_NS_10bfloat16_tESG_Li256ELb0ELb1ELb0ELb1EEENS1_30DynamicPersistentTileSchedulerILi256ELi128ELb0ELb1ELb1EEEEEEEEEvNT_6ParamsE)
        /*0d78*/ 	.short	0x0210
        /*0d7a*/ 	.short	0x0af0


	//----- nvinfo : EIATTR_SW_WAR
	.align		4
.L_280:
        /*0d7c*/ 	.byte	0x04, 0x36
        /*0d7e*/ 	.short	(.L_282 - .L_281)
.L_281:
        /*0d80*/ 	.word	0x00000008
.L_282:


//--------------------- .nv.info._ZN7cutlass13device_kernelIN5flash11enable_sm90INS1_16FlashAttnFwdSm90INS1_25CollectiveMainloopFwdSm90ILi2EN4cute5tupleIJNS5_1CILi1EEES8_S8_EEENS6_IJNS7_ILi128EEENS7_ILi160EEENS7_ILi192EEEEEELi192ENS_12float_e4m3_tEfNS_4arch4Sm90ELb1ELb0ELb0ELb1ELb1ELb0ELb0ELb1ELb1ELb1ELb0ELb0EEENS1_21CollectiveEpilogueFwdINS6_IJSA_SC_SB_EEES9_NS_10bfloat16_tESG_Li256ELb1ELb1ELb0ELb1EEENS1_36VarlenDynamicPersistentTileSchedulerILi128ELi160ELi256ELi128ELb0ELb1ELb1ELb1ELb1ELb1EEEEEEEEEvNT_6ParamsE --------------------------
	.section	.nv.info._ZN7cutlass13device_kernelIN5flash11enable_sm90INS1_16FlashAttnFwdSm90INS1_25CollectiveMainloopFwdSm90ILi2EN4cute5tupleIJNS5_1CILi1EEES8_S8_EEENS6_IJNS7_ILi128EEENS7_ILi160EEENS7_ILi192EEEEEELi192ENS_12float_e4m3_tEfNS_4arch4Sm90ELb1ELb0ELb0ELb1ELb1ELb0ELb0ELb1ELb1ELb1ELb0ELb0EEENS1_21CollectiveEpilogueFwdINS6_IJSA_SC_SB_EEES9_NS_10bfloat16_tESG_Li256ELb1ELb1ELb0ELb1EEENS1_36VarlenDynamicPersistentTileSchedulerILi128ELi160ELi256ELi128ELb0ELb1ELb1ELb1ELb1ELb1EEEEEEEEEvNT_6ParamsE,"",@"SHT_CUDA_INFO"
	.sectionflags	@""
	.align	4


	//----- nvinfo : EIATTR_CUDA_API_VERSION
	.align		4
        /*0000*/ 	.byte	0x04, 0x37
        /*0002*/ 	.short	(.L_284 - .L_283)
.L_283:
        /*0004*/ 	.word	0x00000082


	//----- nvinfo : EIATTR_KPARAM_INFO
	.align		4
.L_284:
        /*0008*/ 	.byte	0x04, 0x17
        /*000a*/ 	.short	(.L_286 - .L_285)
.L_285:
        /*000c*/ 	.word	0x00000000
        /*0010*/ 	.short	0x0000
        /*0012*/ 	.short	0x0070
        /*0014*/ 	.byte	0x00, 0xf0, 0x01, 0x2a


	//----- nvinfo : EIATTR_SPARSE_MMA_MASK
	.align		4
.L_286:
        /*0018*/ 	.byte	0x03, 0x50
        /*001a*/ 	.short	0x0000


	//----- nvinfo : EIATTR_MAXREG_COUNT
	.align		4
        /*001c*/ 	.byte	0x03, 0x1b
        /*001e*/ 	.short	0x00a8


	//----- nvinfo : EIATTR_NUM_BARRIERS
	.align		4
        /*0020*/ 	.byte	0x02, 0x4c
        /*0022*/ 	.byte	0x10
	.zero		1


	//----- nvinfo : EIATTR_EXTERNS
	.align		4
        /*0024*/ 	.byte	0x04, 0x0f
        /*0026*/ 	.short	(.L_288 - .L_287)


	//   ....[0]....
	.align		4
.L_287:
        /*0028*/ 	.word	index@(__assertfail)


	//----- nvinfo : EIATTR_ANNOTATIONS
	.align		4
.L_288:
        /*002c*/ 	.byte	0x04, 0x55
        /*002e*/ 	.short	(.L_290 - .L_289)


	//   ....[0]....
.L_289:
        /* <DEDUP_REMOVED lines=9> */


	//----- nvinfo : EIATTR_MERCURY_ISA_VERSION
	.align		4
.L_290:
        /*00b0*/ 	.byte	0x03, 0x5f
        /*00b2*/ 	.short	0x0101


	//----- nvinfo : EIATTR_UNUSED_LOAD_BYTE_OFFSET
	.align		4
        /*00b4*/ 	.byte	0x04, 0x44
        /*00b6*/ 	.short	(.L_292 - .L_291)


	//   ....[0]....
.L_291:
        /*00b8*/ 	.word	0x00000980
        /*00bc*/ 	.word	0x0000fff0


	//   ....[1]....
        /*00c0*/ 	.word	0x0000c6c0
        /*00c4*/ 	.word	0x0000fff0


	//----- nvinfo : EIATTR_INT_WARP_WIDE_INSTR_OFFSETS
	.align		4
.L_292:
        /*00c8*/ 	.byte	0x04, 0x31
        /*00ca*/ 	.short	(.L_294 - .L_293)


	//   ....[0]....
.L_293:
        /*00cc*/ 	.word	0x000000c0


	//   ....[1]....
        /*00d0*/ 	.word	0x000000d0


	//   ....[2]....
        /*00d4*/ 	.word	0x00000170


	//   ....[3]....
        /*00d8*/ 	.word	0x00010d10


	//   ....[4]....
        /*00dc*/ 	.word	0x00010da0


	//   ....[5]....
        /*00e0*/ 	.word	0x00014c70


	//   ....[6]....
        /*00e4*/ 	.word	0x00014d00


	//----- nvinfo : EIATTR_COOP_GROUP_MASK_REGIDS
	.align		4
.L_294:
        /*00e8*/ 	.byte	0x04, 0x29
        /*00ea*/ 	.short	(.L_296 - .L_295)


	//   ....[0]....
.L_295:
        /*00ec*/ 	.word	0xffffffff


	//   ....[1]....
        /*00f0*/ 	.word	0xffffffff


	//   ....[2]....
        /*00f4*/ 	.word	0xffffffff


	//   ....[3]....
        /*00f8*/ 	.word	0xffffffff


	//   ....[4]....
        /*00fc*/ 	.word	0xffffffff


	//   ....[5]....
        /*0100*/ 	.word	0xffffffff


	//   ....[6]....
        /*0104*/ 	.word	0xffffffff


	//   ....[7]....
        /*0108*/ 	.word	0xffffffff


	//   ....[8]....
        /*010c*/ 	.word	0xffffffff


	//   ....[9]....
        /*0110*/ 	.word	0xffffffff


	//   ....[10]....
        /*0114*/ 	.word	0xffffffff


	//   ....[11]....
        /*0118*/ 	.word	0xffffffff


	//   ....[12]....
        /*011c*/ 	.word	0xffffffff


	//   ....[13]....
        /*0120*/ 	.word	0xffffffff


	//   ....[14]....
        /*0124*/ 	.word	0xffffffff


	//   ....[15]....
        /*0128*/ 	.word	0xffffffff


	//   ....[16]....
        /*012c*/ 	.word	0xffffffff


	//   ....[17]....
        /*0130*/ 	.word	0xffffffff


	//   ....[18]....
        /*0134*/ 	.word	0xffffffff


	//   ....[19]....
        /*0138*/ 	.word	0xffffffff


	//   ....[20]....
        /*013c*/ 	.word	0xffffffff


	//   ....[21]....
        /*0140*/ 	.word	0xffffffff


	//   ....[22]....
        /*0144*/ 	.word	0xffffffff


	//   ....[23]....
        /*0148*/ 	.word	0xffffffff


	//   ....[24]....
        /*014c*/ 	.word	0xffffffff


	//   ....[25]....
        /*0150*/ 	.word	0xffffffff


	//   ....[26]....
        /*0154*/ 	.word	0xffffffff


	//   ....[27]....
        /*0158*/ 	.word	0xffffffff


	//   ....[28]....
        /*015c*/ 	.word	0xffffffff


	//   ....[29]....
        /*0160*/ 	.word	0xffffffff


	//   ....[30]....
        /*0164*/ 	.word	0xffffffff


	//   ....[31]....
        /*0168*/ 	.word	0xffffffff


	//   ....[32]....
        /*016c*/ 	.word	0xffffffff


	//   ....[33]....
        /*0170*/ 	.word	0xffffffff


	//   ....[34]....
        /*0174*/ 	.word	0xffffffff


	//   ....[35]....
        /*0178*/ 	.word	0xffffffff


	//   ....[36]....
        /*017c*/ 	.word	0xffffffff


	//   ....[37]....
        /*0180*/ 	.word	0xffffffff


	//   ....[38]....
        /*0184*/ 	.word	0xffffffff


	//   ....[39]....
        /*0188*/ 	.word	0xffffffff


	//   ....[40]....
        /*018c*/ 	.word	0xffffffff


	//   ....[41]....
        /*0190*/ 	.word	0xffffffff


	//   ....[42]....
        /*0194*/ 	.word	0xffffffff


	//   ....[43]....
        /*0198*/ 	.word	0xffffffff


	//   ....[44]....
        /*019c*/ 	.word	0xffffffff


	//   ....[45]....
        /*01a0*/ 	.word	0xffffffff


	//   ....[46]....
        /*01a4*/ 	.word	0xffffffff


	//   ....[47]....
        /*01a8*/ 	.word	0xffffffff


	//   ....[48]....
        /*01ac*/ 	.word	0xffffffff


	//   ....[49]....
        /*01b0*/ 	.word	0xffffffff


	//   ....[50]....
        /*01b4*/ 	.word	0xffffffff


	//   ....[51]....
        /*01b8*/ 	.word	0xffffffff


	//   ....[52]....
        /*01bc*/ 	.word	0xffffffff


	//   ....[53]....
        /*01c0*/ 	.word	0xffffffff


	//   ....[54]....
        /*01c4*/ 	.word	0xffffffff


	//   ....[55]....
        /*01c8*/ 	.word	0xffffffff


	//   ....[56]....
        /*01cc*/ 	.word	0xffffffff


	//   ....[57]....
        /*01d0*/ 	.word	0xffffffff


	//   ....[58]....
        /*01d4*/ 	.word	0xffffffff


	//   ....[59]....
        /*01d8*/ 	.word	0xffffffff


	//   ....[60]....
        /*01dc*/ 	.word	0xffffffff


	//   ....[61]....
        /*01e0*/ 	.word	0xffffffff


	//   ....[62]....
        /*01e4*/ 	.word	0xffffffff


	//   ....[63]....
        /*01e8*/ 	.word	0xffffffff


	//   ....[64]....
        /*01ec*/ 	.word	0xffffffff


	//   ....[65]....
        /*01f0*/ 	.word	0xffffffff


	//   ....[66]....
        /*01f4*/ 	.word	0xffffffff


	//   ....[67]....
        /*01f8*/ 	.word	0xffffffff


	//   ....[68]....
        /*01fc*/ 	.word	0xffffffff


	//   ....[69]....
        /*0200*/ 	.word	0xffffffff


	//   ....[70]....
        /*0204*/ 	.word	0xffffffff


	//   ....[71]....
        /*0208*/ 	.word	0xffffffff


	//   ....[72]....
        /*020c*/ 	.word	0xffffffff


	//   ....[73]....
        /*0210*/ 	.word	0xffffffff


	//   ....[74]....
        /*0214*/ 	.word	0xffffffff


	//   ....[75]....
        /*0218*/ 	.word	0xffffffff


	//   ....[76]....
        /*021c*/ 	.word	0xffffffff


	//   ....[77]....
        /*0220*/ 	.word	0xffffffff


	//   ....[78]....
        /*0224*/ 	.word	0xffffffff


	//   ....[79]....
        /*0228*/ 	.word	0xffffffff


	//   ....[80]....
        /*022c*/ 	.word	0xffffffff


	//   ....[81]....
        /*0230*/ 	.word	0xffffffff


	//   ....[82]....
        /*0234*/ 	.word	0xffffffff


	//   ....[83]....
        /*0238*/ 	.word	0xffffffff


	//   ....[84]....
        /*023c*/ 	.word	0xffffffff


	//   ....[85]....
        /*0240*/ 	.word	0xffffffff


	//   ....[86]....
        /*0244*/ 	.word	0xffffffff


	//   ....[87]....
        /*0248*/ 	.word	0xffffffff


	//   ....[88]....
        /*024c*/ 	.word	0xffffffff


	//   ....[89]....
        /*0250*/ 	.word	0xffffffff


	//   ....[90]....
        /*0254*/ 	.word	0xffffffff


	//   ....[91]....
        /*0258*/ 	.word	0xffffffff


	//   ....[92]....
        /*025c*/ 	.word	0xffffffff


	//   ....[93]....
        /*0260*/ 	.word	0xffffffff


	//   ....[94]....
        /*0264*/ 	.word	0xffffffff


	//   ....[95]....
        /*0268*/ 	.word	0xffffffff


	//   ....[96]....
        /*026c*/ 	.word	0xffffffff


	//   ....[97]....
        /*0270*/ 	.word	0xffffffff


	//   ....[98]....
        /*0274*/ 	.word	0xffffffff


	//   ....[99]....
        /*0278*/ 	.word	0xffffffff


	//   ....[100]....
        /*027c*/ 	.word	0xffffffff


	//   ....[101]....
        /*0280*/ 	.word	0xffffffff


	//   ....[102]....
        /*0284*/ 	.word	0xffffffff


	//   ....[103]....
        /*0288*/ 	.word	0xffffffff


	//   ....[104]....
        /*028c*/ 	.word	0xffffffff


	//   ....[105]....
        /*0290*/ 	.word	0xffffffff


	//   ....[106]....
        /*0294*/ 	.word	0xffffffff


	//   ....[107]....
        /*0298*/ 	.word	0xffffffff


	//   ....[108]....
        /*029c*/ 	.word	0xffffffff


	//   ....[109]....
        /*02a0*/ 	.word	0xffffffff


	//   ....[110]....
        /*02a4*/ 	.word	0xffffffff


	//   ....[111]....
        /*02a8*/ 	.word	0xffffffff


	//   ....[112]....
        /*02ac*/ 	.word	0xffffffff


	//   ....[113]....
        /*02b0*/ 	.word	0xffffffff


	//   ....[114]....
        /*02b4*/ 	.word	0xffffffff


	//   ....[115]....
        /*02b8*/ 	.word	0xffffffff


	//   ....[116]....
        /*02bc*/ 	.word	0xffffffff


	//   ....[117]....
        /*02c0*/ 	.word	0xffffffff


	//   ....[118]....
        /*02c4*/ 	.word	0xffffffff


	//   ....[119]....
        /*02c8*/ 	.word	0xffffffff


	//   ....[120]....
        /*02cc*/ 	.word	0xffffffff


	//   ....[121]....
        /*02d0*/ 	.word	0xffffffff


	//   ....[122]....
        /*02d4*/ 	.word	0xffffffff


	//   ....[123]....
        /*02d8*/ 	.word	0xffffffff


	//   ....[124]....
        /*02dc*/ 	.word	0xffffffff


	//   ....[125]....
        /*02e0*/ 	.word	0xffffffff


	//   ....[126]....
        /*02e4*/ 	.word	0xffffffff


	//   ....[127]....
        /*02e8*/ 	.word	0xffffffff


	//   ....[128]....
        /*02ec*/ 	.word	0xffffffff


	//   ....[129]....
        /*02f0*/ 	.word	0xffffffff


	//   ....[130]....
        /*02f4*/ 	.word	0xffffffff


	//   ....[131]....
        /*02f8*/ 	.word	0xffffffff


	//   ....[132]....
        /*02fc*/ 	.word	0xffffffff


	//   ....[133]....
        /*0300*/ 	.word	0xffffffff


	//   ....[134]....
        /*0304*/ 	.word	0xffffffff


	//   ....[135]....
        /*0308*/ 	.word	0xffffffff


	//   ....[136]....
        /*030c*/ 	.word	0xffffffff


	//   ....[137]....
        /*0310*/ 	.word	0xffffffff


	//   ....[138]....
        /*0314*/ 	.word	0xffffffff


	//   ....[139]....
        /*0318*/ 	.word	0xffffffff


	//   ....[140]....
        /*031c*/ 	.word	0xffffffff


	//   ....[141]....
        /*0320*/ 	.word	0xffffffff


	//   ....[142]....
        /*0324*/ 	.word	0xffffffff


	//   ....[143]....
        /*0328*/ 	.word	0xffffffff


	//   ....[144]....
        /*032c*/ 	.word	0xffffffff


	//   ....[145]....
        /*0330*/ 	.word	0xffffffff


	//   ....[146]....
        /*0334*/ 	.word	0xffffffff


	//   ....[147]....
        /*0338*/ 	.word	0xffffffff


	//   ....[148]....
        /*033c*/ 	.word	0xffffffff


	//   ....[149]....
        /*0340*/ 	.word	0xffffffff


	//   ....[150]....
        /*0344*/ 	.word	0xffffffff


	//   ....[151]....
        /*0348*/ 	.word	0xffffffff


	//   ....[152]....
        /*034c*/ 	.word	0xffffffff


	//   ....[153]....
        /*0350*/ 	.word	0xffffffff


	//   ....[154]....
        /*0354*/ 	.word	0xffffffff


	//   ....[155]....
        /*0358*/ 	.word	0xffffffff


	//   ....[156]....
        /*035c*/ 	.word	0xffffffff


	//   ....[157]....
        /*0360*/ 	.word	0xffffffff


	//   ....[158]....
        /*0364*/ 	.word	0xffffffff


	//   ....[159]....
        /*0368*/ 	.word	0xffffffff


	//   ....[160]....
        /*036c*/ 	.word	0xffffffff


	//   ....[161]....
        /*0370*/ 	.word	0xffffffff


	//   ....[162]....
        /*0374*/ 	.word	0xffffffff


	//   ....[163]....
        /*0378*/ 	.word	0xffffffff


	//   ....[164]....
        /*037c*/ 	.word	0xffffffff


	//   ....[165]....
        /*0380*/ 	.word	0xffffffff


	//   ....[166]....
        /*0384*/ 	.word	0xffffffff


	//   ....[167]....
        /*0388*/ 	.word	0xffffffff


	//   ....[168]....
        /*038c*/ 	.word	0xffffffff


	//   ....[169]....
        /*0390*/ 	.word	0xffffffff


	//   ....[170]....
        /*0394*/ 	.word	0xffffffff


	//   ....[171]....
        /*0398*/ 	.word	0xffffffff


	//   ....[172]....
        /*039c*/ 	.word	0xffffffff


	//   ....[173]....
        /*03a0*/ 	.word	0xffffffff


	//   ....[174]....
        /*03a4*/ 	.word	0xffffffff


	//   ....[175]....
        /*03a8*/ 	.word	0xffffffff


	//   ....[176]....
        /*03ac*/ 	.word	0xffffffff


	//   ....[177]....
        /*03b0*/ 	.word	0x0500000f


	//   ....[178]....
        /*03b4*/ 	.word	0x0500000f


	//   ....[179]....
        /*03b8*/ 	.word	0x0500000f


	//   ....[180]....
        /*03bc*/ 	.word	0x0500000f


	//   ....[181]....
        /*03c0*/ 	.word	0x0500000f


	//   ....[182]....
        /*03c4*/ 	.word	0x0500000f


	//   ....[183]....
        /*03c8*/ 	.word	0x0500000f


	//   ....[184]....
        /*03cc*/ 	.word	0x0500000f


	//   ....[185]....
        /*03d0*/ 	.word	0x0500000f


	//   ....[186]....
        /*03d4*/ 	.word	0x0500000f


	//   ....[187]....
        /*03d8*/ 	.word	0x0500000f


	//   ....[188]....
        /*03dc*/ 	.word	0x0500000f


	//   ....[189]....
        /*03e0*/ 	.word	0x0500000f


	//   ....[190]....
        /*03e4*/ 	.word	0x0500000f


	//   ....[191]....
        /*03e8*/ 	.word	0x0500000f


	//   ....[192]....
        /*03ec*/ 	.word	0x0500000f


	//   ....[193]....
        /*03f0*/ 	.word	0x0500000f


	//   ....[194]....
        /*03f4*/ 	.word	0x0500000f


	//   ....[195]....
        /*03f8*/ 	.word	0x0500000f


	//   ....[196]....
        /*03fc*/ 	.word	0x0500000f


	//   ....[197]....
        /*0400*/ 	.word	0x0500000f


	//   ....[198]....
        /*0404*/ 	.word	0x0500000f


	//   ....[199]....
        /*0408*/ 	.word	0x0500000f


	//   ....[200]....
        /*040c*/ 	.word	0x0500000f


	//   ....[201]....
        /*0410*/ 	.word	0x0500000f


	//   ....[202]....
        /*0414*/ 	.word	0x0500000f


	//   ....[203]....
        /*0418*/ 	.word	0x0500000f


	//   ....[204]....
        /*041c*/ 	.word	0x0500000f


	//   ....[205]....
        /*0420*/ 	.word	0x0500000f


	//   ....[206]....
        /*0424*/ 	.word	0x0500000f


	//   ....[207]....
        /*0428*/ 	.word	0x0500000f


	//   ....[208]....
        /*042c*/ 	.word	0x0500000f


	//   ....[209]....
        /*0430*/ 	.word	0x0500000f


	//   ....[210]....
        /*0434*/ 	.word	0x0500000f


	//   ....[211]....
        /*0438*/ 	.word	0x0500000f


	//   ....[212]....
        /*043c*/ 	.word	0x0500000f


	//   ....[213]....
        /*0440*/ 	.word	0x0500000f


	//   ....[214]....
        /*0444*/ 	.word	0x0500000f


	//   ....[215]....
        /*0448*/ 	.word	0x0500000f


	//   ....[216]....
        /*044c*/ 	.word	0x0500000f


	//   ....[217]....
        /*0450*/ 	.word	0x0500000f


	//   ....[218]....
        /*0454*/ 	.word	0x0500000f


	//   ....[219]....
        /*0458*/ 	.word	0x0500000f


	//   ....[220]....
        /*045c*/ 	.word	0x0500000f


	//   ....[221]....
        /*0460*/ 	.word	0x0500000f


	//   ....[222]....
        /*0464*/ 	.word	0x0500000f


	//   ....[223]....
        /*0468*/ 	.word	0x0500000f


	//   ....[224]....
        /*046c*/ 	.word	0x0500000f


	//   ....[225]....
        /*0470*/ 	.word	0x0500000f


	//   ....[226]....
        /*0474*/ 	.word	0x0500000f


	//----- nvinfo : EIATTR_COOP_GROUP_INSTR_OFFSETS
	.align		4
.L_296:
        /*0478*/ 	.byte	0x04, 0x28
        /*047a*/ 	.short	(.L_298 - .L_297)


	//   ....[0]....
.L_297:
        /*047c*/ 	.word	0x00000080


	//   ....[1]....
        /*0480*/ 	.word	0x00000090


	//   ....[2]....
        /*0484*/ 	.word	0x000002d0


	//   ....[3]....
        /*0488*/ 	.word	0x00000430


	//   ....[4]....
        /*048c*/ 	.word	0x00000550


	//   ....[5]....
        /*0490*/ 	.word	0x000006b0


	//   ....[6]....
        /*0494*/ 	.word	0x00001980


	//   ....[7]....
        /*0498*/ 	.word	0x00002aa0


	//   ....[8]....
        /*049c*/ 	.word	0x00002ad0


	//   ....[9]....
        /*04a0*/ 	.word	0x00003390


	//   ....[10]....
        /*04a4*/ 	.word	0x00003460


	//   ....[11]....
        /*04a8*/ 	.word	0x00004000


	//   ....[12]....
        /*04ac*/ 	.word	0x00004090


	//   ....[13]....
        /*04b0*/ 	.word	0x00006150


	//   ....[14]....
        /*04b4*/ 	.word	0x00006170


	//   ....[15]....
        /*04b8*/ 	.word	0x000069a0


	//   ....[16]....
        /*04bc*/ 	.word	0x00006ab0


	//   ....[17]....
        /*04c0*/ 	.word	0x00007500


	//   ....[18]....
        /*04c4*/ 	.word	0x00007560


	//   ....[19]....
        /*04c8*/ 	.word	0x0000a030


	//   ....[20]....
        /*04cc*/ 	.word	0x0000a040


	//   ....[21]....
        /*04d0*/ 	.word	0x0000a070


	//   ....[22]....
        /*04d4*/ 	.word	0x0000a080


	//   ....[23]....
        /*04d8*/ 	.word	0x0000bd70


	//   ....[24]....
        /*04dc*/ 	.word	0x0000bd80


	//   ....[25]....
        /*04e0*/ 	.word	0x0000bdb0


	//   ....[26]....
        /*04e4*/ 	.word	0x0000bdc0


	//   ....[27]....
        /*04e8*/ 	.word	0x0000d220


	//   ....[28]....
        /*04ec*/ 	.word	0x0000d250


	//   ....[29]....
        /*04f0*/ 	.word	0x0000d280


	//   ....[30]....
        /*04f4*/ 	.word	0x0000d2b0


	//   ....[31]....
        /*04f8*/ 	.word	0x0000d2e0


	//   ....[32]....
        /*04fc*/ 	.word	0x0000d300


	//   ....[33]....
        /*0500*/ 	.word	0x0000d310


	//   ....[34]....
        /*0504*/ 	.word	0x0000d320


	//   ....[35]....
        /*0508*/ 	.word	0x0000d330


	//   ....[36]....
        /*050c*/ 	.word	0x0000d360


	//   ....[37]....
        /*0510*/ 	.word	0x0000d3a0


	//   ....[38]....
        /*0514*/ 	.word	0x0000d3b0


	//   ....[39]....
        /*0518*/ 	.word	0x0000d3c0


	//   ....[40]....
        /*051c*/ 	.word	0x0000d3f0


	//   ....[41]....
        /*0520*/ 	.word	0x0000d420


	//   ....[42]....
        /*0524*/ 	.word	0x0000d430


	//   ....[43]....
        /*0528*/ 	.word	0x0000d440


	//   ....[44]....
        /*052c*/ 	.word	0x0000d470


	//   ....[45]....
        /*0530*/ 	.word	0x0000d4a0


	//   ....[46]....
        /*0534*/ 	.word	0x0000d4b0


	//   ....[47]....
        /*0538*/ 	.word	0x0000d4e0


	//   ....[48]....
        /*053c*/ 	.word	0x0000d4f0


	//   ....[49]....
        /*0540*/ 	.word	0x0000d530


	//   ....[50]....
        /*0544*/ 	.word	0x0000d560


	//   ....[51]....
        /*0548*/ 	.word	0x0000d590


	//   ....[52]....
        /*054c*/ 	.word	0x0000d5a0


	//   ....[53]....
        /*0550*/ 	.word	0x0000d5d0


	//   ....[54]....
        /*0554*/ 	.word	0x0000d5e0


	//   ....[55]....
        /*0558*/ 	.word	0x0000d5f0


	//   ....[56]....
        /*055c*/ 	.word	0x0000d600


	//   ....[57]....
        /*0560*/ 	.word	0x0000d630


	//   ....[58]....
        /*0564*/ 	.word	0x0000d640


	//   ....[59]....
        /*0568*/ 	.word	0x0000d650


	//   ....[60]....
        /*056c*/ 	.word	0x0000d660


	//   ....[61]....
        /*0570*/ 	.word	0x0000d670


	//   ....[62]....
        /*0574*/ 	.word	0x0000d680


	//   ....[63]....
        /*0578*/ 	.word	0x0000d690


	//   ....[64]....
        /*057c*/ 	.word	0x0000d6a0


	//   ....[65]....
        /*0580*/ 	.word	0x0000d6b0


	//   ....[66]....
        /*0584*/ 	.word	0x0000d6c0


	//   ....[67]....
        /*0588*/ 	.word	0x0000d6d0


	//   ....[68]....
        /*058c*/ 	.word	0x0000d6e0


	//   ....[69]....
        /*0590*/ 	.word	0x0000d6f0


	//   ....[70]....
        /*0594*/ 	.word	0x0000d700


	//   ....[71]....
        /*0598*/ 	.word	0x0000d710


	//   ....[72]....
        /*059c*/ 	.word	0x0000d720


	//   ....[73]....
        /*05a0*/ 	.word	0x0000d730


	//   ....[74]....
        /*05a4*/ 	.word	0x0000d740


	//   ....[75]....
        /*05a8*/ 	.word	0x0000de20


	//   ....[76]....
        /*05ac*/ 	.word	0x0000de50


	//   ....[77]....
        /*05b0*/ 	.word	0x0000df30


	//   ....[78]....
        /*05b4*/ 	.word	0x0000df70


	//   ....[79]....
        /*05b8*/ 	.word	0x0000e600


	//   ....[80]....
        /*05bc*/ 	.word	0x0000e630


	//   ....[81]....
        /*05c0*/ 	.word	0x0000e730


	//   ....[82]....
        /*05c4*/ 	.word	0x0000e750


	//   ....[83]....
        /*05c8*/ 	.word	0x0000e850


	//   ....[84]....
        /*05cc*/ 	.word	0x0000e870


	//   ....[85]....
        /*05d0*/ 	.word	0x0000e980


	//   ....[86]....
        /*05d4*/ 	.word	0x0000e9a0


	//   ....[87]....
        /*05d8*/ 	.word	0x0000f2a0


	//   ....[88]....
        /*05dc*/ 	.word	0x0000f2c0


	//   ....[89]....
        /*05e0*/ 	.word	0x0000f3c0


	//   ....[90]....
        /*05e4*/ 	.word	0x0000f3e0


	//   ....[91]....
        /*05e8*/ 	.word	0x0000f4e0


	//   ....[92]....
        /*05ec*/ 	.word	0x0000f500


	//   ....[93]....
        /*05f0*/ 	.word	0x0000f610


	//   ....[94]....
        /*05f4*/ 	.word	0x0000f630


	//   ....[95]....
        /*05f8*/ 	.word	0x0000f7b0


	//   ....[96]....
        /*05fc*/ 	.word	0x0000f960


	//   ....[97]....
        /*0600*/ 	.word	0x0000f990


	//   ....[98]....
        /*0604*/ 	.word	0x0000f9c0


	//   ....[99]....
        /*0608*/ 	.word	0x0000f9f0


	//   ....[100]....
        /*060c*/ 	.word	0x0000fa20


	//   ....[101]....
        /*0610*/ 	.word	0x0000fa60


	//   ....[102]....
        /*0614*/ 	.word	0x0000fbb0


	//   ....[103]....
        /*0618*/ 	.word	0x0000fbe0


	//   ....[104]....
        /*061c*/ 	.word	0x0000fc10


	//   ....[105]....
        /*0620*/ 	.word	0x0000fc40


	//   ....[106]....
        /*0624*/ 	.word	0x0000fc70


	//   ....[107]....
        /*0628*/ 	.word	0x0000fcb0


	//   ....[108]....
        /*062c*/ 	.word	0x0000fd30


	//   ....[109]....
        /*0630*/ 	.word	0x0000fdd0


	//   ....[110]....
        /*0634*/ 	.word	0x0000fe70


	//   ....[111]....
        /*0638*/ 	.word	0x00011c40


	//   ....[112]....
        /*063c*/ 	.word	0x00011c70


	//   ....[113]....
        /*0640*/ 	.word	0x00011ca0


	//   ....[114]....
        /*0644*/ 	.word	0x00011db0


	//   ....[115]....
        /*0648*/ 	.word	0x00011dc0


	//   ....[116]....
        /*064c*/ 	.word	0x00011e50


	//   ....[117]....
        /*0650*/ 	.word	0x00011e60


	//   ....[118]....
        /*0654*/ 	.word	0x00011e70


	//   ....[119]....
        /*0658*/ 	.word	0x00011f00


	//   ....[120]....
        /*065c*/ 	.word	0x00011fa0


	//   ....[121]....
        /*0660*/ 	.word	0x000123a0


	//   ....[122]....
        /*0664*/ 	.word	0x000123d0


	//   ....[123]....
        /*0668*/ 	.word	0x00012400


	//   ....[124]....
        /*066c*/ 	.word	0x00012460


	//   ....[125]....
        /*0670*/ 	.word	0x000124e0


	//   ....[126]....
        /*0674*/ 	.word	0x000124f0


	//   ....[127]....
        /*0678*/ 	.word	0x00012540


	//   ....[128]....
        /*067c*/ 	.word	0x00012580


	//   ....[129]....
        /*0680*/ 	.word	0x00012590


	//   ....[130]....
        /*0684*/ 	.word	0x00012640


	//   ....[131]....
        /*0688*/ 	.word	0x00012e50


	//   ....[132]....
        /*068c*/ 	.word	0x00012e80


	//   ....[133]....
        /*0690*/ 	.word	0x00012eb0


	//   ....[134]....
        /*0694*/ 	.word	0x00012ef0


	//   ....[135]....
        /*0698*/ 	.word	0x00012f70


	//   ....[136]....
        /*069c*/ 	.word	0x00012fa0


	//   ....[137]....
        /*06a0*/ 	.word	0x00012ff0


	//   ....[138]....
        /*06a4*/ 	.word	0x00013040


	//   ....[139]....
        /*06a8*/ 	.word	0x00013a30


	//   ....[140]....
        /*06ac*/ 	.word	0x00013a40


	//   ....[141]....
        /*06b0*/ 	.word	0x00013a50


	//   ....[142]....
        /*06b4*/ 	.word	0x00013a90


	//   ....[143]....
        /*06b8*/ 	.word	0x00013ad0


	//   ....[144]....
        /*06bc*/ 	.word	0x00013ae0


	//   ....[145]....
        /*06c0*/ 	.word	0x00013b40


	//   ....[146]....
        /*06c4*/ 	.word	0x00013b70


	//   ....[147]....
        /*06c8*/ 	.word	0x00013bb0


	//   ....[148]....
        /*06cc*/ 	.word	0x00013c10


	//   ....[149]....
        /*06d0*/ 	.word	0x00014030


	//   ....[150]....
        /*06d4*/ 	.word	0x00014040


	//   ....[151]....
        /*06d8*/ 	.word	0x00014050


	//   ....[152]....
        /*06dc*/ 	.word	0x00014060


	//   ....[153]....
        /*06e0*/ 	.word	0x00014070


	//   ....[154]....
        /*06e4*/ 	.word	0x000140d0


	//   ....[155]....
        /*06e8*/ 	.word	0x000140e0


	//   ....[156]....
        /*06ec*/ 	.word	0x000140f0


	//   ....[157]....
        /*06f0*/ 	.word	0x00014150


	//   ....[158]....
        /*06f4*/ 	.word	0x00014170


	//   ....[159]....
        /*06f8*/ 	.word	0x00015770


	//   ....[160]....
        /*06fc*/ 	.word	0x000157a0


	//   ....[161]....
        /*0700*/ 	.word	0x000157d0


	//   ....[162]....
        /*0704*/ 	.word	0x00015800


	//   ....[163]....
        /*0708*/ 	.word	0x00015810


	//   ....[164]....
        /*070c*/ 	.word	0x00015830


	//   ....[165]....
        /*0710*/ 	.word	0x00015850


	//   ....[166]....
        /*0714*/ 	.word	0x00015890


	//   ....[167]....
        /*0718*/ 	.word	0x000159d0


	//   ....[168]....
        /*071c*/ 	.word	0x00015a00


	//   ....[169]....
        /*0720*/ 	.word	0x00015a40


	//   ....[170]....
        /*0724*/ 	.word	0x00015a70


	//   ....[171]....
        /*0728*/ 	.word	0x00015aa0


	//   ....[172]....
        /*072c*/ 	.word	0x00015ad0


	//   ....[173]....
        /*0730*/ 	.word	0x00015b70


	//   ....[174]....
        /*0734*/ 	.word	0x00015c10


	//   ....[175]....
        /*0738*/ 	.word	0x00015cc0


	//   ....[176]....
        /*073c*/ 	.word	0x00016290


	//   ....[177]....
        /*0740*/ 	.word	0x000168a0


	//   ....[178]....
        /*0744*/ 	.word	0x00016980


	//   ....[179]....
        /*0748*/ 	.word	0x00016a40


	//   ....[180]....
        /*074c*/ 	.word	0x00016bd0


	//   ....[181]....
        /*0750*/ 	.word	0x00016c60


	//   ....[182]....
        /*0754*/ 	.word	0x00016cc0


	//   ....[183]....
        /*0758*/ 	.word	0x00016dc0


	//   ....[184]....
        /*075c*/ 	.word	0x00016e20


	//   ....[185]....
        /*0760*/ 	.word	0x00016ef0


	//   ....[186]....
        /*0764*/ 	.word	0x00016fb0


	//   ....[187]....
        /*0768*/ 	.word	0x00017080


	//   ....[188]....
        /*076c*/ 	.word	0x00017200


	//   ....[189]....
        /*0770*/ 	.word	0x000172c0


	//   ....[190]....
        /*0774*/ 	.word	0x000173e0


	//   ....[191]....
        /*0778*/ 	.word	0x00017430


	//   ....[192]....
        /*077c*/ 	.word	0x00017510


	//   ....[193]....
        /*0780*/ 	.word	0x000175c0


	//   ....[194]....
        /*0784*/ 	.word	0x00017620


	//   ....[195]....
        /*0788*/ 	.word	0x00017700


	//   ....[196]....
        /*078c*/ 	.word	0x00017770


	//   ....[197]....
        /*0790*/ 	.word	0x00017840


	//   ....[198]....
        /*0794*/ 	.word	0x000178e0


	//   ....[199]....
        /*0798*/ 	.word	0x00017950


	//   ....[200]....
        /*079c*/ 	.word	0x000179d0


	//   ....[201]....
        /*07a0*/ 	.word	0x00017a90


	//   ....[202]....
        /*07a4*/ 	.word	0x00017b00


	//   ....[203]....
        /*07a8*/ 	.word	0x00017bf0


	//   ....[204]....
        /*07ac*/ 	.word	0x00017c60


	//   ....[205]....
        /*07b0*/ 	.word	0x00017d30


	//   ....[206]....
        /*07b4*/ 	.word	0x00017e60


	//   ....[207]....
        /*07b8*/ 	.word	0x00017ef0


	//   ....[208]....
        /*07bc*/ 	.word	0x00017f50


	//   ....[209]....
        /*07c0*/ 	.word	0x00018030


	//   ....[210]....
        /*07c4*/ 	.word	0x00018090


	//   ....[211]....
        /*07c8*/ 	.word	0x00018160


	//   ....[212]....
        /*07cc*/ 	.word	0x000181c0


	//   ....[213]....
        /*07d0*/ 	.word	0x00018290


	//   ....[214]....
        /*07d4*/ 	.word	0x000182f0


	//   ....[215]....
        /*07d8*/ 	.word	0x000183c0


	//   ....[216]....
        /*07dc*/ 	.word	0x000184b0


	//   ....[217]....
        /*07e0*/ 	.word	0x00018540


	//   ....[218]....
        /*07e4*/ 	.word	0x000185a0


	//   ....[219]....
        /*07e8*/ 	.word	0x00018670


	//   ....[220]....
        /*07ec*/ 	.word	0x000186d0


	//   ....[221]....
        /*07f0*/ 	.word	0x000187a0


	//   ....[222]....
        /*07f4*/ 	.word	0x00018800


	//   ....[223]....
        /*07f8*/ 	.word	0x000188d0


	//   ....[224]....
        /*07fc*/ 	.word	0x00018930


	//   ....[225]....
        /*0800*/ 	.word	0x00018a00


	//   ....[226]....
        /*0804*/ 	.word	0x00018c50


	//----- nvinfo : EIATTR_REG_RECONFIG
	.align		4
.L_298:
        /*0808*/ 	.byte	0x01, 0x54
	.zero		2


	//----- nvinfo : EIATTR_SYSCALL_OFFSETS
	.align		4
        /*080c*/ 	.byte	0x04, 0x46
        /*080e*/ 	.short	(.L_300 - .L_299)


	//   ....[0]....
.L_299:
        /*0810*/ 	.word	0x00001b60


	//   ....[1]....
        /*0814*/ 	.word	0x00010f00


	//   ....[2]....
        /*0818*/ 	.word	0x00011070


	//   ....[3]....
        /*081c*/ 	.word	0x000111c0


	//   ....[4]....
        /*0820*/ 	.word	0x00011300


	//   ....[5]....
        /*0824*/ 	.word	0x00012a80


	//----- nvinfo : EIATTR_MBARRIER_INSTR_OFFSETS
	.align		4
.L_300:
        /*0828*/ 	.byte	0x04, 0x39
        /*082a*/ 	.short	(.L_302 - .L_301)


	//   ....[0]....
.L_301:
        /*082c*/ 	.word	0x00000180
        /*0830*/ 	.word	0x000000ff
        /*0834*/ 	.word	0x00033400
        /*0838*/ 	.short	0x0100
        /*083a*/ 	.byte	0x08
	.zero		1


	//   ....[1]....
        /*083c*/ 	.word	0x00000190
        /*0840*/ 	.word	0x000000ff
        /*0844*/ 	.word	0x00033420
        /*0848*/ 	.short	0x0100
        /*084a*/ 	.byte	0x08
	.zero		1


	//   ....[2]....
        /*084c*/ 	.word	0x00000280
        /*0850*/ 	.word	0x000000ff
        /*0854*/ 	.word	0x00033430
        /*0858*/ 	.short	0x0100
        /*085a*/ 	.byte	0x08
	.zero		1


	//   ....[3]....
        /*085c*/ 	.word	0x00000290
        /*0860*/ 	.word	0x000000ff
        /*0864*/ 	.word	0x00033440
        /*0868*/ 	.short	0x0100
        /*086a*/ 	.byte	0x08
	.zero		1


	//   ....[4]....
        /*086c*/ 	.word	0x000002a0
        /*0870*/ 	.word	0x000000ff
        /*0874*/ 	.word	0x00033438
        /*0878*/ 	.short	0x0100
        /*087a*/ 	.byte	0x08
	.zero		1


	//   ....[5]....
        /*087c*/ 	.word	0x000002b0
        /*0880*/ 	.word	0x000000ff
        /*0884*/ 	.word	0x00033448
        /*0888*/ 	.short	0x0100
        /*088a*/ 	.byte	0x08
	.zero		1


	//   ....[6]....
        /*088c*/ 	.word	0x000003e0
        /*0890*/ 	.word	0x000000ff
        /*0894*/ 	.word	0x00033450
        /*0898*/ 	.short	0x0100
        /*089a*/ 	.byte	0x08
	.zero		1


	//   ....[7]....
        /*089c*/ 	.word	0x000003f0
        /*08a0*/ 	.word	0x000000ff
        /*08a4*/ 	.word	0x00033460
        /*08a8*/ 	.short	0x0100
        /*08aa*/ 	.byte	0x08
	.zero		1


	//   ....[8]....
        /*08ac*/ 	.word	0x00000400
        /*08b0*/ 	.word	0x000000ff
        /*08b4*/ 	.word	0x00033458
        /*08b8*/ 	.short	0x0100
        /*08ba*/ 	.byte	0x08
	.zero		1


	//   ....[9]....
        /*08bc*/ 	.word	0x00000410
        /*08c0*/ 	.word	0x000000ff
        /*08c4*/ 	.word	0x00033468
        /*08c8*/ 	.short	0x0100
        /*08ca*/ 	.byte	0x08
	.zero		1


	//   ....[10]....
        /*08cc*/ 	.word	0x00000500
        /*08d0*/ 	.word	0x000000ff
        /*08d4*/ 	.word	0x00033470
        /*08d8*/ 	.short	0x0100
        /*08da*/ 	.byte	0x06
	.zero		1


	//   ....[11]....
        /*08dc*/ 	.word	0x00000510
        /*08e0*/ 	.word	0x000000ff
        /*08e4*/ 	.word	0x00033480
        /*08e8*/ 	.short	0x0100
        /*08ea*/ 	.byte	0x06
	.zero		1


	//   ....[12]....
        /*08ec*/ 	.word	0x00000520
        /*08f0*/ 	.word	0x000000ff
        /*08f4*/ 	.word	0x00033478
        /*08f8*/ 	.short	0x0100
        /*08fa*/ 	.byte	0x06
	.zero		1


	//   ....[13]....
        /*08fc*/ 	.word	0x00000530
        /*0900*/ 	.word	0x000000ff
        /*0904*/ 	.word	0x00033488
        /*0908*/ 	.short	0x0100
        /*090a*/ 	.byte	0x06
	.zero		1


	//   ....[14]....
        /*090c*/ 	.word	0x00000660
        /*0910*/ 	.word	0x000000ff
        /*0914*/ 	.word	0x00033490
        /*0918*/ 	.short	0x0100
        /*091a*/ 	.byte	0x08
	.zero		1


	//   ....[15]....
        /*091c*/ 	.word	0x00000670
        /*0920*/ 	.word	0x000000ff
        /*0924*/ 	.word	0x000334a0
        /*0928*/ 	.short	0x0100
        /*092a*/ 	.byte	0x08
	.zero		1


	//   ....[16]....
        /*092c*/ 	.word	0x00000680
        /*0930*/ 	.word	0x000000ff
        /*0934*/ 	.word	0x00033498
        /*0938*/ 	.short	0x0100
        /*093a*/ 	.byte	0x08
	.zero		1


	//   ....[17]....
        /*093c*/ 	.word	0x00000690
        /*0940*/ 	.word	0x000000ff
        /*0944*/ 	.word	0x000334a8
        /*0948*/ 	.short	0x0100
        /*094a*/ 	.byte	0x08
	.zero		1


	//   ....[18]....
        /*094c*/ 	.word	0x000007e0
        /*0950*/ 	.word	0x000000ff
        /*0954*/ 	.word	0x000334b0
        /*0958*/ 	.short	0x0100
        /*095a*/ 	.byte	0x08
	.zero		1


	//   ....[19]....
        /*095c*/ 	.word	0x000007f0
        /*0960*/ 	.word	0x000000ff
        /*0964*/ 	.word	0x000334c0
        /*0968*/ 	.short	0x0100
        /*096a*/ 	.byte	0x08
	.zero		1


	//   ....[20]....
        /*096c*/ 	.word	0x00000800
        /*0970*/ 	.word	0x000000ff
        /*0974*/ 	.word	0x000334b8
        /*0978*/ 	.short	0x0100
        /*097a*/ 	.byte	0x08
	.zero		1


	//   ....[21]....
        /*097c*/ 	.word	0x00000810
        /*0980*/ 	.word	0x000000ff
        /*0984*/ 	.word	0x000334c8
        /*0988*/ 	.short	0x0100
        /*098a*/ 	.byte	0x08
	.zero		1


	//   ....[22]....
        /*098c*/ 	.word	0x00001be0
        /*0990*/ 	.word	0x000000ff
        /*0994*/ 	.word	0x00033400
        /*0998*/ 	.short	0x010a
        /*099a*/ 	.byte	0x29
	.zero		1


	//   ....[23]....
        /*099c*/ 	.word	0x00001c60
        /*09a0*/ 	.word	0x00000003
        /*09a4*/ 	.word	0x00033430
        /*09a8*/ 	.short	0x010a
        /*09aa*/ 	.byte	0x3f
	.zero		1


	//   ....[24]....
        /*09ac*/ 	.word	0x00001ca0
        /*09b0*/ 	.word	0x00000003
        /*09b4*/ 	.word	0x00033430
        /*09b8*/ 	.short	0x010a
        /*09ba*/ 	.byte	0x3f
	.zero		1


	//   ....[25]....
        /*09bc*/ 	.word	0x00002c90
        /*09c0*/ 	.word	0x000000ff
        /*09c4*/ 	.word	0x00000000
        /*09c8*/ 	.short	0x0101
        /*09ca*/ 	.byte	0x06
	.zero		1


	//   ....[26]....
        /*09cc*/ 	.word	0x00005170
        /*09d0*/ 	.word	0x000000ff
        /*09d4*/ 	.word	0x00033430
        /*09d8*/ 	.short	0x010a
        /*09da*/ 	.byte	0x06
	.zero		1


	//   ....[27]....
        /*09dc*/ 	.word	0x000051b0
        /*09e0*/ 	.word	0x000000ff
        /*09e4*/ 	.word	0x00033430
        /*09e8*/ 	.short	0x010a
        /*09ea*/ 	.byte	0x06
	.zero		1


	//   ....[28]....
        /*09ec*/ 	.word	0x00005df0
        /*09f0*/ 	.word	0x000000ff
        /*09f4*/ 	.word	0x00033450
        /*09f8*/ 	.short	0x010a
        /*09fa*/ 	.byte	0x06
	.zero		1


	//   ....[29]....
        /*09fc*/ 	.word	0x00005e30
        /*0a00*/ 	.word	0x000000ff
        /*0a04*/ 	.word	0x00033450
        /*0a08*/ 	.short	0x010a
        /*0a0a*/ 	.byte	0x06
	.zero		1


	//   ....[30]....
        /*0a0c*/ 	.word	0x000061c0
        /*0a10*/ 	.word	0x000000ff
        /*0a14*/ 	.word	0x00000000
        /*0a18*/ 	.short	0x0101
        /*0a1a*/ 	.byte	0x06
	.zero		1


	//   ....[31]....
        /*0a1c*/ 	.word	0x000082d0
        /*0a20*/ 	.word	0x000000ff
        /*0a24*/ 	.word	0x00000000
        /*0a28*/ 	.short	0x0101
        /*0a2a*/ 	.byte	0x06
	.zero		1


	//   ....[32]....
        /*0a2c*/ 	.word	0x00008bf0
        /*0a30*/ 	.word	0x000000ff
        /*0a34*/ 	.word	0x00033430
        /*0a38*/ 	.short	0x010a
        /*0a3a*/ 	.byte	0x06
	.zero		1


	//   ....[33]....
        /*0a3c*/ 	.word	0x00008c30
        /*0a40*/ 	.word	0x000000ff
        /*0a44*/ 	.word	0x00033430
        /*0a48*/ 	.short	0x010a
        /*0a4a*/ 	.byte	0x06
	.zero		1


	//   ....[34]....
        /*0a4c*/ 	.word	0x00009840
        /*0a50*/ 	.word	0x000000ff
        /*0a54*/ 	.word	0x00033450
        /*0a58*/ 	.short	0x010a
        /*0a5a*/ 	.byte	0x06
	.zero		1


	//   ....[35]....
        /*0a5c*/ 	.word	0x00009880
        /*0a60*/ 	.word	0x000000ff
        /*0a64*/ 	.word	0x00033450
        /*0a68*/ 	.short	0x010a
        /*0a6a*/ 	.byte	0x06
	.zero		1


	//   ....[36]....
        /*0a6c*/ 	.word	0x00009bd0
        /*0a70*/ 	.word	0x000000ff
        /*0a74*/ 	.word	0x00000000
        /*0a78*/ 	.short	0x0101
        /*0a7a*/ 	.byte	0x06
	.zero		1


	//   ....[37]....
        /*0a7c*/ 	.word	0x0000b180
        /*0a80*/ 	.word	0x000000ff
        /*0a84*/ 	.word	0x00000000
        /*0a88*/ 	.short	0x0101
        /*0a8a*/ 	.byte	0x06
	.zero		1


	//   ....[38]....
        /*0a8c*/ 	.word	0x0000ba00
        /*0a90*/ 	.word	0x000000ff
        /*0a94*/ 	.word	0x00033450
        /*0a98*/ 	.short	0x010a
        /*0a9a*/ 	.byte	0x09
	.zero		1


	//   ....[39]....
        /*0a9c*/ 	.word	0x0000ba40
        /*0aa0*/ 	.word	0x000000ff
        /*0aa4*/ 	.word	0x00033450
        /*0aa8*/ 	.short	0x010a
        /*0aaa*/ 	.byte	0x09
	.zero		1


	//   ....[40]....
        /*0aac*/ 	.word	0x0000c140
        /*0ab0*/ 	.word	0x000000ff
        /*0ab4*/ 	.word	0x00000000
        /*0ab8*/ 	.short	0x0101
        /*0aba*/ 	.byte	0x04
	.zero		1


	//   ....[41]....
        /*0abc*/ 	.word	0x0000e5f0
        /*0ac0*/ 	.word	0x00000000
        /*0ac4*/ 	.word	0x00000000
        /*0ac8*/ 	.short	0x0101
        /*0aca*/ 	.byte	0x3f
	.zero		1


	//   ....[42]....
        /*0acc*/ 	.word	0x00011950
        /*0ad0*/ 	.word	0x00000004
        /*0ad4*/ 	.word	0x00033480
        /*0ad8*/ 	.short	0x010a
        /*0ada*/ 	.byte	0x3f
	.zero		1


	//   ....[43]....
        /*0adc*/ 	.word	0x00012070
        /*0ae0*/ 	.word	0x00000004
        /*0ae4*/ 	.word	0x00033470
        /*0ae8*/ 	.short	0x0107
        /*0aea*/ 	.byte	0x3f
	.zero		1


	//   ....[44]....
        /*0aec*/ 	.word	0x00012130
        /*0af0*/ 	.word	0x00000004
        /*0af4*/ 	.word	0x00033470
        /*0af8*/ 	.short	0x0101
        /*0afa*/ 	.byte	0x3f
	.zero		1


	//   ....[45]....
        /*0afc*/ 	.word	0x00012160
        /*0b00*/ 	.word	0x00000004
        /*0b04*/ 	.word	0x00033440
        /*0b08*/ 	.short	0x010a
        /*0b0a*/ 	.byte	0x3f
	.zero		1


	//   ....[46]....
        /*0b0c*/ 	.word	0x000127a0
        /*0b10*/ 	.word	0x00000004
        /*0b14*/ 	.word	0x00033430
        /*0b18*/ 	.short	0x0107
        /*0b1a*/ 	.byte	0x3f
	.zero		1


	//   ....[47]....
        /*0b1c*/ 	.word	0x00012870
        /*0b20*/ 	.word	0x00000004
        /*0b24*/ 	.word	0x00033430
        /*0b28*/ 	.short	0x0101
        /*0b2a*/ 	.byte	0x3f
	.zero		1


	//   ....[48]....
        /*0b2c*/ 	.word	0x00013150
        /*0b30*/ 	.word	0x00000016
        /*0b34*/ 	.word	0x00033400
        /*0b38*/ 	.short	0x0107
        /*0b3a*/ 	.byte	0x3f
	.zero		1


	//   ....[49]....
        /*0b3c*/ 	.word	0x00013250
        /*0b40*/ 	.word	0x00000016
        /*0b44*/ 	.word	0x00033400
        /*0b48*/ 	.short	0x0101
        /*0b4a*/ 	.byte	0x3f
	.zero		1


	//   ....[50]....
        /*0b4c*/ 	.word	0x00013270
        /*0b50*/ 	.word	0x00000016
        /*0b54*/ 	.word	0x00033420
        /*0b58*/ 	.short	0x010a
        /*0b5a*/ 	.byte	0x3f
	.zero		1


	//   ....[51]....
        /*0b5c*/ 	.word	0x00013780
        /*0b60*/ 	.word	0x00000004
        /*0b64*/ 	.word	0x00033480
        /*0b68*/ 	.short	0x010a
        /*0b6a*/ 	.byte	0x3f
	.zero		1


	//   ....[52]....
        /*0b6c*/ 	.word	0x00013cb0
        /*0b70*/ 	.word	0x00000004
        /*0b74*/ 	.word	0x00033470
        /*0b78*/ 	.short	0x0107
        /*0b7a*/ 	.byte	0x3f
	.zero		1


	//   ....[53]....
        /*0b7c*/ 	.word	0x00013d70
        /*0b80*/ 	.word	0x00000004
        /*0b84*/ 	.word	0x00033470
        /*0b88*/ 	.short	0x0101
        /*0b8a*/ 	.byte	0x3f
	.zero		1


	//   ....[54]....
        /*0b8c*/ 	.word	0x00013da0
        /*0b90*/ 	.word	0x00000004
        /*0b94*/ 	.word	0x00033440
        /*0b98*/ 	.short	0x010a
        /*0b9a*/ 	.byte	0x3f
	.zero		1


	//   ....[55]....
        /*0b9c*/ 	.word	0x000142a0
        /*0ba0*/ 	.word	0x00000004
        /*0ba4*/ 	.word	0x00033430
        /*0ba8*/ 	.short	0x0107
        /*0baa*/ 	.byte	0x3f
	.zero		1


	//   ....[56]....
        /*0bac*/ 	.word	0x00014370
        /*0bb0*/ 	.word	0x00000004
        /*0bb4*/ 	.word	0x00033430
        /*0bb8*/ 	.short	0x0101
        /*0bba*/ 	.byte	0x3f
	.zero		1


	//   ....[57]....
        /*0bbc*/ 	.word	0x000143f0
        /*0bc0*/ 	.word	0x00000000
        /*0bc4*/ 	.word	0x00033470
        /*0bc8*/ 	.short	0x010a
        /*0bca*/ 	.byte	0x3f
	.zero		1


	//   ....[58]....
        /*0bcc*/ 	.word	0x00014480
        /*0bd0*/ 	.word	0x00000000
        /*0bd4*/ 	.word	0x00033460
        /*0bd8*/ 	.short	0x010a
        /*0bda*/ 	.byte	0x3f
	.zero		1


	//   ....[59]....
        /*0bdc*/ 	.word	0x00014b50
        /*0be0*/ 	.word	0x00000000
        /*0be4*/ 	.word	0x00033450
        /*0be8*/ 	.short	0x0101
        /*0bea*/ 	.byte	0x3f
	.zero		1


	//   ....[60]....
        /*0bec*/ 	.word	0x00014bd0
        /*0bf0*/ 	.word	0x00000000
        /*0bf4*/ 	.word	0x00000000
        /*0bf8*/ 	.short	0x0101
        /*0bfa*/ 	.byte	0x3f
	.zero		1


	//   ....[61]....
        /*0bfc*/ 	.word	0x00014d90
        /*0c00*/ 	.word	0x00000003
        /*0c04*/ 	.word	0x00033470
        /*0c08*/ 	.short	0x010a
        /*0c0a*/ 	.byte	0x3f
	.zero		1


	//   ....[62]....
        /*0c0c*/ 	.word	0x00014e10
        /*0c10*/ 	.word	0x00000003
        /*0c14*/ 	.word	0x00033460
        /*0c18*/ 	.short	0x010a
        /*0c1a*/ 	.byte	0x3f
	.zero		1


	//   ....[63]....
        /*0c1c*/ 	.word	0x000154f0
        /*0c20*/ 	.word	0x00000003
        /*0c24*/ 	.word	0x00033450
        /*0c28*/ 	.short	0x0101
        /*0c2a*/ 	.byte	0x3f
	.zero		1


	//   ....[64]....
        /*0c2c*/ 	.word	0x00015570
        /*0c30*/ 	.word	0x00000000
        /*0c34*/ 	.word	0x00000000
        /*0c38*/ 	.short	0x0101
        /*0c3a*/ 	.byte	0x3f
	.zero		1


	//   ....[65]....
        /*0c3c*/ 	.word	0x00016210
        /*0c40*/ 	.word	0x00000005
        /*0c44*/ 	.word	0x00033420
        /*0c48*/ 	.short	0x010a
        /*0c4a*/ 	.byte	0x3f
	.zero		1


	//   ....[66]....
        /*0c4c*/ 	.word	0x00016390
        /*0c50*/ 	.word	0x00000003
        /*0c54*/ 	.word	0x00033440
        /*0c58*/ 	.short	0x010a
        /*0c5a*/ 	.byte	0x3f
	.zero		1


	//   ....[67]....
        /*0c5c*/ 	.word	0x00016430
        /*0c60*/ 	.word	0x00000005
        /*0c64*/ 	.word	0x00033440
        /*0c68*/ 	.short	0x010a
        /*0c6a*/ 	.byte	0x3f
	.zero		1


	//   ....[68]....
        /*0c6c*/ 	.word	0x00016470
        /*0c70*/ 	.word	0x00000003
        /*0c74*/ 	.word	0x00033460
        /*0c78*/ 	.short	0x010a
        /*0c7a*/ 	.byte	0x3f
	.zero		1


	//   ....[69]....
        /*0c7c*/ 	.word	0x000164b0
        /*0c80*/ 	.word	0x00000005
        /*0c84*/ 	.word	0x00033460
        /*0c88*/ 	.short	0x010a
        /*0c8a*/ 	.byte	0x3f
	.zero		1


	//   ....[70]....
        /*0c8c*/ 	.word	0x000164f0
        /*0c90*/ 	.word	0x00000003
        /*0c94*/ 	.word	0x00033480
        /*0c98*/ 	.short	0x010a
        /*0c9a*/ 	.byte	0x3f
	.zero		1


	//   ....[71]....
        /*0c9c*/ 	.word	0x00016530
        /*0ca0*/ 	.word	0x00000005
        /*0ca4*/ 	.word	0x00033480
        /*0ca8*/ 	.short	0x010a
        /*0caa*/ 	.byte	0x3f
	.zero		1


	//   ....[72]....
        /*0cac*/ 	.word	0x000165a0
        /*0cb0*/ 	.word	0x00000003
        /*0cb4*/ 	.word	0x00033400
        /*0cb8*/ 	.short	0x010a
        /*0cba*/ 	.byte	0x3f
	.zero		1


	//   ....[73]....
        /*0cbc*/ 	.word	0x000165f0
        /*0cc0*/ 	.word	0x00000003
        /*0cc4*/ 	.word	0x00033430
        /*0cc8*/ 	.short	0x010a
        /*0cca*/ 	.byte	0x3f
	.zero		1


	//   ....[74]....
        /*0ccc*/ 	.word	0x00016650
        /*0cd0*/ 	.word	0x00000007
        /*0cd4*/ 	.word	0x00033430
        /*0cd8*/ 	.short	0x010a
        /*0cda*/ 	.byte	0x3f
	.zero		1


	//   ....[75]....
        /*0cdc*/ 	.word	0x000166b0
        /*0ce0*/ 	.word	0x00000007
        /*0ce4*/ 	.word	0x00033450
        /*0ce8*/ 	.short	0x010a
        /*0cea*/ 	.byte	0x3f
	.zero		1


	//   ....[76]....
        /*0cec*/ 	.word	0x00016710
        /*0cf0*/ 	.word	0x00000009
        /*0cf4*/ 	.word	0x00033430
        /*0cf8*/ 	.short	0x010a
        /*0cfa*/ 	.byte	0x3f
	.zero		1


	//   ....[77]....
        /*0cfc*/ 	.word	0x00016770
        /*0d00*/ 	.word	0x00000009
        /*0d04*/ 	.word	0x00033450
        /*0d08*/ 	.short	0x010a
        /*0d0a*/ 	.byte	0x3f
	.zero		1


	//   ....[78]....
        /*0d0c*/ 	.word	0x000167d0
        /*0d10*/ 	.word	0x00000006
        /*0d14*/ 	.word	0x00033450
        /*0d18*/ 	.short	0x010a
        /*0d1a*/ 	.byte	0x3f
	.zero		1


	//   ....[79]....
        /*0d1c*/ 	.word	0x000168d0
        /*0d20*/ 	.word	0x00000004
        /*0d24*/ 	.word	0x00033480
        /*0d28*/ 	.short	0x010a
        /*0d2a*/ 	.byte	0x3f
	.zero		1


	//   ....[80]....
        /*0d2c*/ 	.word	0x00017150
        /*0d30*/ 	.word	0x00000004
        /*0d34*/ 	.word	0x00033440
        /*0d38*/ 	.short	0x010a
        /*0d3a*/ 	.byte	0x3f
	.zero		1


	//   ....[81]....
        /*0d3c*/ 	.word	0x00017d60
        /*0d40*/ 	.word	0x00000016
        /*0d44*/ 	.word	0x00033420
        /*0d48*/ 	.short	0x010a
        /*0d4a*/ 	.byte	0x3f
	.zero		1


	//   ....[82]....
        /*0d4c*/ 	.word	0x00017db0
        /*0d50*/ 	.word	0x00000004
        /*0d54*/ 	.word	0x00033480
        /*0d58*/ 	.short	0x010a
        /*0d5a*/ 	.byte	0x3f
	.zero		1


	//   ....[83]....
        /*0d5c*/ 	.word	0x00018400
        /*0d60*/ 	.word	0x00000004
        /*0d64*/ 	.word	0x00033440
        /*0d68*/ 	.short	0x010a
        /*0d6a*/ 	.byte	0x3f
	.zero		1


	//   ....[84]....
        /*0d6c*/ 	.word	0x00018a30
        /*0d70*/ 	.word	0x00000000
        /*0d74*/ 	.word	0x00033470
        /*0d78*/ 	.short	0x010a
        /*0d7a*/ 	.byte	0x3f
	.zero		1


	//   ....[85]....
        /*0d7c*/ 	.word	0x00018a80
        /*0d80*/ 	.word	0x00000000
        /*0d84*/ 	.word	0x00033460
        /*0d88*/ 	.short	0x010a
        /*0d8a*/ 	.byte	0x3f
	.zero		1


	//   ....[86]....
        /*0d8c*/ 	.word	0x00018ad0
        /*0d90*/ 	.word	0x00000003
        /*0d94*/ 	.word	0x00033470
        /*0d98*/ 	.short	0x010a
        /*0d9a*/ 	.byte	0x3f
	.zero		1


	//   ....[87]....
        /*0d9c*/ 	.word	0x00018b20
        /*0da0*/ 	.word	0x00000003
        /*0da4*/ 	.word	0x00033460
        /*0da8*/ 	.short	0x010a
        /*0daa*/ 	.byte	0x3f
	.zero		1


	//   ....[88]....
        /*0dac*/ 	.word	0x00018b70
        /*0db0*/ 	.word	0x00000005
        /*0db4*/ 	.word	0x00033420
        /*0db8*/ 	.short	0x010a
        /*0dba*/ 	.byte	0x3f
	.zero		1


	//   ....[89]....
        /*0dbc*/ 	.word	0x00018d10
        /*0dc0*/ 	.word	0x00000003
        /*0dc4*/ 	.word	0x00033440
        /*0dc8*/ 	.short	0x010a
        /*0dca*/ 	.byte	0x3f
	.zero		1


	//   ....[90]....
        /*0dcc*/ 	.word	0x00018d60
        /*0dd0*/ 	.word	0x00000005
        /*0dd4*/ 	.word	0x00033440
        /*0dd8*/ 	.short	0x010a
        /*0dda*/ 	.byte	0x3f
	.zero		1


	//   ....[91]....
        /*0ddc*/ 	.word	0x00018db0
        /*0de0*/ 	.word	0x00000003
        /*0de4*/ 	.word	0x00033460
        /*0de8*/ 	.short	0x010a
        /*0dea*/ 	.byte	0x3f
	.zero		1


	//   ....[92]....
        /*0dec*/ 	.word	0x00018e00
        /*0df0*/ 	.word	0x00000005
        /*0df4*/ 	.word	0x00033460
        /*0df8*/ 	.short	0x010a
        /*0dfa*/ 	.byte	0x3f
	.zero		1


	//   ....[93]....
        /*0dfc*/ 	.word	0x00018e50
        /*0e00*/ 	.word	0x00000003
        /*0e04*/ 	.word	0x00033480
        /*0e08*/ 	.short	0x010a
        /*0e0a*/ 	.byte	0x3f
	.zero		1


	//----- nvinfo : EIATTR_NUM_MBARRIERS
	.align		4
.L_302:
        /*0e0c*/ 	.byte	0x03, 0x38
        /*0e0e*/ 	.short	0x0016


	//----- nvinfo : EIATTR_EXIT_INSTR_OFFSETS
	.align		4
        /*0e10*/ 	.byte	0x04, 0x1c
        /*0e12*/ 	.short	(.L_304 - .L_303)


	//   ....[0]....
.L_303:
        /*0e14*/ 	.word	0x000009c0


	//   ....[1]....
        /*0e18*/ 	.word	0x0000f760


	//   ....[2]....
        /*0e1c*/ 	.word	0x00016580


	//----- nvinfo : EIATTR_MAX_THREADS
	.align		4
.L_304:
        /*0e20*/ 	.byte	0x04, 0x05
        /*0e22*/ 	.short	(.L_306 - .L_305)
.L_305:
        /*0e24*/ 	.word	0x00000180
        /*0e28*/ 	.word	0x00000001
        /*0e2c*/ 	.word	0x00000001


	//----- nvinfo : EIATTR_CRS_STACK_SIZE
	.align		4
.L_306:
        /*0e30*/ 	.byte	0x04, 0x1e
        /*0e32*/ 	.short	(.L_308 - .L_307)
.L_307:
        /*0e34*/ 	.word	0x00000000


	//----- nvinfo : EIATTR_CBANK_PARAM_SIZE
	.align		4
.L_308:
        /*0e38*/ 	.byte	0x03, 0x19
        /*0e3a*/ 	.short	0x0af0


	//----- nvinfo : EIATTR_PARAM_CBANK
	.align		4
        /*0e3c*/ 	.byte	0x04, 0x0a
        /*0e3e*/ 	.short	(.L_310 - .L_309)
	.align		4
.L_309:
        /*0e40*/ 	.word	index@(.nv.constant0._ZN7cutlass13device_kernelIN5flash11enable_sm90INS1_16FlashAttnFwdSm90INS1_25CollectiveMainloopFwdSm90ILi2EN4cute5tupleIJNS5_1CILi1EEES8_S8_EEENS6_IJNS7_ILi128EEENS7_ILi160EEENS7_ILi192EEEEEELi192ENS_12float_e4m3_tEfNS_4arch4Sm90ELb1ELb0ELb0ELb1ELb1ELb0ELb0ELb1ELb1ELb1ELb0ELb0EEENS1_21CollectiveEpilogueFwdINS6_IJSA_SC_SB_EEES9_NS_10bfloat16_tESG_Li256ELb1ELb1ELb0ELb1EEENS1_36VarlenDynamicPersistentTileSchedulerILi128ELi160ELi256ELi128ELb0ELb1ELb1ELb1ELb1ELb1EEEEEEEEEvNT_6ParamsE)
        /*0e44*/ 	.short	0x0210
        /*0e46*/ 	.short	0x0af0


	//----- nvinfo : EIATTR_SW_WAR
	.align		4
.L_310:
        /*0e48*/ 	.byte	0x04, 0x36
        /*0e4a*/ 	.short	(.L_312 - .L_311)
.L_311:
        /*0e4c*/ 	.word	0x00000008
.L_312:


//--------------------- .nv.info._ZN7cutlass13device_kernelIN5flash11enable_sm90INS1_16FlashAttnFwdSm90INS1_25CollectiveMainloopFwdSm90ILi2EN4cute5tupleIJNS5_1CILi1EEES8_S8_EEENS6_IJNS7_ILi128EEENS7_ILi160EEENS7_ILi192EEEEEELi192ENS_12float_e4m3_tEfNS_4arch4Sm90ELb1ELb0ELb0ELb1ELb1ELb1ELb0ELb1ELb1ELb1ELb0ELb0EEENS1_21CollectiveEpilogueFwdINS6_IJSA_SC_SB_EEES9_NS_10bfloat16_tESG_Li256ELb1ELb1ELb0ELb1EEENS1_36VarlenDynamicPersistentTileSchedulerILi128ELi160ELi256ELi128ELb0ELb1ELb1ELb1ELb1ELb1EEEEEEEEEvNT_6ParamsE --------------------------
	.section	.nv.info._ZN7cutlass13device_kernelIN5flash11enable_sm90INS1_16FlashAttnFwdSm90INS1_25CollectiveMainloopFwdSm90ILi2EN4cute5tupleIJNS5_1CILi1EEES8_S8_EEENS6_IJNS7_ILi128EEENS7_ILi160EEENS7_ILi192EEEEEELi192ENS_12float_e4m3_tEfNS_4arch4Sm90ELb1ELb0ELb0ELb1ELb1ELb1ELb0ELb1ELb1ELb1ELb0ELb0EEENS1_21CollectiveEpilogueFwdINS6_IJSA_SC_SB_EEES9_NS_10bfloat16_tESG_Li256ELb1ELb1ELb0ELb1EEENS1_36VarlenDynamicPersistentTileSchedulerILi128ELi160ELi256ELi128ELb0ELb1ELb1ELb1ELb1ELb1EEEEEEEEEvNT_6ParamsE,"",@"SHT_CUDA_INFO"
	.sectionflags	@""
	.align	4


	//----- nvinfo : EIATTR_CUDA_API_VERSION
	.align		4
        /*0000*/ 	.byte	0x04, 0x37
        /*0002*/ 	.short	(.L_314 - .L_313)
.L_313:
        /*0004*/ 	.word	0x00000082


	//----- nvinfo : EIATTR_KPARAM_INFO
	.align		4
.L_314:
        /*0008*/ 	.byte	0x04, 0x17
        /*000a*/ 	.short	(.L_316 - .L_315)
.L_315:
        /*000c*/ 	.word	0x00000000
        /*0010*/ 	.short	0x0000
        /*0012*/ 	.short	0x0070
        /*0014*/ 	.byte	0x00, 0xf0, 0x01, 0x2a


	//----- nvinfo : EIATTR_SPARSE_MMA_MASK
	.align		4
.L_316:
        /*0018*/ 	.byte	0x03, 0x50
        /*001a*/ 	.short	0x0000


	//----- nvinfo : EIATTR_MAXREG_COUNT
	.align		4
        /*001c*/ 	.byte	0x03, 0x1b
        /*001e*/ 	.short	0x00a8


	//----- nvinfo : EIATTR_NUM_BARRIERS
	.align		4
        /*0020*/ 	.byte	0x02, 0x4c
        /*0022*/ 	.byte	0x10
	.zero		1


	//----- nvinfo : EIATTR_EXTERNS
	.align		4
        /*0024*/ 	.byte	0x04, 0x0f
        /*0026*/ 	.short	(.L_318 - .L_317)


	//   ....[0]....
	.align		4
.L_317:
        /*0028*/ 	.word	index@(__assertfail)


	//----- nvinfo : EIATTR_ANNOTATIONS
	.align		4
.L_318:
        /*002c*/ 	.byte	0x04, 0x55
        /*002e*/ 	.short	(.L_320 - .L_319)


	//   ....[0]....
.L_319:
        /* <DEDUP_REMOVED lines=101> */


	//----- nvinfo : EIATTR_MERCURY_ISA_VERSION
	.align		4
.L_320:
        /*0670*/ 	.byte	0x03, 0x5f
        /*0672*/ 	.short	0x0101


	//----- nvinfo : EIATTR_UNUSED_LOAD_BYTE_OFFSET
	.align		4
        /*0674*/ 	.byte	0x04, 0x44
        /*0676*/ 	.short	(.L_322 - .L_321)


	//   ....[0]....
.L_321:
        /*0678*/ 	.word	0x00000a90
        /*067c*/ 	.word	0x0000fff0


	//   ....[1]....
        /*0680*/ 	.word	0x00023da0
        /*0684*/ 	.word	0x0000fff0


	//----- nvinfo : EIATTR_INT_WARP_WIDE_INSTR_OFFSETS
	.align		4
.L_322:
        /*0688*/ 	.byte	0x04, 0x31
        /*068a*/ 	.short	(.L_324 - .L_323)


	//   ....[0]....
.L_323:
        /*068c*/ 	.word	0x00000130


	//   ....[1]....
        /*0690*/ 	.word	0x00000170


	//   ....[2]....
        /*0694*/ 	.word	0x000001e0


	//   ....[3]....
        /*0698*/ 	.word	0x00029c10


	//   ....[4]....
        /*069c*/ 	.word	0x00029ca0


	//   ....[5]....
        /*06a0*/ 	.word	0x0002dbd0


	//   ....[6]....
        /*06a4*/ 	.word	0x0002dc60


	//----- nvinfo : EIATTR_COOP_GROUP_MASK_REGIDS
	.align		4
.L_324:
        /*06a8*/ 	.byte	0x04, 0x29
        /*06aa*/ 	.short	(.L_326 - .L_325)


	//   ....[0]....
.L_325:
        /*06ac*/ 	.word	0xffffffff


	//   ....[1]....
        /*06b0*/ 	.word	0xffffffff


	//   ....[2]....
        /*06b4*/ 	.word	0xffffffff


	//   ....[3]....
        /*06b8*/ 	.word	0xffffffff


	//   ....[4]....
        /*06bc*/ 	.word	0xffffffff


	//   ....[5]....
        /*06c0*/ 	.word	0xffffffff


	//   ....[6]....
        /*06c4*/ 	.word	0xffffffff


	//   ....[7]....
        /*06c8*/ 	.word	0xffffffff


	//   ....[8]....
        /*06cc*/ 	.word	0xffffffff


	//   ....[9]....
        /*06d0*/ 	.word	0xffffffff


	//   ....[10]....
        /*06d4*/ 	.word	0xffffffff


	//   ....[11]....
        /*06d8*/ 	.word	0xffffffff


	//   ....[12]....
        /*06dc*/ 	.word	0xffffffff


	//   ....[13]....
        /*06e0*/ 	.word	0xffffffff


	//   ....[14]....
        /*06e4*/ 	.word	0xffffffff


	//   ....[15]....
        /*06e8*/ 	.word	0xffffffff


	//   ....[16]....
        /*06ec*/ 	.word	0xffffffff


	//   ....[17]....
        /*06f0*/ 	.word	0xffffffff


	//   ....[18]....
        /*06f4*/ 	.word	0xffffffff


	//   ....[19]....
        /*06f8*/ 	.word	0xffffffff


	//   ....[20]....
        /*06fc*/ 	.word	0xffffffff


	//   ....[21]....
        /*0700*/ 	.word	0xffffffff


	//   ....[22]....
        /*0704*/ 	.word	0xffffffff


	//   ....[23]....
        /*0708*/ 	.word	0xffffffff


	//   ....[24]....
        /*070c*/ 	.word	0xffffffff


	//   ....[25]....
        /*0710*/ 	.word	0xffffffff


	//   ....[26]....
        /*0714*/ 	.word	0xffffffff


	//   ....[27]....
        /*0718*/ 	.word	0xffffffff


	//   ....[28]....
        /*071c*/ 	.word	0xffffffff


	//   ....[29]....
        /*0720*/ 	.word	0xffffffff


	//   ....[30]....
        /*0724*/ 	.word	0xffffffff


	//   ....[31]....
        /*0728*/ 	.word	0xffffffff


	//   ....[32]....
        /*072c*/ 	.word	0xffffffff


	//   ....[33]....
        /*0730*/ 	.word	0xffffffff


	//   ....[34]....
        /*0734*/ 	.word	0xffffffff


	//   ....[35]....
        /*0738*/ 	.word	0xffffffff


	//   ....[36]....
        /*073c*/ 	.word	0xffffffff


	//   ....[37]....
        /*0740*/ 	.word	0xffffffff


	//   ....[38]....
        /*0744*/ 	.word	0xffffffff


	//   ....[39]....
        /*0748*/ 	.word	0xffffffff


	//   ....[40]....
        /*074c*/ 	.word	0xffffffff


	//   ....[41]....
        /*0750*/ 	.word	0xffffffff


	//   ....[42]....
        /*0754*/ 	.word	0xffffffff


	//   ....[43]....
        /*0758*/ 	.word	0xffffffff


	//   ....[44]....
        /*075c*/ 	.word	0xffffffff


	//   ....[45]....
        /*0760*/ 	.word	0xffffffff


	//   ....[46]....
        /*0764*/ 	.word	0xffffffff


	//   ....[47]....
        /*0768*/ 	.word	0xffffffff


	//   ....[48]....
        /*076c*/ 	.word	0xffffffff


	//   ....[49]....
        /*0770*/ 	.word	0xffffffff


	//   ....[50]....
        /*0774*/ 	.word	0xffffffff


	//   ....[51]....
        /*0778*/ 	.word	0xffffffff


	//   ....[52]....
        /*077c*/ 	.word	0xffffffff


	//   ....[53]....
        /*0780*/ 	.word	0xffffffff


	//   ....[54]....
        /*0784*/ 	.word	0xffffffff


	//   ....[55]....
        /*0788*/ 	.word	0xffffffff


	//   ....[56]....
        /*078c*/ 	.word	0xffffffff


	//   ....[57]....
        /*0790*/ 	.word	0xffffffff


	//   ....[58]....
        /*0794*/ 	.word	0xffffffff


	//   ....[59]....
        /*0798*/ 	.word	0xffffffff


	//   ....[60]....
        /*079c*/ 	.word	0xffffffff


	//   ....[61]....
        /*07a0*/ 	.word	0xffffffff


	//   ....[62]....
        /*07a4*/ 	.word	0xffffffff


	//   ....[63]....
        /*07a8*/ 	.word	0xffffffff


	//   ....[64]....
        /*07ac*/ 	.word	0xffffffff


	//   ....[65]....
        /*07b0*/ 	.word	0xffffffff


	//   ....[66]....
        /*07b4*/ 	.word	0xffffffff


	//   ....[67]....
        /*07b8*/ 	.word	0xffffffff


	//   ....[68]....
        /*07bc*/ 	.word	0xffffffff


	//   ....[69]....
        /*07c0*/ 	.word	0xffffffff


	//   ....[70]....
        /*07c4*/ 	.word	0xffffffff


	//   ....[71]....
        /*07c8*/ 	.word	0xffffffff


	//   ....[72]....
        /*07cc*/ 	.word	0xffffffff


	//   ....[73]....
        /*07d0*/ 	.word	0xffffffff


	//   ....[74]....
        /*07d4*/ 	.word	0xffffffff


	//   ....[75]....
        /*07d8*/ 	.word	0xffffffff


	//   ....[76]....
        /*07dc*/ 	.word	0xffffffff


	//   ....[77]....
        /*07e0*/ 	.word	0xffffffff


	//   ....[78]....
        /*07e4*/ 	.word	0xffffffff


	//   ....[79]....
        /*07e8*/ 	.word	0xffffffff


	//   ....[80]....
        /*07ec*/ 	.word	0xffffffff


	//   ....[81]....
        /*07f0*/ 	.word	0xffffffff


	//   ....[82]....
        /*07f4*/ 	.word	0xffffffff


	//   ....[83]....
        /*07f8*/ 	.word	0xffffffff


	//   ....[84]....
        /*07fc*/ 	.word	0xffffffff


	//   ....[85]....
        /*0800*/ 	.word	0xffffffff


	//   ....[86]....
        /*0804*/ 	.word	0xffffffff


	//   ....[87]....
        /*0808*/ 	.word	0xffffffff


	//   ....[88]....
        /*080c*/ 	.word	0xffffffff


	//   ....[89]....
        /*0810*/ 	.word	0xffffffff


	//   ....[90]....
        /*0814*/ 	.word	0xffffffff


	//   ....[91]....
        /*0818*/ 	.word	0xffffffff


	//   ....[92]....
        /*081c*/ 	.word	0xffffffff


	//   ....[93]....
        /*0820*/ 	.word	0xffffffff


	//   ....[94]....
        /*0824*/ 	.word	0xffffffff


	//   ....[95]....
        /*0828*/ 	.word	0xffffffff


	//   ....[96]....
        /*082c*/ 	.word	0xffffffff


	//   ....[97]....
        /*0830*/ 	.word	0xffffffff


	//   ....[98]....
        /*0834*/ 	.word	0xffffffff


	//   ....[99]....
        /*0838*/ 	.word	0xffffffff


	//   ....[100]....
        /*083c*/ 	.word	0xffffffff


	//   ....[101]....
        /*0840*/ 	.word	0xffffffff


	//   ....[102]....
        /*0844*/ 	.word	0xffffffff


	//   ....[103]....
        /*0848*/ 	.word	0xffffffff


	//   ....[104]....
        /*084c*/ 	.word	0xffffffff


	//   ....[105]....
        /*0850*/ 	.word	0xffffffff


	//   ....[106]....
        /*0854*/ 	.word	0xffffffff


	//   ....[107]....
        /*0858*/ 	.word	0xffffffff


	//   ....[108]....
        /*085c*/ 	.word	0xffffffff


	//   ....[109]....
        /*0860*/ 	.word	0xffffffff


	//   ....[110]....
        /*0864*/ 	.word	0xffffffff


	//   ....[111]....
        /*0868*/ 	.word	0xffffffff


	//   ....[112]....
        /*086c*/ 	.word	0xffffffff


	//   ....[113]....
        /*0870*/ 	.word	0xffffffff


	//   ....[114]....
        /*0874*/ 	.word	0xffffffff


	//   ....[115]....
        /*0878*/ 	.word	0xffffffff


	//   ....[116]....
        /*087c*/ 	.word	0xffffffff


	//   ....[117]....
        /*0880*/ 	.word	0xffffffff


	//   ....[118]....
        /*0884*/ 	.word	0xffffffff


	//   ....[119]....
        /*0888*/ 	.word	0xffffffff


	//   ....[120]....
        /*088c*/ 	.word	0xffffffff


	//   ....[121]....
        /*0890*/ 	.word	0xffffffff


	//   ....[122]....
        /*0894*/ 	.word	0xffffffff


	//   ....[123]....
        /*0898*/ 	.word	0xffffffff


	//   ....[124]....
        /*089c*/ 	.word	0xffffffff


	//   ....[125]....
        /*08a0*/ 	.word	0xffffffff


	//   ....[126]....
        /*08a4*/ 	.word	0xffffffff


	//   ....[127]....
        /*08a8*/ 	.word	0xffffffff


	//   ....[128]....
        /*08ac*/ 	.word	0xffffffff


	//   ....[129]....
        /*08b0*/ 	.word	0xffffffff


	//   ....[130]....
        /*08b4*/ 	.word	0xffffffff


	//   ....[131]....
        /*08b8*/ 	.word	0xffffffff


	//   ....[132]....
        /*08bc*/ 	.word	0xffffffff


	//   ....[133]....
        /*08c0*/ 	.word	0xffffffff


	//   ....[134]....
        /*08c4*/ 	.word	0xffffffff


	//   ....[135]....
        /*08c8*/ 	.word	0xffffffff


	//   ....[136]....
        /*08cc*/ 	.word	0xffffffff


	//   ....[137]....
        /*08d0*/ 	.word	0xffffffff


	//   ....[138]....
        /*08d4*/ 	.word	0xffffffff


	//   ....[139]....
        /*08d8*/ 	.word	0xffffffff


	//   ....[140]....
        /*08dc*/ 	.word	0xffffffff


	//   ....[141]....
        /*08e0*/ 	.word	0xffffffff


	//   ....[142]....
        /*08e4*/ 	.word	0xffffffff


	//   ....[143]....
        /*08e8*/ 	.word	0xffffffff


	//   ....[144]....
        /*08ec*/ 	.word	0xffffffff


	//   ....[145]....
        /*08f0*/ 	.word	0xffffffff


	//   ....[146]....
        /*08f4*/ 	.word	0xffffffff


	//   ....[147]....
        /*08f8*/ 	.word	0xffffffff


	//   ....[148]....
        /*08fc*/ 	.word	0xffffffff


	//   ....[149]....
        /*0900*/ 	.word	0xffffffff


	//   ....[150]....
        /*0904*/ 	.word	0xffffffff


	//   ....[151]....
        /*0908*/ 	.word	0xffffffff


	//   ....[152]....
        /*090c*/ 	.word	0xffffffff


	//   ....[153]....
        /*0910*/ 	.word	0xffffffff


	//   ....[154]....
        /*0914*/ 	.word	0xffffffff


	//   ....[155]....
        /*0918*/ 	.word	0xffffffff


	//   ....[156]....
        /*091c*/ 	.word	0xffffffff


	//   ....[157]....
        /*0920*/ 	.word	0xffffffff


	//   ....[158]....
        /*0924*/ 	.word	0xffffffff


	//   ....[159]....
        /*0928*/ 	.word	0xffffffff


	//   ....[160]....
        /*092c*/ 	.word	0xffffffff


	//   ....[161]....
        /*0930*/ 	.word	0xffffffff


	//   ....[162]....
        /*0934*/ 	.word	0xffffffff


	//   ....[163]....
        /*0938*/ 	.word	0xffffffff


	//   ....[164]....
        /*093c*/ 	.word	0xffffffff


	//   ....[165]....
        /*0940*/ 	.word	0xffffffff


	//   ....[166]....
        /*0944*/ 	.word	0xffffffff


	//   ....[167]....
        /*0948*/ 	.word	0xffffffff


	//   ....[168]....
        /*094c*/ 	.word	0xffffffff


	//   ....[169]....
        /*0950*/ 	.word	0xffffffff


	//   ....[170]....
        /*0954*/ 	.word	0xffffffff


	//   ....[171]....
        /*0958*/ 	.word	0xffffffff


	//   ....[172]....
        /*095c*/ 	.word	0xffffffff


	//   ....[173]....
        /*0960*/ 	.word	0xffffffff


	//   ....[174]....
        /*0964*/ 	.word	0xffffffff


	//   ....[175]....
        /*0968*/ 	.word	0xffffffff


	//   ....[176]....
        /*096c*/ 	.word	0xffffffff


	//   ....[177]....
        /*0970*/ 	.word	0xffffffff


	//   ....[178]....
        /*0974*/ 	.word	0xffffffff


	//   ....[179]....
        /*0978*/ 	.word	0xffffffff


	//   ....[180]....
        /*097c*/ 	.word	0xffffffff


	//   ....[181]....
        /*0980*/ 	.word	0xffffffff


	//   ....[182]....
        /*0984*/ 	.word	0xffffffff


	//   ....[183]....
        /*0988*/ 	.word	0xffffffff


	//   ....[184]....
        /*098c*/ 	.word	0xffffffff


	//   ....[185]....
        /*0990*/ 	.word	0xffffffff


	//   ....[186]....
        /*0994*/ 	.word	0xffffffff


	//   ....[187]....
        /*0998*/ 	.word	0xffffffff


	//   ....[188]....
        /*099c*/ 	.word	0xffffffff


	//   ....[189]....
        /*09a0*/ 	.word	0xffffffff


	//   ....[190]....
        /*09a4*/ 	.word	0xffffffff


	//   ....[191]....
        /*09a8*/ 	.word	0xffffffff


	//   ....[192]....
        /*09ac*/ 	.word	0xffffffff


	//   ....[193]....
        /*09b0*/ 	.word	0xffffffff


	//   ....[194]....
        /*09b4*/ 	.word	0xffffffff


	//   ....[195]....
        /*09b8*/ 	.word	0xffffffff


	//   ....[196]....
        /*09bc*/ 	.word	0xffffffff


	//   ....[197]....
        /*09c0*/ 	.word	0xffffffff


	//   ....[198]....
        /*09c4*/ 	.word	0xffffffff


	//   ....[199]....
        /*09c8*/ 	.word	0xffffffff


	//   ....[200]....
        /*09cc*/ 	.word	0xffffffff


	//   ....[201]....
        /*09d0*/ 	.word	0xffffffff


	//   ....[202]....
        /*09d4*/ 	.word	0xffffffff


	//   ....[203]....
        /*09d8*/ 	.word	0x0500000f


	//   ....[204]....
        /*09dc*/ 	.word	0x0500000f


	//   ....[205]....
        /*09e0*/ 	.word	0x0500000f


	//   ....[206]....
        /*09e4*/ 	.word	0x0500000f


	//   ....[207]....
        /*09e8*/ 	.word	0x0500000f


	//   ....[208]....
        /*09ec*/ 	.word	0x0500000f


	//   ....[209]....
        /*09f0*/ 	.word	0x0500000f


	//   ....[210]....
        /*09f4*/ 	.word	0x0500000f


	//   ....[211]....
        /*09f8*/ 	.word	0x0500000f


	//   ....[212]....
        /*09fc*/ 	.word	0x0500000f


	//   ....[213]....
        /*0a00*/ 	.word	0x0500000f


	//   ....[214]....
        /*0a04*/ 	.word	0x0500000f


	//   ....[215]....
        /*0a08*/ 	.word	0x0500000f


	//   ....[216]....
        /*0a0c*/ 	.word	0x0500000f


	//   ....[217]....
        /*0a10*/ 	.word	0x0500000f


	//   ....[218]....
        /*0a14*/ 	.word	0x0500000f


	//   ....[219]....
        /*0a18*/ 	.word	0x0500000f


	//   ....[220]....
        /*0a1c*/ 	.word	0x0500000f


	//   ....[221]....
        /*0a20*/ 	.word	0x0500000f


	//   ....[222]....
        /*0a24*/ 	.word	0x0500000f


	//   ....[223]....
        /*0a28*/ 	.word	0x0500000f


	//   ....[224]....
        /*0a2c*/ 	.word	0x0500000f


	//   ....[225]....
        /*0a30*/ 	.word	0x0500000f


	//   ....[226]....
        /*0a34*/ 	.word	0x0500000f


	//   ....[227]....
        /*0a38*/ 	.word	0x0500000f


	//   ....[228]....
        /*0a3c*/ 	.word	0x0500000f


	//   ....[229]....
        /*0a40*/ 	.word	0x0500000f


	//   ....[230]....
        /*0a44*/ 	.word	0x0500000f


	//   ....[231]....
        /*0a48*/ 	.word	0x0500000f


	//   ....[232]....
        /*0a4c*/ 	.word	0x0500000f


	//   ....[233]....
        /*0a50*/ 	.word	0x0500000f


	//   ....[234]....
        /*0a54*/ 	.word	0x0500000f


	//   ....[235]....
        /*0a58*/ 	.word	0x0500000f


	//   ....[236]....
        /*0a5c*/ 	.word	0x0500000f


	//   ....[237]....
        /*0a60*/ 	.word	0x0500000f


	//   ....[238]....
        /*0a64*/ 	.word	0x0500000f


	//   ....[239]....
        /*0a68*/ 	.word	0x0500000f


	//   ....[240]....
        /*0a6c*/ 	.word	0x0500000f


	//   ....[241]....
        /*0a70*/ 	.word	0x0500000f


	//   ....[242]....
        /*0a74*/ 	.word	0x0500000f


	//   ....[243]....
        /*0a78*/ 	.word	0x0500000f


	//   ....[244]....
        /*0a7c*/ 	.word	0x0500000f


	//   ....[245]....
        /*0a80*/ 	.word	0x0500000f


	//   ....[246]....
        /*0a84*/ 	.word	0x0500000f


	//   ....[247]....
        /*0a88*/ 	.word	0x0500000f


	//   ....[248]....
        /*0a8c*/ 	.word	0x0500000f


	//   ....[249]....
        /*0a90*/ 	.word	0x0500000f


	//   ....[250]....
        /*0a94*/ 	.word	0x0500000f


	//   ....[251]....
        /*0a98*/ 	.word	0x0500000f


	//   ....[252]....
        /*0a9c*/ 	.word	0x0500000f


	//   ....[253]....
        /*0aa0*/ 	.word	0x0500000f


	//   ....[254]....
        /*0aa4*/ 	.word	0x0500000f


	//   ....[255]....
        /*0aa8*/ 	.word	0x0500000f


	//   ....[0]....
        /*0aac*/ 	.word	0x0500000f


	//   ....[1]....
        /*0ab0*/ 	.word	0x0500000f


	//   ....[2]....
        /*0ab4*/ 	.word	0x0500000f


	//   ....[3]....
        /*0ab8*/ 	.word	0x0500000f


	//   ....[4]....
        /*0abc*/ 	.word	0x0500000f


	//   ....[5]....
        /*0ac0*/ 	.word	0x0500000f


	//   ....[6]....
        /*0ac4*/ 	.word	0x0500000f


	//   ....[7]....
        /*0ac8*/ 	.word	0x0500000f


	//   ....[8]....
        /*0acc*/ 	.word	0x0500000f


	//   ....[9]....
        /*0ad0*/ 	.word	0x0500000f


	//   ....[10]....
        /*0ad4*/ 	.word	0x0500000f


	//   ....[11]....
        /*0ad8*/ 	.word	0x0500000f


	//   ....[12]....
        /*0adc*/ 	.word	0x0500000f


	//   ....[13]....
        /*0ae0*/ 	.word	0x0500000f


	//   ....[14]....
        /*0ae4*/ 	.word	0x0500000f


	//   ....[15]....
        /*0ae8*/ 	.word	0x0500000f


	//   ....[16]....
        /*0aec*/ 	.word	0x0500000f


	//   ....[17]....
        /*0af0*/ 	.word	0x0500000f


	//   ....[18]....
        /*0af4*/ 	.word	0x0500000f


	//   ....[19]....
        /*0af8*/ 	.word	0x0500000f


	//   ....[20]....
        /*0afc*/ 	.word	0x0500000f


	//   ....[21]....
        /*0b00*/ 	.word	0x0500000f


	//   ....[22]....
        /*0b04*/ 	.word	0x0500000f


	//   ....[23]....
        /*0b08*/ 	.word	0x0500000f


	//   ....[24]....
        /*0b0c*/ 	.word	0x0500000f


	//   ....[25]....
        /*0b10*/ 	.word	0x0500000f


	//   ....[26]....
        /*0b14*/ 	.word	0x0500000f


	//   ....[27]....
        /*0b18*/ 	.word	0x0500000f


	//   ....[28]....
        /*0b1c*/ 	.word	0x0500000f


	//   ....[29]....
        /*0b20*/ 	.word	0x0500000f


	//   ....[30]....
        /*0b24*/ 	.word	0x0500000f


	//   ....[31]....
        /*0b28*/ 	.word	0x0500000f


	//   ....[32]....
        /*0b2c*/ 	.word	0x0500000f


	//   ....[33]....
        /*0b30*/ 	.word	0x0500000f


	//   ....[34]....
        /*0b34*/ 	.word	0x0500000f


	//   ....[35]....
        /*0b38*/ 	.word	0x0500000f


	//   ....[36]....
        /*0b3c*/ 	.word	0x0500000f


	//   ....[37]....
        /*0b40*/ 	.word	0x0500000f


	//   ....[38]....
        /*0b44*/ 	.word	0x0500000f


	//   ....[39]....
        /*0b48*/ 	.word	0x0500000f


	//   ....[40]....
        /*0b4c*/ 	.word	0x0500000f


	//   ....[41]....
        /*0b50*/ 	.word	0x0500000f


	//   ....[42]....
        /*0b54*/ 	.word	0x0500000f


	//   ....[43]....
        /*0b58*/ 	.word	0x0500000f


	//   ....[44]....
        /*0b5c*/ 	.word	0x0500000f


	//   ....[45]....
        /*0b60*/ 	.word	0x0500000f


	//   ....[46]....
        /*0b64*/ 	.word	0x0500000f


	//   ....[47]....
        /*0b68*/ 	.word	0x0500000f


	//   ....[48]....
        /*0b6c*/ 	.word	0x0500000f


	//   ....[49]....
        /*0b70*/ 	.word	0x0500000f


	//   ....[50]....
        /*0b74*/ 	.word	0x0500000f


	//   ....[51]....
        /*0b78*/ 	.word	0x0500000f


	//   ....[52]....
        /*0b7c*/ 	.word	0x0500000f


	//   ....[53]....
        /*0b80*/ 	.word	0x0500000f


	//   ....[54]....
        /*0b84*/ 	.word	0x0500000f


	//   ....[55]....
        /*0b88*/ 	.word	0x0500000f


	//   ....[56]....
        /*0b8c*/ 	.word	0x0500000f


	//   ....[57]....
        /*0b90*/ 	.word	0x0500000f


	//   ....[58]....
        /*0b94*/ 	.word	0x0500000f


	//   ....[59]....
        /*0b98*/ 	.word	0x0500000f


	//   ....[60]....
        /*0b9c*/ 	.word	0x0500000f


	//   ....[61]....
        /*0ba0*/ 	.word	0x0500000f


	//   ....[62]....
        /*0ba4*/ 	.word	0x0500000f


	//   ....[63]....
        /*0ba8*/ 	.word	0x0500000f


	//   ....[64]....
        /*0bac*/ 	.word	0x0500000f


	//   ....[65]....
        /*0bb0*/ 	.word	0x0500000f


	//   ....[66]....
        /*0bb4*/ 	.word	0x0500000f


	//   ....[67]....
        /*0bb8*/ 	.word	0x0500000f


	//   ....[68]....
        /*0bbc*/ 	.word	0x0500000f


	//   ....[69]....
        /*0bc0*/ 	.word	0x0500000f


	//   ....[70]....
        /*0bc4*/ 	.word	0x0500000f


	//   ....[71]....
        /*0bc8*/ 	.word	0x0500000f


	//   ....[72]....
        /*0bcc*/ 	.word	0x0500000f


	//   ....[73]....
        /*0bd0*/ 	.word	0x0500000f


	//   ....[74]....
        /*0bd4*/ 	.word	0x0500000f


	//   ....[75]....
        /*0bd8*/ 	.word	0x0500000f


	//   ....[76]....
        /*0bdc*/ 	.word	0x0500000f


	//   ....[77]....
        /*0be0*/ 	.word	0x0500000f


	//   ....[78]....
        /*0be4*/ 	.word	0x0500000f


	//   ....[79]....
        /*0be8*/ 	.word	0x0500000f


	//   ....[80]....
        /*0bec*/ 	.word	0x0500000f


	//   ....[81]....
        /*0bf0*/ 	.word	0x0500000f


	//   ....[82]....
        /*0bf4*/ 	.word	0x0500000f


	//   ....[83]....
        /*0bf8*/ 	.word	0x0500000f


	//   ....[84]....
        /*0bfc*/ 	.word	0x0500000f


	//   ....[85]....
        /*0c00*/ 	.word	0x0500000f


	//   ....[86]....
        /*0c04*/ 	.word	0x0500000f


	//   ....[87]....
        /*0c08*/ 	.word	0x0500000f


	//   ....[88]....
        /*0c0c*/ 	.word	0x0500000f


	//   ....[89]....
        /*0c10*/ 	.word	0x0500000f


	//   ....[90]....
        /*0c14*/ 	.word	0x0500000f


	//   ....[91]....
        /*0c18*/ 	.word	0x0500000f


	//----- nvinfo : EIATTR_COOP_GROUP_INSTR_OFFSETS
	.align		4
.L_326:
        /*0c1c*/ 	.byte	0x04, 0x28
        /*0c1e*/ 	.short	(.L_328 - .L_327)


	//   ....[0]....
.L_327:
        /*0c20*/ 	.word	0x00000070


	//   ....[1]....
        /*0c24*/ 	.word	0x00000140


	//   ....[2]....
        /*0c28*/ 	.word	0x00000190


	//   ....[3]....
        /*0c2c*/ 	.word	0x000003c0


	//   ....[4]....
        /*0c30*/ 	.word	0x00000520


	//   ....[5]....
        /*0c34*/ 	.word	0x00000640


	//   ....[6]....
        /*0c38*/ 	.word	0x000007a0


	//   ....[7]....
        /*0c3c*/ 	.word	0x00003680


	//   ....[8]....
        /*0c40*/ 	.word	0x00003690


	//   ....[9]....
        /*0c44*/ 	.word	0x000062d0


	//   ....[10]....
        /*0c48*/ 	.word	0x000062e0


	//   ....[11]....
        /*0c4c*/ 	.word	0x000097f0


	//   ....[12]....
        /*0c50*/ 	.word	0x00009800


	//   ....[13]....
        /*0c54*/ 	.word	0x0000c690


	//   ....[14]....
        /*0c58*/ 	.word	0x0000c6a0


	//   ....[15]....
        /*0c5c*/ 	.word	0x0000f7a0


	//   ....[16]....
        /*0c60*/ 	.word	0x0000f7b0


	//   ....[17]....
        /*0c64*/ 	.word	0x0000fa50


	//   ....[18]....
        /*0c68*/ 	.word	0x0000fa60


	//   ....[19]....
        /*0c6c*/ 	.word	0x0000fff0


	//   ....[20]....
        /*0c70*/ 	.word	0x00010010


	//   ....[21]....
        /*0c74*/ 	.word	0x00010250


	//   ....[22]....
        /*0c78*/ 	.word	0x00010270


	//   ....[23]....
        /*0c7c*/ 	.word	0x00010dd0


	//   ....[24]....
        /*0c80*/ 	.word	0x000114f0


	//   ....[25]....
        /*0c84*/ 	.word	0x00011500


	//   ....[26]....
        /*0c88*/ 	.word	0x00011510


	//   ....[27]....
        /*0c8c*/ 	.word	0x00011520


	//   ....[28]....
        /*0c90*/ 	.word	0x00014cc0


	//   ....[29]....
        /*0c94*/ 	.word	0x00014cd0


	//   ....[30]....
        /*0c98*/ 	.word	0x00014ce0


	//   ....[31]....
        /*0c9c*/ 	.word	0x00014cf0


	//   ....[32]....
        /*0ca0*/ 	.word	0x00019500


	//   ....[33]....
        /*0ca4*/ 	.word	0x00019d20


	//   ....[34]....
        /*0ca8*/ 	.word	0x00019d30


	//   ....[35]....
        /*0cac*/ 	.word	0x00019d50


	//   ....[36]....
        /*0cb0*/ 	.word	0x0001a5c0


	//   ....[37]....
        /*0cb4*/ 	.word	0x0001a5f0


	//   ....[38]....
        /*0cb8*/ 	.word	0x0001d1a0


	//   ....[39]....
        /*0cbc*/ 	.word	0x0001d1d0


	//   ....[40]....
        /*0cc0*/ 	.word	0x0001dc30


	//   ....[41]....
        /*0cc4*/ 	.word	0x0001dd40


	//   ....[42]....
        /*0cc8*/ 	.word	0x0001e610


	//   ....[43]....
        /*0ccc*/ 	.word	0x0001e670


	//   ....[44]....
        /*0cd0*/ 	.word	0x000213f0


	//   ....[45]....
        /*0cd4*/ 	.word	0x00021410


	//   ....[46]....
        /*0cd8*/ 	.word	0x000216e0


	//   ....[47]....
        /*0cdc*/ 	.word	0x00021700


	//   ....[48]....
        /*0ce0*/ 	.word	0x00023420


	//   ....[49]....
        /*0ce4*/ 	.word	0x00023430


	//   ....[50]....
        /*0ce8*/ 	.word	0x00023460


	//   ....[51]....
        /*0cec*/ 	.word	0x00023470


	//   ....[52]....
        /*0cf0*/ 	.word	0x000246d0


	//   ....[53]....
        /*0cf4*/ 	.word	0x00024700


	//   ....[54]....
        /*0cf8*/ 	.word	0x00024730


	//   ....[55]....
        /*0cfc*/ 	.word	0x00024770


	//   ....[56]....
        /*0d00*/ 	.word	0x000247a0


	//   ....[57]....
        /*0d04*/ 	.word	0x000247d0


	//   ....[58]....
        /*0d08*/ 	.word	0x00024800


	//   ....[59]....
        /*0d0c*/ 	.word	0x00024830


	//   ....[60]....
        /*0d10*/ 	.word	0x00024860


	//   ....[61]....
        /*0d14*/ 	.word	0x00024890


	//   ....[62]....
        /*0d18*/ 	.word	0x000248c0


	//   ....[63]....
        /*0d1c*/ 	.word	0x000248f0


	//   ....[64]....
        /*0d20*/ 	.word	0x00024920


	//   ....[65]....
        /*0d24*/ 	.word	0x00024950


	//   ....[66]....
        /*0d28*/ 	.word	0x00024980


	//   ....[67]....
        /*0d2c*/ 	.word	0x000249b0


	//   ....[68]....
        /*0d30*/ 	.word	0x000249e0


	//   ....[69]....
        /*0d34*/ 	.word	0x00024a10


	//   ....[70]....
        /*0d38*/ 	.word	0x00024a40


	//   ....[71]....
        /*0d3c*/ 	.word	0x00024a70


	//   ....[72]....
        /*0d40*/ 	.word	0x00024aa0


	//   ....[73]....
        /*0d44*/ 	.word	0x00024ad0


	//   ....[74]....
        /*0d48*/ 	.word	0x00024b00


	//   ....[75]....
        /*0d4c*/ 	.word	0x00024b30


	//   ....[76]....
        /*0d50*/ 	.word	0x00024b60


	//   ....[77]....
        /*0d54*/ 	.word	0x00024b90


	//   ....[78]....
        /*0d58*/ 	.word	0x00024bc0


	//   ....[79]....
        /*0d5c*/ 	.word	0x00024bf0


	//   ....[80]....
        /*0d60*/ 	.word	0x00024c20


	//   ....[81]....
        /*0d64*/ 	.word	0x00024c50


	//   ....[82]....
        /*0d68*/ 	.word	0x00024c80


	//   ....[83]....
        /*0d6c*/ 	.word	0x00024cb0


	//   ....[84]....
        /*0d70*/ 	.word	0x00024ce0


	//   ....[85]....
        /*0d74*/ 	.word	0x00024d10


	//   ....[86]....
        /*0d78*/ 	.word	0x00024d40


	//   ....[87]....
        /*0d7c*/ 	.word	0x00024d50


	//   ....[88]....
        /*0d80*/ 	.word	0x00024d60


	//   ....[89]....
        /*0d84*/ 	.word	0x00024d70


	//   ....[90]....
        /*0d88*/ 	.word	0x00024da0


	//   ....[91]....
        /*0d8c*/ 	.word	0x00024dd0


	//   ....[92]....
        /*0d90*/ 	.word	0x00024e00


	//   ....[93]....
        /*0d94*/ 	.word	0x00024e30


	//   ....[94]....
        /*0d98*/ 	.word	0x00024e60


	//   ....[95]....
        /*0d9c*/ 	.word	0x00024e90


	//   ....[96]....
        /*0da0*/ 	.word	0x00024ec0


	//   ....[97]....
        /*0da4*/ 	.word	0x00024ed0


	//   ....[98]....
        /*0da8*/ 	.word	0x00024ee0


	//   ....[99]....
        /*0dac*/ 	.word	0x00024ef0


	//   ....[100]....
        /*0db0*/ 	.word	0x000256a0


	//   ....[101]....
        /*0db4*/ 	.word	0x000256e0


	//   ....[102]....
        /*0db8*/ 	.word	0x00025720


	//   ....[103]....
        /*0dbc*/ 	.word	0x00025770


	//   ....[104]....
        /*0dc0*/ 	.word	0x00025e80


	//   ....[105]....
        /*0dc4*/ 	.word	0x00025eb0


	//   ....[106]....
        /*0dc8*/ 	.word	0x00025fe0


	//   ....[107]....
        /*0dcc*/ 	.word	0x00026000


	//   ....[108]....
        /*0dd0*/ 	.word	0x00026100


	//   ....[109]....
        /*0dd4*/ 	.word	0x00026120


	//   ....[110]....
        /*0dd8*/ 	.word	0x00026230


	//   ....[111]....
        /*0ddc*/ 	.word	0x00026250


	//   ....[112]....
        /*0de0*/ 	.word	0x00026b60


	//   ....[113]....
        /*0de4*/ 	.word	0x00026b70


	//   ....[114]....
        /*0de8*/ 	.word	0x00026cd0


	//   ....[115]....
        /*0dec*/ 	.word	0x00026ce0


	//   ....[116]....
        /*0df0*/ 	.word	0x00026e30


	//   ....[117]....
        /*0df4*/ 	.word	0x00026e40


	//   ....[118]....
        /*0df8*/ 	.word	0x00026f90


	//   ....[119]....
        /*0dfc*/ 	.word	0x00026fa0


	//   ....[120]....
        /*0e00*/ 	.word	0x00027140


	//   ....[121]....
        /*0e04*/ 	.word	0x00027310


	//   ....[122]....
        /*0e08*/ 	.word	0x00027340


	//   ....[123]....
        /*0e0c*/ 	.word	0x00027370


	//   ....[124]....
        /*0e10*/ 	.word	0x000273a0


	//   ....[125]....
        /*0e14*/ 	.word	0x000273d0


	//   ....[126]....
        /*0e18*/ 	.word	0x00027400


	//   ....[127]....
        /*0e1c*/ 	.word	0x00027570


	//   ....[128]....
        /*0e20*/ 	.word	0x000275a0


	//   ....[129]....
        /*0e24*/ 	.word	0x000275d0


	//   ....[130]....
        /*0e28*/ 	.word	0x00027600


	//   ....[131]....
        /*0e2c*/ 	.word	0x00027630


	//   ....[132]....
        /*0e30*/ 	.word	0x00027660


	//   ....[133]....
        /*0e34*/ 	.word	0x000276f0


	//   ....[134]....
        /*0e38*/ 	.word	0x00027750


	//   ....[135]....
        /*0e3c*/ 	.word	0x000277e0


	//   ....[136]....
        /*0e40*/ 	.word	0x00028710


	//   ....[137]....
        /*0e44*/ 	.word	0x0002aba0


	//   ....[138]....
        /*0e48*/ 	.word	0x0002abe0


	//   ....[139]....
        /*0e4c*/ 	.word	0x0002ad00


	//   ....[140]....
        /*0e50*/ 	.word	0x0002ad10


	//   ....[141]....
        /*0e54*/ 	.word	0x0002ada0


	//   ....[142]....
        /*0e58*/ 	.word	0x0002adb0


	//   ....[143]....
        /*0e5c*/ 	.word	0x0002adc0


	//   ....[144]....
        /*0e60*/ 	.word	0x0002ae50


	//   ....[145]....
        /*0e64*/ 	.word	0x0002aef0


	//   ....[146]....
        /*0e68*/ 	.word	0x0002af00


	//   ....[147]....
        /*0e6c*/ 	.word	0x0002b350


	//   ....[148]....
        /*0e70*/ 	.word	0x0002b390


	//   ....[149]....
        /*0e74*/ 	.word	0x0002b3c0


	//   ....[150]....
        /*0e78*/ 	.word	0x0002b4b0


	//   ....[151]....
        /*0e7c*/ 	.word	0x0002b4c0


	//   ....[152]....
        /*0e80*/ 	.word	0x0002b550


	//   ....[153]....
        /*0e84*/ 	.word	0x0002b560


	//   ....[154]....
        /*0e88*/ 	.word	0x0002b570


	//   ....[155]....
        /*0e8c*/ 	.word	0x0002b580


	//   ....[156]....
        /*0e90*/ 	.word	0x0002b660


	//   ....[157]....
        /*0e94*/ 	.word	0x0002bdf0


	//   ....[158]....
        /*0e98*/ 	.word	0x0002be20


	//   ....[159]....
        /*0e9c*/ 	.word	0x0002be40


	//   ....[160]....
        /*0ea0*/ 	.word	0x0002bed0


	//   ....[161]....
        /*0ea4*/ 	.word	0x0002bef0


	//   ....[162]....
        /*0ea8*/ 	.word	0x0002bf80


	//   ....[163]....
        /*0eac*/ 	.word	0x0002bfa0


	//   ....[164]....
        /*0eb0*/ 	.word	0x0002bfb0


	//   ....[165]....
        /*0eb4*/ 	.word	0x0002c980


	//   ....[166]....
        /*0eb8*/ 	.word	0x0002c990


	//   ....[167]....
        /*0ebc*/ 	.word	0x0002c9a0


	//   ....[168]....
        /*0ec0*/ 	.word	0x0002c9e0


	//   ....[169]....
        /*0ec4*/ 	.word	0x0002ca20


	//   ....[170]....
        /*0ec8*/ 	.word	0x0002ca30


	//   ....[171]....
        /*0ecc*/ 	.word	0x0002ca90


	//   ....[172]....
        /*0ed0*/ 	.word	0x0002cac0


	//   ....[173]....
        /*0ed4*/ 	.word	0x0002cb00


	//   ....[174]....
        /*0ed8*/ 	.word	0x0002cb60


	//   ....[175]....
        /*0edc*/ 	.word	0x0002cf80


	//   ....[176]....
        /*0ee0*/ 	.word	0x0002cf90


	//   ....[177]....
        /*0ee4*/ 	.word	0x0002cfa0


	//   ....[178]....
        /*0ee8*/ 	.word	0x0002cfb0


	//   ....[179]....
        /*0eec*/ 	.word	0x0002cfc0


	//   ....[180]....
        /*0ef0*/ 	.word	0x0002d020


	//   ....[181]....
        /*0ef4*/ 	.word	0x0002d030


	//   ....[182]....
        /*0ef8*/ 	.word	0x0002d090


	//   ....[183]....
        /*0efc*/ 	.word	0x0002d0c0


	//   ....[184]....
        /*0f00*/ 	.word	0x0002d100


	//   ....[185]....
        /*0f04*/ 	.word	0x0002e6d0


	//   ....[186]....
        /*0f08*/ 	.word	0x0002e720


	//   ....[187]....
        /*0f0c*/ 	.word	0x0002e750


	//   ....[188]....
        /*0f10*/ 	.word	0x0002e780


	//   ....[189]....
        /*0f14*/ 	.word	0x0002e790


	//   ....[190]....
        /*0f18*/ 	.word	0x0002e7c0


	//   ....[191]....
        /*0f1c*/ 	.word	0x0002e7f0


	//   ....[192]....
        /*0f20*/ 	.word	0x0002e820


	//   ....[193]....
        /*0f24*/ 	.word	0x0002e9a0


	//   ....[194]....
        /*0f28*/ 	.word	0x0002e9d0


	//   ....[195]....
        /*0f2c*/ 	.word	0x0002ea00


	//   ....[196]....
        /*0f30*/ 	.word	0x0002ea30


	//   ....[197]....
        /*0f34*/ 	.word	0x0002ea60


	//   ....[198]....
        /*0f38*/ 	.word	0x0002ea90


	//   ....[199]....
        /*0f3c*/ 	.word	0x0002eb50


	//   ....[200]....
        /*0f40*/ 	.word	0x0002eb70


	//   ....[201]....
        /*0f44*/ 	.word	0x0002ebe0


	//   ....[202]....
        /*0f48*/ 	.word	0x0002f2a0


	//   ....[203]....
        /*0f4c*/ 	.word	0x0002f640


	//   ....[204]....
        /*0f50*/ 	.word	0x0002f6d0


	//   ....[205]....
        /*0f54*/ 	.word	0x0002f770


	//   ....[206]....
        /*0f58*/ 	.word	0x0002f800


	//   ....[207]....
        /*0f5c*/ 	.word	0x0002f8f0


	//   ....[208]....
        /*0f60*/ 	.word	0x0002f980


	//   ....[209]....
        /*0f64*/ 	.word	0x0002fa20


	//   ....[210]....
        /*0f68*/ 	.word	0x0002fab0


	//   ....[211]....
        /*0f6c*/ 	.word	0x0002fba0


	//   ....[212]....
        /*0f70*/ 	.word	0x0002fc30


	//   ....[213]....
        /*0f74*/ 	.word	0x0002fcd0


	//   ....[214]....
        /*0f78*/ 	.word	0x0002fd60


	//   ....[215]....
        /*0f7c*/ 	.word	0x0002fe40


	//   ....[216]....
        /*0f80*/ 	.word	0x0002fee0


	//   ....[217]....
        /*0f84*/ 	.word	0x0002ff70


	//   ....[218]....
        /*0f88*/ 	.word	0x0002ffc0


	//   ....[219]....
        /*0f8c*/ 	.word	0x00030010


	//   ....[220]....
        /*0f90*/ 	.word	0x000300e0


	//   ....[221]....
        /*0f94*/ 	.word	0x00030170


	//   ....[222]....
        /*0f98*/ 	.word	0x000301c0


	//   ....[223]....
        /*0f9c*/ 	.word	0x00030210


	//   ....[224]....
        /*0fa0*/ 	.word	0x00030510


	//   ....[225]....
        /*0fa4*/ 	.word	0x00030630


	//   ....[226]....
        /*0fa8*/ 	.word	0x00030760


	//   ....[227]....
        /*0fac*/ 	.word	0x00030880


	//   ....[228]....
        /*0fb0*/ 	.word	0x00030940


	//   ....[229]....
        /*0fb4*/ 	.word	0x000309c0


	//   ....[230]....
        /*0fb8*/ 	.word	0x00030a20


	//   ....[231]....
        /*0fbc*/ 	.word	0x00030aa0


	//   ....[232]....
        /*0fc0*/ 	.word	0x00030b00


	//   ....[233]....
        /*0fc4*/ 	.word	0x00030b80


	//   ....[234]....
        /*0fc8*/ 	.word	0x00030be0


	//   ....[235]....
        /*0fcc*/ 	.word	0x00030c60


	//   ....[236]....
        /*0fd0*/ 	.word	0x00030cc0


	//   ....[237]....
        /*0fd4*/ 	.word	0x00030d40


	//   ....[238]....
        /*0fd8*/ 	.word	0x00030da0


	//   ....[239]....
        /*0fdc*/ 	.word	0x00030e00


	//   ....[240]....
        /*0fe0*/ 	.word	0x00030e60


	//   ....[241]....
        /*0fe4*/ 	.word	0x00030ec0


	//   ....[242]....
        /*0fe8*/ 	.word	0x00030f20


	//   ....[243]....
        /*0fec*/ 	.word	0x00030fa0


	//   ....[244]....
        /*0ff0*/ 	.word	0x00031000


	//   ....[245]....
        /*0ff4*/ 	.word	0x00031080


	//   ....[246]....
        /*0ff8*/ 	.word	0x000310e0


	//   ....[247]....
        /*0ffc*/ 	.word	0x00031160


	//   ....[248]....
        /*1000*/ 	.word	0x000311c0


	//   ....[249]....
        /*1004*/ 	.word	0x00031240


	//   ....[250]....
        /*1008*/ 	.word	0x000312a0


	//   ....[251]....
        /*100c*/ 	.word	0x00031320


	//   ....[252]....
        /*1010*/ 	.word	0x00031380


	//   ....[253]....
        /*1014*/ 	.word	0x000313f0


	//   ....[254]....
        /*1018*/ 	.word	0x00031450


	//   ....[255]....
        /*101c*/ 	.word	0x000314d0


	//   ....[0]....
        /*1020*/ 	.word	0x00031530


	//   ....[1]....
        /*1024*/ 	.word	0x000315a0


	//   ....[2]....
        /*1028*/ 	.word	0x00031600


	//   ....[3]....
        /*102c*/ 	.word	0x00031670


	//   ....[4]....
        /*1030*/ 	.word	0x000316d0


	//   ....[5]....
        /*1034*/ 	.word	0x00031750


	//   ....[6]....
        /*1038*/ 	.word	0x000317b0


	//   ....[7]....
        /*103c*/ 	.word	0x00031810


	//   ....[8]....
        /*1040*/ 	.word	0x00031870


	//   ....[9]....
        /*1044*/ 	.word	0x000318f0


	//   ....[10]....
        /*1048*/ 	.word	0x00031950


	//   ....[11]....
        /*104c*/ 	.word	0x000319c0


	//   ....[12]....
        /*1050*/ 	.word	0x00031a20


	//   ....[13]....
        /*1054*/ 	.word	0x00031a80


	//   ....[14]....
        /*1058*/ 	.word	0x00031af0


	//   ....[15]....
        /*105c*/ 	.word	0x00031b60


	//   ....[16]....
        /*1060*/ 	.word	0x00031cc0


	//   ....[17]....
        /*1064*/ 	.word	0x00031d10


	//   ....[18]....
        /*1068*/ 	.word	0x00031da0


	//   ....[19]....
        /*106c*/ 	.word	0x00031e30


	//   ....[20]....
        /*1070*/ 	.word	0x00031ec0


	//   ....[21]....
        /*1074*/ 	.word	0x00031f50


	//   ....[22]....
        /*1078*/ 	.word	0x00031fe0


	//   ....[23]....
        /*107c*/ 	.word	0x00032070


	//   ....[24]....
        /*1080*/ 	.word	0x00032130


	//   ....[25]....
        /*1084*/ 	.word	0x00032410


	//   ....[26]....
        /*1088*/ 	.word	0x00032510


	//   ....[27]....
        /*108c*/ 	.word	0x000325b0


	//   ....[28]....
        /*1090*/ 	.word	0x00032730


	//   ....[29]....
        /*1094*/ 	.word	0x000327c0


	//   ....[30]....
        /*1098*/ 	.word	0x00032820


	//   ....[31]....
        /*109c*/ 	.word	0x00032920


	//   ....[32]....
        /*10a0*/ 	.word	0x00032980


	//   ....[33]....
        /*10a4*/ 	.word	0x00032a60


	//   ....[34]....
        /*10a8*/ 	.word	0x00032b50


	//   ....[35]....
        /*10ac*/ 	.word	0x00032c20


	//   ....[36]....
        /*10b0*/ 	.word	0x00032d90


	//   ....[37]....
        /*10b4*/ 	.word	0x00032e50


	//   ....[38]....
        /*10b8*/ 	.word	0x00032fa0


	//   ....[39]....
        /*10bc*/ 	.word	0x00032ff0


	//   ....[40]....
        /*10c0*/ 	.word	0x000330f0


	//   ....[41]....
        /*10c4*/ 	.word	0x000331a0


	//   ....[42]....
        /*10c8*/ 	.word	0x00033200


	//   ....[43]....
        /*10cc*/ 	.word	0x000332a0


	//   ....[44]....
        /*10d0*/ 	.word	0x00033360


	//   ....[45]....
        /*10d4*/ 	.word	0x00033430


	//   ....[46]....
        /*10d8*/ 	.word	0x000334e0


	//   ....[47]....
        /*10dc*/ 	.word	0x00033540


	//   ....[48]....
        /*10e0*/ 	.word	0x000335a0


	//   ....[49]....
        /*10e4*/ 	.word	0x000336a0


	//   ....[50]....
        /*10e8*/ 	.word	0x00033700


	//   ....[51]....
        /*10ec*/ 	.word	0x00033800


	//   ....[52]....
        /*10f0*/ 	.word	0x00033860


	//   ....[53]....
        /*10f4*/ 	.word	0x00033940


	//   ....[54]....
        /*10f8*/ 	.word	0x00033a70


	//   ....[55]....
        /*10fc*/ 	.word	0x00033b00


	//   ....[56]....
        /*1100*/ 	.word	0x00033b60


	//   ....[57]....
        /*1104*/ 	.word	0x00033c40


	//   ....[58]....
        /*1108*/ 	.word	0x00033ca0


	//   ....[59]....
        /*110c*/ 	.word	0x00033d70


	//   ....[60]....
        /*1110*/ 	.word	0x00033dd0


	//   ....[61]....
        /*1114*/ 	.word	0x00033ea0


	//   ....[62]....
        /*1118*/ 	.word	0x00033f00


	//   ....[63]....
        /*111c*/ 	.word	0x00033fd0


	//   ....[64]....
        /*1120*/ 	.word	0x000340c0


	//   ....[65]....
        /*1124*/ 	.word	0x00034150


	//   ....[66]....
        /*1128*/ 	.word	0x000341b0


	//   ....[67]....
        /*112c*/ 	.word	0x00034280


	//   ....[68]....
        /*1130*/ 	.word	0x000342e0


	//   ....[69]....
        /*1134*/ 	.word	0x000343b0


	//   ....[70]....
        /*1138*/ 	.word	0x00034410


	//   ....[71]....
        /*113c*/ 	.word	0x000344e0


	//   ....[72]....
        /*1140*/ 	.word	0x00034540


	//   ....[73]....
        /*1144*/ 	.word	0x00034610


	//   ....[74]....
        /*1148*/ 	.word	0x000347e0


	//   ....[75]....
        /*114c*/ 	.word	0x00034880


	//   ....[76]....
        /*1150*/ 	.word	0x000349a0


	//   ....[77]....
        /*1154*/ 	.word	0x00034a10


	//   ....[78]....
        /*1158*/ 	.word	0x00034a80


	//   ....[79]....
        /*115c*/ 	.word	0x00034af0


	//   ....[80]....
        /*1160*/ 	.word	0x00034b60


	//   ....[81]....
        /*1164*/ 	.word	0x00034be0


	//   ....[82]....
        /*1168*/ 	.word	0x00034c70


	//   ....[83]....
        /*116c*/ 	.word	0x00034d00


	//   ....[84]....
        /*1170*/ 	.word	0x00034d70


	//   ....[85]....
        /*1174*/ 	.word	0x00034de0


	//   ....[86]....
        /*1178*/ 	.word	0x00034e50


	//   ....[87]....
        /*117c*/ 	.word	0x00034ed0


	//   ....[88]....
        /*1180*/ 	.word	0x00034f40


	//   ....[89]....
        /*1184*/ 	.word	0x00034fe0


	//   ....[90]....
        /*1188*/ 	.word	0x00035070


	//   ....[91]....
        /*118c*/ 	.word	0x00035190


	//----- nvinfo : EIATTR_REG_RECONFIG
	.align		4
.L_328:
        /*1190*/ 	.byte	0x01, 0x54
	.zero		2


	//----- nvinfo : EIATTR_SYSCALL_OFFSETS
	.align		4
        /*1194*/ 	.byte	0x04, 0x46
        /*1196*/ 	.short	(.L_330 - .L_329)


	//   ....[0]....
.L_329:
        /*1198*/ 	.word	0x00001c40


	//   ....[1]....
        /*119c*/ 	.word	0x00001d90


	//   ....[2]....
        /*11a0*/ 	.word	0x00010f60


	//   ....[3]....
        /*11a4*/ 	.word	0x00011270


	//   ....[4]....
        /*11a8*/ 	.word	0x00029e00


	//   ....[5]....
        /*11ac*/ 	.word	0x00029f90


	//   ....[6]....
        /*11b0*/ 	.word	0x0002a0e0


	//   ....[7]....
        /*11b4*/ 	.word	0x0002a220


	//   ....[8]....
        /*11b8*/ 	.word	0x0002ba80


	//----- nvinfo : EIATTR_MBARRIER_INSTR_OFFSETS
	.align		4
.L_330:
        /*11bc*/ 	.byte	0x04, 0x39
        /*11be*/ 	.short	(.L_332 - .L_331)


	//   ....[0]....
.L_331:
        /*11c0*/ 	.word	0x00000270
        /*11c4*/ 	.word	0x000000ff
        /*11c8*/ 	.word	0x00033400
        /*11cc*/ 	.short	0x0100
        /*11ce*/ 	.byte	0x08
	.zero		1


	//   ....[1]....
        /*11d0*/ 	.word	0x00000280
        /*11d4*/ 	.word	0x000000ff
        /*11d8*/ 	.word	0x00033420
        /*11dc*/ 	.short	0x0100
        /*11de*/ 	.byte	0x08
	.zero		1


	//   ....[2]....
        /*11e0*/ 	.word	0x00000370
        /*11e4*/ 	.word	0x000000ff
        /*11e8*/ 	.word	0x00033430
        /*11ec*/ 	.short	0x0100
        /*11ee*/ 	.byte	0x08
	.zero		1


	//   ....[3]....
        /*11f0*/ 	.word	0x00000380
        /*11f4*/ 	.word	0x000000ff
        /*11f8*/ 	.word	0x00033440
        /*11fc*/ 	.short	0x0100
        /*11fe*/ 	.byte	0x08
	.zero		1


	//   ....[4]....
        /*1200*/ 	.word	0x00000390
        /*1204*/ 	.word	0x000000ff
        /*1208*/ 	.word	0x00033438
        /*120c*/ 	.short	0x0100
        /*120e*/ 	.byte	0x08
	.zero		1


	//   ....[5]....
        /*1210*/ 	.word	0x000003a0
        /*1214*/ 	.word	0x000000ff
        /*1218*/ 	.word	0x00033448
        /*121c*/ 	.short	0x0100
        /*121e*/ 	.byte	0x08
	.zero		1


	//   ....[6]....
        /*1220*/ 	.word	0x000004d0
        /*1224*/ 	.word	0x000000ff
        /*1228*/ 	.word	0x00033450
        /*122c*/ 	.short	0x0100
        /*122e*/ 	.byte	0x08
	.zero		1


	//   ....[7]....
        /*1230*/ 	.word	0x000004e0
        /*1234*/ 	.word	0x000000ff
        /*1238*/ 	.word	0x00033460
        /*123c*/ 	.short	0x0100
        /*123e*/ 	.byte	0x08
	.zero		1


	//   ....[8]....
        /*1240*/ 	.word	0x000004f0
        /*1244*/ 	.word	0x000000ff
        /*1248*/ 	.word	0x00033458
        /*124c*/ 	.short	0x0100
        /*124e*/ 	.byte	0x08
	.zero		1


	//   ....[9]....
        /*1250*/ 	.word	0x00000500
        /*1254*/ 	.word	0x000000ff
        /*1258*/ 	.word	0x00033468
        /*125c*/ 	.short	0x0100
        /*125e*/ 	.byte	0x08
	.zero		1


	//   ....[10]....
        /*1260*/ 	.word	0x000005f0
        /*1264*/ 	.word	0x000000ff
        /*1268*/ 	.word	0x00033470
        /*126c*/ 	.short	0x0100
        /*126e*/ 	.byte	0x06
	.zero		1


	//   ....[11]....
        /*1270*/ 	.word	0x00000600
        /*1274*/ 	.word	0x000000ff
        /*1278*/ 	.word	0x00033480
        /*127c*/ 	.short	0x0100
        /*127e*/ 	.byte	0x06
	.zero		1


	//   ....[12]....
        /*1280*/ 	.word	0x00000610
        /*1284*/ 	.word	0x000000ff
        /*1288*/ 	.word	0x00033478
        /*128c*/ 	.short	0x0100
        /*128e*/ 	.byte	0x06
	.zero		1


	//   ....[13]....
        /*1290*/ 	.word	0x00000620
        /*1294*/ 	.word	0x000000ff
        /*1298*/ 	.word	0x00033488
        /*129c*/ 	.short	0x0100
        /*129e*/ 	.byte	0x06
	.zero		1


	//   ....[14]....
        /*12a0*/ 	.word	0x00000750
        /*12a4*/ 	.word	0x000000ff
        /*12a8*/ 	.word	0x00033490
        /*12ac*/ 	.short	0x0100
        /*12ae*/ 	.byte	0x08
	.zero		1


	//   ....[15]....
        /*12b0*/ 	.word	0x00000760
        /*12b4*/ 	.word	0x000000ff
        /*12b8*/ 	.word	0x000334a0
        /*12bc*/ 	.short	0x0100
        /*12be*/ 	.byte	0x08
	.zero		1


	//   ....[16]....
        /*12c0*/ 	.word	0x00000770
        /*12c4*/ 	.word	0x000000ff
        /*12c8*/ 	.word	0x00033498
        /*12cc*/ 	.short	0x0100
        /*12ce*/ 	.byte	0x08
	.zero		1


	//   ....[17]....
        /*12d0*/ 	.word	0x00000780
        /*12d4*/ 	.word	0x000000ff
        /*12d8*/ 	.word	0x000334a8
        /*12dc*/ 	.short	0x0100
        /*12de*/ 	.byte	0x08
	.zero		1


	//   ....[18]....
        /*12e0*/ 	.word	0x000008c0
        /*12e4*/ 	.word	0x000000ff
        /*12e8*/ 	.word	0x000334b0
        /*12ec*/ 	.short	0x0100
        /*12ee*/ 	.byte	0x08
	.zero		1


	//   ....[19]....
        /*12f0*/ 	.word	0x000008d0
        /*12f4*/ 	.word	0x000000ff
        /*12f8*/ 	.word	0x000334c0
        /*12fc*/ 	.short	0x0100
        /*12fe*/ 	.byte	0x08
	.zero		1


	//   ....[20]....
        /*1300*/ 	.word	0x000008e0
        /*1304*/ 	.word	0x000000ff
        /*1308*/ 	.word	0x000334b8
        /*130c*/ 	.short	0x0100
        /*130e*/ 	.byte	0x08
	.zero		1


	//   ....[21]....
        /*1310*/ 	.word	0x000008f0
        /*1314*/ 	.word	0x000000ff
        /*1318*/ 	.word	0x000334c8
        /*131c*/ 	.short	0x0100
        /*131e*/ 	.byte	0x08
	.zero		1


	//   ....[22]....
        /*1320*/ 	.word	0x00003630
        /*1324*/ 	.word	0x0000005d
        /*1328*/ 	.word	0x00033490
        /*132c*/ 	.short	0x010a
        /*132e*/ 	.byte	0x3f
	.zero		1


	//   ....[23]....
        /*1330*/ 	.word	0x00009790
        /*1334*/ 	.word	0x0000005d
        /*1338*/ 	.word	0x00033490
        /*133c*/ 	.short	0x010a
        /*133e*/ 	.byte	0x3f
	.zero		1


	//   ....[24]....
        /*1340*/ 	.word	0x0000f5a0
        /*1344*/ 	.word	0x0000005d
        /*1348*/ 	.word	0x00033490
        /*134c*/ 	.short	0x010a
        /*134e*/ 	.byte	0x3f
	.zero		1


	//   ....[25]....
        /*1350*/ 	.word	0x0000fdb0
        /*1354*/ 	.word	0x0000000b
        /*1358*/ 	.word	0x00000000
        /*135c*/ 	.short	0x0101
        /*135e*/ 	.byte	0x3f
	.zero		1


	//   ....[26]....
        /*1360*/ 	.word	0x0000fdf0
        /*1364*/ 	.word	0x0000005d
        /*1368*/ 	.word	0x000334b0
        /*136c*/ 	.short	0x010a
        /*136e*/ 	.byte	0x3f
	.zero		1


	//   ....[27]....
        /*1370*/ 	.word	0x00010590
        /*1374*/ 	.word	0x0000005d
        /*1378*/ 	.word	0x00000000
        /*137c*/ 	.short	0x0101
        /*137e*/ 	.byte	0x3f
	.zero		1


	//   ....[28]....
        /*1380*/ 	.word	0x00010ff0
        /*1384*/ 	.word	0x00000012
        /*1388*/ 	.word	0x00033400
        /*138c*/ 	.short	0x010a
        /*138e*/ 	.byte	0x3f
	.zero		1


	//   ....[29]....
        /*1390*/ 	.word	0x00011040
        /*1394*/ 	.word	0x00000012
        /*1398*/ 	.word	0x00033400
        /*139c*/ 	.short	0x010a
        /*139e*/ 	.byte	0x3f
	.zero		1


	//   ....[30]....
        /*13a0*/ 	.word	0x00011af0
        /*13a4*/ 	.word	0x00000012
        /*13a8*/ 	.word	0x00033400
        /*13ac*/ 	.short	0x010a
        /*13ae*/ 	.byte	0x3f
	.zero		1


	//   ....[31]....
        /*13b0*/ 	.word	0x00015100
        /*13b4*/ 	.word	0x00000012
        /*13b8*/ 	.word	0x00033400
        /*13bc*/ 	.short	0x010a
        /*13be*/ 	.byte	0x3f
	.zero		1


	//   ....[32]....
        /*13c0*/ 	.word	0x00018280
        /*13c4*/ 	.word	0x00000003
        /*13c8*/ 	.word	0x00033430
        /*13cc*/ 	.short	0x010a
        /*13ce*/ 	.byte	0x3f
	.zero		1


	//   ....[33]....
        /*13d0*/ 	.word	0x000182c0
        /*13d4*/ 	.word	0x00000003
        /*13d8*/ 	.word	0x00033430
        /*13dc*/ 	.short	0x010a
        /*13de*/ 	.byte	0x3f
	.zero		1


	//   ....[34]....
        /*13e0*/ 	.word	0x0001a910
        /*13e4*/ 	.word	0x00000036
        /*13e8*/ 	.word	0x00000000
        /*13ec*/ 	.short	0x0101
        /*13ee*/ 	.byte	0x3f
	.zero		1


	//   ....[35]....
        /*13f0*/ 	.word	0x0001bc30
        /*13f4*/ 	.word	0x00000005
        /*13f8*/ 	.word	0x00033430
        /*13fc*/ 	.short	0x010a
        /*13fe*/ 	.byte	0x3f
	.zero		1


	//   ....[36]....
        /*1400*/ 	.word	0x0001bc80
        /*1404*/ 	.word	0x00000005
        /*1408*/ 	.word	0x00033430
        /*140c*/ 	.short	0x010a
        /*140e*/ 	.byte	0x3f
	.zero		1


	//   ....[37]....
        /*1410*/ 	.word	0x0001cd80
        /*1414*/ 	.word	0x00000004
        /*1418*/ 	.word	0x00033450
        /*141c*/ 	.short	0x010a
        /*141e*/ 	.byte	0x3f
	.zero		1


	//   ....[38]....
        /*1420*/ 	.word	0x0001cdc0
        /*1424*/ 	.word	0x00000004
        /*1428*/ 	.word	0x00033450
        /*142c*/ 	.short	0x010a
        /*142e*/ 	.byte	0x3f
	.zero		1


	//   ....[39]....
        /*1430*/ 	.word	0x0001e7f0
        /*1434*/ 	.word	0x0000000a
        /*1438*/ 	.word	0x00000000
        /*143c*/ 	.short	0x0101
        /*143e*/ 	.byte	0x3f
	.zero		1


	//   ....[40]....
        /*1440*/ 	.word	0x0001f350
        /*1444*/ 	.word	0x00000003
        /*1448*/ 	.word	0x00000000
        /*144c*/ 	.short	0x0101
        /*144e*/ 	.byte	0x3f
	.zero		1


	//   ....[41]....
        /*1450*/ 	.word	0x0001fcc0
        /*1454*/ 	.word	0x00000000
        /*1458*/ 	.word	0x00033430
        /*145c*/ 	.short	0x010a
        /*145e*/ 	.byte	0x3f
	.zero		1


	//   ....[42]....
        /*1460*/ 	.word	0x0001fd10
        /*1464*/ 	.word	0x00000000
        /*1468*/ 	.word	0x00033430
        /*146c*/ 	.short	0x010a
        /*146e*/ 	.byte	0x3f
	.zero		1


	//   ....[43]....
        /*1470*/ 	.word	0x00020de0
        /*1474*/ 	.word	0x00000004
        /*1478*/ 	.word	0x00033450
        /*147c*/ 	.short	0x010a
        /*147e*/ 	.byte	0x3f
	.zero		1


	//   ....[44]....
        /*1480*/ 	.word	0x00020e20
        /*1484*/ 	.word	0x00000004
        /*1488*/ 	.word	0x00033450
        /*148c*/ 	.short	0x010a
        /*148e*/ 	.byte	0x3f
	.zero		1


	//   ....[45]....
        /*1490*/ 	.word	0x00021160
        /*1494*/ 	.word	0x00000000
        /*1498*/ 	.word	0x00000000
        /*149c*/ 	.short	0x0101
        /*149e*/ 	.byte	0x3f
	.zero		1


	//   ....[46]....
        /*14a0*/ 	.word	0x00022790
        /*14a4*/ 	.word	0x00000003
        /*14a8*/ 	.word	0x00000000
        /*14ac*/ 	.short	0x0101
        /*14ae*/ 	.byte	0x3f
	.zero		1


	//   ....[47]....
        /*14b0*/ 	.word	0x00023040
        /*14b4*/ 	.word	0x00000014
        /*14b8*/ 	.word	0x00033450
        /*14bc*/ 	.short	0x010a
        /*14be*/ 	.byte	0x3f
	.zero		1


	//   ....[48]....
        /*14c0*/ 	.word	0x000230c0
        /*14c4*/ 	.word	0x00000014
        /*14c8*/ 	.word	0x00033450
        /*14cc*/ 	.short	0x010a
        /*14ce*/ 	.byte	0x3f
	.zero		1


	//   ....[49]....
        /*14d0*/ 	.word	0x00023720
        /*14d4*/ 	.word	0x00000002
        /*14d8*/ 	.word	0x00000000
        /*14dc*/ 	.short	0x0101
        /*14de*/ 	.byte	0x3f
	.zero		1


	//   ....[50]....
        /*14e0*/ 	.word	0x00025ea0
        /*14e4*/ 	.word	0x00000000
        /*14e8*/ 	.word	0x00000000
        /*14ec*/ 	.short	0x0101
        /*14ee*/ 	.byte	0x3f
	.zero		1


	//   ....[51]....
        /*14f0*/ 	.word	0x000287f0
        /*14f4*/ 	.word	0x00000016
        /*14f8*/ 	.word	0x00033420
        /*14fc*/ 	.short	0x010a
        /*14fe*/ 	.byte	0x3f
	.zero		1


	//   ....[52]....
        /*1500*/ 	.word	0x00028880
        /*1504*/ 	.word	0x0000000a
        /*1508*/ 	.word	0x000334a0
        /*150c*/ 	.short	0x010a
        /*150e*/ 	.byte	0x3f
	.zero		1


	//   ....[53]....
        /*1510*/ 	.word	0x00028cd0
        /*1514*/ 	.word	0x0000000a
        /*1518*/ 	.word	0x000334c0
        /*151c*/ 	.short	0x010a
        /*151e*/ 	.byte	0x3f
	.zero		1


	//   ....[54]....
        /*1520*/ 	.word	0x000291e0
        /*1524*/ 	.word	0x00000009
        /*1528*/ 	.word	0x000334a0
        /*152c*/ 	.short	0x010a
        /*152e*/ 	.byte	0x3f
	.zero		1


	//   ....[55]....
        /*1530*/ 	.word	0x00029620
        /*1534*/ 	.word	0x00000009
        /*1538*/ 	.word	0x000334c0
        /*153c*/ 	.short	0x010a
        /*153e*/ 	.byte	0x3f
	.zero		1


	//   ....[56]....
        /*1540*/ 	.word	0x0002a880
        /*1544*/ 	.word	0x00000000
        /*1548*/ 	.word	0x00033480
        /*154c*/ 	.short	0x010a
        /*154e*/ 	.byte	0x3f
	.zero		1


	//   ....[57]....
        /*1550*/ 	.word	0x0002b000
        /*1554*/ 	.word	0x00000000
        /*1558*/ 	.word	0x00033470
        /*155c*/ 	.short	0x0107
        /*155e*/ 	.byte	0x3f
	.zero		1


	//   ....[58]....
        /*1560*/ 	.word	0x0002b0c0
        /*1564*/ 	.word	0x00000000
        /*1568*/ 	.word	0x00033470
        /*156c*/ 	.short	0x0101
        /*156e*/ 	.byte	0x3f
	.zero		1


	//   ....[59]....
        /*1570*/ 	.word	0x0002b110
        /*1574*/ 	.word	0x00000000
        /*1578*/ 	.word	0x00033440
        /*157c*/ 	.short	0x010a
        /*157e*/ 	.byte	0x3f
	.zero		1


	//   ....[60]....
        /*1580*/ 	.word	0x0002b790
        /*1584*/ 	.word	0x00000000
        /*1588*/ 	.word	0x00033430
        /*158c*/ 	.short	0x0107
        /*158e*/ 	.byte	0x3f
	.zero		1


	//   ....[61]....
        /*1590*/ 	.word	0x0002b870
        /*1594*/ 	.word	0x00000000
        /*1598*/ 	.word	0x00033430
        /*159c*/ 	.short	0x0101
        /*159e*/ 	.byte	0x3f
	.zero		1


	//   ....[62]....
        /*15a0*/ 	.word	0x0002c0f0
        /*15a4*/ 	.word	0x00000016
        /*15a8*/ 	.word	0x00033400
        /*15ac*/ 	.short	0x0107
        /*15ae*/ 	.byte	0x3f
	.zero		1


	//   ....[63]....
        /*15b0*/ 	.word	0x0002c1f0
        /*15b4*/ 	.word	0x00000016
        /*15b8*/ 	.word	0x00033400
        /*15bc*/ 	.short	0x0101
        /*15be*/ 	.byte	0x3f
	.zero		1


	//   ....[64]....
        /*15c0*/ 	.word	0x0002c210
        /*15c4*/ 	.word	0x00000016
        /*15c8*/ 	.word	0x00033420
        /*15cc*/ 	.short	0x010a
        /*15ce*/ 	.byte	0x3f
	.zero		1


	//   ....[65]....
        /*15d0*/ 	.word	0x0002c6d0
        /*15d4*/ 	.word	0x00000004
        /*15d8*/ 	.word	0x00033480
        /*15dc*/ 	.short	0x010a
        /*15de*/ 	.byte	0x3f
	.zero		1


	//   ....[66]....
        /*15e0*/ 	.word	0x0002cc00
        /*15e4*/ 	.word	0x00000004
        /*15e8*/ 	.word	0x00033470
        /*15ec*/ 	.short	0x0107
        /*15ee*/ 	.byte	0x3f
	.zero		1


	//   ....[67]....
        /*15f0*/ 	.word	0x0002ccc0
        /*15f4*/ 	.word	0x00000004
        /*15f8*/ 	.word	0x00033470
        /*15fc*/ 	.short	0x0101
        /*15fe*/ 	.byte	0x3f
	.zero		1


	//   ....[68]....
        /*1600*/ 	.word	0x0002ccf0
        /*1604*/ 	.word	0x00000004
        /*1608*/ 	.word	0x00033440
        /*160c*/ 	.short	0x010a
        /*160e*/ 	.byte	0x3f
	.zero		1


	//   ....[69]....
        /*1610*/ 	.word	0x0002d1f0
        /*1614*/ 	.word	0x00000004
        /*1618*/ 	.word	0x00033430
        /*161c*/ 	.short	0x0107
        /*161e*/ 	.byte	0x3f
	.zero		1


	//   ....[70]....
        /*1620*/ 	.word	0x0002d2c0
        /*1624*/ 	.word	0x00000004
        /*1628*/ 	.word	0x00033430
        /*162c*/ 	.short	0x0101
        /*162e*/ 	.byte	0x3f
	.zero		1


	//   ....[71]....
        /*1630*/ 	.word	0x0002d340
        /*1634*/ 	.word	0x00000000
        /*1638*/ 	.word	0x00033470
        /*163c*/ 	.short	0x010a
        /*163e*/ 	.byte	0x3f
	.zero		1


	//   ....[72]....
        /*1640*/ 	.word	0x0002d3d0
        /*1644*/ 	.word	0x00000000
        /*1648*/ 	.word	0x00033460
        /*164c*/ 	.short	0x010a
        /*164e*/ 	.byte	0x3f
	.zero		1


	//   ....[73]....
        /*1650*/ 	.word	0x0002daa0
        /*1654*/ 	.word	0x00000000
        /*1658*/ 	.word	0x00033450
        /*165c*/ 	.short	0x0101
        /*165e*/ 	.byte	0x3f
	.zero		1


	//   ....[74]....
        /*1660*/ 	.word	0x0002db30
        /*1664*/ 	.word	0x00000000
        /*1668*/ 	.word	0x00000000
        /*166c*/ 	.short	0x0101
        /*166e*/ 	.byte	0x3f
	.zero		1


	//   ....[75]....
        /*1670*/ 	.word	0x0002dcf0
        /*1674*/ 	.word	0x00000003
        /*1678*/ 	.word	0x00033470
        /*167c*/ 	.short	0x010a
        /*167e*/ 	.byte	0x3f
	.zero		1


	//   ....[76]....
        /*1680*/ 	.word	0x0002dd70
        /*1684*/ 	.word	0x00000003
        /*1688*/ 	.word	0x00033460
        /*168c*/ 	.short	0x010a
        /*168e*/ 	.byte	0x3f
	.zero		1


	//   ....[77]....
        /*1690*/ 	.word	0x0002e450
        /*1694*/ 	.word	0x00000003
        /*1698*/ 	.word	0x00033450
        /*169c*/ 	.short	0x0101
        /*169e*/ 	.byte	0x3f
	.zero		1


	//   ....[78]....
        /*16a0*/ 	.word	0x0002e500
        /*16a4*/ 	.word	0x00000003
        /*16a8*/ 	.word	0x00000000
        /*16ac*/ 	.short	0x0101
        /*16ae*/ 	.byte	0x3f
	.zero		1


	//   ....[79]....
        /*16b0*/ 	.word	0x0002f220
        /*16b4*/ 	.word	0x00000005
        /*16b8*/ 	.word	0x00033420
        /*16bc*/ 	.short	0x010a
        /*16be*/ 	.byte	0x3f
	.zero		1


	//   ....[80]....
        /*16c0*/ 	.word	0x0002f390
        /*16c4*/ 	.word	0x00000003
        /*16c8*/ 	.word	0x00033440
        /*16cc*/ 	.short	0x010a
        /*16ce*/ 	.byte	0x3f
	.zero		1


	//   ....[81]....
        /*16d0*/ 	.word	0x0002f430
        /*16d4*/ 	.word	0x0000001d
        /*16d8*/ 	.word	0x00033440
        /*16dc*/ 	.short	0x010a
        /*16de*/ 	.byte	0x3f
	.zero		1


	//   ....[82]....
        /*16e0*/ 	.word	0x0002f470
        /*16e4*/ 	.word	0x00000003
        /*16e8*/ 	.word	0x00033460
        /*16ec*/ 	.short	0x010a
        /*16ee*/ 	.byte	0x3f
	.zero		1


	//   ....[83]....
        /*16f0*/ 	.word	0x0002f4b0
        /*16f4*/ 	.word	0x0000001d
        /*16f8*/ 	.word	0x00033460
        /*16fc*/ 	.short	0x010a
        /*16fe*/ 	.byte	0x3f
	.zero		1


	//   ....[84]....
        /*1700*/ 	.word	0x0002f4f0
        /*1704*/ 	.word	0x00000003
        /*1708*/ 	.word	0x00033480
        /*170c*/ 	.short	0x010a
        /*170e*/ 	.byte	0x3f
	.zero		1


	//   ....[85]....
        /*1710*/ 	.word	0x0002f530
        /*1714*/ 	.word	0x0000001d
        /*1718*/ 	.word	0x00033480
        /*171c*/ 	.short	0x010a
        /*171e*/ 	.byte	0x3f
	.zero		1


	//   ....[86]....
        /*1720*/ 	.word	0x0002f590
        /*1724*/ 	.word	0x0000005d
        /*1728*/ 	.word	0x00033490
        /*172c*/ 	.short	0x010a
        /*172e*/ 	.byte	0x3f
	.zero		1


	//   ....[87]....
        /*1730*/ 	.word	0x0002f840
        /*1734*/ 	.word	0x0000005d
        /*1738*/ 	.word	0x00033490
        /*173c*/ 	.short	0x010a
        /*173e*/ 	.byte	0x3f
	.zero		1


	//   ....[88]....
        /*1740*/ 	.word	0x0002faf0
        /*1744*/ 	.word	0x0000005d
        /*1748*/ 	.word	0x00033490
        /*174c*/ 	.short	0x010a
        /*174e*/ 	.byte	0x3f
	.zero		1


	//   ....[89]....
        /*1750*/ 	.word	0x0002fda0
        /*1754*/ 	.word	0x0000005d
        /*1758*/ 	.word	0x000334b0
        /*175c*/ 	.short	0x010a
        /*175e*/ 	.byte	0x3f
	.zero		1


	//   ....[90]....
        /*1760*/ 	.word	0x00030040
        /*1764*/ 	.word	0x00000012
        /*1768*/ 	.word	0x00033400
        /*176c*/ 	.short	0x010a
        /*176e*/ 	.byte	0x3f
	.zero		1


	//   ....[91]....
        /*1770*/ 	.word	0x00030250
        /*1774*/ 	.word	0x00000012
        /*1778*/ 	.word	0x00033400
        /*177c*/ 	.short	0x010a
        /*177e*/ 	.byte	0x3f
	.zero		1


	//   ....[92]....
        /*1780*/ 	.word	0x000302a0
        /*1784*/ 	.word	0x00000003
        /*1788*/ 	.word	0x00033430
        /*178c*/ 	.short	0x010a
        /*178e*/ 	.byte	0x3f
	.zero		1


	//   ....[93]....
        /*1790*/ 	.word	0x000302f0
        /*1794*/ 	.word	0x00000005
        /*1798*/ 	.word	0x00033430
        /*179c*/ 	.short	0x010a
        /*179e*/ 	.byte	0x3f
	.zero		1


	//   ....[94]....
        /*17a0*/ 	.word	0x00030340
        /*17a4*/ 	.word	0x00000004
        /*17a8*/ 	.word	0x00033450
        /*17ac*/ 	.short	0x010a
        /*17ae*/ 	.byte	0x3f
	.zero		1


	//   ....[95]....
        /*17b0*/ 	.word	0x00030390
        /*17b4*/ 	.word	0x00000000
        /*17b8*/ 	.word	0x00033430
        /*17bc*/ 	.short	0x010a
        /*17be*/ 	.byte	0x3f
	.zero		1


	//   ....[96]....
        /*17c0*/ 	.word	0x000303e0
        /*17c4*/ 	.word	0x00000004
        /*17c8*/ 	.word	0x00033450
        /*17cc*/ 	.short	0x010a
        /*17ce*/ 	.byte	0x3f
	.zero		1


	//   ....[97]....
        /*17d0*/ 	.word	0x00030430
        /*17d4*/ 	.word	0x00000014
        /*17d8*/ 	.word	0x00033450
        /*17dc*/ 	.short	0x010a
        /*17de*/ 	.byte	0x3f
	.zero		1


	//   ....[98]....
        /*17e0*/ 	.word	0x000321f0
        /*17e4*/ 	.word	0x00000016
        /*17e8*/ 	.word	0x00033420
        /*17ec*/ 	.short	0x010a
        /*17ee*/ 	.byte	0x3f
	.zero		1


	//   ....[99]....
        /*17f0*/ 	.word	0x00032240
        /*17f4*/ 	.word	0x0000000a
        /*17f8*/ 	.word	0x000334a0
        /*17fc*/ 	.short	0x010a
        /*17fe*/ 	.byte	0x3f
	.zero		1


	//   ....[100]....
        /*1800*/ 	.word	0x00032290
        /*1804*/ 	.word	0x0000000a
        /*1808*/ 	.word	0x000334c0
        /*180c*/ 	.short	0x010a
        /*180e*/ 	.byte	0x3f
	.zero		1


	//   ....[101]....
        /*1810*/ 	.word	0x000322e0
        /*1814*/ 	.word	0x00000009
        /*1818*/ 	.word	0x000334a0
        /*181c*/ 	.short	0x010a
        /*181e*/ 	.byte	0x3f
	.zero		1


	//   ....[102]....
        /*1820*/ 	.word	0x00032330
        /*1824*/ 	.word	0x00000009
        /*1828*/ 	.word	0x000334c0
        /*182c*/ 	.short	0x010a
        /*182e*/ 	.byte	0x3f
	.zero		1


	//   ....[103]....
        /*1830*/ 	.word	0x00032460
        /*1834*/ 	.word	0x00000000
        /*1838*/ 	.word	0x00033480
        /*183c*/ 	.short	0x010a
        /*183e*/ 	.byte	0x3f
	.zero		1


	//   ....[104]....
        /*1840*/ 	.word	0x00032ce0
        /*1844*/ 	.word	0x00000000
        /*1848*/ 	.word	0x00033440
        /*184c*/ 	.short	0x010a
        /*184e*/ 	.byte	0x3f
	.zero		1


	//   ....[105]....
        /*1850*/ 	.word	0x00033970
        /*1854*/ 	.word	0x00000016
        /*1858*/ 	.word	0x00033420
        /*185c*/ 	.short	0x010a
        /*185e*/ 	.byte	0x3f
	.zero		1


	//   ....[106]....
        /*1860*/ 	.word	0x000339c0
        /*1864*/ 	.word	0x00000004
        /*1868*/ 	.word	0x00033480
        /*186c*/ 	.short	0x010a
        /*186e*/ 	.byte	0x3f
	.zero		1


	//   ....[107]....
        /*1870*/ 	.word	0x00034010
        /*1874*/ 	.word	0x00000004
        /*1878*/ 	.word	0x00033440
        /*187c*/ 	.short	0x010a
        /*187e*/ 	.byte	0x3f
	.zero		1


	//   ....[108]....
        /*1880*/ 	.word	0x00034640
        /*1884*/ 	.word	0x00000000
        /*1888*/ 	.word	0x00033470
        /*188c*/ 	.short	0x010a
        /*188e*/ 	.byte	0x3f
	.zero		1


	//   ....[109]....
        /*1890*/ 	.word	0x00034690
        /*1894*/ 	.word	0x00000000
        /*1898*/ 	.word	0x00033460
        /*189c*/ 	.short	0x010a
        /*189e*/ 	.byte	0x3f
	.zero		1


	//   ....[110]....
        /*18a0*/ 	.word	0x000346e0
        /*18a4*/ 	.word	0x00000003
        /*18a8*/ 	.word	0x00033470
        /*18ac*/ 	.short	0x010a
        /*18ae*/ 	.byte	0x3f
	.zero		1


	//   ....[111]....
        /*18b0*/ 	.word	0x00034730
        /*18b4*/ 	.word	0x00000003
        /*18b8*/ 	.word	0x00033460
        /*18bc*/ 	.short	0x010a
        /*18be*/ 	.byte	0x3f
	.zero		1


	//   ....[112]....
        /*18c0*/ 	.word	0x000350b0
        /*18c4*/ 	.word	0x00000005
        /*18c8*/ 	.word	0x00033420
        /*18cc*/ 	.short	0x010a
        /*18ce*/ 	.byte	0x3f
	.zero		1


	//   ....[113]....
        /*18d0*/ 	.word	0x00035250
        /*18d4*/ 	.word	0x00000003
        /*18d8*/ 	.word	0x00033440
        /*18dc*/ 	.short	0x010a
        /*18de*/ 	.byte	0x3f
	.zero		1


	//   ....[114]....
        /*18e0*/ 	.word	0x000352a0
        /*18e4*/ 	.word	0x0000001d
        /*18e8*/ 	.word	0x00033440
        /*18ec*/ 	.short	0x010a
        /*18ee*/ 	.byte	0x3f
	.zero		1


	//   ....[115]....
        /*18f0*/ 	.word	0x000352f0
        /*18f4*/ 	.word	0x00000003
        /*18f8*/ 	.word	0x00033460
        /*18fc*/ 	.short	0x010a
        /*18fe*/ 	.byte	0x3f
	.zero		1


	//   ....[116]....
        /*1900*/ 	.word	0x00035340
        /*1904*/ 	.word	0x0000001d
        /*1908*/ 	.word	0x00033460
        /*190c*/ 	.short	0x010a
        /*190e*/ 	.byte	0x3f
	.zero		1


	//   ....[117]....
        /*1910*/ 	.word	0x00035390
        /*1914*/ 	.word	0x00000003
        /*1918*/ 	.word	0x00033480
        /*191c*/ 	.short	0x010a
        /*191e*/ 	.byte	0x3f
	.zero		1


	//----- nvinfo : EIATTR_NUM_MBARRIERS
	.align		4
.L_332:
        /*1920*/ 	.byte	0x03, 0x38
        /*1922*/ 	.short	0x0016


	//----- nvinfo : EIATTR_EXIT_INSTR_OFFSETS
	.align		4
        /*1924*/ 	.byte	0x04, 0x1c
        /*1926*/ 	.short	(.L_334 - .L_333)


	//   ....[0]....
.L_333:
        /*1928*/ 	.word	0x0002f580


	//----- nvinfo : EIATTR_MAX_THREADS
	.align		4
.L_334:
        /*192c*/ 	.byte	0x04, 0x05
        /*192e*/ 	.short	(.L_336 - .L_335)
.L_335:
        /*1930*/ 	.word	0x00000180
        /*1934*/ 	.word	0x00000001
        /*1938*/ 	.word	0x00000001


	//----- nvinfo : EIATTR_CRS_STACK_SIZE
	.align		4
.L_336:
        /*193c*/ 	.byte	0x04, 0x1e
        /*193e*/ 	.short	(.L_338 - .L_337)
.L_337:
        /*1940*/ 	.word	0x00000000


	//----- nvinfo : EIATTR_CBANK_PARAM_SIZE
	.align		4
.L_338:
        /*1944*/ 	.byte	0x03, 0x19
        /*1946*/ 	.short	0x0af0


	//----- nvinfo : EIATTR_PARAM_CBANK
	.align		4
        /*1948*/ 	.byte	0x04, 0x0a
        /*194a*/ 	.short	(.L_340 - .L_339)
	.align		4
.L_339:
        /*194c*/ 	.word	index@(.nv.constant0._ZN7cutlass13device_kernelIN5flash11enable_sm90INS1_16FlashAttnFwdSm90INS1_25CollectiveMainloopFwdSm90ILi2EN4cute5tupleIJNS5_1CILi1EEES8_S8_EEENS6_IJNS7_ILi128EEENS7_ILi160EEENS7_ILi192EEEEEELi192ENS_12float_e4m3_tEfNS_4arch4Sm90ELb1ELb0ELb0ELb1ELb1ELb1ELb0ELb1ELb1ELb1ELb0ELb0EEENS1_21CollectiveEpilogueFwdINS6_IJSA_SC_SB_EEES9_NS_10bfloat16_tESG_Li256ELb1ELb1ELb0ELb1EEENS1_36VarlenDynamicPersistentTileSchedulerILi128ELi160ELi256ELi128ELb0ELb1ELb1ELb1ELb1ELb1EEEEEEEEEvNT_6ParamsE)
        /*1950*/ 	.short	0x0210
        /*1952*/ 	.short	0x0af0


	//----- nvinfo : EIATTR_SW_WAR
	.align		4
.L_340:
        /*1954*/ 	.byte	0x04, 0x36
        /*1956*/ 	.short	(.L_342 - .L_341)
.L_341:
        /*1958*/ 	.word	0x00000008
.L_342:


//--------------------- .nv.callgraph             --------------------------
	.section	.nv.callgraph,"",@"SHT_CUDA_CALLGRAPH"
	.align	4
	.sectionentsize	8
	.align		4
        /*0000*/ 	.word	0x00000000
	.align		4
        /*0004*/ 	.word	0xffffffff
	.align		4
        /*0008*/ 	.word	index@(_ZN7cutlass13device_kernelIN5flash11enable_sm90INS1_16FlashAttnFwdSm90INS1_25CollectiveMainloopFwdSm90ILi2EN4cute5tupleIJNS5_1CILi1EEES8_S8_EEENS6_IJNS7_ILi128EEENS7_ILi160EEENS7_ILi192EEEEEELi192ENS_12float_e4m3_tEfNS_4arch4Sm90ELb0ELb0ELb0ELb0ELb1ELb0ELb0ELb1ELb1ELb1ELb0ELb0EEENS1_21CollectiveEpilogueFwdINS6_IJSA_SC_SB_EEES9_NS_10bfloat16_tESG_Li256ELb0ELb1ELb0ELb1EEENS1_29StaticPersistentTileSchedulerILb0EEEEEEEEEvNT_6ParamsE)
	.align		4
        /*000c*/ 	.word	index@(__assertfail)
	.align		4
        /*0010*/ 	.word	index@(_ZN7cutlass13device_kernelIN5flash11enable_sm90INS1_16FlashAttnFwdSm90INS1_25CollectiveMainloopFwdSm90ILi2EN4cute5tupleIJNS5_1CILi1EEES8_S8_EEENS6_IJNS7_ILi128EEENS7_ILi160EEENS7_ILi192EEEEEELi192ENS_12float_e4m3_tEfNS_4arch4Sm90ELb0ELb0ELb0ELb1ELb1ELb0ELb0ELb1ELb1ELb1ELb0ELb0EEENS1_21CollectiveEpilogueFwdINS6_IJSA_SC_SB_EEES9_NS_10bfloat16_tESG_Li256ELb1ELb1ELb0ELb1EEENS1_36VarlenDynamicPersistentTileSchedulerILi128ELi160ELi256ELi128ELb0ELb1ELb1ELb0ELb1ELb1EEEEEEEEEvNT_6ParamsE)
	.align		4
        /*0014*/ 	.word	index@(__assertfail)
	.align		4
        /*0018*/ 	.word	index@(_ZN7cutlass13device_kernelIN5flash11enable_sm90INS1_16FlashAttnFwdSm90INS1_25CollectiveMainloopFwdSm90ILi2EN4cute5tupleIJNS5_1CILi1EEES8_S8_EEENS6_IJNS7_ILi128EEENS7_ILi160EEENS7_ILi192EEEEEELi192ENS_12float_e4m3_tEfNS_4arch4Sm90ELb0ELb0ELb0ELb1ELb1ELb1ELb0ELb1ELb1ELb1ELb0ELb0EEENS1_21CollectiveEpilogueFwdINS6_IJSA_SC_SB_EEES9_NS_10bfloat16_tESG_Li256ELb1ELb1ELb0ELb1EEENS1_36VarlenDynamicPersistentTileSchedulerILi128ELi160ELi256ELi128ELb0ELb1ELb1ELb0ELb1ELb1EEEEEEEEEvNT_6ParamsE)
	.align		4
        /*001c*/ 	.word	index@(__assertfail)
	.align		4
        /*0020*/ 	.word	index@(_ZN7cutlass13device_kernelIN5flash11enable_sm90INS1_16FlashAttnFwdSm90INS1_25CollectiveMainloopFwdSm90ILi2EN4cute5tupleIJNS5_1CILi1EEES8_S8_EEENS6_IJNS7_ILi128EEESA_NS7_ILi192EEEEEELi192ENS_12float_e4m3_tEfNS_4arch4Sm90ELb0ELb1ELb0ELb0ELb1ELb0ELb0ELb1ELb1ELb1ELb0ELb0EEENS1_21CollectiveEpilogueFwdINS6_IJSA_SB_SA_EEES9_NS_10bfloat16_tESF_Li256ELb0ELb1ELb0ELb1EEENS1_30DynamicPersistentTileSchedulerILi256ELi128ELb0ELb1ELb1EEEEEEEEEvNT_6ParamsE)
	.align		4
        /*0024*/ 	.word	index@(__assertfail)
	.align		4
        /*0028*/ 	.word	index@(_ZN7cutlass13device_kernelIN5flash11enable_sm90INS1_16FlashAttnFwdSm90INS1_25CollectiveMainloopFwdSm90ILi2EN4cute5tupleIJNS5_1CILi1EEES8_S8_EEENS6_IJNS7_ILi128EEESA_NS7_ILi192EEEEEELi192ENS_12float_e4m3_tEfNS_4arch4Sm90ELb0ELb1ELb0ELb1ELb1ELb0ELb0ELb1ELb1ELb1ELb0ELb0EEENS1_21CollectiveEpilogueFwdINS6_IJSA_SB_SA_EEES9_NS_10bfloat16_tESF_Li256ELb1ELb1ELb0ELb1EEENS1_36VarlenDynamicPersistentTileSchedulerILi128ELi128ELi256ELi128ELb0ELb1ELb1ELb1ELb0ELb1EEEEEEEEEvNT_6ParamsE)
	.align		4
        /*002c*/ 	.word	index@(__assertfail)
	.align		4
        /*0030*/ 	.word	index@(_ZN7cutlass13device_kernelIN5flash11enable_sm90INS1_16FlashAttnFwdSm90INS1_25CollectiveMainloopFwdSm90ILi2EN4cute5tupleIJNS5_1CILi1EEES8_S8_EEENS6_IJNS7_ILi128EEESA_NS7_ILi192EEEEEELi192ENS_12float_e4m3_tEfNS_4arch4Sm90ELb0ELb1ELb0ELb1ELb1ELb1ELb0ELb1ELb1ELb1ELb0ELb0EEENS1_21CollectiveEpilogueFwdINS6_IJSA_SB_SA_EEES9_NS_10bfloat16_tESF_Li256ELb1ELb1ELb0ELb1EEENS1_36VarlenDynamicPersistentTileSchedulerILi128ELi128ELi256ELi128ELb0ELb1ELb1ELb1ELb0ELb1EEEEEEEEEvNT_6ParamsE)
	.align		4
        /*0034*/ 	.word	index@(__assertfail)
	.align		4
        /*0038*/ 	.word	index@(_ZN7cutlass13device_kernelIN5flash11enable_sm90INS1_16FlashAttnFwdSm90INS1_25CollectiveMainloopFwdSm90ILi2EN4cute5tupleIJNS5_1CILi1EEES8_S8_EEENS6_IJNS7_ILi128EEENS7_ILi160EEENS7_ILi192EEEEEELi192ENS_12float_e4m3_tEfNS_4arch4Sm90ELb1ELb0ELb0ELb0ELb1ELb0ELb0ELb1ELb1ELb1ELb0ELb0EEENS1_21CollectiveEpilogueFwdINS6_IJSA_SC_SB_EEES9_NS_10bfloat16_tESG_Li256ELb0ELb1ELb0ELb1EEENS1_30DynamicPersistentTileSchedulerILi256ELi128ELb0ELb1ELb1EEEEEEEEEvNT_6ParamsE)
	.align		4
        /*003c*/ 	.word	index@(__assertfail)
	.align		4
        /*0040*/ 	.word	index@(_ZN7cutlass13device_kernelIN5flash11enable_sm90INS1_16FlashAttnFwdSm90INS1_25CollectiveMainloopFwdSm90ILi2EN4cute5tupleIJNS5_1CILi1EEES8_S8_EEENS6_IJNS7_ILi128EEENS7_ILi160EEENS7_ILi192EEEEEELi192ENS_12float_e4m3_tEfNS_4arch4Sm90ELb1ELb0ELb0ELb1ELb1ELb0ELb0ELb1ELb1ELb1ELb0ELb0EEENS1_21CollectiveEpilogueFwdINS6_IJSA_SC_SB_EEES9_NS_10bfloat16_tESG_Li256ELb1ELb1ELb0ELb1EEENS1_36VarlenDynamicPersistentTileSchedulerILi128ELi160ELi256ELi128ELb0ELb1ELb1ELb1ELb1ELb1EEEEEEEEEvNT_6ParamsE)
	.align		4
        /*0044*/ 	.word	index@(__assertfail)
	.align		4
        /*0048*/ 	.word	index@(_ZN7cutlass13device_kernelIN5flash11enable_sm90INS1_16FlashAttnFwdSm90INS1_25CollectiveMainloopFwdSm90ILi2EN4cute5tupleIJNS5_1CILi1EEES8_S8_EEENS6_IJNS7_ILi128EEENS7_ILi160EEENS7_ILi192EEEEEELi192ENS_12float_e4m3_tEfNS_4arch4Sm90ELb1ELb0ELb0ELb1ELb1ELb1ELb0ELb1ELb1ELb1ELb0ELb0EEENS1_21CollectiveEpilogueFwdINS6_IJSA_SC_SB_EEES9_NS_10bfloat16_tESG_Li256ELb1ELb1ELb0ELb1EEENS1_36VarlenDynamicPersistentTileSchedulerILi128ELi160ELi256ELi128ELb0ELb1ELb1ELb1ELb1ELb1EEEEEEEEEvNT_6ParamsE)
	.align		4
        /*004c*/ 	.word	index@(__assertfail)
	.align		4
        /*0050*/ 	.word	0x00000000
	.align		4
        /*0054*/ 	.word	0xfffffffe
	.align		4
        /*0058*/ 	.word	0x00000000
	.align		4
        /*005c*/ 	.word	0xfffffffd
	.align		4
        /*0060*/ 	.word	0x00000000
	.align		4
        /*0064*/ 	.word	0xfffffffc


//--------------------- .nv.constant4             --------------------------
	.section	.nv.constant4,"a",@progbits
	.align	8
	.align		8
.nv.constant4:
        /*0000*/ 	.dword	__assertfail
	.align		8
        /*0008*/ 	.dword	__unnamed_1
	.align		8
        /*0010*/ 	.dword	__unnamed_2
	.align		8
        /*0018*/ 	.dword	__unnamed_3
	.align		8
        /*0020*/ 	.dword	__unnamed_4
	.align		8
        /*0028*/ 	.dword	__unnamed_5
	.align		8
        /*0030*/ 	.dword	__unnamed_6
	.align		8
        /*0038*/ 	.dword	_ZZN5flash28permute_output_fp8_VcolmajorIN4cute6TensorINS1_11ArrayEngineIN7cutlass10bfloat16_tELm96EEENS1_6LayoutINS1_5tupleIJNS8_IJNS1_1CILi2EEESA_NS9_ILi24EEEEEENS9_ILi1EEESD_EEENS8_IJNS8_IJSD_SA_NS9_ILi4EEEEEENS9_ILi0EEESH_EEEEEEEEEvRT_E9upper_map
	.align		8
        /*0040*/ 	.dword	__unnamed_7
	.align		8
        /*0048*/ 	.dword	__unnamed_8
	.align		8
        /*0050*/ 	.dword	__unnamed_9
	.align		8
        /*0058*/ 	.dword	__unnamed_10
	.align		8
        /*0060*/ 	.dword	__unnamed_11
	.align		8
        /*0068*/ 	.dword	_ZN72_INTERNAL_a4e7161b_36_flash_fwd_hdim192_e4m3_paged_sm90_cu_9949e2e8_45924cuda3std3__45__cpo5beginE
	.align		8
        /*0070*/ 	.dword	_ZN72_INTERNAL_a4e7161b_36_flash_fwd_hdim192_e4m3_paged_sm90_cu_9949e2e8_45924cuda3std3__45__cpo3endE
	.align		8
        /*0078*/ 	.dword	_ZN72_INTERNAL_a4e7161b_36_flash_fwd_hdim192_e4m3_paged_sm90_cu_9949e2e8_45924cuda3std3__45__cpo6cbeginE
	.align		8
        /*0080*/ 	.dword	_ZN72_INTERNAL_a4e7161b_36_flash_fwd_hdim192_e4m3_paged_sm90_cu_9949e2e8_45924cuda3std3__45__cpo4cendE
	.align		8
        /*0088*/ 	.dword	_ZN72_INTERNAL_a4e7161b_36_flash_fwd_hdim192_e4m3_paged_sm90_cu_9949e2e8_45924cuda3std3__474_GLOBAL__N__a4e7161b_36_flash_fwd_hdim192_e4m3_paged_sm90_cu_9949e2e8_45926ignoreE
	.align		8
        /*0090*/ 	.dword	_ZN72_INTERNAL_a4e7161b_36_flash_fwd_hdim192_e4m3_paged_sm90_cu_9949e2e8_45924cuda3std3__419piecewise_constructE
	.align		8
        /*0098*/ 	.dword	_ZN72_INTERNAL_a4e7161b_36_flash_fwd_hdim192_e4m3_paged_sm90_cu_9949e2e8_45924cuda3std3__48in_placeE
	.align		8
        /*00a0*/ 	.dword	_ZN72_INTERNAL_a4e7161b_36_flash_fwd_hdim192_e4m3_paged_sm90_cu_9949e2e8_45924cuda3std6ranges3__45__cpo4swapE
	.align		8
        /*00a8*/ 	.dword	_ZN72_INTERNAL_a4e7161b_36_flash_fwd_hdim192_e4m3_paged_sm90_cu_9949e2e8_45924cuda3std6ranges3__45__cpo9iter_moveE
	.align		8
        /*00b0*/ 	.dword	_ZN72_INTERNAL_a4e7161b_36_flash_fwd_hdim192_e4m3_paged_sm90_cu_9949e2e8_45924cute7productE
	.align		8
        /*00b8*/ 	.dword	_ZN72_INTERNAL_a4e7161b_36_flash_fwd_hdim192_e4m3_paged_sm90_cu_9949e2e8_45924cute1_E
	.align		8
        /*00c0*/ 	.dword	$str$23
	.align		8
        /*00c8*/ 	.dword	$str$24


//--------------------- .text._ZN7cutlass13device_kernelIN5flash11enable_sm90INS1_16FlashAttnFwdSm90INS1_25CollectiveMainloopFwdSm90ILi2EN4cute5tupleIJNS5_1CILi1EEES8_S8_EEENS6_IJNS7_ILi128EEENS7_ILi160EEENS7_ILi192EEEEEELi192ENS_12float_e4m3_tEfNS_4arch4Sm90ELb0ELb0ELb0ELb0ELb1ELb0ELb0ELb1ELb1ELb1ELb0ELb0EEENS1_21CollectiveEpilogueFwdINS6_IJSA_SC_SB_EEES9_NS_10bfloat16_tESG_Li256ELb0ELb1ELb0ELb1EEENS1_29StaticPersistentTileSchedulerILb0EEEEEEEEEvNT_6ParamsE --------------------------
	.section	.text._ZN7cutlass13device_kernelIN5flash11enable_sm90INS1_16FlashAttnFwdSm90INS1_25CollectiveMainloopFwdSm90ILi2EN4cute5tupleIJNS5_1CILi1EEES8_S8_EEENS6_IJNS7_ILi128EEENS7_ILi160EEENS7_ILi192EEEEEELi192ENS_12float_e4m3_tEfNS_4arch4Sm90ELb0ELb0ELb0ELb0ELb1ELb0ELb0ELb1ELb1ELb1ELb0ELb0EEENS1_21CollectiveEpilogueFwdINS6_IJSA_SC_SB_EEES9_NS_10bfloat16_tESG_Li256ELb0ELb1ELb0ELb1EEENS1_29StaticPersistentTileSchedulerILb0EEEEEEEEEvNT_6ParamsE,"ax",@progbits
	.align	128
.text._ZN7cutlass13device_kernelIN5flash11enable_sm90INS1_16FlashAttnFwdSm90INS1_25CollectiveMainloopFwdSm90ILi2EN4cute5tupleIJNS5_1CILi1EEES8_S8_EEENS6_IJNS7_ILi128EEENS7_ILi160EEENS7_ILi192EEEEEELi192ENS_12float_e4m3_tEfNS_4arch4Sm90ELb0ELb0ELb0ELb0ELb1ELb0ELb0ELb1ELb1ELb1ELb0ELb0EEENS1_21CollectiveEpilogueFwdINS6_IJSA_SC_SB_EEES9_NS_10bfloat16_tESG_Li256ELb0ELb1ELb0ELb1EEENS1_29StaticPersistentTileSchedulerILb0EEEEEEEEEvNT_6ParamsE:
        .type           _ZN7cutlass13device_kernelIN5flash11enable_sm90INS1_16FlashAttnFwdSm90INS1_25CollectiveMainloopFwdSm90ILi2EN4cute5tupleIJNS5_1CILi1EEES8_S8_EEENS6_IJNS7_ILi128EEENS7_ILi160EEENS7_ILi192EEEEEELi192ENS_12float_e4m3_tEfNS_4arch4Sm90ELb0ELb0ELb0ELb0ELb1ELb0ELb0ELb1ELb1ELb1ELb0ELb0EEENS1_21CollectiveEpilogueFwdINS6_IJSA_SC_SB_EEES9_NS_10bfloat16_tESG_Li256ELb0ELb1ELb0ELb1EEENS1_29StaticPersistentTileSchedulerILb0EEEEEEEEEvNT_6ParamsE,@function
        .size           _ZN7cutlass13device_kernelIN5flash11enable_sm90INS1_16FlashAttnFwdSm90INS1_25CollectiveMainloopFwdSm90ILi2EN4cute5tupleIJNS5_1CILi1EEES8_S8_EEENS6_IJNS7_ILi128EEENS7_ILi160EEENS7_ILi192EEEEEELi192ENS_12float_e4m3_tEfNS_4arch4Sm90ELb0ELb0ELb0ELb0ELb1ELb0ELb0ELb1ELb1ELb1ELb0ELb0EEENS1_21CollectiveEpilogueFwdINS6_IJSA_SC_SB_EEES9_NS_10bfloat16_tESG_Li256ELb0ELb1ELb0ELb1EEENS1_29StaticPersistentTileSchedulerILb0EEEEEEEEEvNT_6ParamsE,(.L_x_3246 - _ZN7cutlass13device_kernelIN5flash11enable_sm90INS1_16FlashAttnFwdSm90INS1_25CollectiveMainloopFwdSm90ILi2EN4cute5tupleIJNS5_1CILi1EEES8_S8_EEENS6_IJNS7_ILi128EEENS7_ILi160EEENS7_ILi192EEEEEELi192ENS_12float_e4m3_tEfNS_4arch4Sm90ELb0ELb0ELb0ELb0ELb1ELb0ELb0ELb1ELb1ELb1ELb0ELb0EEENS1_21CollectiveEpilogueFwdINS6_IJSA_SC_SB_EEES9_NS_10bfloat16_tESG_Li256ELb0ELb1ELb0ELb1EEENS1_29StaticPersistentTileSchedulerILb0EEEEEEEEEvNT_6ParamsE)
        .other          _ZN7cutlass13device_kernelIN5flash11enable_sm90INS1_16FlashAttnFwdSm90INS1_25CollectiveMainloopFwdSm90ILi2EN4cute5tupleIJNS5_1CILi1EEES8_S8_EEENS6_IJNS7_ILi128EEENS7_ILi160EEENS7_ILi192EEEEEELi192ENS_12float_e4m3_tEfNS_4arch4Sm90ELb0ELb0ELb0ELb0ELb1ELb0ELb0ELb1ELb1ELb1ELb0ELb0EEENS1_21CollectiveEpilogueFwdINS6_IJSA_SC_SB_EEES9_NS_10bfloat16_tESG_Li256ELb0ELb1ELb0ELb1EEENS1_29StaticPersistentTileSchedulerILb0EEEEEEEEEvNT_6ParamsE,@"STO_CUDA_ENTRY STV_DEFAULT"
_ZN7cutlass13device_kernelIN5flash11enable_sm90INS1_16FlashAttnFwdSm90INS1_25CollectiveMainloopFwdSm90ILi2EN4cute5tupleIJNS5_1CILi1EEES8_S8_EEENS6_IJNS7_ILi128EEENS7_ILi160EEENS7_ILi192EEEEEELi192ENS_12float_e4m3_tEfNS_4arch4Sm90ELb0ELb0ELb0ELb0ELb1ELb0ELb0ELb1ELb1ELb1ELb0ELb0EEENS1_21CollectiveEpilogueFwdINS6_IJSA_SC_SB_EEES9_NS_10bfloat16_tESG_Li256ELb0ELb1ELb0ELb1EEENS1_29StaticPersistentTileSchedulerILb0EEEEEEEEEvNT_6ParamsE:
[----:B------:R-:W0:Y:S02]  /*0000*/  LDC R1, c[0x0][0x28] ;  /* 0x00000a00ff017b82 */ /* 0x000e240000000800 */
[----:B0-----:R-:W-:Y:S01]  /*0010*/  VIADD R1, R1, 0xffffffe8 ;  /* 0xffffffe801017836 */ /* 0x001fe20000000000 */
[----:B------:R-:W0:Y:S01]  /*0020*/  S2R R3, SR_TID.X ;  /* 0x0000000000037919 */ /* 0x000e220000002100 */
[----:B------:R-:W-:Y:S01]  /*0030*/  ELECT P0, URZ, PT ;  /* 0x00000000003f782f */ /* 0x000fe20003800000 */
[----:B------:R-:W-:Y:S01]  /*0040*/  UMOV UR4, 0x80 ;  /* 0x0000008000047882 */ /* 0x000fe20000000000 */
[----:B------:R-:W-:Y:S01]  /*0050*/  UMOV UR7, 0x100 ;  /* 0x0000010000077882 */ /* 0x000fe20000000000 */
[--C-:B0-----:R-:W-:Y:S02]  /*0060*/  SHF.R.U32.HI R0, RZ, 0x5, R3.reuse ;  /* 0x00000005ff007819 */ /* 0x101fe40000011603 */
[----:B------:R-:W-:-:S03]  /*0070*/  SHF.R.U32.HI R23, RZ, 0x7, R3 ;  /* 0x00000007ff177819 */ /* 0x000fc60000011603 */
[----:B------:R-:W0:Y:S04]  /*0080*/  SHFL.IDX PT, R2, R0, RZ, 0x1f ;  /* 0x00001fff00027589 */ /* 0x000e2800000e0000 */
[----:B------:R1:W2:Y:S01]  /*0090*/  SHFL.IDX PT, R3, R23, RZ, 0x1f ;  /* 0x00001fff17037589 */ /* 0x0002a200000e0000 */
[C---:B0-----:R-:W-:Y:S02]  /*00a0*/  ISETP.NE.OR P0, PT, R2.reuse, RZ, !P0 ;  /* 0x000000ff0200720c */ /* 0x041fe40004705670 */
[----:B------:R-:W-:-:S11]  /*00b0*/  ISETP.NE.AND P1, PT, R2, RZ, PT ;  /* 0x000000ff0200720c */ /* 0x000fd60003f25270 */
[----:B------:R-:W-:Y:S01]  /*00c0*/  VOTEU.ALL UP0, P0 ;  /* 0x00000000003f7886 */ /* 0x000fe20000000000 */
[----:B------:R-:W-:-:S04]  /*00d0*/  VOTEU.ALL UP1, P0 ;  /* 0x00000000003f7886 */ /* 0x000fc80000020000 */
[----:B------:R-:W0:Y:S01]  /*00e0*/  @!UP0 S2UR UR8, SR_CgaCtaId ;  /* 0x00000000000889c3 */ /* 0x000e220000008800 */
[----:B------:R-:W-:Y:S01]  /*00f0*/  @!UP0 UMOV UR6, 0x400 ;  /* 0x0000040000068882 */ /* 0x000fe20000000000 */
[----:B------:R-:W-:-:S04]  /*0100*/  @!UP0 UIADD3 UR4, -UR4, 0x100000, URZ ;  /* 0x0010000004048890 */ /* 0x000fc8000fffe13f */
[----:B------:R-:W-:Y:S02]  /*0110*/  @!UP0 USHF.L.U32 UR5, UR4, 0xb, URZ ;  /* 0x0000000b04058899 */ /* 0x000fe4000800063f */
[----:B------:R-:W-:Y:S02]  /*0120*/  @!UP0 USHF.L.U32 UR4, UR4, 0x1, URZ ;  /* 0x0000000104048899 */ /* 0x000fe4000800063f */
[----:B0-----:R-:W-:Y:S02]  /*0130*/  @!UP0 ULEA UR8, UR8, UR6, 0x18 ;  /* 0x0000000608088291 */ /* 0x001fe4000f8ec03f */
[----:B------:R-:W-:-:S04]  /*0140*/  @!UP0 UIADD3 UR6, -UR7, 0x100000, URZ ;  /* 0x0010000007068890 */ /* 0x000fc8000fffe13f */
[----:B------:R-:W-:Y:S02]  /*0150*/  @!UP0 USHF.L.U32 UR7, UR6, 0xb, URZ ;  /* 0x0000000b06078899 */ /* 0x000fe4000800063f */
[----:B------:R-:W-:Y:S01]  /*0160*/  @!UP0 USHF.L.U32 UR6, UR6, 0x1, URZ ;  /* 0x0000000106068899 */ /* 0x000fe2000800063f */
[----:B------:R-:W-:-:S05]  /*0170*/  VOTEU.ALL UP0, P0 ;  /* 0x00000000003f7886 */ /* 0x000fca0000000000 */
[----:B------:R1:W0:Y:S06]  /*0180*/  @!UP0 SYNCS.EXCH.64 URZ, [UR8+0x33400], UR4 ;  /* 0x03340004083f85b2 */ /* 0x00022c0008000100 */
[----:B------:R1:W3:Y:S02]  /*0190*/  @!UP1 SYNCS.EXCH.64 URZ, [UR8+0x33420], UR6 ;  /* 0x03342006083f95b2 */ /* 0x0002e40008000100 */
[----:B-12---:R-:W-:Y:S05]  /*01a0*/  @P1 BRA `(.L_x_0) ;  /* 0x0000000000481947 */ /* 0x006fea0003800000 */
[----:B------:R-:W1:Y:S01]  /*01b0*/  S2UR UR5, SR_CgaCtaId ;  /* 0x00000000000579c3 */ /* 0x000e620000008800 */
[----:B------:R-:W-:Y:S01]  /*01c0*/  UMOV UR4, 0x400 ;  /* 0x0000040000047882 */ /* 0x000fe20000000000 */
[----:B------:R-:W-:Y:S01]  /*01d0*/  UMOV UR6, 0x80 ;  /* 0x0000008000067882 */ /* 0x000fe20000000000 */
[----:B------:R-:W-:Y:S01]  /*01e0*/  UMOV UR7, 0x100 ;  /* 0x0000010000077882 */ /* 0x000fe20000000000 */
[----:B------:R-:W-:Y:S01]  /*01f0*/  ELECT P0, URZ, PT ;  /* 0x00000000003f782f */ /* 0x000fe20003800000 */
[----:B-1----:R-:W-:Y:S02]  /*0200*/  ULEA UR8, UR5, UR4, 0x18 ;  /* 0x0000000405087291 */ /* 0x002fe4000f8ec03f */
[----:B------:R-:W-:-:S04]  /*0210*/  UIADD3 UR4, -UR6, 0x100000, URZ ;  /* 0x0010000006047890 */ /* 0x000fc8000fffe13f */
[----:B------:R-:W-:Y:S02]  /*0220*/  USHF.L.U32 UR5, UR4, 0xb, URZ ;  /* 0x0000000b04057899 */ /* 0x000fe4000800063f */
[----:B------:R-:W-:Y:S02]  /*0230*/  USHF.L.U32 UR4, UR4, 0x1, URZ ;  /* 0x0000000104047899 */ /* 0x000fe4000800063f */
[----:B------:R-:W-:-:S04]  /*0240*/  UIADD3 UR6, -UR7, 0x100000, URZ ;  /* 0x0010000007067890 */ /* 0x000fc8000fffe13f */
[----:B------:R-:W-:Y:S02]  /*0250*/  USHF.L.U32 UR7, UR6, 0xb, URZ ;  /* 0x0000000b06077899 */ /* 0x000fe4000800063f */
[----:B------:R-:W-:Y:S01]  /*0260*/  USHF.L.U32 UR6, UR6, 0x1, URZ ;  /* 0x0000000106067899 */ /* 0x000fe2000800063f */
[----:B------:R-:W1:Y:S03]  /*0270*/  FENCE.VIEW.ASYNC.S ;  /* 0x00000000000073c6 */ /* 0x000e660000000000 */
[----:B-1----:R1:W2:Y:S08]  /*0280*/  SYNCS.EXCH.64 URZ, [UR8+0x33430], UR4 ;  /* 0x03343004083f75b2 */ /* 0x0022b00008000100 */
[----:B------:R1:W4:Y:S01]  /*0290*/  SYNCS.EXCH.64 URZ, [UR8+0x33440], UR6 ;  /* 0x03344006083f75b2 */ /* 0x0003220008000100 */
[----:B------:R1:W0:Y:S01]  /*02a0*/  SYNCS.EXCH.64 URZ, [UR8+0x33438], UR4 ;  /* 0x03343804083f75b2 */ /* 0x0002220008000100 */
[----:B------:R1:W0:Y:S01]  /*02b0*/  SYNCS.EXCH.64 URZ, [UR8+0x33448], UR6 ;  /* 0x03344806083f75b2 */ /* 0x0002220008000100 */
[----:B------:R-:W-:Y:S01]  /*02c0*/  NOP ;  /* 0x0000000000007918 */ /* 0x000fe20000000000 */
.L_x_0:
[----:B------:R-:W5:Y:S01]  /*02d0*/  SHFL.IDX PT, R2, R0, RZ, 0x1f ;  /* 0x00001fff00027589 */ /* 0x000f6200000e0000 */
[----:B------:R-:W-:Y:S01]  /*02e0*/  NOP ;  /* 0x0000000000007918 */ /* 0x000fe20000000000 */
[----:B-----5:R-:W-:-:S13]  /*02f0*/  ISETP.NE.AND P0, PT, R2, RZ, PT ;  /* 0x000000ff0200720c */ /* 0x020fda0003f05270 */
[----:B------:R-:W-:Y:S05]  /*0300*/  @P0 BRA `(.L_x_1) ;  /* 0x0000000000480947 */ /* 0x000fea0003800000 */
[----:B-1----:R-:W1:Y:S01]  /*0310*/  S2UR UR5, SR_CgaCtaId ;  /* 0x00000000000579c3 */ /* 0x002e620000008800 */
        /* <DEDUP_REMOVED lines=12> */
[----:B-1----:R1:W0:Y:S08]  /*03e0*/  SYNCS.EXCH.64 URZ, [UR8+0x33450], UR4 ;  /* 0x03345004083f75b2 */ /* 0x0022300008000100 */
[----:B------:R1:W0:Y:S01]  /*03f0*/  SYNCS.EXCH.64 URZ, [UR8+0x33460], UR6 ;  /* 0x03346006083f75b2 */ /* 0x0002220008000100 */
[----:B------:R1:W0:Y:S01]  /*0400*/  SYNCS.EXCH.64 URZ, [UR8+0x33458], UR4 ;  /* 0x03345804083f75b2 */ /* 0x0002220008000100 */
[----:B------:R1:W0:Y:S01]  /*0410*/  SYNCS.EXCH.64 URZ, [UR8+0x33468], UR6 ;  /* 0x03346806083f75b2 */ /* 0x0002220008000100 */
[----:B------:R-:W-:Y:S01]  /*0420*/  NOP ;  /* 0x0000000000007918 */ /* 0x000fe20000000000 */
.L_x_1:
[----:B------:R-:W5:Y:S01]  /*0430*/  SHFL.IDX PT, R2, R0, RZ, 0x1f ;  /* 0x00001fff00027589 */ /* 0x000f6200000e0000 */
[----:B------:R-:W-:Y:S01]  /*0440*/  NOP ;  /* 0x0000000000007918 */ /* 0x000fe20000000000 */
[----:B-----5:R-:W-:-:S13]  /*0450*/  ISETP.NE.AND P0, PT, R2, RZ, PT ;  /* 0x000000ff0200720c */ /* 0x020fda0003f05270 */
[----:B------:R-:W-:Y:S05]  /*0460*/  @P0 BRA `(.L_x_2) ;  /* 0x0000000000380947 */ /* 0x000fea0003800000 */
[----:B-1----:R-:W1:Y:S01]  /*0470*/  S2UR UR5, SR_CgaCtaId ;  /* 0x00000000000579c3 */ /* 0x002e620000008800 */
[----:B------:R-:W-:Y:S01]  /*0480*/  UMOV UR4, 0x400 ;  /* 0x0000040000047882 */ /* 0x000fe20000000000 */
[----:B------:R-:W-:Y:S01]  /*0490*/  UMOV UR7, 0x80 ;  /* 0x0000008000077882 */ /* 0x000fe20000000000 */
[----:B------:R-:W-:Y:S01]  /*04a0*/  ELECT P0, URZ, PT ;  /* 0x00000000003f782f */ /* 0x000fe20003800000 */
[----:B-1----:R-:W-:Y:S02]  /*04b0*/  ULEA UR6, UR5, UR4, 0x18 ;  /* 0x0000000405067291 */ /* 0x002fe4000f8ec03f */
[----:B------:R-:W-:-:S04]  /*04c0*/  UIADD3 UR4, -UR7, 0x100000, URZ ;  /* 0x0010000007047890 */ /* 0x000fc8000fffe13f */
[----:B------:R-:W-:Y:S02]  /*04d0*/  USHF.L.U32 UR5, UR4, 0xb, URZ ;  /* 0x0000000b04057899 */ /* 0x000fe4000800063f */
[----:B------:R-:W-:Y:S01]  /*04e0*/  USHF.L.U32 UR4, UR4, 0x1, URZ ;  /* 0x0000000104047899 */ /* 0x000fe2000800063f */
[----:B------:R-:W1:Y:S11]  /*04f0*/  FENCE.VIEW.ASYNC.S ;  /* 0x00000000000073c6 */ /* 0x000e760000000000 */
[----:B-1----:R1:W0:Y:S01]  /*0500*/  SYNCS.EXCH.64 URZ, [UR6+0x33470], UR4 ;  /* 0x03347004063f75b2 */ /* 0x0022220008000100 */
[----:B------:R1:W0:Y:S01]  /*0510*/  SYNCS.EXCH.64 URZ, [UR6+0x33480], UR4 ;  /* 0x03348004063f75b2 */ /* 0x0002220008000100 */
[----:B------:R1:W0:Y:S01]  /*0520*/  SYNCS.EXCH.64 URZ, [UR6+0x33478], UR4 ;  /* 0x03347804063f75b2 */ /* 0x0002220008000100 */
[----:B------:R1:W0:Y:S01]  /*0530*/  SYNCS.EXCH.64 URZ, [UR6+0x33488], UR4 ;  /* 0x03348804063f75b2 */ /* 0x0002220008000100 */
[----:B------:R-:W-:Y:S01]  /*0540*/  NOP ;  /* 0x0000000000007918 */ /* 0x000fe20000000000 */
.L_x_2:
        /* <DEDUP_REMOVED lines=22> */
.L_x_3:
[----:B------:R-:W5:Y:S01]  /*06b0*/  SHFL.IDX PT, R2, R0, RZ, 0x1f ;  /* 0x00001fff00027589 */ /* 0x000f6200000e0000 */
[----:B------:R-:W0:Y:S01]  /*06c0*/  S2UR UR45, SR_CgaCtaId ;  /* 0x00000000002d79c3 */ /* 0x000e220000008800 */
[----:B------:R-:W-:Y:S01]  /*06d0*/  R2UR UR9, R3 ;  /* 0x00000000030972ca */ /* 0x000fe200000e0000 */
[----:B------:R-:W-:Y:S01]  /*06e0*/  NOP ;  /* 0x0000000000007918 */ /* 0x000fe20000000000 */
[----:B-----5:R-:W-:-:S13]  /*06f0*/  ISETP.NE.AND P0, PT, R2, RZ, PT ;  /* 0x000000ff0200720c */ /* 0x020fda0003f05270 */
[----:B0-----:R-:W-:Y:S05]  /*0700*/  @P0 BRA `(.L_x_4) ;  /* 0x0000000000480947 */ /* 0x001fea0003800000 */
[----:B-1----:R-:W0:Y:S01]  /*0710*/  S2UR UR5, SR_CgaCtaId ;  /* 0x00000000000579c3 */ /* 0x002e220000008800 */
[----:B------:R-:W-:Y:S01]  /*0720*/  UMOV UR4, 0x400 ;  /* 0x0000040000047882 */ /* 0x000fe20000000000 */
[----:B------:R-:W-:Y:S01]  /*0730*/  UMOV UR6, 0x1 ;  /* 0x0000000100067882 */ /* 0x000fe20000000000 */
[----:B------:R-:W-:Y:S01]  /*0740*/  UMOV UR7, 0x2 ;  /* 0x0000000200077882 */ /* 0x000fe20000000000 */
[----:B------:R-:W-:Y:S01]  /*0750*/  ELECT P0, URZ, PT ;  /* 0x00000000003f782f */ /* 0x000fe20003800000 */
[----:B0-----:R-:W-:Y:S02]  /*0760*/  ULEA UR8, UR5, UR4, 0x18 ;  /* 0x0000000405087291 */ /* 0x001fe4000f8ec03f */
[----:B------:R-:W-:-:S04]  /*0770*/  UIADD3 UR4, -UR6, 0x100000, URZ ;  /* 0x0010000006047890 */ /* 0x000fc8000fffe13f */
[----:B------:R-:W-:Y:S02]  /*0780*/  USHF.L.U32 UR5, UR4, 0xb, URZ ;  /* 0x0000000b04057899 */ /* 0x000fe4000800063f */
[----:B------:R-:W-:Y:S02]  /*0790*/  USHF.L.U32 UR4, UR4, 0x1, URZ ;  /* 0x0000000104047899 */ /* 0x000fe4000800063f */
[----:B------:R-:W-:-:S04]  /*07a0*/  UIADD3 UR6, -UR7, 0x100000, URZ ;  /* 0x0010000007067890 */ /* 0x000fc8000fffe13f */
[----:B------:R-:W-:Y:S02]  /*07b0*/  USHF.L.U32 UR7, UR6, 0xb, URZ ;  /* 0x0000000b06077899 */ /* 0x000fe4000800063f */
[----:B------:R-:W-:Y:S01]  /*07c0*/  USHF.L.U32 UR6, UR6, 0x1, URZ ;  /* 0x0000000106067899 */ /* 0x000fe2000800063f */
[----:B------:R-:W0:Y:S03]  /*07d0*/  FENCE.VIEW.ASYNC.S ;  /* 0x00000000000073c6 */ /* 0x000e260000000000 */
[----:B0-----:R0:W1:Y:S08]  /*07e0*/  SYNCS.EXCH.64 URZ, [UR8+0x334b0], UR4 ;  /* 0x0334b004083f75b2 */ /* 0x0010700008000100 */
[----:B------:R0:W0:Y:S01]  /*07f0*/  SYNCS.EXCH.64 URZ, [UR8+0x334c0], UR6 ;  /* 0x0334c006083f75b2 */ /* 0x0000220008000100 */
[----:B------:R0:W0:Y:S01]  /*0800*/  SYNCS.EXCH.64 URZ, [UR8+0x334b8], UR4 ;  /* 0x0334b804083f75b2 */ /* 0x0000220008000100 */
[----:B------:R0:W0:Y:S01]  /*0810*/  SYNCS.EXCH.64 URZ, [UR8+0x334c8], UR6 ;  /* 0x0334c806083f75b2 */ /* 0x0000220008000100 */
[----:B------:R-:W-:Y:S01]  /*0820*/  NOP ;  /* 0x0000000000007918 */ /* 0x000fe20000000000 */
.L_x_4:
[----:B------:R-:W-:Y:S01]  /*0830*/  UISETP.NE.AND UP0, UPT, UR9, URZ, UPT ;  /* 0x0000003f0900728c */ /* 0x000fe2000bf05270 */
[----:B------:R-:W-:Y:S01]  /*0840*/  NOP ;  /* 0x0000000000007918 */ /* 0x000fe20000000000 */
[----:B------:R-:W-:Y:S01]  /*0850*/  UMOV UR36, 0x1 ;  /* 0x0000000100247882 */ /* 0x000fe20000000000 */
[----:B------:R-:W-:Y:S01]  /*0860*/  ULDC.64 UR50, c[0x0][0x208] ;  /* 0x0000820000327ab9 */ /* 0x000fe20000000a00 */
[----:B------:R-:W-:Y:S01]  /*0870*/  USEL UR36, UR36, 0x2, !UP0 ;  /* 0x0000000224247887 */ /* 0x000fe2000c000000 */
[----:B01234-:R-:W-:Y:S01]  /*0880*/  BAR.SYNC.DEFER_BLOCKING 0x0 ;  /* 0x0000000000007b1d */ /* 0x01ffe20000010000 */
[----:B------:R-:W-:-:S13]  /*0890*/  PLOP3.LUT P0, PT, PT, PT, UP0, 0x80, 0x0 ;  /* 0x000000000000781c */ /* 0x000fda0003f0f008 */
[----:B------:R-:W-:Y:S05]  /*08a0*/  @!P0 BRA `(.L_x_5) ;  /* 0x0000009c00f88947 */ /* 0x000fea0003800000 */
.L_x_6:
[----:B------:R-:W-:-:S08]  /*08b0*/  NOP ;  /* 0x0000000000007918 */ /* 0x000fd00000000000 */
[----:B------:R-:W0:Y:S02]  /*08c0*/  USETMAXREG.TRY_ALLOC.CTAPOOL UP0, 0xe8 ;  /* 0x000000e8000079c8 */ /* 0x000e240008000600 */
[----:B0-----:R-:W-:-:S13]  /*08d0*/  PLOP3.LUT P0, PT, PT, PT, UP0, 0x80, 0x0 ;  /* 0x000000000000781c */ /* 0x001fda0003f0f008 */
[----:B------:R-:W-:Y:S05]  /*08e0*/  @!P0 BRA `(.L_x_6) ;  /* 0xfffffffc00f08947 */ /* 0x000fea000383ffff */
[----:B------:R-:W0:Y:S01]  /*08f0*/  S2R R2, SR_TID.X ;  /* 0x0000000000027919 */ /* 0x000e220000002100 */
[----:B------:R-:W1:Y:S08]  /*0900*/  S2UR UR41, SR_CTAID.X ;  /* 0x00000000002979c3 */ /* 0x000e700000002500 */
[----:B------:R-:W-:Y:S06]  /*0910*/  BAR.ARV 0x8, 0x180 ;  /* 0x0206000000007b1d */ /* 0x000fec0000002000 */
[----:B0-----:R-:W-:-:S04]  /*0920*/  LOP3.LUT R0, R2, 0xffffff80, RZ, 0xc0, !PT ;  /* 0xffffff8002007812 */ /* 0x001fc800078ec0ff */
[----:B------:R-:W-:Y:S02]  /*0930*/  ISETP.NE.AND P0, PT, R0, 0x80, PT ;  /* 0x000000800000780c */ /* 0x000fe40003f05270 */
[----:B------:R-:W1:Y:S11]  /*0940*/  LDC R0, c[0x0][0xc34] ;  /* 0x00030d00ff007b82 */ /* 0x000e760000000800 */
[----:B------:R-:W-:Y:S06]  /*0950*/  @!P0 BAR.ARV 0x9, 0x100 ;  /* 0x0244000000008b1d */ /* 0x000fec0000002000 */
[----:B-1----:R-:W-:-:S13]  /*0960*/  ISETP.LE.AND P0, PT, R0, UR41, PT ;  /* 0x0000002900007c0c */ /* 0x002fda000bf03270 */
[----:B------:R-:W-:Y:S05]  /*0970*/  @P0 EXIT ;  /* 0x000000000000094d */ /* 0x000fea0003800000 */
[----:B------:R-:W-:Y:S01]  /*0980*/  VIADD R18, R2, 0xffffff80 ;  /* 0xffffff8002127836 */ /* 0x000fe20000000000 */
[----:B------:R-:W-:Y:S01]  /*0990*/  ULOP3.LUT UR47, UR36, 0x1, URZ, 0xfc, !UPT ;  /* 0x00000001242f7892 */ /* 0x000fe2000f8efc3f */
[----:B------:R-:W-:Y:S01]  /*09a0*/  IMAD.MOV.U32 R224, RZ, RZ, -0x2 ;  /* 0xfffffffeffe07424 */ /* 0x000fe200078e00ff */
[----:B------:R-:W-:Y:S01]  /*09b0*/  UMOV UR46, URZ ;  /* 0x0000003f002e7c82 */ /* 0x000fe20008000000 */
[----:B------:R-:W-:Y:S01]  /*09c0*/  UMOV UR45, URZ ;  /* 0x0000003f002d7c82 */ /* 0x000fe20008000000 */
[----:B------:R-:W-:Y:S01]  /*09d0*/  SHF.R.S32.HI R3, RZ, 0x1f, R18 ;  /* 0x0000001fff037819 */ /* 0x000fe20000011412 */
[----:B------:R-:W-:-:S03]  /*09e0*/  UMOV UR44, URZ ;  /* 0x0000003f002c7c82 */ /* 0x000fc60008000000 */
[CC--:B------:R-:W-:Y:S02]  /*09f0*/  LEA.HI R5, R3.reuse, R18.reuse, RZ, 0x7 ;  /* 0x0000001203057211 */ /* 0x0c0fe400078f38ff */
[-C--:B------:R-:W-:Y:S02]  /*0a00*/  LEA.HI R0, R3, R18.reuse, RZ, 0x5 ;  /* 0x0000001203007211 */ /* 0x080fe400078f28ff */
[----:B------:R-:W-:Y:S02]  /*0a10*/  LOP3.LUT R7, R5, 0xffffff80, RZ, 0xc0, !PT ;  /* 0xffffff8005077812 */ /* 0x000fe400078ec0ff */
[CC--:B------:R-:W-:Y:S01]  /*0a20*/  LEA.HI R2, R3.reuse, R18.reuse, RZ, 0x4 ;  /* 0x0000001203027211 */ /* 0x0c0fe200078f20ff */
[----:B------:R-:W-:Y:S01]  /*0a30*/  IMAD.SHL.U32 R4, R0, 0x20, RZ ;  /* 0x0000002000047824 */ /* 0x000fe200078e00ff */
[----:B------:R-:W-:Y:S01]  /*0a40*/  LEA.HI R6, R3, R18, RZ, 0x2 ;  /* 0x0000001203067211 */ /* 0x000fe200078f10ff */
[----:B------:R-:W-:Y:S01]  /*0a50*/  IMAD.IADD R22, R18, 0x1, -R7 ;  /* 0x0000000112167824 */ /* 0x000fe200078e0a07 */
[----:B------:R-:W-:-:S02]  /*0a60*/  SHF.R.S32.HI R9, RZ, 0x4, R2 ;  /* 0x00000004ff097819 */ /* 0x000fc40000011402 */
[----:B------:R-:W-:Y:S02]  /*0a70*/  LOP3.LUT R13, R6, 0xfffffffc, RZ, 0xc0, !PT ;  /* 0xfffffffc060d7812 */ /* 0x000fe400078ec0ff */
[----:B------:R-:W-:Y:S02]  /*0a80*/  SHF.R.S32.HI R7, RZ, 0x1f, R22 ;  /* 0x0000001fff077819 */ /* 0x000fe40000011416 */
[----:B------:R-:W-:Y:S01]  /*0a90*/  LEA.HI R19, R3, R18, RZ, 0x3 ;  /* 0x0000001203137211 */ /* 0x000fe200078f18ff */
[----:B------:R-:W-:Y:S01]  /*0aa0*/  IMAD.IADD R13, R18, 0x1, -R13 ;  /* 0x00000001120d7824 */ /* 0x000fe200078e0a0d */
[----:B------:R-:W-:Y:S02]  /*0ab0*/  LEA.HI R0, R7, R22, RZ, 0x2 ;  /* 0x0000001607007211 */ /* 0x000fe400078f10ff */
[----:B------:R-:W-:Y:S02]  /*0ac0*/  LOP3.LUT R3, R2, 0x3fffff0, RZ, 0xc0, !PT ;  /* 0x03fffff002037812 */ /* 0x000fe400078ec0ff */
[----:B------:R-:W-:-:S02]  /*0ad0*/  SHF.R.S32.HI R6, RZ, 0x2, R0 ;  /* 0x00000002ff067819 */ /* 0x000fc40000011400 */
[----:B------:R-:W-:Y:S01]  /*0ae0*/  SHF.R.S32.HI R11, RZ, 0x1f, R0 ;  /* 0x0000001fff0b7819 */ /* 0x000fe20000011400 */
[----:B------:R-:W-:Y:S01]  /*0af0*/  IMAD.IADD R3, R18, 0x1, -R3 ;  /* 0x0000000112037824 */ /* 0x000fe200078e0a03 */
[----:B------:R-:W-:Y:S02]  /*0b00*/  LEA.HI R2, R2, R9, RZ, 0x1 ;  /* 0x0000000902027211 */ /* 0x000fe400078f08ff */
[----:B------:R-:W-:Y:S02]  /*0b10*/  LEA.HI R11, R11, R6, RZ, 0x3 ;  /* 0x000000060b0b7211 */ /* 0x000fe400078f18ff */
[----:B------:R-:W-:Y:S02]  /*0b20*/  SHF.R.S32.HI R220, RZ, 0x7, R5 ;  /* 0x00000007ffdc7819 */ /* 0x000fe40000011405 */
[----:B------:R-:W-:Y:S02]  /*0b30*/  LOP3.LUT R4, R4, 0xfffffc00, RZ, 0xc0, !PT ;  /* 0xfffffc0004047812 */ /* 0x000fe400078ec0ff */
[----:B------:R-:W-:-:S02]  /*0b40*/  LOP3.LUT R2, R2, 0x1ffffffe, RZ, 0xc0, !PT ;  /* 0x1ffffffe02027812 */ /* 0x000fc400078ec0ff */
[----:B------:R-:W-:Y:S01]  /*0b50*/  LOP3.LUT R15, R19, 0xfffffff8, RZ, 0xc0, !PT ;  /* 0xfffffff8130f7812 */ /* 0x000fe200078ec0ff */
[----:B------:R-:W-:Y:S01]  /*0b60*/  IMAD R223, R3, 0x40, R4 ;  /* 0x0000004003df7824 */ /* 0x000fe200078e0204 */
[----:B------:R-:W-:Y:S01]  /*0b70*/  LOP3.LUT R11, R11, 0xfffffff8, RZ, 0xc0, !PT ;  /* 0xfffffff80b0b7812 */ /* 0x000fe200078ec0ff */
[----:B------:R-:W-:Y:S01]  /*0b80*/  IMAD.IADD R2, R9, 0x1, -R2 ;  /* 0x0000000109027824 */ /* 0x000fe200078e0a02 */
[----:B------:R-:W-:Y:S01]  /*0b90*/  LEA.HI R5, R5, R220, RZ, 0x1 ;  /* 0x000000dc05057211 */ /* 0x000fe200078f08ff */
[----:B------:R-:W-:Y:S01]  /*0ba0*/  IMAD.IADD R18, R18, 0x1, -R15 ;  /* 0x0000000112127824 */ /* 0x000fe200078e0a0f */
[----:B------:R-:W-:Y:S01]  /*0bb0*/  LEA.HI R7, R7, R22, RZ, 0x5 ;  /* 0x0000001607077211 */ /* 0x000fe200078f28ff */
[----:B------:R-:W-:Y:S01]  /*0bc0*/  IMAD.IADD R6, R6, 0x1, -R11 ;  /* 0x0000000106067824 */ /* 0x000fe200078e0a0b */
[----:B------:R-:W-:Y:S01]  /*0bd0*/  LEA.HI R4, R13, R13, RZ, 0x1 ;  /* 0x0000000d0d047211 */ /* 0x000fe200078f08ff */
[----:B------:R-:W-:Y:S01]  /*0be0*/  IMAD R223, R2, 0x8, R223 ;  /* 0x0000000802df7824 */ /* 0x000fe200078e02df */
[----:B------:R-:W-:Y:S01]  /*0bf0*/  LOP3.LUT R5, R5, 0x3fffffe, RZ, 0xc0, !PT ;  /* 0x03fffffe05057812 */ /* 0x000fe200078ec0ff */
[----:B------:R-:W-:Y:S01]  /*0c00*/  IMAD.SHL.U32 R2, R18, 0x8, RZ ;  /* 0x0000000812027824 */ /* 0x000fe200078e00ff */
[----:B------:R-:W-:-:S02]  /*0c10*/  SHF.R.S32.HI R7, RZ, 0x5, R7 ;  /* 0x00000005ff077819 */ /* 0x000fc40000011407 */
[----:B------:R-:W-:Y:S01]  /*0c20*/  LOP3.LUT R3, R0, 0x7ffffffc, RZ, 0xc0, !PT ;  /* 0x7ffffffc00037812 */ /* 0x000fe200078ec0ff */
[----:B------:R-:W-:Y:S01]  /*0c30*/  IMAD.IADD R5, R220, 0x1, -R5 ;  /* 0x00000001dc057824 */ /* 0x000fe200078e0a05 */
[----:B------:R-:W-:Y:S01]  /*0c40*/  LOP3.LUT R4, R4, 0x1ffffffe, RZ, 0xc0, !PT ;  /* 0x1ffffffe04047812 */ /* 0x000fe200078ec0ff */
[----:B------:R-:W-:Y:S01]  /*0c50*/  IMAD R6, R7, 0x10, R6 ;  /* 0x0000001007067824 */ /* 0x000fe200078e0206 */
[----:B------:R-:W-:Y:S01]  /*0c60*/  SHF.R.S32.HI R19, RZ, 0x3, R19 ;  /* 0x00000003ff137819 */ /* 0x000fe20000011413 */
[C---:B------:R-:W-:Y:S02]  /*0c70*/  VIADD R17, R2.reuse, 0x40 ;  /* 0x0000004002117836 */ /* 0x040fe40000000000 */
[----:B------:R-:W-:Y:S02]  /*0c80*/  VIADD R16, R2, 0x80 ;  /* 0x0000008002107836 */ /* 0x000fe40000000000 */
[----:B------:R-:W-:Y:S01]  /*0c90*/  IMAD.IADD R3, R22, 0x1, -R3 ;  /* 0x0000000116037824 */ /* 0x000fe200078e0a03 */
[----:B------:R-:W-:Y:S01]  /*0ca0*/  SHF.R.S32.HI R226, RZ, 0x1f, R17 ;  /* 0x0000001fffe27819 */ /* 0x000fe20000011411 */
[----:B------:R-:W-:Y:S01]  /*0cb0*/  IMAD.IADD R4, R13, 0x1, -R4 ;  /* 0x000000010d047824 */ /* 0x000fe200078e0a04 */
[----:B------:R-:W-:Y:S01]  /*0cc0*/  SHF.R.S32.HI R225, RZ, 0x1f, R16 ;  /* 0x0000001fffe17819 */ /* 0x000fe20000011410 */
[----:B------:R-:W-:-:S02]  /*0cd0*/  IMAD R221, R5, 0x40, R6 ;  /* 0x0000004005dd7824 */ /* 0x000fc400078e0206 */
[----:B------:R-:W-:Y:S02]  /*0ce0*/  IMAD R224, R3, R224, 0xa0 ;  /* 0x000000a003e07424 */ /* 0x000fe400078e02e0 */
[----:B------:R-:W-:-:S07]  /*0cf0*/  IMAD R222, R4, 0x8, R221 ;  /* 0x0000000804de7824 */ /* 0x000fce00078e02dd */
.L_x_39:
[----:B------:R-:W-:Y:S01]  /*0d00*/  ULDC UR4, c[0x0][0xc38] ;  /* 0x00030e0000047ab9 */ /* 0x000fe20000000800 */
[----:B------:R-:W-:Y:S01]  /*0d10*/  ULDC UR15, c[0x0][0xc44] ;  /* 0x00031100000f7ab9 */ /* 0x000fe20000000800 */
[----:B------:R-:W-:Y:S01]  /*0d20*/  UISETP.NE.AND UP3, UPT, UR4, 0x1, UPT ;  /* 0x000000010400788c */ /* 0x000fe2000bf65270 */
[----:B------:R-:W-:Y:S01]  /*0d30*/  IMAD.MOV.U32 R3, RZ, RZ, 0x3f800000 ;  /* 0x3f800000ff037424 */ /* 0x000fe200078e00ff */
[----:B------:R-:W-:Y:S01]  /*0d40*/  UISETP.NE.AND UP2, UPT, UR15, 0x1, UPT ;  /* 0x000000010f00788c */ /* 0x000fe2000bf45270 */
[----:B------:R-:W-:Y:S01]  /*0d50*/  IMAD.MOV.U32 R0, RZ, RZ, 0x3f800000 ;  /* 0x3f800000ff007424 */ /* 0x000fe200078e00ff */
[----:B------:R-:W-:Y:S01]  /*0d60*/  ULDC.64 UR6, c[0x0][0x990] ;  /* 0x0002640000067ab9 */ /* 0x000fe20000000a00 */
[----:B------:R-:W-:Y:S01]  /*0d70*/  ULDC.64 UR4, c[0x0][0x998] ;  /* 0x0002660000047ab9 */ /* 0x000fe20000000a00 */
[----:B------:R-:W-:Y:S02]  /*0d80*/  UISETP.NE.U32.AND UP0, UPT, UR6, URZ, UPT ;  /* 0x0000003f0600728c */ /* 0x000fe4000bf05070 */
[----:B------:R-:W-:Y:S01]  /*0d90*/  UISETP.NE.U32.AND UP1, UPT, UR4, URZ, UPT ;  /* 0x0000003f0400728c */ /* 0x000fe2000bf25070 */
[----:B------:R-:W-:-:S02]  /*0da0*/  UMOV UR43, UR41 ;  /* 0x00000029002b7c82 */ /* 0x000fc40008000000 */
[----:B------:R-:W-:Y:S01]  /*0db0*/  @UP3 ULDC UR8, c[0x0][0xc3c] ;  /* 0x00030f0000083ab9 */ /* 0x000fe20000000800 */
[----:B------:R-:W-:Y:S01]  /*0dc0*/  @UP3 ULDC UR10, c[0x0][0xc40] ;  /* 0x00031000000a3ab9 */ /* 0x000fe20000000800 */
[----:B------:R-:W-:Y:S02]  /*0dd0*/  UIMAD.WIDE.U32 UR8, UR41, UR8, URZ ;  /* 0x00000008290872a5 */ /* 0x000fe4000f8e003f */
[----:B------:R-:W-:Y:S02]  /*0de0*/  UISETP.NE.AND.EX UP0, UPT, UR7, URZ, UPT, UP0 ;  /* 0x0000003f0700728c */ /* 0x000fe4000bf05300 */
[----:B------:R-:W-:Y:S02]  /*0df0*/  @UP3 USHF.R.U32.HI UR43, URZ, UR10, UR9 ;  /* 0x0000000a3f2b3299 */ /* 0x000fe40008011609 */
[----:B------:R-:W-:Y:S01]  /*0e00*/  UISETP.NE.AND.EX UP1, UPT, UR5, URZ, UPT, UP1 ;  /* 0x0000003f0500728c */ /* 0x000fe2000bf25310 */
[----:B------:R-:W-:Y:S01]  /*0e10*/  @UP2 ULDC.64 UR10, c[0x0][0xc48] ;  /* 0x00031200000a2ab9 */ /* 0x000fe20000000a00 */
[----:B------:R-:W-:Y:S01]  /*0e20*/  PLOP3.LUT P0, PT, PT, PT, UP0, 0x80, 0x0 ;  /* 0x000000000000781c */ /* 0x000fe20003f0f008 */
[----:B------:R-:W-:-:S02]  /*0e30*/  UIMAD.WIDE.U32 UR8, UR43, UR10, URZ ;  /* 0x0000000a2b0872a5 */ /* 0x000fc4000f8e003f */
[----:B------:R-:W-:Y:S02]  /*0e40*/  UMOV UR42, UR43 ;  /* 0x0000002b002a7c82 */ /* 0x000fe40008000000 */
[----:B------:R-:W-:Y:S01]  /*0e50*/  @UP0 ULDC.64 UR12, c[0x0][0x9a8] ;  /* 0x00026a00000c0ab9 */ /* 0x000fe20000000a00 */
[----:B------:R-:W-:Y:S01]  /*0e60*/  @UP2 USHF.R.U32.HI UR42, URZ, UR11, UR9 ;  /* 0x0000000b3f2a2299 */ /* 0x000fe20008011609 */
[----:B------:R-:W-:Y:S01]  /*0e70*/  PLOP3.LUT P1, PT, PT, PT, UP1, 0x80, 0x0 ;  /* 0x000000000000781c */ /* 0x000fe20003f2f018 */
[----:B01-3--:R-:W0:Y:S01]  /*0e80*/  SHFL.IDX PT, R8, R220, RZ, 0x1f ;  /* 0x00001fffdc087589 */ /* 0x00be2200000e0000 */
[----:B------:R-:W-:Y:S01]  /*0e90*/  @UP1 ULDC.64 UR18, c[0x0][0x9b8] ;  /* 0x00026e0000121ab9 */ /* 0x000fe20000000a00 */
[----:B------:R-:W-:Y:S02]  /*0ea0*/  @UP0 USHF.R.S32.HI UR10, URZ, 0x1f, UR42 ;  /* 0x0000001f3f0a0899 */ /* 0x000fe4000801142a */
[----:B------:R-:W-:Y:S02]  /*0eb0*/  @UP1 USHF.R.S32.HI UR11, URZ, 0x1f, UR42 ;  /* 0x0000001f3f0b1899 */ /* 0x000fe4000801142a */
[----:B------:R-:W-:-:S02]  /*0ec0*/  @UP0 UIADD3 UR14, -UR42, URZ, URZ ;  /* 0x0000003f2a0e0290 */ /* 0x000fc4000fffe13f */
[----:B------:R-:W-:Y:S02]  /*0ed0*/  @UP1 UIADD3 UR20, -UR42, URZ, URZ ;  /* 0x0000003f2a141290 */ /* 0x000fe4000fffe13f */
[----:B------:R-:W-:Y:S02]  /*0ee0*/  @UP0 UIMAD.WIDE.U32 UR8, UR42, UR12, URZ ;  /* 0x0000000c2a0802a5 */ /* 0x000fe4000f8e003f */
[----:B------:R-:W-:Y:S02]  /*0ef0*/  @UP0 UIMAD UR10, UR10, UR12, URZ ;  /* 0x0000000c0a0a02a4 */ /* 0x000fe4000f8e023f */
[----:B------:R-:W-:Y:S02]  /*0f00*/  @UP1 UIMAD UR12, UR11, UR18, URZ ;  /* 0x000000120b0c12a4 */ /* 0x000fe4000f8e023f */
[----:B------:R-:W-:Y:S02]  /*0f10*/  @UP0 UIMAD UR14, UR15, UR14, UR43 ;  /* 0x0000000e0f0e02a4 */ /* 0x000fe4000f8e022b */
[----:B------:R-:W-:-:S02]  /*0f20*/  @UP1 UIMAD UR20, UR15, UR20, UR43 ;  /* 0x000000140f1412a4 */ /* 0x000fc4000f8e022b */
[----:B------:R-:W-:Y:S02]  /*0f30*/  @UP0 UIMAD UR16, UR42, UR13, UR10 ;  /* 0x0000000d2a1002a4 */ /* 0x000fe4000f8e020a */
[----:B------:R-:W-:Y:S02]  /*0f40*/  @UP0 USHF.R.S32.HI UR15, URZ, 0x1f, UR14 ;  /* 0x0000001f3f0f0899 */ /* 0x000fe4000801140e */
[----:B------:R-:W-:Y:S02]  /*0f50*/  @UP1 USHF.R.S32.HI UR21, URZ, 0x1f, UR20 ;  /* 0x0000001f3f151899 */ /* 0x000fe40008011414 */
[----:B------:R-:W-:Y:S02]  /*0f60*/  @UP1 UIMAD.WIDE.U32 UR10, UR42, UR18, URZ ;  /* 0x000000122a0a12a5 */ /* 0x000fe4000f8e003f */
[----:B------:R-:W-:Y:S02]  /*0f70*/  @UP1 UIMAD UR17, UR42, UR19, UR12 ;  /* 0x000000132a1112a4 */ /* 0x000fe4000f8e020c */
[----:B------:R-:W-:Y:S01]  /*0f80*/  @UP0 UIADD3 UR9, UR9, UR16, URZ ;  /* 0x0000001009090290 */ /* 0x000fe2000fffe03f */
[----:B------:R-:W-:Y:S01]  /*0f90*/  @UP0 ULDC.64 UR18, c[0x0][0x9b0] ;  /* 0x00026c0000120ab9 */ /* 0x000fe20000000a00 */
[----:B------:R-:W-:Y:S01]  /*0fa0*/  @UP1 ULDC.64 UR12, c[0x0][0x9c0] ;  /* 0x00027000000c1ab9 */ /* 0x000fe20000000a00 */
[----:B------:R-:W-:-:S02]  /*0fb0*/  @UP0 UIMAD UR15, UR15, UR18, URZ ;  /* 0x000000120f0f02a4 */ /* 0x000fc4000f8e023f */
[----:B------:R-:W-:Y:S02]  /*0fc0*/  @UP1 UIMAD UR16, UR21, UR12, URZ ;  /* 0x0000000c151012a4 */ /* 0x000fe4000f8e023f */
[----:B------:R-:W-:Y:S02]  /*0fd0*/  @UP1 UIADD3 UR11, UR11, UR17, URZ ;  /* 0x000000110b0b1290 */ /* 0x000fe4000fffe03f */
[----:B------:R-:W-:Y:S02]  /*0fe0*/  @UP0 UIMAD UR15, UR14, UR19, UR15 ;  /* 0x000000130e0f02a4 */ /* 0x000fe4000f8e020f */
[----:B------:R-:W-:Y:S02]  /*0ff0*/  @UP0 UIMAD.WIDE.U32 UR8, UR14, UR18, UR8 ;  /* 0x000000120e0802a5 */ /* 0x000fe4000f8e0008 */
[----:B------:R-:W-:Y:S02]  /*1000*/  @UP1 UIMAD UR16, UR20, UR13, UR16 ;  /* 0x0000000d141012a4 */ /* 0x000fe4000f8e0210 */
[----:B------:R-:W-:-:S02]  /*1010*/  @UP1 UIMAD.WIDE.U32 UR12, UR20, UR12, UR10 ;  /* 0x0000000c140c12a5 */ /* 0x000fc4000f8e000a */
[----:B------:R-:W-:Y:S02]  /*1020*/  @UP0 UIADD3 UR10, UR9, UR15, URZ ;  /* 0x0000000f090a0290 */ /* 0x000fe4000fffe03f */
[----:B------:R-:W-:Y:S02]  /*1030*/  @UP0 ULEA UR6, UP2, UR8, UR6, 0x2 ;  /* 0x0000000608060291 */ /* 0x000fe4000f84103f */
[----:B------:R-:W-:Y:S02]  /*1040*/  @UP1 UIADD3 UR9, UR13, UR16, URZ ;  /* 0x000000100d091290 */ /* 0x000fe4000fffe03f */
[----:B------:R-:W-:Y:S02]  /*1050*/  @UP1 ULEA UR4, UP3, UR12, UR4, 0x2 ;  /* 0x000000040c041291 */ /* 0x000fe4000f86103f */
[----:B------:R-:W-:Y:S01]  /*1060*/  @UP0 ULEA.HI.X UR7, UR8, UR7, UR10, 0x2, UP2 ;  /* 0x0000000708070291 */ /* 0x000fe200090f140a */
[----:B------:R-:W-:Y:S01]  /*1070*/  IMAD.U32 R4, RZ, RZ, UR6 ;  /* 0x00000006ff047e24 */ /* 0x000fe2000f8e00ff */
[----:B------:R-:W-:-:S02]  /*1080*/  @UP1 ULEA.HI.X UR5, UR12, UR5, UR9, 0x2, UP3 ;  /* 0x000000050c051291 */ /* 0x000fc400098f1409 */
[----:B------:R-:W-:Y:S01]  /*1090*/  IMAD.U32 R6, RZ, RZ, UR4 ;  /* 0x00000004ff067e24 */ /* 0x000fe2000f8e00ff */
[----:B------:R-:W1:Y:S01]  /*10a0*/  S2UR UR37, SR_CgaCtaId ;  /* 0x00000000002579c3 */ /* 0x000e620000008800 */
[----:B------:R-:W-:Y:S01]  /*10b0*/  IMAD.U32 R5, RZ, RZ, UR7 ;  /* 0x00000007ff057e24 */ /* 0x000fe2000f8e00ff */
[----:B0-----:R-:W-:Y:S01]  /*10c0*/  R2UR UR38, R8 ;  /* 0x00000000082672ca */ /* 0x001fe200000e0000 */
[----:B------:R-:W-:Y:S01]  /*10d0*/  IMAD.U32 R7, RZ, RZ, UR5 ;  /* 0x00000005ff077e24 */ /* 0x000fe2000f8e00ff */
[----:B------:R-:W-:Y:S01]  /*10e0*/  ULDC.64 UR4, c[0x0][0x418] ;  /* 0x0001060000047ab9 */ /* 0x000fe20000000a00 */
[----:B------:R-:W-:Y:S01]  /*10f0*/  UMOV UR39, 0x400 ;  /* 0x0000040000277882 */ /* 0x000fe20000000000 */
[----:B------:R-:W2:Y:S01]  /*1100*/  @P0 LDG.E R3, desc[UR50][R4.64] ;  /* 0x0000003204030981 */ /* 0x000ea2000c1e1900 */
[----:B------:R-:W-:Y:S01]  /*1110*/  ULDC UR52, c[0x0][0x424] ;  /* 0x0001090000347ab9 */ /* 0x000fe20000000800 */
[----:B------:R-:W-:Y:S02]  /*1120*/  ULDC UR8, c[0x0][0x988] ;  /* 0x0002620000087ab9 */ /* 0x000fe40000000800 */
[----:B------:R-:W2:Y:S01]  /*1130*/  @P1 LDG.E R0, desc[UR50][R6.64] ;  /* 0x0000003206001981 */ /* 0x000ea2000c1e1900 */
[----:B------:R-:W-:-:S04]  /*1140*/  UISETP.NE.U32.AND UP0, UPT, UR4, URZ, UPT ;  /* 0x0000003f0400728c */ /* 0x000fc8000bf05070 */
[----:B------:R-:W-:Y:S02]  /*1150*/  UISETP.NE.AND.EX UP0, UPT, UR5, URZ, UPT, UP0 ;  /* 0x0000003f0500728c */ /* 0x000fe4000bf05300 */
[----:B------:R-:W-:Y:S02]  /*1160*/  ULEA.HI UR4, UR38, UR38, URZ, 0x1 ;  /* 0x0000002626047291 */ /* 0x000fe4000f8f083f */
[----:B------:R-:W-:Y:S01]  /*1170*/  USEL UR52, UR52, 0x1, UP0 ;  /* 0x0000000134347887 */ /* 0x000fe20008000000 */
[----:B------:R-:W-:Y:S01]  /*1180*/  ULDC UR5, c[0x0][0x2f0] ;  /* 0x0000bc0000057ab9 */ /* 0x000fe20000000800 */
[----:B------:R-:W-:Y:S02]  /*1190*/  ULOP3.LUT UR4, UR4, 0x3e, URZ, 0xc0, !UPT ;  /* 0x0000003e04047892 */ /* 0x000fe4000f8ec03f */
[----:B-1----:R-:W-:Y:S02]  /*11a0*/  ULEA UR39, UR37, UR39, 0x18 ;  /* 0x0000002725277291 */ /* 0x002fe4000f8ec03f */
[----:B------:R-:W-:-:S02]  /*11b0*/  UIMAD UR52, UR52, UR5, URZ ;  /* 0x00000005343472a4 */ /* 0x000fc4000f8e023f */
[----:B------:R-:W-:Y:S02]  /*11c0*/  UIADD3 UR7, UR39, 0x1e200, URZ ;  /* 0x0001e20027077890 */ /* 0x000fe4000fffe03f */
[----:B------:R-:W-:Y:S02]  /*11d0*/  UIADD3 UR4, UR38, -UR4, URZ ;  /* 0x8000000426047290 */ /* 0x000fe4000fffe03f */
[----:B------:R-:W-:Y:S02]  /*11e0*/  ULOP3.LUT UP0, URZ, UR7, 0x9f, URZ, 0xc0, !UPT ;  /* 0x0000009f073f7892 */ /* 0x000fe4000f80c03f */
[----:B------:R-:W-:Y:S02]  /*11f0*/  UIADD3 UR5, UR52, 0x9f, URZ ;  /* 0x0000009f34057890 */ /* 0x000fe4000fffe03f */
[----:B------:R-:W-:Y:S02]  /*1200*/  ULEA UR6, UR4, UR7, 0xc ;  /* 0x0000000704067291 */ /* 0x000fe4000f8e603f */
[----:B------:R-:W-:Y:S01]  /*1210*/  PLOP3.LUT P0, PT, PT, PT, UP0, 0x80, 0x0 ;  /* 0x000000000000781c */ /* 0x000fe20003f0f008 */
[----:B------:R-:W-:-:S02]  /*1220*/  UIMAD.WIDE UR4, UR5, 0x66666667, URZ ;  /* 0x66666667050478a5 */ /* 0x000fc4000f8e023f */
[----:B------:R-:W-:Y:S02]  /*1230*/  USHF.R.U32.HI UR6, URZ, 0x4, UR6 ;  /* 0x000000043f067899 */ /* 0x000fe40008011606 */
[----:B------:R-:W-:Y:S02]  /*1240*/  USHF.R.U32.HI UR49, URZ, 0x1f, UR5 ;  /* 0x0000001f3f317899 */ /* 0x000fe40008011605 */
[----:B------:R-:W-:Y:S02]  /*1250*/  ULOP3.LUT UR48, UR6, 0x3fff, URZ, 0xc0, !UPT ;  /* 0x00003fff06307892 */ /* 0x000fe4000f8ec03f */
[----:B------:R-:W-:Y:S01]  /*1260*/  ULEA.HI.SX32 UR49, UR5, UR49, 0x1a ;  /* 0x0000003105317291 */ /* 0x000fe2000f8fd23f */
[----:B--2---:R-:W-:-:S04]  /*1270*/  FMUL.FTZ R0, R3, R0 ;  /* 0x0000000003007220 */ /* 0x004fc80000410000 */
[----:B------:R-:W-:-:S05]  /*1280*/  FMUL.FTZ R0, R0, UR8 ;  /* 0x0000000800007c20 */ /* 0x000fca0008410000 */
[----:B------:R-:W-:Y:S01]  /*1290*/  R2UR UR40, R0 ;  /* 0x00000000002872ca */ /* 0x000fe200000e0000 */
[----:B----45:R-:W-:-:S14]  /*12a0*/  @!P0 BRA `(.L_x_7) ;  /* 0x0000000000408947 */ /* 0x030fdc0003800000 */
[----:B------:R-:W-:Y:S01]  /*12b0*/  MOV R0, 0x0 ;  /* 0x0000000000007802 */ /* 0x000fe20000000f00 */
[----:B------:R-:W-:Y:S01]  /*12c0*/  ULDC.64 UR4, c[0x4][0xc0] ;  /* 0x0100300000047ab9 */ /* 0x000fe20000000a00 */
[----:B------:R-:W-:Y:S01]  /*12d0*/  ULDC.64 UR6, c[0x4][0x30] ;  /* 0x01000c0000067ab9 */ /* 0x000fe20000000a00 */
[----:B------:R-:W-:Y:S01]  /*12e0*/  IMAD.U32 R4, RZ, RZ, UR4 ;  /* 0x00000004ff047e24 */ /* 0x000fe2000f8e00ff */
[----:B------:R0:W1:Y:S01]  /*12f0*/  LDC.64 R14, c[0x4][R0] ;  /* 0x01000000000e7b82 */ /* 0x0000620000000a00 */
[----:B------:R-:W-:Y:S01]  /*1300*/  IMAD.U32 R5, RZ, RZ, UR5 ;  /* 0x00000005ff057e24 */ /* 0x000fe2000f8e00ff */
[----:B------:R-:W-:Y:S01]  /*1310*/  ULDC.64 UR4, c[0x4][0xc8] ;  /* 0x0100320000047ab9 */ /* 0x000fe20000000a00 */
[----:B------:R-:W-:Y:S02]  /*1320*/  IMAD.U32 R10, RZ, RZ, UR6 ;  /* 0x00000006ff0a7e24 */ /* 0x000fe4000f8e00ff */
[----:B------:R-:W-:Y:S02]  /*1330*/  IMAD.U32 R6, RZ, RZ, UR4 ;  /* 0x00000004ff067e24 */ /* 0x000fe4000f8e00ff */
[----:B------:R-:W-:-:S02]  /*1340*/  IMAD.U32 R7, RZ, RZ, UR5 ;  /* 0x00000005ff077e24 */ /* 0x000fc4000f8e00ff */
[----:B------:R-:W-:Y:S02]  /*1350*/  IMAD.U32 R11, RZ, RZ, UR7 ;  /* 0x00000007ff0b7e24 */ /* 0x000fe4000f8e00ff */
[----:B------:R-:W-:Y:S02]  /*1360*/  IMAD.MOV.U32 R8, RZ, RZ, 0x70 ;  /* 0x00000070ff087424 */ /* 0x000fe400078e00ff */
[----:B------:R-:W-:Y:S02]  /*1370*/  IMAD.MOV.U32 R12, RZ, RZ, 0x1 ;  /* 0x00000001ff0c7424 */ /* 0x000fe400078e00ff */
[----:B0-----:R-:W-:-:S07]  /*1380*/  IMAD.MOV.U32 R13, RZ, RZ, RZ ;  /* 0x000000ffff0d7224 */ /* 0x001fce00078e00ff */
[----:B------:R-:W-:-:S07]  /*1390*/  LEPC R20, `(.L_x_7) ;  /* 0x000000001014794e */ /* 0x000fce0000000000 */
[----:B-1----:R-:W-:Y:S05]  /*13a0*/  CALL.ABS.NOINC R14 ;  /* 0x000000000e007343 */ /* 0x002fea0003c00000 */
.L_x_7:
[----:B------:R-:W-:Y:S01]  /*13b0*/  ULOP3.LUT UR4, UR46, 0x1, URZ, 0xc0, !UPT ;  /* 0x000000012e047892 */ /* 0x000fe2000f8ec03f */
[----:B------:R-:W-:-:S05]  /*13c0*/  IMAD.U32 R3, RZ, RZ, UR47 ;  /* 0x0000002fff037e24 */ /* 0x000fca000f8e00ff */
[----:B------:R-:W-:Y:S01]  /*13d0*/  IMAD.U32 R0, RZ, RZ, UR4 ;  /* 0x00000004ff007e24 */ /* 0x000fe2000f8e00ff */
[----:B------:R-:W-:-:S04]  /*13e0*/  ISETP.NE.AND P0, PT, R3, 0x3, PT ;  /* 0x000000030300780c */ /* 0x000fc80003f05270 */
[----:B------:R-:W-:-:S04]  /*13f0*/  SHF.L.U32 R0, R0, 0x1f, RZ ;  /* 0x0000001f00007819 */ /* 0x000fc800000006ff */
[----:B------:R-:W0:Y:S02]  /*1400*/  SYNCS.PHASECHK.TRANS64.TRYWAIT P1, [UR39+0x33400], R0 ;  /* 0x03340000ff0075a7 */ /* 0x000e240008020167 */
[----:B0-----:R-:W-:Y:S05]  /*1410*/  @!P1 BRA `(.L_x_8) ;  /* 0x000000e400309947 */ /* 0x001fea0003800000 */
.L_x_107:
[----:B------:R-:W-:Y:S05]  /*1420*/  @!P0 BRA `(.L_x_9) ;  /* 0x0000000000048947 */ /* 0x000fea0003800000 */
[----:B------:R-:W-:Y:S01]  /*1430*/  BPT.TRAP 0x1 ;  /* 0x000000040000795c */ /* 0x000fe20000300000 */
.L_x_9:
[----:B0-----:R-:W-:Y:S02]  /*1440*/  IMAD.U32 R3, RZ, RZ, UR44 ;  /* 0x0000002cff037e24 */ /* 0x001fe4000f8e00ff */
[----:B------:R-:W-:-:S03]  /*1450*/  IMAD.U32 R0, RZ, RZ, UR45 ;  /* 0x0000002dff007e24 */ /* 0x000fc6000f8e00ff */
[----:B------:R-:W-:Y:S02]  /*1460*/  LEA R3, R3, UR39, 0x3 ;  /* 0x0000002703037c11 */ /* 0x000fe4000f8e18ff */
[----:B------:R-:W-:-:S04]  /*1470*/  SHF.L.U32 R0, R0, 0x1f, RZ ;  /* 0x0000001f00007819 */ /* 0x000fc800000006ff */
[----:B------:R0:W1:Y:S01]  /*1480*/  SYNCS.PHASECHK.TRANS64.TRYWAIT P1, [R3+URZ+0x33430], R0 ;  /* 0x03343000030075a7 */ /* 0x000062000802017f */
[----:B------:R-:W-:Y:S05]  /*1490*/  @!P0 BRA `(.L_x_10) ;  /* 0x0000000000048947 */ /* 0x000fea0003800000 */
[----:B------:R-:W-:Y:S01]  /*14a0*/  BPT.TRAP 0x1 ;  /* 0x000000040000795c */ /* 0x000fe20000300000 */
.L_x_10:
[----:B------:R-:W-:Y:S01]  /*14b0*/  IMAD.MOV.U32 R119, RZ, RZ, RZ ;  /* 0x000000ffff777224 */ /* 0x000fe200078e00ff */
[----:B-1----:R-:W-:Y:S06]  /*14c0*/  @P1 BRA `(.L_x_11) ;  /* 0x0000000000081947 */ /* 0x002fec0003800000 */
[----:B------:R-:W1:Y:S02]  /*14d0*/  SYNCS.PHASECHK.TRANS64.TRYWAIT P1, [R3+URZ+0x33430], R0 ;  /* 0x03343000030075a7 */ /* 0x000e64000802017f */
[----:B-1----:R-:W-:Y:S05]  /*14e0*/  @!P1 BRA `(.L_x_12) ;  /* 0x000000e400149947 */ /* 0x002fea0003800000 */
.L_x_11:
[----:B------:R-:W-:Y:S05]  /*14f0*/  WARPSYNC.ALL ;  /* 0x0000000000007948 */ /* 0x000fea0003800000 */
[----:B------:R-:W-:Y:S01]  /*1500*/  UIADD3 UR4, UR39, 0x24200, URZ ;  /* 0x0002420027047890 */ /* 0x000fe2000fffe03f */
[----:B------:R-:W-:Y:S01]  /*1510*/  WARPGROUP.ARRIVE ;  /* 0x00000000000079c5 */ /* 0x000fe20000000000 */
[----:B------:R-:W-:Y:S02]  /*1520*/  ULOP3.LUT UR28, UR48, 0x10000, URZ, 0xfc, !UPT ;  /* 0x00010000301c7892 */ /* 0x000fe4000f8efc3f */
[----:B------:R-:W-:Y:S01]  /*1530*/  USHF.R.U32.HI UR4, URZ, 0x4, UR4 ;  /* 0x000000043f047899 */ /* 0x000fe20008011604 */
[----:B------:R-:W-:Y:S01]  /*1540*/  UMOV UR25, 0x80000020 ;  /* 0x8000002000197882 */ /* 0x000fe20000000000 */
[----:B------:R-:W-:-:S02]  /*1550*/  UMOV UR27, 0x80000020 ;  /* 0x80000020001b7882 */ /* 0x000fc40000000000 */
[----:B------:R-:W-:Y:S01]  /*1560*/  ULOP3.LUT UR4, UR4, 0x3fff, URZ, 0xc0, !UPT ;  /* 0x00003fff04047892 */ /* 0x000fe2000f8ec03f */
[----:B------:R-:W-:Y:S01]  /*1570*/  UMOV UR24, UR28 ;  /* 0x0000001c00187c82 */ /* 0x000fe20008000000 */
[----:B------:R-:W-:Y:S02]  /*1580*/  UMOV UR5, UR25 ;  /* 0x0000001900057c82 */ /* 0x000fe40008000000 */
[----:B------:R-:W-:Y:S01]  /*1590*/  ULOP3.LUT UR48, UR4, 0x10000, URZ, 0xfc, !UPT ;  /* 0x0001000004307892 */ /* 0x000fe2000f8efc3f */
[----:B------:R-:W-:Y:S02]  /*15a0*/  UMOV UR7, 0x80000020 ;  /* 0x8000002000077882 */ /* 0x000fe40000000000 */
[----:B------:R-:W-:Y:S01]  /*15b0*/  UMOV UR4, UR24 ;  /* 0x0000001800047c82 */ /* 0x000fe20008000000 */
[----:B------:R-:W-:Y:S01]  /*15c0*/  UIMAD UR30, UR44, 0x780, UR48 ;  /* 0x000007802c1e78a4 */ /* 0x000fe2000f8e0230 */
[----:B------:R-:W-:Y:S01]  /*15d0*/  UMOV UR11, 0x80000020 ;  /* 0x80000020000b7882 */ /* 0x000fe20000000000 */
[----:B------:R-:W-:-:S02]  /*15e0*/  UMOV UR15, 0x80000020 ;  /* 0x80000020000f7882 */ /* 0x000fc40000000000 */
[----:B------:R-:W-:Y:S02]  /*15f0*/  UIADD3 UR6, UR30, 0x80, URZ ;  /* 0x000000801e067890 */ /* 0x000fe4000fffe03f */
[----:B------:R-:W-:Y:S02]  /*1600*/  UIADD3 UR8, UR30, 0x100, URZ ;  /* 0x000001001e087890 */ /* 0x000fe4000fffe03f */
[----:B------:R-:W-:Y:S01]  /*1610*/  UMOV UR26, UR30 ;  /* 0x0000001e001a7c82 */ /* 0x000fe20008000000 */
[----:B------:R-:W-:Y:S01]  /*1620*/  UIADD3 UR9, UR30, 0x180, URZ ;  /* 0x000001801e097890 */ /* 0x000fe2000fffe03f */
[----:B------:R-:W-:Y:S01]  /*1630*/  QGMMA.64x32x32.F32.E4M3.E4M3 R88, gdesc[UR24], RZ, !UPT, gsb0 ;  /* 0x00600000185879f3 */ /* 0x000fe2000c0008ff */
[----:B------:R-:W-:Y:S01]  /*1640*/  UMOV UR26, UR6 ;  /* 0x00000006001a7c82 */ /* 0x000fe20008000000 */
[----:B------:R-:W-:Y:S01]  /*1650*/  UMOV UR27, 0x80000020 ;  /* 0x80000020001b7882 */ /* 0x000fe20000000000 */
[----:B------:R-:W-:Y:S01]  /*1660*/  UMOV UR6, UR8 ;  /* 0x0000000800067c82 */ /* 0x000fe20008000000 */
[----:B------:R-:W-:-:S02]  /*1670*/  UIADD3 UR10, UR30, 0x200, URZ ;  /* 0x000002001e0a7890 */ /* 0x000fc4000fffe03f */
[----:B------:R-:W-:Y:S02]  /*1680*/  UIADD3 UR12, UR30, 0x102, URZ ;  /* 0x000001021e0c7890 */ /* 0x000fe4000fffe03f */
[----:B------:R-:W-:Y:S02]  /*1690*/  UIADD3 UR13, UR30, 0x182, URZ ;  /* 0x000001821e0d7890 */ /* 0x000fe4000fffe03f */
[----:B------:R-:W-:Y:S02]  /*16a0*/  UIADD3 UR14, UR30, 0x202, URZ ;  /* 0x000002021e0e7890 */ /* 0x000fe4000fffe03f */
[----:B------:R-:W-:Y:S01]  /*16b0*/  UIADD3 UR18, UR30, 0x382, URZ ;  /* 0x000003821e127890 */ /* 0x000fe2000fffe03f */
[----:B------:R-:W-:Y:S01]  /*16c0*/  UMOV UR19, 0x80000020 ;  /* 0x8000002000137882 */ /* 0x000fe20000000000 */
[----:B------:R-:W-:Y:S01]  /*16d0*/  UIADD3 UR22, UR30, 0x600, URZ ;  /* 0x000006001e167890 */ /* 0x000fe2000fffe03f */
[----:B------:R-:W-:Y:S01]  /*16e0*/  UMOV UR23, 0x80000020 ;  /* 0x8000002000177882 */ /* 0x000fe20000000000 */
[----:B------:R-:W-:Y:S01]  /*16f0*/  UMOV UR31, 0x80000020 ;  /* 0x80000020001f7882 */ /* 0x000fe20000000000 */
[----:B------:R-:W-:-:S02]  /*1700*/  WARPGROUP.DEPBAR.LE gsb0, 0x0 ;  /* 0x00008000000079c5 */ /* 0x000fc40000010000 */
[----:B------:R-:W-:-:S06]  /*1710*/  WARPGROUP.ARRIVE ;  /* 0x00000000000079c5 */ /* 0x000fcc0000000000 */
[----:B------:R-:W-:Y:S01]  /*1720*/  QGMMA.64x32x32.F32.E4M3.E4M3 R72, gdesc[UR24], RZ, !UPT, gsb0 ;  /* 0x00600000184879f3 */ /* 0x000fe2000c0008ff */
[----:B------:R-:W-:Y:S01]  /*1730*/  UMOV UR26, UR9 ;  /* 0x00000009001a7c82 */ /* 0x000fe20008000000 */
[----:B------:R-:W-:Y:S01]  /*1740*/  UMOV UR27, 0x80000020 ;  /* 0x80000020001b7882 */ /* 0x000fe20000000000 */
[----:B------:R-:W-:Y:S02]  /*1750*/  WARPGROUP.DEPBAR.LE gsb0, 0x0 ;  /* 0x00008000000079c5 */ /* 0x000fe40000010000 */
[----:B------:R-:W-:-:S06]  /*1760*/  WARPGROUP.ARRIVE ;  /* 0x00000000000079c5 */ /* 0x000fcc0000000000 */
[----:B------:R-:W-:Y:S01]  /*1770*/  QGMMA.64x32x32.F32.E4M3.E4M3 R56, gdesc[UR4], RZ, !UPT, gsb0 ;  /* 0x00600000043879f3 */ /* 0x000fe2000c0008ff */
[----:B------:R-:W-:Y:S02]  /*1780*/  UIADD3 UR4, UR28, 0x2, URZ ;  /* 0x000000021c047890 */ /* 0x000fe4000fffe03f */
[----:B------:R-:W-:Y:S01]  /*1790*/  UIADD3 UR6, UR30, 0x2, URZ ;  /* 0x000000021e067890 */ /* 0x000fe2000fffe03f */
[----:B------:R-:W-:Y:S01]  /*17a0*/  UMOV UR5, 0x80000020 ;  /* 0x8000002000057882 */ /* 0x000fe20000000000 */
[----:B------:R-:W-:Y:S01]  /*17b0*/  UMOV UR7, 0x80000020 ;  /* 0x8000002000077882 */ /* 0x000fe20000000000 */
[----:B------:R-:W-:Y:S02]  /*17c0*/  UMOV UR9, UR5 ;  /* 0x0000000500097c82 */ /* 0x000fe40008000000 */
[----:B------:R-:W-:Y:S01]  /*17d0*/  UMOV UR8, UR4 ;  /* 0x0000000400087c82 */ /* 0x000fe20008000000 */
[----:B------:R-:W-:Y:S02]  /*17e0*/  WARPGROUP.DEPBAR.LE gsb0, 0x0 ;  /* 0x00008000000079c5 */ /* 0x000fe40000010000 */
[----:B------:R-:W-:-:S06]  /*17f0*/  WARPGROUP.ARRIVE ;  /* 0x00000000000079c5 */ /* 0x000fcc0000000000 */
[----:B------:R-:W-:Y:S01]  /*1800*/  QGMMA.64x32x32.F32.E4M3.E4M3 R40, gdesc[UR24], RZ, !UPT, gsb0 ;  /* 0x00600000182879f3 */ /* 0x000fe2000c0008ff */
[----:B------:R-:W-:Y:S01]  /*1810*/  UMOV UR26, UR10 ;  /* 0x0000000a001a7c82 */ /* 0x000fe20008000000 */
[----:B------:R-:W-:Y:S01]  /*1820*/  UMOV UR27, 0x80000020 ;  /* 0x80000020001b7882 */ /* 0x000fe20000000000 */
[----:B------:R-:W-:Y:S01]  /*1830*/  UIADD3 UR10, UR30, 0x82, URZ ;  /* 0x000000821e0a7890 */ /* 0x000fe2000fffe03f */
[----:B------:R-:W-:Y:S02]  /*1840*/  WARPGROUP.DEPBAR.LE gsb0, 0x0 ;  /* 0x00008000000079c5 */ /* 0x000fe40000010000 */
[----:B------:R-:W-:-:S06]  /*1850*/  WARPGROUP.ARRIVE ;  /* 0x00000000000079c5 */ /* 0x000fcc0000000000 */
[----:B------:R-:W-:Y:S03]  /*1860*/  QGMMA.64x32x32.F32.E4M3.E4M3 R24, gdesc[UR24], RZ, !UPT, gsb0 ;  /* 0x00600000181879f3 */ /* 0x000fe6000c0008ff */
[----:B------:R-:W-:Y:S02]  /*1870*/  WARPGROUP.DEPBAR.LE gsb0, 0x0 ;  /* 0x00008000000079c5 */ /* 0x000fe40000010000 */
[----:B------:R-:W-:-:S06]  /*1880*/  WARPGROUP.ARRIVE ;  /* 0x00000000000079c5 */ /* 0x000fcc0000000000 */
[----:B------:R-:W-:Y:S01]  /*1890*/  QGMMA.64x32x32.F32.E4M3.E4M3 R88, gdesc[UR4], R88, gsb0 ;  /* 0x00600000045879f3 */ /* 0x000fe20008000858 */
[----:B------:R-:W-:Y:S01]  /*18a0*/  UMOV UR6, UR10 ;  /* 0x0000000a00067c82 */ /* 0x000fe20008000000 */
[----:B------:R-:W-:Y:S01]  /*18b0*/  UMOV UR7, 0x80000020 ;  /* 0x8000002000077882 */ /* 0x000fe20000000000 */
[----:B------:R-:W-:Y:S01]  /*18c0*/  UMOV UR10, UR12 ;  /* 0x0000000c000a7c82 */ /* 0x000fe20008000000 */
[----:B------:R-:W-:Y:S02]  /*18d0*/  WARPGROUP.DEPBAR.LE gsb0, 0x0 ;  /* 0x00008000000079c5 */ /* 0x000fe40000010000 */
[----:B------:R-:W-:-:S06]  /*18e0*/  WARPGROUP.ARRIVE ;  /* 0x00000000000079c5 */ /* 0x000fcc0000000000 */
[----:B------:R-:W-:Y:S01]  /*18f0*/  QGMMA.64x32x32.F32.E4M3.E4M3 R72, gdesc[UR4], R72, gsb0 ;  /* 0x00600000044879f3 */ /* 0x000fe20008000848 */
[----:B------:R-:W-:Y:S01]  /*1900*/  UMOV UR6, UR13 ;  /* 0x0000000d00067c82 */ /* 0x000fe20008000000 */
[----:B------:R-:W-:Y:S01]  /*1910*/  UMOV UR7, 0x80000020 ;  /* 0x8000002000077882 */ /* 0x000fe20000000000 */
[----:B------:R-:W-:Y:S02]  /*1920*/  WARPGROUP.DEPBAR.LE gsb0, 0x0 ;  /* 0x00008000000079c5 */ /* 0x000fe40000010000 */
[----:B------:R-:W-:-:S06]  /*1930*/  WARPGROUP.ARRIVE ;  /* 0x00000000000079c5 */ /* 0x000fcc0000000000 */
[----:B------:R-:W-:Y:S01]  /*1940*/  QGMMA.64x32x32.F32.E4M3.E4M3 R56, gdesc[UR8], R56, gsb0 ;  /* 0x00600000083879f3 */ /* 0x000fe20008000838 */
        /* <DEDUP_REMOVED lines=8> */
[----:B------:R-:W-:Y:S01]  /*19d0*/  QGMMA.64x32x32.F32.E4M3.E4M3 R40, gdesc[UR4], R40, gsb0 ;  /* 0x00600000042879f3 */ /* 0x000fe20008000828 */
[----:B------:R-:W-:Y:S01]  /*19e0*/  UMOV UR6, UR14 ;  /* 0x0000000e00067c82 */ /* 0x000fe20008000000 */
[----:B------:R-:W-:Y:S01]  /*19f0*/  UMOV UR7, 0x80000020 ;  /* 0x8000002000077882 */ /* 0x000fe20000000000 */
[----:B------:R-:W-:Y:S01]  /*1a00*/  UIADD3 UR14, UR30, 0x380, URZ ;  /* 0x000003801e0e7890 */ /* 0x000fe2000fffe03f */
[----:B------:R-:W-:Y:S02]  /*1a10*/  WARPGROUP.DEPBAR.LE gsb0, 0x0 ;  /* 0x00008000000079c5 */ /* 0x000fe40000010000 */
[----:B------:R-:W-:-:S06]  /*1a20*/  WARPGROUP.ARRIVE ;  /* 0x00000000000079c5 */ /* 0x000fcc0000000000 */
[----:B------:R-:W-:Y:S01]  /*1a30*/  QGMMA.64x32x32.F32.E4M3.E4M3 R24, gdesc[UR4], R24, gsb0 ;  /* 0x00600000041879f3 */ /* 0x000fe20008000818 */
[----:B------:R-:W-:Y:S02]  /*1a40*/  UIADD3 UR6, UR30, 0x300, URZ ;  /* 0x000003001e067890 */ /* 0x000fe4000fffe03f */
[----:B------:R-:W-:Y:S01]  /*1a50*/  UIADD3 UR7, UR30, 0x400, URZ ;  /* 0x000004001e077890 */ /* 0x000fe2000fffe03f */
        /* <DEDUP_REMOVED lines=60> */
[----:B------:R-:W-:Y:S03]  /*1e20*/  QGMMA.64x32x32.F32.E4M3.E4M3 R24, gdesc[UR12], R24, gsb0 ;  /* 0x006000000c1879f3 */ /* 0x000fe60008000818 */
        /* <DEDUP_REMOVED lines=35> */
[----:B------:R-:W-:-:S03]  /*2060*/  UIADD3 UR6, UR30, 0x702, URZ ;  /* 0x000007021e067890 */ /* 0x000fc6000fffe03f */
        /* <DEDUP_REMOVED lines=18> */
[----:B------:R-:W-:Y:S05]  /*2190*/  @!P0 BRA `(.L_x_13) ;  /* 0x0000000000048947 */ /* 0x000fea0003800000 */
[----:B------:R-:W-:Y:S01]  /*21a0*/  BPT.TRAP 0x1 ;  /* 0x000000040000795c */ /* 0x000fe20000300000 */
.L_x_13:
[----:B01----:R-:W-:Y:S01]  /*21b0*/  VIADD R0, R224, UR52 ;  /* 0x00000034e0007c36 */ /* 0x003fe20008000000 */
[----:B------:R-:W-:Y:S01]  /*21c0*/  P2R R104, PR, RZ, 0x1 ;  /* 0x00000001ff687803 */ /* 0x000fe20000000000 */
[----:B------:R-:W-:Y:S01]  /*21d0*/  IMAD.U32 R5, RZ, RZ, UR49 ;  /* 0x00000031ff057e24 */ /* 0x000fe2000f8e00ff */
[----:B------:R-:W-:Y:S01]  /*21e0*/  R2UR UR6, R3 ;  /* 0x00000000030672ca */ /* 0x000fe200000e0000 */
[----:B------:R-:W-:Y:S01]  /*21f0*/  UISETP.GE.AND UP0, UPT, UR52, 0xa1, UPT ;  /* 0x000000a13400788c */ /* 0x000fe2000bf06270 */
[--C-:B------:R-:W-:Y:S02]  /*2200*/  IMAD.MOV.U32 R118, RZ, RZ, R119.reuse ;  /* 0x000000ffff767224 */ /* 0x100fe400078e0077 */
[----:B------:R-:W-:Y:S02]  /*2210*/  IMAD R4, R5, -0xa0, R0 ;  /* 0xffffff6005047824 */ /* 0x000fe400078e0200 */
[--C-:B------:R-:W-:Y:S02]  /*2220*/  IMAD.MOV.U32 R117, RZ, RZ, R119.reuse ;  /* 0x000000ffff757224 */ /* 0x100fe400078e0077 */
[--C-:B------:R-:W-:Y:S01]  /*2230*/  IMAD.MOV.U32 R116, RZ, RZ, R119.reuse ;  /* 0x000000ffff747224 */ /* 0x100fe200078e0077 */
[C---:B------:R-:W-:Y:S01]  /*2240*/  ISETP.GT.AND P6, PT, R4.reuse, RZ, PT ;  /* 0x000000ff0400720c */ /* 0x040fe20003fc4270 */
[--C-:B------:R-:W-:Y:S01]  /*2250*/  IMAD.MOV.U32 R115, RZ, RZ, R119.reuse ;  /* 0x000000ffff737224 */ /* 0x100fe200078e0077 */
[C---:B------:R-:W-:Y:S01]  /*2260*/  ISETP.GT.AND P5, PT, R4.reuse, 0x1, PT ;  /* 0x000000010400780c */ /* 0x040fe20003fa4270 */
[--C-:B------:R-:W-:Y:S01]  /*2270*/  IMAD.MOV.U32 R114, RZ, RZ, R119.reuse ;  /* 0x000000ffff727224 */ /* 0x100fe200078e0077 */
[----:B------:R-:W-:Y:S01]  /*2280*/  ISETP.GT.AND P4, PT, R4, 0x8, PT ;  /* 0x000000080400780c */ /* 0x000fe20003f84270 */
[----:B------:R-:W-:Y:S01]  /*2290*/  UIADD3 UR6, UR6, 0x33440, URZ ;  /* 0x0003344006067890 */ /* 0x000fe2000fffe03f */
[----:B------:R-:W-:Y:S01]  /*22a0*/  FSEL R7, R88, -INF , P6 ;  /* 0xff80000058077808 */ /* 0x000fe20003000000 */
[--C-:B------:R-:W-:Y:S01]  /*22b0*/  IMAD.MOV.U32 R112, RZ, RZ, R119.reuse ;  /* 0x000000ffff707224 */ /* 0x100fe200078e0077 */
[----:B------:R-:W-:Y:S01]  /*22c0*/  FSEL R9, R89, -INF , P5 ;  /* 0xff80000059097808 */ /* 0x000fe20002800000 */
[----:B------:R-:W-:Y:S01]  /*22d0*/  UPRMT UR6, UR37, 0x654, UR6 ;  /* 0x0000065425067896 */ /* 0x000fe20008000006 */
[----:B------:R-:W-:Y:S01]  /*22e0*/  ISETP.GT.AND P3, PT, R4, 0x9, PT ;  /* 0x000000090400780c */ /* 0x000fe20003f64270 */
[--C-:B------:R-:W-:Y:S01]  /*22f0*/  IMAD.MOV.U32 R110, RZ, RZ, R119.reuse ;  /* 0x000000ffff6e7224 */ /* 0x100fe200078e0077 */
[----:B------:R-:W-:Y:S01]  /*2300*/  FSEL R11, R92, -INF , P4 ;  /* 0xff8000005c0b7808 */ /* 0x000fe20002000000 */
[--C-:B------:R-:W-:Y:S01]  /*2310*/  IMAD.MOV.U32 R108, RZ, RZ, R119.reuse ;  /* 0x000000ffff6c7224 */ /* 0x100fe200078e0077 */
[----:B------:R-:W-:Y:S01]  /*2320*/  FMNMX.FTZ R0, R7, R9, !PT ;  /* 0x0000000907007209 */ /* 0x000fe20007810000 */
[--C-:B------:R-:W-:Y:S01]  /*2330*/  IMAD.MOV.U32 R106, RZ, RZ, R119.reuse ;  /* 0x000000ffff6a7224 */ /* 0x100fe200078e0077 */
[----:B------:R-:W-:Y:S01]  /*2340*/  ISETP.GT.AND P1, PT, R4, 0x10, PT ;  /* 0x000000100400780c */ /* 0x000fe20003f24270 */
[----:B------:R-:W-:Y:S01]  /*2350*/  IMAD.MOV.U32 R92, RZ, RZ, R119 ;  /* 0x000000ffff5c7224 */ /* 0x000fe200078e0077 */
[----:B------:R-:W-:Y:S01]  /*2360*/  FSEL R93, R93, -INF , P3 ;  /* 0xff8000005d5d7808 */ /* 0x000fe20001800000 */
[----:B------:R-:W-:Y:S01]  /*2370*/  SYNCS.ARRIVE.TRANS64.RED.A1T0 RZ, [UR6], RZ ;  /* 0x000000ffffff79a7 */ /* 0x000fe20008100406 */
[----:B------:R-:W-:-:S02]  /*2380*/  FMNMX.FTZ R0, R11, R0, !PT ;  /* 0x000000000b007209 */ /* 0x000fc40007810000 */
[----:B------:R-:W-:Y:S02]  /*2390*/  ISETP.GT.AND P2, PT, R4, 0x11, PT ;  /* 0x000000110400780c */ /* 0x000fe40003f44270 */
[----:B------:R-:W-:Y:S01]  /*23a0*/  FSEL R13, R96, -INF , P1 ;  /* 0xff800000600d7808 */ /* 0x000fe20000800000 */
[----:B------:R-:W-:Y:S01]  /*23b0*/  IMAD.MOV.U32 R96, RZ, RZ, R119 ;  /* 0x000000ffff607224 */ /* 0x000fe200078e0077 */
[----:B------:R-:W-:Y:S02]  /*23c0*/  FMNMX.FTZ R0, R93, R0, !PT ;  /* 0x000000005d007209 */ /* 0x000fe40007810000 */
[----:B------:R-:W-:Y:S02]  /*23d0*/  FSEL R90, R90, -INF , P6 ;  /* 0xff8000005a5a7808 */ /* 0x000fe40003000000 */
[----:B------:R-:W-:Y:S02]  /*23e0*/  ISETP.GT.AND P6, PT, R4, 0x18, PT ;  /* 0x000000180400780c */ /* 0x000fe40003fc4270 */
[----:B------:R-:W-:-:S02]  /*23f0*/  FSEL R97, R97, -INF , P2 ;  /* 0xff80000061617808 */ /* 0x000fc40001000000 */
[----:B------:R-:W-:Y:S02]  /*2400*/  FMNMX.FTZ R0, R13, R0, !PT ;  /* 0x000000000d007209 */ /* 0x000fe40007810000 */
[----:B------:R-:W-:Y:S02]  /*2410*/  FSEL R91, R91, -INF , P5 ;  /* 0xff8000005b5b7808 */ /* 0x000fe40002800000 */
[----:B------:R-:W-:Y:S02]  /*2420*/  ISETP.GT.AND P5, PT, R4, 0x19, PT ;  /* 0x000000190400780c */ /* 0x000fe40003fa4270 */
[----:B------:R-:W-:Y:S01]  /*2430*/  FSEL R15, R100, -INF , P6 ;  /* 0xff800000640f7808 */ /* 0x000fe20003000000 */
[----:B------:R-:W-:Y:S01]  /*2440*/  IMAD.MOV.U32 R100, RZ, RZ, R119 ;  /* 0x000000ffff647224 */ /* 0x000fe200078e0077 */
[----:B------:R-:W-:Y:S02]  /*2450*/  FMNMX.FTZ R0, R97, R0, !PT ;  /* 0x0000000061007209 */ /* 0x000fe40007810000 */
[----:B------:R-:W-:-:S02]  /*2460*/  FSEL R94, R94, -INF , P4 ;  /* 0xff8000005e5e7808 */ /* 0x000fc40002000000 */
[C---:B------:R-:W-:Y:S02]  /*2470*/  ISETP.GT.AND P4, PT, R4.reuse, 0x20, PT ;  /* 0x000000200400780c */ /* 0x040fe40003f84270 */
[----:B------:R-:W-:Y:S02]  /*2480*/  FSEL R101, R101, -INF , P5 ;  /* 0xff80000065657808 */ /* 0x000fe40002800000 */
[----:B------:R-:W-:Y:S02]  /*2490*/  FMNMX.FTZ R0, R15, R0, !PT ;  /* 0x000000000f007209 */ /* 0x000fe40007810000 */
[----:B------:R-:W-:Y:S02]  /*24a0*/  FSEL R95, R95, -INF , P3 ;  /* 0xff8000005f5f7808 */ /* 0x000fe40001800000 */
[----:B------:R-:W-:Y:S02]  /*24b0*/  ISETP.GT.AND P3, PT, R4, 0x21, PT ;  /* 0x000000210400780c */ /* 0x000fe40003f64270 */
[----:B------:R-:W-:-:S02]  /*24c0*/  FSEL R21, R72, -INF , P4 ;  /* 0xff80000048157808 */ /* 0x000fc40002000000 */
[----:B------:R-:W-:Y:S02]  /*24d0*/  FMNMX.FTZ R0, R101, R0, !PT ;  /* 0x0000000065007209 */ /* 0x000fe40007810000 */
[----:B------:R-:W-:Y:S02]  /*24e0*/  FSEL R98, R98, -INF , P1 ;  /* 0xff80000062627808 */ /* 0x000fe40000800000 */
[----:B------:R-:W-:Y:S02]  /*24f0*/  ISETP.GT.AND P1, PT, R4, 0x28, PT ;  /* 0x000000280400780c */ /* 0x000fe40003f24270 */
[----:B------:R-:W-:Y:S02]  /*2500*/  FSEL R105, R73, -INF , P3 ;  /* 0xff80000049697808 */ /* 0x000fe40001800000 */
[----:B------:R-:W-:Y:S02]  /*2510*/  FMNMX.FTZ R0, R21, R0, !PT ;  /* 0x0000000015007209 */ /* 0x000fe40007810000 */
[----:B------:R-:W-:-:S02]  /*2520*/  FSEL R99, R99, -INF , P2 ;  /* 0xff80000063637808 */ /* 0x000fc40001000000 */
[----:B------:R-:W-:Y:S02]  /*2530*/  ISETP.GT.AND P2, PT, R4, 0x29, PT ;  /* 0x000000290400780c */ /* 0x000fe40003f44270 */
        /* <DEDUP_REMOVED lines=36> */
[----:B------:R-:W-:Y:S01]  /*2780*/  FSEL R5, R61, -INF , P5 ;  /* 0xff8000003d057808 */ /* 0x000fe20002800000 */
[----:B------:R-:W-:Y:S01]  /*2790*/  IMAD.U32 R61, RZ, RZ, UR40 ;  /* 0x00000028ff3d7e24 */ /* 0x000fe2000f8e00ff */
        /* <DEDUP_REMOVED lines=41> */
[----:B------:R-:W-:Y:S02]  /*2a30*/  ISETP.GT.AND P0, PT, R4, 0x79, PT ;  /* 0x000000790400780c */ /* 0x000fe40003f04270 */
[----:B------:R-:W-:Y:S02]  /*2a40*/  FSEL R52, R52, -INF , P6 ;  /* 0xff80000034347808 */ /* 0x000fe40003000000 */
[----:B------:R-:W-:Y:S02]  /*2a50*/  FMNMX.FTZ R57, R49, R0, !PT ;  /* 0x0000000031397209 */ /* 0x000fe40007810000 */
[----:B------:R-:W-:Y:S02]  /*2a60*/  FSEL R43, R43, -INF , P5 ;  /* 0xff8000002b2b7808 */ /* 0x000fe40002800000 */
[----:B------:R-:W-:-:S02]  /*2a70*/  ISETP.GT.AND P5, PT, R4, 0x80, PT ;  /* 0x000000800400780c */ /* 0x000fc40003fa4270 */
[----:B------:R-:W-:Y:S02]  /*2a80*/  FSEL R53, R53, -INF , P0 ;  /* 0xff80000035357808 */ /* 0x000fe40000000000 */
[----:B------:R-:W-:Y:S02]  /*2a90*/  FMNMX.FTZ R0, R52, R57, !PT ;  /* 0x0000003934007209 */ /* 0x000fe40007810000 */
        /* <DEDUP_REMOVED lines=12> */
[----:B------:R-:W-:Y:S02]  /*2b60*/  FSEL R29, R29, -INF , P2 ;  /* 0xff8000001d1d7808 */ /* 0x000fe40001000000 */
[----:B------:R-:W-:Y:S02]  /*2b70*/  FMNMX.FTZ R0, R28, R57, !PT ;  /* 0x000000391c007209 */ /* 0x000fe40007810000 */
[----:B------:R-:W-:Y:S02]  /*2b80*/  ISETP.GT.AND P3, PT, R4, 0x90, PT ;  /* 0x000000900400780c */ /* 0x000fe40003f64270 */
[----:B------:R-:W-:-:S02]  /*2b90*/  FSEL R46, R46, -INF , P4 ;  /* 0xff8000002e2e7808 */ /* 0x000fc40002000000 */
[----:B------:R-:W-:Y:S02]  /*2ba0*/  FSEL R32, R32, -INF , P3 ;  /* 0xff80000020207808 */ /* 0x000fe40001800000 */
[----:B------:R-:W-:Y:S02]  /*2bb0*/  FMNMX.FTZ R57, R29, R0, !PT ;  /* 0x000000001d397209 */ /* 0x000fe40007810000 */
[----:B------:R-:W-:Y:S02]  /*2bc0*/  ISETP.GT.AND P4, PT, R4, 0x91, PT ;  /* 0x000000910400780c */ /* 0x000fe40003f84270 */
[----:B------:R-:W-:Y:S02]  /*2bd0*/  FMNMX.FTZ R0, R32, R57, !PT ;  /* 0x0000003920007209 */ /* 0x000fe40007810000 */
[----:B------:R-:W-:Y:S02]  /*2be0*/  FSEL R33, R33, -INF , P4 ;  /* 0xff80000021217808 */ /* 0x000fe40002000000 */
[----:B------:R-:W-:-:S02]  /*2bf0*/  ISETP.GT.AND P5, PT, R4, 0x98, PT ;  /* 0x000000980400780c */ /* 0x000fc40003fa4270 */
[----:B------:R-:W-:Y:S02]  /*2c00*/  FMNMX.FTZ R57, R33, R0, !PT ;  /* 0x0000000021397209 */ /* 0x000fe40007810000 */
[----:B------:R-:W-:Y:S02]  /*2c10*/  FSEL R36, R36, -INF , P5 ;  /* 0xff80000024247808 */ /* 0x000fe40002800000 */
[----:B------:R-:W-:Y:S02]  /*2c20*/  ISETP.GT.AND P6, PT, R4, 0x99, PT ;  /* 0x000000990400780c */ /* 0x000fe40003fc4270 */
[----:B------:R-:W-:Y:S02]  /*2c30*/  FMNMX.FTZ R0, R36, R57, !PT ;  /* 0x0000003924007209 */ /* 0x000fe40007810000 */
[----:B------:R-:W-:Y:S02]  /*2c40*/  FSEL R37, R37, -INF , P6 ;  /* 0xff80000025257808 */ /* 0x000fe40003000000 */
[----:B------:R-:W-:-:S02]  /*2c50*/  P2R R8, PR, RZ, 0x8 ;  /* 0x00000008ff087803 */ /* 0x000fc40000000000 */
[----:B------:R-:W-:Y:S02]  /*2c60*/  FMNMX.FTZ R6, R37, R0, !PT ;  /* 0x0000000025067209 */ /* 0x000fe40007810000 */
[----:B------:R-:W-:Y:S02]  /*2c70*/  P2R R14, PR, RZ, 0x2 ;  /* 0x00000002ff0e7803 */ /* 0x000fe40000000000 */
[C---:B------:R-:W-:Y:S01]  /*2c80*/  ISETP.GT.AND P1, PT, R4.reuse, 0x79, PT ;  /* 0x000000790400780c */ /* 0x040fe20003f24270 */
[----:B------:R-:W0:Y:S01]  /*2c90*/  SHFL.BFLY PT, R57, R6, 0x2, 0x1f ;  /* 0x0c401f0006397f89 */ /* 0x000e2200000e0000 */
[----:B------:R-:W-:Y:S02]  /*2ca0*/  P2R R12, PR, RZ, 0x4 ;  /* 0x00000004ff0c7803 */ /* 0x000fe40000000000 */
[----:B------:R-:W-:Y:S02]  /*2cb0*/  ISETP.GT.AND P2, PT, R4, 0x78, PT ;  /* 0x000000780400780c */ /* 0x000fe40003f44270 */
[----:B------:R-:W-:-:S02]  /*2cc0*/  FSEL R55, R55, -INF , P1 ;  /* 0xff80000037377808 */ /* 0x000fc40000800000 */
[----:B------:R-:W-:Y:S02]  /*2cd0*/  ISETP.NE.AND P1, PT, R14, RZ, PT ;  /* 0x000000ff0e00720c */ /* 0x000fe40003f25270 */
[----:B------:R-:W-:Y:S02]  /*2ce0*/  P2R R20, PR, RZ, 0x1 ;  /* 0x00000001ff147803 */ /* 0x000fe40000000000 */
[----:B------:R-:W-:Y:S02]  /*2cf0*/  FSEL R54, R54, -INF , P2 ;  /* 0xff80000036367808 */ /* 0x000fe40001000000 */
[----:B------:R-:W-:Y:S02]  /*2d00*/  ISETP.GT.AND P0, PT, R4, 0x80, PT ;  /* 0x000000800400780c */ /* 0x000fe40003f04270 */
[----:B------:R-:W-:Y:S02]  /*2d10*/  ISETP.NE.AND P2, PT, R12, RZ, PT ;  /* 0x000000ff0c00720c */ /* 0x000fe40003f45270 */
[----:B------:R-:W-:-:S02]  /*2d20*/  FSEL R26, R26, -INF , P0 ;  /* 0xff8000001a1a7808 */ /* 0x000fc40000000000 */
[----:B------:R-:W-:Y:S02]  /*2d30*/  ISETP.NE.AND P0, PT, R20, RZ, PT ;  /* 0x000000ff1400720c */ /* 0x000fe40003f05270 */
[----:B------:R-:W-:Y:S02]  /*2d40*/  FSEL R88, R39, -INF , P6 ;  /* 0xff80000027587808 */ /* 0x000fe40003000000 */
[----:B------:R-:W-:Y:S02]  /*2d50*/  FSEL R27, R27, -INF , P0 ;  /* 0xff8000001b1b7808 */ /* 0x000fe40000000000 */
[----:B0-----:R-:W-:Y:S02]  /*2d60*/  FMNMX.FTZ R57, R6, R57, !PT ;  /* 0x0000003906397209 */ /* 0x001fe40007810000 */
[----:B------:R-:W-:Y:S01]  /*2d70*/  ISETP.NE.AND P0, PT, R104, RZ, PT ;  /* 0x000000ff6800720c */ /* 0x000fe20003f05270 */
[----:B------:R-:W-:Y:S02]  /*2d80*/  IMAD.MOV.U32 R104, RZ, RZ, R119 ;  /* 0x000000ffff687224 */ /* 0x000fe400078e0077 */
[----:B------:R-:W0:Y:S02]  /*2d90*/  SHFL.BFLY PT, R0, R57, 0x1, 0x1f ;  /* 0x0c201f0039007f89 */ /* 0x000e2400000e0000 */
[----:B0-----:R-:W-:-:S04]  /*2da0*/  FMNMX.FTZ R0, R57, R0, !PT ;  /* 0x0000000039007209 */ /* 0x001fc80007810000 */
[C---:B------:R-:W-:Y:S01]  /*2db0*/  FSETP.NEU.FTZ.AND P3, PT, R0.reuse, -INF , PT ;  /* 0xff8000000000780b */ /* 0x040fe20003f7d000 */
[----:B------:R-:W-:-:S05]  /*2dc0*/  FFMA.FTZ R10, R0, R61, -8 ;  /* 0xc1000000000a7423 */ /* 0x000fca000001003d */
[----:B------:R-:W-:Y:S02]  /*2dd0*/  FSEL R10, R10, RZ, P3 ;  /* 0x000000ff0a0a7208 */ /* 0x000fe40001800000 */
[----:B------:R-:W-:-:S03]  /*2de0*/  ISETP.NE.AND P3, PT, R8, RZ, PT ;  /* 0x000000ff0800720c */ /* 0x000fc60003f65270 */
[--C-:B------:R-:W-:Y:S01]  /*2df0*/  FFMA.FTZ R8, R13, UR40, -R10.reuse ;  /* 0x000000280d087c23 */ /* 0x100fe2000801080a */
[----:B------:R-:W-:Y:S01]  /*2e00*/  FMNMX.FTZ R13, R90, R91, !PT ;  /* 0x0000005b5a0d7209 */ /* 0x000fe20007810000 */
[--C-:B------:R-:W-:Y:S01]  /*2e10*/  FFMA.FTZ R12, R15, UR40, -R10.reuse ;  /* 0x000000280f0c7c23 */ /* 0x100fe2000801080a */
[----:B------:R-:W-:-:S01]  /*2e20*/  FFMA.FTZ R84, R85, UR40, -R10 ;  /* 0x0000002855547c23 */ /* 0x000fc2000801080a */
        /* <DEDUP_REMOVED lines=35> */
[----:B------:R-:W-:Y:S01]  /*3060*/  MUFU.EX2 R4, R4 ;  /* 0x0000000400047308 */ /* 0x000fe20000000800 */
[----:B------:R-:W-:Y:S01]  /*3070*/  IMAD.MOV.U32 R107, RZ, RZ, R119 ;  /* 0x000000ffff6b7224 */ /* 0x000fe200078e0077 */
[----:B------:R-:W-:Y:S01]  /*3080*/  FMNMX.FTZ R57, R79, R56, !PT ;  /* 0x000000384f397209 */ /* 0x000fe20007810000 */
[----:B------:R-:W-:-:S01]  /*3090*/  FFMA.FTZ R56, R111, UR40, -R10 ;  /* 0x000000286f387c23 */ /* 0x000fc2000801080a */
[----:B------:R-:W-:-:S02]  /*30a0*/  IMAD.MOV.U32 R111, RZ, RZ, R119 ;  /* 0x000000ffff6f7224 */ /* 0x000fc400078e0077 */
[----:B------:R-:W-:Y:S01]  /*30b0*/  FMNMX.FTZ R60, R82, R57, !PT ;  /* 0x00000039523c7209 */ /* 0x000fe20007810000 */
[--C-:B------:R-:W-:Y:S01]  /*30c0*/  IMAD.MOV.U32 R97, RZ, RZ, R119.reuse ;  /* 0x000000ffff617224 */ /* 0x100fe200078e0077 */
[----:B------:R-:W-:Y:S01]  /*30d0*/  MUFU.EX2 R7, R7 ;  /* 0x0000000700077308 */ /* 0x000fe20000000800 */
[----:B------:R-:W-:Y:S01]  /*30e0*/  IMAD.MOV.U32 R93, RZ, RZ, R119 ;  /* 0x000000ffff5d7224 */ /* 0x000fe200078e0077 */
[----:B------:R-:W-:-:S04]  /*30f0*/  FMNMX.FTZ R57, R83, R60, !PT ;  /* 0x0000003c53397209 */ /* 0x000fc80007810000 */
[----:B------:R-:W-:Y:S02]  /*3100*/  FMNMX.FTZ R60, R86, R57, !PT ;  /* 0x00000039563c7209 */ /* 0x000fe40007810000 */
[----:B------:R-:W-:Y:S02]  /*3110*/  MUFU.EX2 R6, R6 ;  /* 0x0000000600067308 */ /* 0x000fe40000000800 */
[----:B------:R-:W-:Y:S01]  /*3120*/  FMNMX.FTZ R61, R87, R60, !PT ;  /* 0x0000003c573d7209 */ /* 0x000fe20007810000 */
[----:B------:R-:W-:-:S03]  /*3130*/  FFMA.FTZ R60, R89, UR40, -R10 ;  /* 0x00000028593c7c23 */ /* 0x000fc6000801080a */
[----:B------:R-:W-:Y:S02]  /*3140*/  FMNMX.FTZ R72, R58, R61, !PT ;  /* 0x0000003d3a487209 */ /* 0x000fe40007810000 */
[----:B------:R-:W0:Y:S02]  /*3150*/  MUFU.EX2 R9, R9 ;  /* 0x0000000900097308 */ /* 0x000e240000000800 */
[----:B------:R-:W-:-:S04]  /*3160*/  FMNMX.FTZ R61, R59, R72, !PT ;  /* 0x000000483b3d7209 */ /* 0x000fc80007810000 */
[----:B------:R-:W-:Y:S02]  /*3170*/  FMNMX.FTZ R72, R62, R61, !PT ;  /* 0x0000003d3e487209 */ /* 0x000fe40007810000 */
[----:B------:R-:W-:Y:S02]  /*3180*/  MUFU.EX2 R8, R8 ;  /* 0x0000000800087308 */ /* 0x000fe40000000800 */
[----:B------:R-:W-:-:S04]  /*3190*/  FMNMX.FTZ R61, R63, R72, !PT ;  /* 0x000000483f3d7209 */ /* 0x000fc80007810000 */
[----:B------:R-:W-:Y:S02]  /*31a0*/  FMNMX.FTZ R72, R66, R61, !PT ;  /* 0x0000003d42487209 */ /* 0x000fe40007810000 */
[----:B------:R1:W-:Y:S01]  /*31b0*/  MUFU.EX2 R61, R84 ;  /* 0x00000054003d7308 */ /* 0x0003e20000000800 */
[----:B0-----:R-:W-:Y:S02]  /*31c0*/  F2FP.SATFINITE.E4M3.F32.PACK_AB_MERGE_C R200, R9, R6, RZ ;  /* 0x0000000609c8723e */ /* 0x001fe400048070ff */
[----:B------:R-:W-:Y:S01]  /*31d0*/  FMNMX.FTZ R85, R67, R72, !PT ;  /* 0x0000004843557209 */ /* 0x000fe20007810000 */
[----:B------:R-:W-:-:S01]  /*31e0*/  FFMA.FTZ R72, R81, UR40, -R10 ;  /* 0x0000002851487c23 */ /* 0x000fc2000801080a */
[----:B------:R-:W-:Y:S02]  /*31f0*/  F2FP.SATFINITE.E4M3.F32.PACK_AB_MERGE_C R200, R7, R4, R200 ;  /* 0x0000000407c8723e */ /* 0x000fe400048070c8 */
[----:B------:R-:W-:Y:S01]  /*3200*/  FMNMX.FTZ R76, R70, R85, !PT ;  /* 0x00000055464c7209 */ /* 0x000fe20007810000 */
[--C-:B------:R-:W-:Y:S01]  /*3210*/  FFMA.FTZ R85, R68, UR40, -R10.reuse ;  /* 0x0000002844557c23 */ /* 0x100fe2000801080a */
[----:B------:R-:W-:Y:S01]  /*3220*/  FSEL R68, R30, -INF , P1 ;  /* 0xff8000001e447808 */ /* 0x000fe20000800000 */
[----:B------:R-:W-:Y:S01]  /*3230*/  MUFU.EX2 R11, R11 ;  /* 0x0000000b000b7308 */ /* 0x000fe20000000800 */
[----:B------:R-:W-:Y:S01]  /*3240*/  FMNMX.FTZ R81, R71, R76, !PT ;  /* 0x0000004c47517209 */ /* 0x000fe20007810000 */
[--C-:B------:R-:W-:Y:S01]  /*3250*/  FFMA.FTZ R76, R77, UR40, -R10.reuse ;  /* 0x000000284d4c7c23 */ /* 0x100fe2000801080a */
[----:B-1----:R-:W-:Y:S01]  /*3260*/  FSEL R84, R35, -INF , P4 ;  /* 0xff80000023547808 */ /* 0x002fe20002000000 */
[--C-:B------:R-:W-:Y:S01]  /*3270*/  FFMA.FTZ R35, R44, UR40, -R10.reuse ;  /* 0x000000282c237c23 */ /* 0x100fe2000801080a */
[----:B------:R-:W-:Y:S01]  /*3280*/  FMNMX.FTZ R80, R42, R81, !PT ;  /* 0x000000512a507209 */ /* 0x000fe20007810000 */
[----:B------:R-:W-:-:S02]  /*3290*/  FFMA.FTZ R81, R5, UR40, -R10 ;  /* 0x0000002805517c23 */ /* 0x000fc4000801080a */
[----:B------:R0:W-:Y:S01]  /*32a0*/  MUFU.EX2 R30, R85 ;  /* 0x00000055001e7308 */ /* 0x0001e20000000800 */
[----:B------:R-:W-:-:S04]  /*32b0*/  FMNMX.FTZ R77, R43, R80, !PT ;  /* 0x000000502b4d7209 */ /* 0x000fc80007810000 */
[----:B------:R-:W-:-:S03]  /*32c0*/  FMNMX.FTZ R80, R46, R77, !PT ;  /* 0x0000004d2e507209 */ /* 0x000fc60007810000 */
[----:B------:R1:W-:Y:S01]  /*32d0*/  MUFU.EX2 R77, R81 ;  /* 0x00000051004d7308 */ /* 0x0003e20000000800 */
[----:B------:R-:W-:Y:S02]  /*32e0*/  FMNMX.FTZ R5, R47, R80, !PT ;  /* 0x000000502f057209 */ /* 0x000fe40007810000 */
[----:B0-----:R-:W-:Y:S01]  /*32f0*/  FSEL R85, R38, -INF , P5 ;  /* 0xff80000026557808 */ /* 0x001fe20002800000 */
[----:B------:R-:W-:-:S01]  /*3300*/  FFMA.FTZ R38, R48, UR40, -R10 ;  /* 0x0000002830267c23 */ /* 0x000fc2000801080a */
[----:B------:R-:W-:-:S03]  /*3310*/  FMNMX.FTZ R80, R50, R5, !PT ;  /* 0x0000000532507209 */ /* 0x000fc60007810000 */
[----:B------:R-:W-:Y:S01]  /*3320*/  MUFU.EX2 R12, R12 ;  /* 0x0000000c000c7308 */ /* 0x000fe20000000800 */
[----:B------:R-:W-:Y:S02]  /*3330*/  FMNMX.FTZ R5, R51, R80, !PT ;  /* 0x0000005033057209 */ /* 0x000fe40007810000 */
[----:B-1----:R-:W-:Y:S02]  /*3340*/  FSEL R81, R34, -INF , P3 ;  /* 0xff80000022517808 */ /* 0x002fe40001800000 */
[----:B------:R-:W-:-:S03]  /*3350*/  FMNMX.FTZ R80, R54, R5, !PT ;  /* 0x0000000536507209 */ /* 0x000fc60007810000 */
[----:B------:R0:W1:Y:S01]  /*3360*/  MUFU.EX2 R13, R101 ;  /* 0x00000065000d7308 */ /* 0x0000620000000800 */
[----:B------:R-:W-:-:S04]  /*3370*/  FMNMX.FTZ R5, R55, R80, !PT ;  /* 0x0000005037057209 */ /* 0x000fc80007810000 */
[----:B------:R-:W-:-:S03]  /*3380*/  FMNMX.FTZ R80, R26, R5, !PT ;  /* 0x000000051a507209 */ /* 0x000fc60007810000 */
[----:B------:R-:W-:Y:S01]  /*3390*/  MUFU.EX2 R14, R14 ;  /* 0x0000000e000e7308 */ /* 0x000fe20000000800 */
[----:B------:R-:W-:Y:S01]  /*33a0*/  FMNMX.FTZ R5, R27, R80, !PT ;  /* 0x000000501b057209 */ /* 0x000fe20007810000 */
[----:B0-----:R-:W-:Y:S01]  /*33b0*/  IMAD.MOV.U32 R101, RZ, RZ, R119 ;  /* 0x000000ffff657224 */ /* 0x001fe200078e0077 */
[----:B------:R-:W-:Y:S01]  /*33c0*/  FSEL R80, R31, -INF , P2 ;  /* 0xff8000001f507808 */ /* 0x000fe20001000000 */
[--C-:B------:R-:W-:Y:S01]  /*33d0*/  FFMA.FTZ R31, R40, UR40, -R10.reuse ;  /* 0x00000028281f7c23 */ /* 0x100fe2000801080a */
[----:B------:R-:W-:Y:S01]  /*33e0*/  FMNMX.FTZ R5, R68, R5, !PT ;  /* 0x0000000544057209 */ /* 0x000fe20007810000 */
[----:B------:R-:W-:Y:S02]  /*33f0*/  FFMA.FTZ R40, R45, UR40, -R10 ;  /* 0x000000282d287c23 */ /* 0x000fe4000801080a */
[----:B------:R0:W-:Y:S01]  /*3400*/  MUFU.EX2 R15, R105 ;  /* 0x00000069000f7308 */ /* 0x0001e20000000800 */
[----:B------:R-:W-:Y:S02]  /*3410*/  FMNMX.FTZ R34, R80, R5, !PT ;  /* 0x0000000550227209 */ /* 0x000fe40007810000 */
[----:B-1----:R-:W-:-:S02]  /*3420*/  F2FP.SATFINITE.E4M3.F32.PACK_AB_MERGE_C R202, R13, R12, RZ ;  /* 0x0000000c0dca723e */ /* 0x002fc400048070ff */
[----:B------:R-:W-:Y:S02]  /*3430*/  FMNMX.FTZ R5, R81, R34, !PT ;  /* 0x0000002251057209 */ /* 0x000fe40007810000 */
[----:B------:R-:W-:Y:S01]  /*3440*/  F2FP.SATFINITE.E4M3.F32.PACK_AB_MERGE_C R202, R11, R8, R202 ;  /* 0x000000080bca723e */ /* 0x000fe200048070ca */
[----:B------:R-:W-:Y:S01]  /*3450*/  MUFU.EX2 R20, R20 ;  /* 0x0000001400147308 */ /* 0x000fe20000000800 */
[----:B------:R-:W-:Y:S01]  /*3460*/  FMNMX.FTZ R34, R84, R5, !PT ;  /* 0x0000000554227209 */ /* 0x000fe20007810000 */
[----:B0-----:R-:W-:-:S03]  /*3470*/  IMAD.MOV.U32 R105, RZ, RZ, R119 ;  /* 0x000000ffff697224 */ /* 0x001fc600078e0077 */
[----:B------:R-:W-:-:S03]  /*3480*/  FMNMX.FTZ R5, R85, R34, !PT ;  /* 0x0000002255057209 */ /* 0x000fc60007810000 */
[----:B------:R0:W-:Y:S01]  /*3490*/  MUFU.EX2 R34, R41 ;  /* 0x0000002900227308 */ /* 0x0001e20000000800 */
[----:B------:R-:W-:-:S05]  /*34a0*/  FMNMX.FTZ R5, R88, R5, !PT ;  /* 0x0000000558057209 */ /* 0x000fca0007810000 */
[----:B------:R-:W1:Y:S02]  /*34b0*/  SHFL.BFLY PT, R44, R5, 0x2, 0x1f ;  /* 0x0c401f00052c7f89 */ /* 0x000e6400000e0000 */
[----:B------:R2:W3:Y:S01]  /*34c0*/  MUFU.EX2 R21, R109 ;  /* 0x0000006d00157308 */ /* 0x0004e20000000800 */
[----:B0-----:R-:W-:-:S07]  /*34d0*/  FFMA.FTZ R41, R52, UR40, -R10 ;  /* 0x0000002834297c23 */ /* 0x001fce000801080a */
[----:B------:R-:W-:Y:S01]  /*34e0*/  MUFU.EX2 R56, R56 ;  /* 0x0000003800387308 */ /* 0x000fe20000000800 */
[----:B--2---:R-:W-:-:S07]  /*34f0*/  IMAD.MOV.U32 R109, RZ, RZ, R119 ;  /* 0x000000ffff6d7224 */ /* 0x004fce00078e0077 */
[----:B------:R0:W-:Y:S01]  /*3500*/  MUFU.EX2 R57, R113 ;  /* 0x0000007100397308 */ /* 0x0001e20000000800 */
[----:B---3--:R-:W-:-:S04]  /*3510*/  F2FP.SATFINITE.E4M3.F32.PACK_AB_MERGE_C R204, R21, R20, RZ ;  /* 0x0000001415cc723e */ /* 0x008fc800048070ff */
[----:B------:R-:W-:Y:S02]  /*3520*/  F2FP.SATFINITE.E4M3.F32.PACK_AB_MERGE_C R204, R15, R14, R204 ;  /* 0x0000000e0fcc723e */ /* 0x000fe400048070cc */
[----:B-1----:R-:W-:Y:S01]  /*3530*/  FMNMX.FTZ R45, R5, R44, !PT ;  /* 0x0000002c052d7209 */ /* 0x002fe20007810000 */
[----:B------:R-:W-:Y:S01]  /*3540*/  MUFU.EX2 R60, R60 ;  /* 0x0000003c003c7308 */ /* 0x000fe20000000800 */
[----:B0-----:R-:W-:-:S03]  /*3550*/  IMAD.MOV.U32 R113, RZ, RZ, R119 ;  /* 0x000000ffff717224 */ /* 0x001fc600078e0077 */
[----:B------:R-:W0:Y:S04]  /*3560*/  SHFL.BFLY PT, R48, R45, 0x1, 0x1f ;  /* 0x0c201f002d307f89 */ /* 0x000e2800000e0000 */
[----:B------:R-:W-:Y:S08]  /*3570*/  MUFU.EX2 R44, R53 ;  /* 0x00000035002c7308 */ /* 0x000ff00000000800 */
[----:B------:R-:W1:Y:S08]  /*3580*/  MUFU.EX2 R73, R73 ;  /* 0x0000004900497308 */ /* 0x000e700000000800 */
[----:B------:R-:W-:Y:S01]  /*3590*/  MUFU.EX2 R72, R72 ;  /* 0x0000004800487308 */ /* 0x000fe20000000800 */
[----:B0-----:R-:W-:Y:S01]  /*35a0*/  FMNMX.FTZ R5, R45, R48, !PT ;  /* 0x000000302d057209 */ /* 0x001fe20007810000 */
[----:B------:R-:W-:-:S03]  /*35b0*/  IMAD.U32 R48, RZ, RZ, UR40 ;  /* 0x00000028ff307e24 */ /* 0x000fc6000f8e00ff */
[C---:B------:R-:W-:Y:S01]  /*35c0*/  FSETP.NEU.FTZ.AND P1, PT, R5.reuse, -INF , PT ;  /* 0xff8000000500780b */ /* 0x040fe20003f3d000 */
[----:B------:R-:W-:-:S02]  /*35d0*/  FFMA.FTZ R45, R5, R48, -8 ;  /* 0xc1000000052d7423 */ /* 0x000fc40000010030 */
[----:B------:R-:W-:Y:S01]  /*35e0*/  MUFU.EX2 R76, R76 ;  /* 0x0000004c004c7308 */ /* 0x000fe20000000800 */
[----:B-1----:R-:W-:Y:S02]  /*35f0*/  F2FP.SATFINITE.E4M3.F32.PACK_AB_MERGE_C R206, R73, R60, RZ ;  /* 0x0000003c49ce723e */ /* 0x002fe400048070ff */
[----:B------:R-:W-:Y:S02]  /*3600*/  FSEL R89, R45, RZ, P1 ;  /* 0x000000ff2d597208 */ /* 0x000fe40000800000 */
[----:B------:R-:W-:-:S03]  /*3610*/  PLOP3.LUT P1, PT, PT, PT, UP0, 0x80, 0x0 ;  /* 0x000000000000781c */ /* 0x000fc60003f2f008 */
[----:B------:R-:W-:Y:S01]  /*3620*/  MUFU.EX2 R64, R64 ;  /* 0x0000004000407308 */ /* 0x000fe20000000800 */
[----:B------:R-:W-:-:S01]  /*3630*/  FFMA.FTZ R10, R90, UR40, -R89 ;  /* 0x000000285a0a7c23 */ /* 0x000fc20008010859 */
[--C-:B------:R-:W-:Y:S01]  /*3640*/  FFMA.FTZ R45, R91, UR40, -R89.reuse ;  /* 0x000000285b2d7c23 */ /* 0x100fe20008010859 */
[----:B------:R-:W-:-:S01]  /*3650*/  FFMA.FTZ R94, R94, UR40, -R89 ;  /* 0x000000285e5e7c23 */ /* 0x000fc20008010859 */
[--C-:B------:R-:W-:Y:S01]  /*3660*/  FFMA.FTZ R95, R95, UR40, -R89.reuse ;  /* 0x000000285f5f7c23 */ /* 0x100fe20008010859 */
[----:B------:R-:W-:-:S01]  /*3670*/  FFMA.FTZ R48, R98, UR40, -R89 ;  /* 0x0000002862307c23 */ /* 0x000fc20008010859 */
[--C-:B------:R-:W-:Y:S01]  /*3680*/  FFMA.FTZ R49, R99, UR40, -R89.reuse ;  /* 0x0000002863317c23 */ /* 0x100fe20008010859 */
[----:B------:R-:W-:-:S01]  /*3690*/  FFMA.FTZ R53, R75, UR40, -R89 ;  /* 0x000000284b357c23 */ /* 0x000fc20008010859 */
[----:B------:R-:W-:Y:S01]  /*36a0*/  MUFU.EX2 R10, R10 ;  /* 0x0000000a000a7308 */ /* 0x000fe20000000800 */
[----:B------:R-:W-:-:S01]  /*36b0*/  FFMA.FTZ R75, R83, UR40, -R89 ;  /* 0x00000028534b7c23 */ /* 0x000fc20008010859 */
[--C-:B------:R-:W-:Y:S01]  /*36c0*/  FFMA.FTZ R102, R102, UR40, -R89.reuse ;  /* 0x0000002866667c23 */ /* 0x100fe20008010859 */
[----:B------:R-:W-:-:S01]  /*36d0*/  FFMA.FTZ R83, R63, UR40, -R89 ;  /* 0x000000283f537c23 */ /* 0x000fc20008010859 */
[--C-:B------:R-:W-:Y:S01]  /*36e0*/  FFMA.FTZ R63, R67, UR40, -R89.reuse ;  /* 0x00000028433f7c23 */ /* 0x100fe20008010859 */
[----:B------:R-:W-:-:S01]  /*36f0*/  FFMA.FTZ R52, R74, UR40, -R89 ;  /* 0x000000284a347c23 */ /* 0x000fc20008010859 */
[----:B------:R-:W-:Y:S01]  /*3700*/  FADD.FTZ R67, R4, R7 ;  /* 0x0000000704437221 */ /* 0x000fe20000010000 */
[----:B------:R-:W-:-:S01]  /*3710*/  FFMA.FTZ R74, R82, UR40, -R89 ;  /* 0x00000028524a7c23 */ /* 0x000fc20008010859 */
[----:B------:R-:W0:Y:S01]  /*3720*/  MUFU.EX2 R45, R45 ;  /* 0x0000002d002d7308 */ /* 0x000e220000000800 */
[----:B------:R-:W-:-:S01]  /*3730*/  FFMA.FTZ R103, R103, UR40, -R89 ;  /* 0x0000002867677c23 */ /* 0x000fc20008010859 */
[--C-:B------:R-:W-:Y:S01]  /*3740*/  FFMA.FTZ R82, R62, UR40, -R89.reuse ;  /* 0x000000283e527c23 */ /* 0x100fe20008010859 */
[----:B------:R-:W-:-:S01]  /*3750*/  FFMA.FTZ R62, R66, UR40, -R89 ;  /* 0x00000028423e7c23 */ /* 0x000fc20008010859 */
[----:B------:R-:W-:Y:S01]  /*3760*/  FADD.FTZ R66, R6, R67 ;  /* 0x0000004306427221 */ /* 0x000fe20000010000 */
[----:B------:R-:W-:-:S01]  /*3770*/  FFMA.FTZ R78, R78, UR40, -R89 ;  /* 0x000000284e4e7c23 */ /* 0x000fc20008010859 */
[--C-:B------:R-:W-:Y:S01]  /*3780*/  FFMA.FTZ R79, R79, UR40, -R89.reuse ;  /* 0x000000284f4f7c23 */ /* 0x100fe20008010859 */
[----:B------:R-:W-:-:S01]  /*3790*/  FFMA.FTZ R86, R86, UR40, -R89 ;  /* 0x0000002856567c23 */ /* 0x000fc20008010859 */
[----:B------:R-:W1:Y:S01]  /*37a0*/  MUFU.EX2 R94, R94 ;  /* 0x0000005e005e7308 */ /* 0x000e620000000800 */
[----:B------:R-:W-:-:S01]  /*37b0*/  FADD.FTZ R67, R9, R66 ;  /* 0x0000004209437221 */ /* 0x000fc20000010000 */
[--C-:B------:R-:W-:Y:S01]  /*37c0*/  FFMA.FTZ R87, R87, UR40, -R89.reuse ;  /* 0x0000002857577c23 */ /* 0x100fe20008010859 */
[----:B------:R-:W-:-:S01]  /*37d0*/  FFMA.FTZ R58, R58, UR40, -R89 ;  /* 0x000000283a3a7c23 */ /* 0x000fc20008010859 */
[----:B------:R-:W-:Y:S01]  /*37e0*/  FFMA.FTZ R59, R59, UR40, -R89 ;  /* 0x000000283b3b7c23 */ /* 0x000fe20008010859 */
[----:B------:R-:W-:-:S01]  /*37f0*/  FADD.FTZ R66, R8, R67 ;  /* 0x0000004308427221 */ /* 0x000fc20000010000 */
[--C-:B------:R-:W-:Y:S01]  /*3800*/  FFMA.FTZ R70, R70, UR40, -R89.reuse ;  /* 0x0000002846467c23 */ /* 0x100fe20008010859 */
[----:B------:R-:W-:-:S01]  /*3810*/  FFMA.FTZ R71, R71, UR40, -R89 ;  /* 0x0000002847477c23 */ /* 0x000fc20008010859 */
[----:B------:R-:W2:Y:S01]  /*3820*/  MUFU.EX2 R95, R95 ;  /* 0x0000005f005f7308 */ /* 0x000ea20000000800 */
[----:B0-----:R-:W-:-:S01]  /*3830*/  FADD.FTZ R91, R10, R45 ;  /* 0x0000002d0a5b7221 */ /* 0x001fc20000010000 */
[----:B------:R-:W-:Y:S01]  /*3840*/  FADD.FTZ R67, R11, R66 ;  /* 0x000000420b437221 */ /* 0x000fe20000010000 */
[----:B------:R-:W-:-:S01]  /*3850*/  FFMA.FTZ R42, R42, UR40, -R89 ;  /* 0x000000282a2a7c23 */ /* 0x000fc20008010859 */
[----:B------:R-:W-:Y:S01]  /*3860*/  F2FP.SATFINITE.E4M3.F32.PACK_AB_MERGE_C R208, R77, R76, RZ ;  /* 0x0000004c4dd0723e */ /* 0x000fe200048070ff */
[----:B------:R-:W-:-:S01]  /*3870*/  FFMA.FTZ R43, R43, UR40, -R89 ;  /* 0x000000282b2b7c23 */ /* 0x000fc20008010859 */
[----:B------:R-:W-:Y:S01]  /*3880*/  FADD.FTZ R66, R12, R67 ;  /* 0x000000430c427221 */ /* 0x000fe20000010000 */
[----:B------:R-:W-:-:S01]  /*3890*/  FFMA.FTZ R46, R46, UR40, -R89 ;  /* 0x000000282e2e7c23 */ /* 0x000fc20008010859 */
[----:B------:R-:W0:Y:S01]  /*38a0*/  MUFU.EX2 R48, R48 ;  /* 0x0000003000307308 */ /* 0x000e220000000800 */
[----:B-1----:R-:W-:-:S01]  /*38b0*/  FADD.FTZ R90, R94, R91 ;  /* 0x0000005b5e5a7221 */ /* 0x002fc20000010000 */
[--C-:B------:R-:W-:Y:S01]  /*38c0*/  FFMA.FTZ R47, R47, UR40, -R89.reuse ;  /* 0x000000282f2f7c23 */ /* 0x100fe20008010859 */
[----:B------:R-:W-:-:S01]  /*38d0*/  FFMA.FTZ R50, R50, UR40, -R89 ;  /* 0x0000002832327c23 */ /* 0x000fc20008010859 */
[--C-:B------:R-:W-:Y:S01]  /*38e0*/  FFMA.FTZ R51, R51, UR40, -R89.reuse ;  /* 0x0000002833337c23 */ /* 0x100fe20008010859 */
[----:B------:R-:W-:-:S01]  /*38f0*/  FFMA.FTZ R54, R54, UR40, -R89 ;  /* 0x0000002836367c23 */ /* 0x000fc20008010859 */
[--C-:B------:R-:W-:Y:S01]  /*3900*/  FFMA.FTZ R55, R55, UR40, -R89.reuse ;  /* 0x0000002837377c23 */ /* 0x100fe20008010859 */
[----:B------:R-:W-:-:S01]  /*3910*/  FFMA.FTZ R26, R26, UR40, -R89 ;  /* 0x000000281a1a7c23 */ /* 0x000fc20008010859 */
[----:B------:R-:W1:Y:S01]  /*3920*/  MUFU.EX2 R49, R49 ;  /* 0x0000003100317308 */ /* 0x000e620000000800 */
[----:B--2---:R-:W-:-:S01]  /*3930*/  FADD.FTZ R91, R95, R90 ;  /* 0x0000005a5f5b7221 */ /* 0x004fc20000010000 */
[--C-:B------:R-:W-:Y:S01]  /*3940*/  FFMA.FTZ R27, R27, UR40, -R89.reuse ;  /* 0x000000281b1b7c23 */ /* 0x100fe20008010859 */
[----:B------:R-:W-:-:S01]  /*3950*/  FFMA.FTZ R68, R68, UR40, -R89 ;  /* 0x0000002844447c23 */ /* 0x000fc20008010859 */
[--C-:B------:R-:W-:Y:S01]  /*3960*/  FFMA.FTZ R80, R80, UR40, -R89.reuse ;  /* 0x0000002850507c23 */ /* 0x100fe20008010859 */
[----:B------:R-:W-:-:S01]  /*3970*/  FFMA.FTZ R81, R81, UR40, -R89 ;  /* 0x0000002851517c23 */ /* 0x000fc20008010859 */
[--C-:B------:R-:W-:Y:S01]  /*3980*/  FFMA.FTZ R84, R84, UR40, -R89.reuse ;  /* 0x0000002854547c23 */ /* 0x100fe20008010859 */
[----:B------:R-:W-:-:S01]  /*3990*/  FFMA.FTZ R85, R85, UR40, -R89 ;  /* 0x0000002855557c23 */ /* 0x000fc20008010859 */
[----:B------:R-:W2:Y:S01]  /*39a0*/  MUFU.EX2 R102, R102 ;  /* 0x0000006600667308 */ /* 0x000ea20000000800 */
[----:B0-----:R-:W-:-:S01]  /*39b0*/  FADD.FTZ R90, R48, R91 ;  /* 0x0000005b305a7221 */ /* 0x001fc20000010000 */
[----:B------:R-:W-:Y:S01]  /*39c0*/  FFMA.FTZ R88, R88, UR40, -R89 ;  /* 0x0000002858587c23 */ /* 0x000fe20008010859 */
[----:B------:R-:W-:Y:S01]  /*39d0*/  F2FP.SATFINITE.E4M3.F32.PACK_AB_MERGE_C R94, R95, R94, RZ ;  /* 0x0000005e5f5e723e */ /* 0x000fe200048070ff */
[--C-:B------:R-:W-:Y:S01]  /*39e0*/  IMAD.MOV.U32 R99, RZ, RZ, R119.reuse ;  /* 0x000000ffff637224 */ /* 0x100fe200078e0077 */
[----:B------:R-:W-:Y:S01]  /*39f0*/  F2FP.SATFINITE.E4M3.F32.PACK_AB_MERGE_C R206, R57, R56, R206 ;  /* 0x0000003839ce723e */ /* 0x000fe200048070ce */
[----:B------:R-:W-:Y:S01]  /*3a00*/  IMAD.MOV.U32 R98, RZ, RZ, R119 ;  /* 0x000000ffff627224 */ /* 0x000fe200078e0077 */
[----:B------:R-:W-:Y:S01]  /*3a10*/  F2FP.SATFINITE.E4M3.F32.PACK_AB_MERGE_C R208, R72, R61, R208 ;  /* 0x0000003d48d0723e */ /* 0x000fe200048070d0 */
[----:B------:R-:W0:Y:S01]  /*3a20*/  MUFU.EX2 R103, R103 ;  /* 0x0000006700677308 */ /* 0x000e220000000800 */
[----:B-1----:R-:W-:-:S01]  /*3a30*/  FADD.FTZ R3, R49, R90 ;  /* 0x0000005a31037221 */ /* 0x002fc20000010000 */
[----:B------:R-:W-:Y:S01]  /*3a40*/  F2FP.SATFINITE.E4M3.F32.PACK_AB_MERGE_C R201, R45, R10, R94 ;  /* 0x0000000a2dc9723e */ /* 0x000fe2000480705e */
[----:B------:R-:W-:-:S02]  /*3a50*/  IMAD.MOV.U32 R95, RZ, RZ, R119 ;  /* 0x000000ffff5f7224 */ /* 0x000fc400078e0077 */
[--C-:B------:R-:W-:Y:S02]  /*3a60*/  IMAD.MOV.U32 R94, RZ, RZ, R119.reuse ;  /* 0x000000ffff5e7224 */ /* 0x100fe400078e0077 */
[----:B------:R-:W-:Y:S01]  /*3a70*/  IMAD.MOV.U32 R91, RZ, RZ, R119 ;  /* 0x000000ffff5b7224 */ /* 0x000fe200078e0077 */
[----:B------:R-:W1:Y:S01]  /*3a80*/  MUFU.EX2 R52, R52 ;  /* 0x0000003400347308 */ /* 0x000e620000000800 */
[----:B--2---:R-:W-:-:S01]  /*3a90*/  FADD.FTZ R90, R102, R3 ;  /* 0x00000003665a7221 */ /* 0x004fc20000010000 */
[----:B------:R-:W-:Y:S01]  /*3aa0*/  FADD.FTZ R3, R13, R66 ;  /* 0x000000420d037221 */ /* 0x000fe20000010000 */
[--C-:B------:R-:W-:Y:S02]  /*3ab0*/  IMAD.MOV.U32 R89, RZ, RZ, R119.reuse ;  /* 0x000000ffff597224 */ /* 0x100fe400078e0077 */
[----:B------:R-:W-:Y:S02]  /*3ac0*/  IMAD.MOV.U32 R45, RZ, RZ, R119 ;  /* 0x000000ffff2d7224 */ /* 0x000fe400078e0077 */
[----:B------:R-:W-:-:S01]  /*3ad0*/  FADD.FTZ R66, R14, R3 ;  /* 0x000000030e427221 */ /* 0x000fc20000010000 */
[----:B------:R-:W2:Y:S01]  /*3ae0*/  MUFU.EX2 R53, R53 ;  /* 0x0000003500357308 */ /* 0x000ea20000000800 */
[----:B0-----:R-:W-:-:S02]  /*3af0*/  FADD.FTZ R67, R103, R90 ;  /* 0x0000005a67437221 */ /* 0x001fc40000010000 */
[----:B------:R-:W-:Y:S01]  /*3b00*/  FADD.FTZ R3, R15, R66 ;  /* 0x000000420f037221 */ /* 0x000fe20000010000 */
[----:B------:R-:W-:Y:S01]  /*3b10*/  F2FP.SATFINITE.E4M3.F32.PACK_AB_MERGE_C R102, R103, R102, RZ ;  /* 0x000000666766723e */ /* 0x000fe200048070ff */
[----:B------:R-:W-:Y:S02]  /*3b20*/  IMAD.MOV.U32 R103, RZ, RZ, R119 ;  /* 0x000000ffff677224 */ /* 0x000fe400078e0077 */
[----:B------:R-:W-:-:S01]  /*3b30*/  FADD.FTZ R66, R20, R3 ;  /* 0x0000000314427221 */ /* 0x000fc20000010000 */
[----:B------:R-:W-:Y:S01]  /*3b40*/  F2FP.SATFINITE.E4M3.F32.PACK_AB_MERGE_C R203, R49, R48, R102 ;  /* 0x0000003031cb723e */ /* 0x000fe20004807066 */
[----:B------:R-:W0:Y:S01]  /*3b50*/  MUFU.EX2 R78, R78 ;  /* 0x0000004e004e7308 */ /* 0x000e220000000800 */
[----:B-1----:R-:W-:-:S01]  /*3b60*/  FADD.FTZ R90, R52, R67 ;  /* 0x00000043345a7221 */ /* 0x002fc20000010000 */
[----:B------:R-:W-:Y:S01]  /*3b70*/  FADD.FTZ R3, R21, R66 ;  /* 0x0000004215037221 */ /* 0x000fe20000010000 */
[--C-:B------:R-:W-:Y:S02]  /*3b80*/  IMAD.MOV.U32 R102, RZ, RZ, R119.reuse ;  /* 0x000000ffff667224 */ /* 0x100fe400078e0077 */
[----:B------:R-:W-:-:S02]  /*3b90*/  IMAD.MOV.U32 R49, RZ, RZ, R119 ;  /* 0x000000ffff317224 */ /* 0x000fc400078e0077 */
[----:B------:R-:W-:-:S01]  /*3ba0*/  FADD.FTZ R66, R56, R3 ;  /* 0x0000000338427221 */ /* 0x000fc20000010000 */
[----:B------:R-:W-:Y:S01]  /*3bb0*/  IMAD.MOV.U32 R56, RZ, RZ, R119 ;  /* 0x000000ffff387224 */ /* 0x000fe200078e0077 */
[----:B------:R-:W1:Y:S01]  /*3bc0*/  MUFU.EX2 R79, R79 ;  /* 0x0000004f004f7308 */ /* 0x000e620000000800 */
[----:B--2---:R-:W-:-:S01]  /*3bd0*/  FADD.FTZ R67, R53, R90 ;  /* 0x0000005a35437221 */ /* 0x004fc20000010000 */
[----:B------:R-:W-:Y:S01]  /*3be0*/  FADD.FTZ R3, R57, R66 ;  /* 0x0000004239037221 */ /* 0x000fe20000010000 */
[--C-:B------:R-:W-:Y:S02]  /*3bf0*/  IMAD.MOV.U32 R57, RZ, RZ, R119.reuse ;  /* 0x000000ffff397224 */ /* 0x100fe400078e0077 */
[----:B------:R-:W-:Y:S02]  /*3c00*/  IMAD.MOV.U32 R48, RZ, RZ, R119 ;  /* 0x000000ffff307224 */ /* 0x000fe400078e0077 */
[----:B------:R-:W-:-:S01]  /*3c10*/  FADD.FTZ R66, R60, R3 ;  /* 0x000000033c427221 */ /* 0x000fc20000010000 */
[----:B------:R-:W-:Y:S01]  /*3c20*/  IMAD.MOV.U32 R60, RZ, RZ, R119 ;  /* 0x000000ffff3c7224 */ /* 0x000fe200078e0077 */
[----:B------:R-:W2:Y:S01]  /*3c30*/  MUFU.EX2 R74, R74 ;  /* 0x0000004a004a7308 */ /* 0x000ea20000000800 */
[----:B0-----:R-:W-:-:S01]  /*3c40*/  FADD.FTZ R90, R78, R67 ;  /* 0x000000434e5a7221 */ /* 0x001fc20000010000 */
[----:B------:R-:W-:Y:S01]  /*3c50*/  FADD.FTZ R66, R73, R66 ;  /* 0x0000004249427221 */ /* 0x000fe20000010000 */
[----:B------:R-:W-:-:S03]  /*3c60*/  IMAD.MOV.U32 R73, RZ, RZ, R119 ;  /* 0x000000ffff497224 */ /* 0x000fc600078e0077 */
[----:B------:R-:W-:Y:S01]  /*3c70*/  FADD.FTZ R9, R61, R66 ;  /* 0x000000423d097221 */ /* 0x000fe20000010000 */
[----:B------:R-:W-:Y:S01]  /*3c80*/  IMAD.MOV.U32 R66, RZ, RZ, R119 ;  /* 0x000000ffff427224 */ /* 0x000fe200078e0077 */
[----:B------:R-:W0:Y:S01]  /*3c90*/  MUFU.EX2 R75, R75 ;  /* 0x0000004b004b7308 */ /* 0x000e220000000800 */
[----:B-1----:R-:W-:-:S01]  /*3ca0*/  FADD.FTZ R67, R79, R90 ;  /* 0x0000005a4f437221 */ /* 0x002fc20000010000 */
[----:B------:R-:W-:Y:S01]  /*3cb0*/  FADD.FTZ R9, R72, R9 ;  /* 0x0000000948097221 */ /* 0x000fe20000010000 */
[----:B------:R-:W-:Y:S01]  /*3cc0*/  F2FP.SATFINITE.E4M3.F32.PACK_AB_MERGE_C R78, R79, R78, RZ ;  /* 0x0000004e4f4e723e */ /* 0x000fe200048070ff */
[--C-:B------:R-:W-:Y:S02]  /*3cd0*/  IMAD.MOV.U32 R79, RZ, RZ, R119.reuse ;  /* 0x000000ffff4f7224 */ /* 0x100fe400078e0077 */
[----:B------:R-:W-:Y:S01]  /*3ce0*/  IMAD.MOV.U32 R72, RZ, RZ, R119 ;  /* 0x000000ffff487224 */ /* 0x000fe200078e0077 */
[----:B------:R-:W-:Y:S01]  /*3cf0*/  F2FP.SATFINITE.E4M3.F32.PACK_AB_MERGE_C R205, R53, R52, R78 ;  /* 0x0000003435cd723e */ /* 0x000fe2000480704e */
[----:B------:R-:W1:Y:S01]  /*3d00*/  MUFU.EX2 R86, R86 ;  /* 0x0000005600567308 */ /* 0x000e620000000800 */
[----:B--2---:R-:W-:-:S01]  /*3d10*/  FADD.FTZ R90, R74, R67 ;  /* 0x000000434a5a7221 */ /* 0x004fc20000010000 */
[----:B------:R-:W-:-:S02]  /*3d20*/  IMAD.MOV.U32 R78, RZ, RZ, R119 ;  /* 0x000000ffff4e7224 */ /* 0x000fc400078e0077 */
[--C-:B------:R-:W-:Y:S02]  /*3d30*/  IMAD.MOV.U32 R61, RZ, RZ, R119.reuse ;  /* 0x000000ffff3d7224 */ /* 0x100fe400078e0077 */
[----:B------:R-:W-:Y:S02]  /*3d40*/  IMAD.MOV.U32 R53, RZ, RZ, R119 ;  /* 0x000000ffff357224 */ /* 0x000fe400078e0077 */
[----:B------:R-:W2:Y:S01]  /*3d50*/  MUFU.EX2 R87, R87 ;  /* 0x0000005700577308 */ /* 0x000ea20000000800 */
[----:B0-----:R-:W-:-:S01]  /*3d60*/  FADD.FTZ R67, R75, R90 ;  /* 0x0000005a4b437221 */ /* 0x001fc20000010000 */
[----:B------:R-:W-:-:S06]  /*3d70*/  IMAD.MOV.U32 R52, RZ, RZ, R119 ;  /* 0x000000ffff347224 */ /* 0x000fcc00078e0077 */
[----:B------:R-:W0:Y:S01]  /*3d80*/  MUFU.EX2 R58, R58 ;  /* 0x0000003a003a7308 */ /* 0x000e220000000800 */
[----:B-1----:R-:W-:-:S01]  /*3d90*/  FADD.FTZ R90, R86, R67 ;  /* 0x00000043565a7221 */ /* 0x002fc20000010000 */
[----:B------:R-:W-:-:S06]  /*3da0*/  IMAD.MOV.U32 R67, RZ, RZ, R119 ;  /* 0x000000ffff437224 */ /* 0x000fcc00078e0077 */
[----:B------:R-:W1:Y:S01]  /*3db0*/  MUFU.EX2 R59, R59 ;  /* 0x0000003b003b7308 */ /* 0x000e620000000800 */
[----:B--2---:R-:W-:-:S01]  /*3dc0*/  FADD.FTZ R3, R87, R90 ;  /* 0x0000005a57037221 */ /* 0x004fc20000010000 */
[----:B------:R-:W-:Y:S01]  /*3dd0*/  F2FP.SATFINITE.E4M3.F32.PACK_AB_MERGE_C R86, R87, R86, RZ ;  /* 0x000000565756723e */ /* 0x000fe200048070ff */
[--C-:B------:R-:W-:Y:S02]  /*3de0*/  IMAD.MOV.U32 R90, RZ, RZ, R119.reuse ;  /* 0x000000ffff5a7224 */ /* 0x100fe400078e0077 */
[--C-:B------:R-:W-:Y:S01]  /*3df0*/  IMAD.MOV.U32 R87, RZ, RZ, R119.reuse ;  /* 0x000000ffff577224 */ /* 0x100fe200078e0077 */
[----:B------:R-:W-:Y:S01]  /*3e00*/  F2FP.SATFINITE.E4M3.F32.PACK_AB_MERGE_C R207, R75, R74, R86 ;  /* 0x0000004a4bcf723e */ /* 0x000fe20004807056 */
[----:B------:R-:W-:Y:S01]  /*3e10*/  IMAD.MOV.U32 R86, RZ, RZ, R119 ;  /* 0x000000ffff567224 */ /* 0x000fe200078e0077 */
[----:B------:R-:W2:Y:S01]  /*3e20*/  MUFU.EX2 R82, R82 ;  /* 0x0000005200527308 */ /* 0x000ea20000000800 */
[----:B0-----:R-:W-:-:S01]  /*3e30*/  FADD.FTZ R6, R58, R3 ;  /* 0x000000033a067221 */ /* 0x001fc20000010000 */
[----:B------:R-:W-:-:S02]  /*3e40*/  IMAD.MOV.U32 R75, RZ, RZ, R119 ;  /* 0x000000ffff4b7224 */ /* 0x000fc400078e0077 */
[----:B------:R-:W-:-:S04]  /*3e50*/  IMAD.MOV.U32 R74, RZ, RZ, R119 ;  /* 0x000000ffff4a7224 */ /* 0x000fc800078e0077 */
[----:B------:R-:W0:Y:S01]  /*3e60*/  MUFU.EX2 R83, R83 ;  /* 0x0000005300537308 */ /* 0x000e220000000800 */
[----:B-1----:R-:W-:-:S01]  /*3e70*/  FADD.FTZ R3, R59, R6 ;  /* 0x000000063b037221 */ /* 0x002fc20000010000 */
[----:B------:R-:W-:Y:S01]  /*3e80*/  FADD.FTZ R6, R76, R9 ;  /* 0x000000094c067221 */ /* 0x000fe20000010000 */
[----:B------:R-:W-:-:S03]  /*3e90*/  IMAD.MOV.U32 R76, RZ, RZ, R119 ;  /* 0x000000ffff4c7224 */ /* 0x000fc600078e0077 */
[----:B------:R-:W-:Y:S02]  /*3ea0*/  FADD.FTZ R77, R77, R6 ;  /* 0x000000064d4d7221 */ /* 0x000fe40000010000 */
[----:B------:R-:W1:Y:S01]  /*3eb0*/  MUFU.EX2 R62, R62 ;  /* 0x0000003e003e7308 */ /* 0x000e620000000800 */
[----:B--2---:R-:W-:-:S01]  /*3ec0*/  FADD.FTZ R12, R82, R3 ;  /* 0x00000003520c7221 */ /* 0x004fc20000010000 */
[----:B------:R-:W-:Y:S01]  /*3ed0*/  FADD.FTZ R6, R64, R77 ;  /* 0x0000004d40067221 */ /* 0x000fe20000010000 */
[----:B------:R-:W-:-:S05]  /*3ee0*/  IMAD.MOV.U32 R77, RZ, RZ, R119 ;  /* 0x000000ffff4d7224 */ /* 0x000fca00078e0077 */
[----:B------:R-:W2:Y:S01]  /*3ef0*/  MUFU.EX2 R65, R65 ;  /* 0x0000004100417308 */ /* 0x000ea20000000800 */
[----:B0-----:R-:W-:-:S01]  /*3f00*/  FADD.FTZ R3, R83, R12 ;  /* 0x0000000c53037221 */ /* 0x001fc20000010000 */
[----:B------:R-:W-:Y:S01]  /*3f10*/  F2FP.SATFINITE.E4M3.F32.PACK_AB_MERGE_C R82, R83, R82, RZ ;  /* 0x000000525352723e */ /* 0x000fe200048070ff */
[----:B------:R-:W-:-:S03]  /*3f20*/  IMAD.MOV.U32 R83, RZ, RZ, R119 ;  /* 0x000000ffff537224 */ /* 0x000fc600078e0077 */
[----:B------:R-:W-:Y:S01]  /*3f30*/  F2FP.SATFINITE.E4M3.F32.PACK_AB_MERGE_C R209, R59, R58, R82 ;  /* 0x0000003a3bd1723e */ /* 0x000fe20004807052 */
[----:B------:R-:W-:Y:S01]  /*3f40*/  IMAD.MOV.U32 R82, RZ, RZ, R119 ;  /* 0x000000ffff527224 */ /* 0x000fe200078e0077 */
[----:B------:R-:W0:Y:S01]  /*3f50*/  MUFU.EX2 R63, R63 ;  /* 0x0000003f003f7308 */ /* 0x000e220000000800 */
[----:B-1----:R-:W-:-:S01]  /*3f60*/  FADD.FTZ R12, R62, R3 ;  /* 0x000000033e0c7221 */ /* 0x002fc20000010000 */
[--C-:B------:R-:W-:Y:S02]  /*3f70*/  IMAD.MOV.U32 R59, RZ, RZ, R119.reuse ;  /* 0x000000ffff3b7224 */ /* 0x100fe400078e0077 */
[----:B------:R-:W-:-:S04]  /*3f80*/  IMAD.MOV.U32 R58, RZ, RZ, R119 ;  /* 0x000000ffff3a7224 */ /* 0x000fc800078e0077 */
[----:B------:R-:W1:Y:S01]  /*3f90*/  MUFU.EX2 R70, R70 ;  /* 0x0000004600467308 */ /* 0x000e620000000800 */
[----:B--2---:R-:W-:-:S04]  /*3fa0*/  FADD.FTZ R3, R65, R6 ;  /* 0x0000000641037221 */ /* 0x004fc80000010000 */
[----:B------:R-:W-:-:S03]  /*3fb0*/  FADD.FTZ R6, R30, R3 ;  /* 0x000000031e067221 */ /* 0x000fc60000010000 */
[----:B------:R-:W2:Y:S01]  /*3fc0*/  MUFU.EX2 R69, R69 ;  /* 0x0000004500457308 */ /* 0x000ea20000000800 */
[----:B0-----:R-:W-:-:S07]  /*3fd0*/  FADD.FTZ R9, R63, R12 ;  /* 0x0000000c3f097221 */ /* 0x001fce0000010000 */
[----:B------:R-:W0:Y:S01]  /*3fe0*/  MUFU.EX2 R71, R71 ;  /* 0x0000004700477308 */ /* 0x000e220000000800 */
[----:B-1----:R-:W-:-:S07]  /*3ff0*/  FADD.FTZ R4, R70, R9 ;  /* 0x0000000946047221 */ /* 0x002fce0000010000 */
[----:B------:R-:W1:Y:S01]  /*4000*/  MUFU.EX2 R31, R31 ;  /* 0x0000001f001f7308 */ /* 0x000e620000000800 */
[----:B--2---:R-:W-:-:S01]  /*4010*/  FADD.FTZ R6, R69, R6 ;  /* 0x0000000645067221 */ /* 0x004fc20000010000 */
[----:B------:R-:W-:Y:S01]  /*4020*/  F2FP.SATFINITE.E4M3.F32.PACK_AB_MERGE_C R30, R69, R30, RZ ;  /* 0x0000001e451e723e */ /* 0x000fe200048070ff */
[----:B------:R-:W-:-:S03]  /*4030*/  IMAD.MOV.U32 R69, RZ, RZ, R119 ;  /* 0x000000ffff457224 */ /* 0x000fc600078e0077 */
[----:B------:R-:W-:Y:S01]  /*4040*/  F2FP.SATFINITE.E4M3.F32.PACK_AB_MERGE_C R210, R65, R64, R30 ;  /* 0x0000004041d2723e */ /* 0x000fe2000480701e */
[--C-:B------:R-:W-:Y:S01]  /*4050*/  IMAD.MOV.U32 R65, RZ, RZ, R119.reuse ;  /* 0x000000ffff417224 */ /* 0x100fe200078e0077 */
[----:B------:R-:W2:Y:S01]  /*4060*/  MUFU.EX2 R42, R42 ;  /* 0x0000002a002a7308 */ /* 0x000ea20000000800 */
[C---:B0-----:R-:W-:Y:S01]  /*4070*/  F2FP.SATFINITE.E4M3.F32.PACK_AB_MERGE_C R70, R71.reuse, R70, RZ ;  /* 0x000000464746723e */ /* 0x041fe200048070ff */
[----:B------:R-:W-:Y:S01]  /*4080*/  FADD.FTZ R71, R71, R4 ;  /* 0x0000000447477221 */ /* 0x000fe20000010000 */
[--C-:B------:R-:W-:Y:S02]  /*4090*/  IMAD.MOV.U32 R64, RZ, RZ, R119.reuse ;  /* 0x000000ffff407224 */ /* 0x100fe400078e0077 */
[----:B------:R-:W-:Y:S01]  /*40a0*/  F2FP.SATFINITE.E4M3.F32.PACK_AB_MERGE_C R211, R63, R62, R70 ;  /* 0x0000003e3fd3723e */ /* 0x000fe20004807046 */
[----:B------:R-:W-:Y:S02]  /*40b0*/  IMAD.MOV.U32 R70, RZ, RZ, R119 ;  /* 0x000000ffff467224 */ /* 0x000fe400078e0077 */
[----:B------:R-:W0:Y:S01]  /*40c0*/  MUFU.EX2 R43, R43 ;  /* 0x0000002b002b7308 */ /* 0x000e220000000800 */
[----:B-1----:R-:W-:-:S01]  /*40d0*/  FADD.FTZ R3, R31, R6 ;  /* 0x000000061f037221 */ /* 0x002fc20000010000 */
[----:B------:R-:W-:-:S02]  /*40e0*/  IMAD.MOV.U32 R63, RZ, RZ, R119 ;  /* 0x000000ffff3f7224 */ /* 0x000fc400078e0077 */
[----:B------:R-:W-:Y:S02]  /*40f0*/  IMAD.MOV.U32 R62, RZ, RZ, R119 ;  /* 0x000000ffff3e7224 */ /* 0x000fe400078e0077 */
[----:B------:R-:W-:Y:S01]  /*4100*/  FADD.FTZ R6, R34, R3 ;  /* 0x0000000322067221 */ /* 0x000fe20000010000 */
[----:B------:R-:W-:Y:S01]  /*4110*/  IMAD.MOV.U32 R30, RZ, RZ, R119 ;  /* 0x000000ffff1e7224 */ /* 0x000fe200078e0077 */
[----:B------:R-:W1:Y:S01]  /*4120*/  MUFU.EX2 R35, R35 ;  /* 0x0000002300237308 */ /* 0x000e620000000800 */
[----:B--2---:R-:W-:-:S01]  /*4130*/  FADD.FTZ R4, R42, R71 ;  /* 0x000000472a047221 */ /* 0x004fc20000010000 */
[----:B------:R-:W-:-:S06]  /*4140*/  IMAD.MOV.U32 R71, RZ, RZ, R119 ;  /* 0x000000ffff477224 */ /* 0x000fcc00078e0077 */
[----:B------:R-:W2:Y:S01]  /*4150*/  MUFU.EX2 R46, R46 ;  /* 0x0000002e002e7308 */ /* 0x000ea20000000800 */
[----:B0-----:R-:W-:-:S07]  /*4160*/  FADD.FTZ R7, R43, R4 ;  /* 0x000000042b077221 */ /* 0x001fce0000010000 */
[----:B------:R-:W0:Y:S01]  /*4170*/  MUFU.EX2 R40, R40 ;  /* 0x0000002800287308 */ /* 0x000e220000000800 */
[----:B-1----:R-:W-:-:S07]  /*4180*/  FADD.FTZ R9, R35, R6 ;  /* 0x0000000623097221 */ /* 0x002fce0000010000 */
[----:B------:R-:W1:Y:S01]  /*4190*/  MUFU.EX2 R47, R47 ;  /* 0x0000002f002f7308 */ /* 0x000e620000000800 */
[----:B--2---:R-:W-:-:S07]  /*41a0*/  FADD.FTZ R4, R46, R7 ;  /* 0x000000072e047221 */ /* 0x004fce0000010000 */
[----:B------:R-:W2:Y:S01]  /*41b0*/  MUFU.EX2 R38, R38 ;  /* 0x0000002600267308 */ /* 0x000ea20000000800 */
[----:B0-----:R-:W-:-:S01]  /*41c0*/  FADD.FTZ R9, R40, R9 ;  /* 0x0000000928097221 */ /* 0x001fc20000010000 */
[----:B------:R-:W-:Y:S01]  /*41d0*/  F2FP.SATFINITE.E4M3.F32.PACK_AB_MERGE_C R35, R40, R35, RZ ;  /* 0x000000232823723e */ /* 0x000fe200048070ff */
[----:B------:R-:W-:-:S03]  /*41e0*/  IMAD.MOV.U32 R40, RZ, RZ, R119 ;  /* 0x000000ffff287224 */ /* 0x000fc600078e0077 */
[----:B------:R-:W-:Y:S01]  /*41f0*/  F2FP.SATFINITE.E4M3.F32.PACK_AB_MERGE_C R212, R34, R31, R35 ;  /* 0x0000001f22d4723e */ /* 0x000fe20004807023 */
[--C-:B------:R-:W-:Y:S01]  /*4200*/  IMAD.MOV.U32 R35, RZ, RZ, R119.reuse ;  /* 0x000000ffff237224 */ /* 0x100fe200078e0077 */
[----:B------:R-:W0:Y:S01]  /*4210*/  MUFU.EX2 R50, R50 ;  /* 0x0000003200327308 */ /* 0x000e220000000800 */
[C---:B-1----:R-:W-:Y:S01]  /*4220*/  F2FP.SATFINITE.E4M3.F32.PACK_AB_MERGE_C R46, R47.reuse, R46, RZ ;  /* 0x0000002e2f2e723e */ /* 0x042fe200048070ff */
[----:B------:R-:W-:Y:S01]  /*4230*/  FADD.FTZ R47, R47, R4 ;  /* 0x000000042f2f7221 */ /* 0x000fe20000010000 */
[--C-:B------:R-:W-:Y:S02]  /*4240*/  IMAD.MOV.U32 R34, RZ, RZ, R119.reuse ;  /* 0x000000ffff227224 */ /* 0x100fe400078e0077 */
[----:B------:R-:W-:Y:S01]  /*4250*/  F2FP.SATFINITE.E4M3.F32.PACK_AB_MERGE_C R213, R43, R42, R46 ;  /* 0x0000002a2bd5723e */ /* 0x000fe2000480702e */
[----:B------:R-:W-:Y:S02]  /*4260*/  IMAD.MOV.U32 R46, RZ, RZ, R119 ;  /* 0x000000ffff2e7224 */ /* 0x000fe400078e0077 */
        /* <DEDUP_REMOVED lines=9> */
[----:B-1----:R-:W-:-:S07]  /*4300*/  FADD.FTZ R4, R39, R4 ;  /* 0x0000000427047221 */ /* 0x002fce0000010000 */
[----:B------:R-:W1:Y:S01]  /*4310*/  MUFU.EX2 R54, R54 ;  /* 0x0000003600367308 */ /* 0x000e620000000800 */
[----:B--2---:R-:W-:-:S07]  /*4320*/  FADD.FTZ R7, R51, R6 ;  /* 0x0000000633077221 */ /* 0x004fce0000010000 */
[----:B------:R-:W2:Y:S01]  /*4330*/  MUFU.EX2 R55, R55 ;  /* 0x0000003700377308 */ /* 0x000ea20000000800 */
[----:B0-----:R-:W-:Y:S01]  /*4340*/  F2FP.SATFINITE.E4M3.F32.PACK_AB_MERGE_C R8, R44, R41, RZ ;  /* 0x000000292c08723e */ /* 0x001fe200048070ff */
[----:B------:R-:W-:-:S03]  /*4350*/  FADD.FTZ R41, R41, R4 ;  /* 0x0000000429297221 */ /* 0x000fc60000010000 */
[----:B------:R-:W-:Y:S01]  /*4360*/  F2FP.SATFINITE.E4M3.F32.PACK_AB_MERGE_C R214, R39, R38, R8 ;  /* 0x0000002627d6723e */ /* 0x000fe20004807008 */
[----:B------:R-:W-:-:S01]  /*4370*/  FADD.FTZ R41, R44, R41 ;  /* 0x000000292c297221 */ /* 0x000fc20000010000 */
[----:B------:R-:W-:Y:S01]  /*4380*/  IMAD.MOV.U32 R44, RZ, RZ, R119 ;  /* 0x000000ffff2c7224 */ /* 0x000fe200078e0077 */
[----:B------:R-:W-:Y:S01]  /*4390*/  MUFU.EX2 R28, R28 ;  /* 0x0000001c001c7308 */ /* 0x000fe20000000800 */
[----:B-1----:R-:W-:-:S01]  /*43a0*/  FADD.FTZ R4, R54, R7 ;  /* 0x0000000736047221 */ /* 0x002fc20000010000 */
[--C-:B------:R-:W-:Y:S02]  /*43b0*/  IMAD.MOV.U32 R39, RZ, RZ, R119.reuse ;  /* 0x000000ffff277224 */ /* 0x100fe400078e0077 */
[----:B------:R-:W-:-:S04]  /*43c0*/  IMAD.MOV.U32 R38, RZ, RZ, R119 ;  /* 0x000000ffff267224 */ /* 0x000fc800078e0077 */
[----:B------:R-:W0:Y:S01]  /*43d0*/  MUFU.EX2 R29, R29 ;  /* 0x0000001d001d7308 */ /* 0x000e220000000800 */
[C---:B--2---:R-:W-:Y:S01]  /*43e0*/  F2FP.SATFINITE.E4M3.F32.PACK_AB_MERGE_C R54, R55.reuse, R54, RZ ;  /* 0x000000363736723e */ /* 0x044fe200048070ff */
[----:B------:R-:W-:-:S03]  /*43f0*/  FADD.FTZ R55, R55, R4 ;  /* 0x0000000437377221 */ /* 0x000fc60000010000 */
[----:B------:R-:W-:Y:S01]  /*4400*/  F2FP.SATFINITE.E4M3.F32.PACK_AB_MERGE_C R215, R51, R50, R54 ;  /* 0x0000003233d7723e */ /* 0x000fe20004807036 */
[--C-:B------:R-:W-:Y:S02]  /*4410*/  IMAD.MOV.U32 R54, RZ, RZ, R119.reuse ;  /* 0x000000ffff367224 */ /* 0x100fe400078e0077 */
[----:B------:R-:W1:Y:S01]  /*4420*/  MUFU.EX2 R24, R24 ;  /* 0x0000001800187308 */ /* 0x000e620000000800 */
[--C-:B------:R-:W-:Y:S02]  /*4430*/  IMAD.MOV.U32 R51, RZ, RZ, R119.reuse ;  /* 0x000000ffff337224 */ /* 0x100fe400078e0077 */
[----:B------:R-:W-:-:S05]  /*4440*/  IMAD.MOV.U32 R50, RZ, RZ, R119 ;  /* 0x000000ffff327224 */ /* 0x000fca00078e0077 */
[----:B------:R-:W2:Y:S01]  /*4450*/  MUFU.EX2 R26, R26 ;  /* 0x0000001a001a7308 */ /* 0x000ea20000000800 */
[----:B0-----:R-:W-:-:S07]  /*4460*/  F2FP.SATFINITE.E4M3.F32.PACK_AB_MERGE_C R7, R29, R28, RZ ;  /* 0x0000001c1d07723e */ /* 0x001fce00048070ff */
[----:B------:R-:W0:Y:S01]  /*4470*/  MUFU.EX2 R25, R25 ;  /* 0x0000001900197308 */ /* 0x000e220000000800 */
[----:B-1----:R-:W-:-:S01]  /*4480*/  FADD.FTZ R4, R24, R41 ;  /* 0x0000002918047221 */ /* 0x002fc20000010000 */
[----:B------:R-:W-:-:S06]  /*4490*/  IMAD.MOV.U32 R41, RZ, RZ, R119 ;  /* 0x000000ffff297224 */ /* 0x000fcc00078e0077 */
[----:B------:R-:W1:Y:S01]  /*44a0*/  MUFU.EX2 R27, R27 ;  /* 0x0000001b001b7308 */ /* 0x000e620000000800 */
[----:B--2---:R-:W-:-:S01]  /*44b0*/  FADD.FTZ R6, R26, R55 ;  /* 0x000000371a067221 */ /* 0x004fc20000010000 */
[----:B------:R-:W-:-:S06]  /*44c0*/  IMAD.MOV.U32 R55, RZ, RZ, R119 ;  /* 0x000000ffff377224 */ /* 0x000fcc00078e0077 */
[----:B------:R-:W2:Y:S01]  /*44d0*/  MUFU.EX2 R68, R68 ;  /* 0x0000004400447308 */ /* 0x000ea20000000800 */
[C---:B0-----:R-:W-:Y:S01]  /*44e0*/  F2FP.SATFINITE.E4M3.F32.PACK_AB_MERGE_C R216, R25.reuse, R24, R7 ;  /* 0x0000001819d8723e */ /* 0x041fe20004807007 */
[----:B------:R-:W-:Y:S01]  /*44f0*/  FADD.FTZ R25, R25, R4 ;  /* 0x0000000419197221 */ /* 0x000fe20000010000 */
[----:B------:R-:W-:-:S03]  /*4500*/  IMAD.MOV.U32 R24, RZ, RZ, R119 ;  /* 0x000000ffff187224 */ /* 0x000fc600078e0077 */
[----:B------:R-:W-:Y:S01]  /*4510*/  FADD.FTZ R28, R28, R25 ;  /* 0x000000191c1c7221 */ /* 0x000fe20000010000 */
[----:B------:R-:W-:Y:S01]  /*4520*/  IMAD.MOV.U32 R25, RZ, RZ, R119 ;  /* 0x000000ffff197224 */ /* 0x000fe200078e0077 */
[----:B------:R0:W3:Y:S01]  /*4530*/  MUFU.EX2 R3, R80 ;  /* 0x0000005000037308 */ /* 0x0000e20000000800 */
[----:B-1----:R-:W-:-:S01]  /*4540*/  FADD.FTZ R7, R27, R6 ;  /* 0x000000061b077221 */ /* 0x002fc20000010000 */
[----:B------:R-:W-:Y:S01]  /*4550*/  FADD.FTZ R29, R29, R28 ;  /* 0x0000001c1d1d7221 */ /* 0x000fe20000010000 */
[----:B------:R-:W-:-:S05]  /*4560*/  IMAD.MOV.U32 R28, RZ, RZ, R119 ;  /* 0x000000ffff1c7224 */ /* 0x000fca00078e0077 */
[----:B------:R-:W-:Y:S01]  /*4570*/  MUFU.EX2 R36, R36 ;  /* 0x0000002400247308 */ /* 0x000fe20000000800 */
[----:B--2---:R-:W-:-:S01]  /*4580*/  FADD.FTZ R4, R68, R7 ;  /* 0x0000000744047221 */ /* 0x004fc20000010000 */
[----:B0-----:R-:W-:-:S06]  /*4590*/  IMAD.MOV.U32 R80, RZ, RZ, R119 ;  /* 0x000000ffff507224 */ /* 0x001fcc00078e0077 */
[----:B------:R-:W0:Y:S01]  /*45a0*/  MUFU.EX2 R37, R37 ;  /* 0x0000002500257308 */ /* 0x000e220000000800 */
[----:B---3--:R-:W-:-:S01]  /*45b0*/  FADD.FTZ R4, R3, R4 ;  /* 0x0000000403047221 */ /* 0x008fc20000010000 */
[----:B------:R-:W-:-:S04]  /*45c0*/  F2FP.SATFINITE.E4M3.F32.PACK_AB_MERGE_C R68, R3, R68, RZ ;  /* 0x000000440344723e */ /* 0x000fc800048070ff */
[----:B------:R-:W-:Y:S01]  /*45d0*/  F2FP.SATFINITE.E4M3.F32.PACK_AB_MERGE_C R217, R27, R26, R68 ;  /* 0x0000001a1bd9723e */ /* 0x000fe20004807044 */
[--C-:B------:R-:W-:Y:S01]  /*45e0*/  IMAD.MOV.U32 R68, RZ, RZ, R119.reuse ;  /* 0x000000ffff447224 */ /* 0x100fe200078e0077 */
        /* <DEDUP_REMOVED lines=9> */
[----:B--2---:R-:W-:-:S07]  /*4680*/  FADD.FTZ R3, R81, R4 ;  /* 0x0000000451037221 */ /* 0x004fce0000010000 */
[----:B------:R-:W2:Y:S01]  /*4690*/  MUFU.EX2 R85, R85 ;  /* 0x0000005500557308 */ /* 0x000ea20000000800 */
[C---:B0-----:R-:W-:Y:S01]  /*46a0*/  F2FP.SATFINITE.E4M3.F32.PACK_AB_MERGE_C R218, R33.reuse, R32, R7 ;  /* 0x0000002021da723e */ /* 0x041fe20004807007 */
[----:B------:R-:W-:Y:S01]  /*46b0*/  FADD.FTZ R33, R33, R6 ;  /* 0x0000000621217221 */ /* 0x000fe20000010000 */
[----:B------:R-:W-:-:S03]  /*46c0*/  IMAD.MOV.U32 R32, RZ, RZ, R119 ;  /* 0x000000ffff207224 */ /* 0x000fc600078e0077 */
[----:B------:R-:W-:Y:S01]  /*46d0*/  FADD.FTZ R36, R36, R33 ;  /* 0x0000002124247221 */ /* 0x000fe20000010000 */
[----:B------:R-:W-:Y:S01]  /*46e0*/  IMAD.MOV.U32 R33, RZ, RZ, R119 ;  /* 0x000000ffff217224 */ /* 0x000fe200078e0077 */
[----:B------:R-:W0:Y:S01]  /*46f0*/  MUFU.EX2 R88, R88 ;  /* 0x0000005800587308 */ /* 0x000e220000000800 */
[----:B-1----:R-:W-:-:S04]  /*4700*/  FADD.FTZ R4, R84, R3 ;  /* 0x0000000354047221 */ /* 0x002fc80000010000 */
[----:B--2---:R-:W-:Y:S01]  /*4710*/  FADD.FTZ R3, R85, R4 ;  /* 0x0000000455037221 */ /* 0x004fe20000010000 */
[----:B------:R-:W-:-:S01]  /*4720*/  FADD.FTZ R4, R37, R36 ;  /* 0x0000002425047221 */ /* 0x000fc20000010000 */
[--C-:B------:R-:W-:Y:S02]  /*4730*/  IMAD.MOV.U32 R37, RZ, RZ, R119.reuse ;  /* 0x000000ffff257224 */ /* 0x100fe400078e0077 */
[----:B------:R-:W-:Y:S01]  /*4740*/  IMAD.MOV.U32 R36, RZ, RZ, R119 ;  /* 0x000000ffff247224 */ /* 0x000fe200078e0077 */
[C---:B0-----:R-:W-:Y:S01]  /*4750*/  F2FP.SATFINITE.E4M3.F32.PACK_AB_MERGE_C R6, R88.reuse, R85, RZ ;  /* 0x000000555806723e */ /* 0x041fe200048070ff */
[----:B------:R-:W-:-:S01]  /*4760*/  FADD.FTZ R3, R88, R3 ;  /* 0x0000000358037221 */ /* 0x000fc20000010000 */
[--C-:B------:R-:W-:Y:S02]  /*4770*/  IMAD.MOV.U32 R88, RZ, RZ, R119.reuse ;  /* 0x000000ffff587224 */ /* 0x100fe400078e0077 */
[----:B------:R-:W-:Y:S01]  /*4780*/  F2FP.SATFINITE.E4M3.F32.PACK_AB_MERGE_C R219, R84, R81, R6 ;  /* 0x0000005154db723e */ /* 0x000fe20004807006 */
[----:B------:R-:W-:-:S02]  /*4790*/  IMAD.MOV.U32 R85, RZ, RZ, R119 ;  /* 0x000000ffff557224 */ /* 0x000fc400078e0077 */
[--C-:B------:R-:W-:Y:S02]  /*47a0*/  IMAD.MOV.U32 R84, RZ, RZ, R119.reuse ;  /* 0x000000ffff547224 */ /* 0x100fe400078e0077 */
[----:B------:R-:W-:Y:S01]  /*47b0*/  IMAD.MOV.U32 R81, RZ, RZ, R119 ;  /* 0x000000ffff517224 */ /* 0x000fe200078e0077 */
[----:B------:R-:W-:Y:S06]  /*47c0*/  @!P1 BRA `(.L_x_14) ;  /* 0x0000003000709947 */ /* 0x000fec0003800000 */
[----:B------:R-:W-:Y:S01]  /*47d0*/  IMAD.MOV.U32 R6, RZ, RZ, R5 ;  /* 0x000000ffff067224 */ /* 0x000fe200078e0005 */
[----:B------:R-:W-:Y:S01]  /*47e0*/  CS2R R118, SRZ ;  /* 0x0000000000767805 */ /* 0x000fe2000001ff00 */
[----:B------:R-:W-:Y:S01]  /*47f0*/  IMAD.MOV.U32 R7, RZ, RZ, R0 ;  /* 0x000000ffff077224 */ /* 0x000fe200078e0000 */
[----:B------:R-:W-:Y:S02]  /*4800*/  CS2R R116, SRZ ;  /* 0x0000000000747805 */ /* 0x000fe4000001ff00 */
[----:B------:R-:W-:Y:S02]  /*4810*/  CS2R R114, SRZ ;  /* 0x0000000000727805 */ /* 0x000fe4000001ff00 */
[----:B------:R-:W-:Y:S02]  /*4820*/  CS2R R112, SRZ ;  /* 0x0000000000707805 */ /* 0x000fe4000001ff00 */
[----:B------:R-:W-:Y:S02]  /*4830*/  CS2R R110, SRZ ;  /* 0x00000000006e7805 */ /* 0x000fe4000001ff00 */
[----:B------:R-:W-:-:S02]  /*4840*/  CS2R R108, SRZ ;  /* 0x00000000006c7805 */ /* 0x000fc4000001ff00 */
[----:B------:R-:W-:Y:S02]  /*4850*/  CS2R R106, SRZ ;  /* 0x00000000006a7805 */ /* 0x000fe4000001ff00 */
        /* <DEDUP_REMOVED lines=40> */
[----:B------:R-:W-:Y:S01]  /*4ae0*/  CS2R R24, SRZ ;  /* 0x0000000000187805 */ /* 0x000fe2000001ff00 */
[----:B------:R-:W-:Y:S01]  /*4af0*/  UIADD3 UR52, UR49, -0x2, URZ ;  /* 0xfffffffe31347890 */ /* 0x000fe2000fffe03f */
[----:B------:R-:W-:-:S02]  /*4b00*/  UMOV UR53, UR45 ;  /* 0x0000002d00357c82 */ /* 0x000fc40008000000 */
[----:B------:R-:W-:-:S09]  /*4b10*/  UMOV UR49, UR44 ;  /* 0x0000002c00317c82 */ /* 0x000fd20008000000 */
.L_x_25:
[----:B------:R-:W-:Y:S01]  /*4b20*/  ISETP.NE.AND P2, PT, RZ, UR38, PT ;  /* 0x00000026ff007c0c */ /* 0x000fe2000bf45270 */
[----:B------:R-:W-:-:S04]  /*4b30*/  UISETP.NE.AND UP0, UPT, UR49, 0x1, UPT ;  /* 0x000000013100788c */ /* 0x000fc8000bf05270 */
[----:B------:R-:W-:-:S04]  /*4b40*/  USEL UR45, URZ, 0x1, UP0 ;  /* 0x000000013f2d7887 */ /* 0x000fc80008000000 */
[----:B------:R-:W-:-:S04]  /*4b50*/  ULOP3.LUT UR45, UR53, UR45, URZ, 0x3c, !UPT ;  /* 0x0000002d352d7292 */ /* 0x000fc8000f8e3c3f */
[----:B------:R-:W-:Y:S08]  /*4b60*/  @P2 BRA `(.L_x_15) ;  /* 0x0000000000382947 */ /* 0x000ff00003800000 */
[----:B------:R-:W-:Y:S05]  /*4b70*/  @!P0 BRA `(.L_x_16) ;  /* 0x0000000000048947 */ /* 0x000fea0003800000 */
[----:B------:R-:W-:Y:S01]  /*4b80*/  BPT.TRAP 0x1 ;  /* 0x000000040000795c */ /* 0x000fe20000300000 */
.L_x_16:
[----:B------:R-:W-:Y:S01]  /*4b90*/  UIADD3 UR6, UR49, 0x1, URZ ;  /* 0x0000000131067890 */ /* 0x000fe2000fffe03f */
[----:B------:R-:W-:-:S03]  /*4ba0*/  IMAD.U32 R0, RZ, RZ, UR45 ;  /* 0x0000002dff007e24 */ /* 0x000fc6000f8e00ff */
[----:B------:R-:W-:Y:S02]  /*4bb0*/  UISETP.NE.AND UP0, UPT, UR6, 0x2, UPT ;  /* 0x000000020600788c */ /* 0x000fe4000bf05270 */
[----:B------:R-:W-:Y:S02]  /*4bc0*/  SHF.L.U32 R0, R0, 0x1f, RZ ;  /* 0x0000001f00007819 */ /* 0x000fe400000006ff */
[----:B------:R-:W-:-:S04]  /*4bd0*/  USEL UR6, UR6, URZ, UP0 ;  /* 0x0000003f06067287 */ /* 0x000fc80008000000 */
[----:B------:R-:W-:-:S09]  /*4be0*/  ULEA UR6, UR6, UR39, 0x3 ;  /* 0x0000002706067291 */ /* 0x000fd2000f8e183f */
[----:B------:R0:W1:Y:S01]  /*4bf0*/  SYNCS.PHASECHK.TRANS64.TRYWAIT P1, [UR6+0x33430], R0 ;  /* 0x03343000ff0075a7 */ /* 0x0000620008020146 */
[----:B------:R-:W-:Y:S05]  /*4c00*/  @!P0 BRA `(.L_x_17) ;  /* 0x0000000000048947 */ /* 0x000fea0003800000 */
[----:B------:R-:W-:Y:S01]  /*4c10*/  BPT.TRAP 0x1 ;  /* 0x000000040000795c */ /* 0x000fe20000300000 */
.L_x_17:
[----:B-1----:R-:W-:Y:S05]  /*4c20*/  @P1 BRA `(.L_x_15) ;  /* 0x0000000000081947 */ /* 0x002fea0003800000 */
[----:B------:R-:W1:Y:S02]  /*4c30*/  SYNCS.PHASECHK.TRANS64.TRYWAIT P1, [UR6+0x33430], R0 ;  /* 0x03343000ff0075a7 */ /* 0x000e640008020146 */
[----:B-1----:R-:W-:Y:S05]  /*4c40*/  @!P1 BRA `(.L_x_18) ;  /* 0x000000ac00509947 */ /* 0x002fea0003800000 */
.L_x_15:
[----:B01----:R-:W-:Y:S01]  /*4c50*/  VIADD R0, R23, 0x8 ;  /* 0x0000000817007836 */ /* 0x003fe20000000000 */
[----:B------:R-:W-:Y:S01]  /*4c60*/  UIADD3 UR44, UR49, 0x1, URZ ;  /* 0x00000001312c7890 */ /* 0x000fe2000fffe03f */
[----:B------:R-:W-:Y:S01]  /*4c70*/  UMOV UR27, 0x80000020 ;  /* 0x80000020001b7882 */ /* 0x000fe20000000000 */
[----:B------:R-:W-:Y:S02]  /*4c80*/  UMOV UR28, UR24 ;  /* 0x00000018001c7c82 */ /* 0x000fe40008000000 */
[----:B------:R0:W-:Y:S01]  /*4c90*/  BAR.SYNC.DEFER_BLOCKING R0, 0x100 ;  /* 0x000400000000751d */ /* 0x0001e20000010000 */
[----:B------:R-:W-:-:S04]  /*4ca0*/  UISETP.NE.AND UP0, UPT, UR44, 0x2, UPT ;  /* 0x000000022c00788c */ /* 0x000fc8000bf05270 */
[----:B------:R-:W-:Y:S01]  /*4cb0*/  USEL UR44, UR44, URZ, UP0 ;  /* 0x0000003f2c2c7287 */ /* 0x000fe20008000000 */
[----:B------:R-:W-:Y:S01]  /*4cc0*/  UMOV UR29, UR25 ;  /* 0x00000019001d7c82 */ /* 0x000fe20008000000 */
[----:B------:R-:W-:Y:S02]  /*4cd0*/  UMOV UR31, 0x80000020 ;  /* 0x80000020001f7882 */ /* 0x000fe40000000000 */
[----:B------:R-:W-:Y:S01]  /*4ce0*/  UIMAD UR54, UR44, 0x780, UR48 ;  /* 0x000007802c3678a4 */ /* 0x000fe2000f8e0230 */
[----:B------:R-:W-:Y:S01]  /*4cf0*/  UMOV UR32, UR24 ;  /* 0x0000001800207c82 */ /* 0x000fe20008000000 */
[----:B------:R-:W-:Y:S02]  /*4d00*/  UMOV UR33, UR25 ;  /* 0x0000001900217c82 */ /* 0x000fe40008000000 */
[----:B------:R-:W-:Y:S02]  /*4d10*/  UIADD3 UR30, UR54, 0x80, URZ ;  /* 0x00000080361e7890 */ /* 0x000fe4000fffe03f */
[----:B------:R-:W-:-:S02]  /*4d20*/  UIADD3 UR34, UR54, 0x100, URZ ;  /* 0x0000010036227890 */ /* 0x000fc4000fffe03f */
[----:B------:R-:W-:Y:S01]  /*4d30*/  UMOV UR26, UR54 ;  /* 0x00000036001a7c82 */ /* 0x000fe20008000000 */
[----:B------:R-:W-:Y:S01]  /*4d40*/  UMOV UR35, 0x80000020 ;  /* 0x8000002000237882 */ /* 0x000fe20000000000 */
[----:B------:R-:W-:Y:S01]  /*4d50*/  UIADD3 UR6, UR54, 0x200, URZ ;  /* 0x0000020036067890 */ /* 0x000fe2000fffe03f */
[----:B------:R-:W-:Y:S01]  /*4d60*/  UMOV UR7, 0x80000020 ;  /* 0x8000002000077882 */ /* 0x000fe20000000000 */
[----:B------:R-:W-:Y:S01]  /*4d70*/  UIADD3 UR10, UR54, 0x202, URZ ;  /* 0x00000202360a7890 */ /* 0x000fe2000fffe03f */
[----:B------:R-:W-:Y:S01]  /*4d80*/  WARPGROUP.ARRIVE ;  /* 0x00000000000079c5 */ /* 0x000fe20000000000 */
[----:B------:R-:W-:Y:S01]  /*4d90*/  UMOV UR11, 0x80000020 ;  /* 0x80000020000b7882 */ /* 0x000fe20000000000 */
[----:B------:R-:W-:Y:S01]  /*4da0*/  UIADD3 UR14, UR54, 0x282, URZ ;  /* 0x00000282360e7890 */ /* 0x000fe2000fffe03f */
[----:B------:R-:W-:Y:S01]  /*4db0*/  UMOV UR15, 0x80000020 ;  /* 0x80000020000f7882 */ /* 0x000fe20000000000 */
[----:B------:R-:W-:Y:S02]  /*4dc0*/  UIADD3 UR18, UR54, 0x500, URZ ;  /* 0x0000050036127890 */ /* 0x000fe4000fffe03f */
[----:B------:R-:W-:Y:S01]  /*4dd0*/  QGMMA.64x32x32.F32.E4M3.E4M3 R184, gdesc[UR24], RZ, !UPT, gsb0 ;  /* 0x0060000018b879f3 */ /* 0x000fe2000c0008ff */
[----:B------:R-:W-:Y:S01]  /*4de0*/  UIADD3 UR26, UR54, 0x180, URZ ;  /* 0x00000180361a7890 */ /* 0x000fe2000fffe03f */
[----:B------:R-:W-:Y:S01]  /*4df0*/  UMOV UR27, 0x80000020 ;  /* 0x80000020001b7882 */ /* 0x000fe20000000000 */
[----:B------:R-:W-:Y:S01]  /*4e00*/  UMOV UR19, 0x80000020 ;  /* 0x8000002000137882 */ /* 0x000fe20000000000 */
[----:B------:R-:W-:Y:S01]  /*4e10*/  UIADD3 UR22, UR54, 0x502, URZ ;  /* 0x0000050236167890 */ /* 0x000fe2000fffe03f */
[----:B------:R-:W-:Y:S01]  /*4e20*/  UMOV UR23, 0x80000020 ;  /* 0x8000002000177882 */ /* 0x000fe20000000000 */
[----:B------:R-:W-:-:S02]  /*4e30*/  WARPGROUP.DEPBAR.LE gsb0, 0x0 ;  /* 0x00008000000079c5 */ /* 0x000fc40000010000 */
[----:B------:R-:W-:-:S06]  /*4e40*/  WARPGROUP.ARRIVE ;  /* 0x00000000000079c5 */ /* 0x000fcc0000000000 */
[----:B------:R-:W-:Y:S01]  /*4e50*/  QGMMA.64x32x32.F32.E4M3.E4M3 R168, gdesc[UR28], RZ, !UPT, gsb0 ;  /* 0x006000001ca879f3 */ /* 0x000fe2000c0008ff */
[----:B------:R-:W-:Y:S01]  /*4e60*/  UIADD3 UR30, UR54, 0x82, URZ ;  /* 0x00000082361e7890 */ /* 0x000fe2000fffe03f */
[----:B------:R-:W-:Y:S01]  /*4e70*/  UMOV UR28, UR4 ;  /* 0x00000004001c7c82 */ /* 0x000fe20008000000 */
[----:B------:R-:W-:Y:S01]  /*4e80*/  UMOV UR29, UR5 ;  /* 0x00000005001d7c82 */ /* 0x000fe20008000000 */
[----:B------:R-:W-:Y:S01]  /*4e90*/  UMOV UR31, 0x80000020 ;  /* 0x80000020001f7882 */ /* 0x000fe20000000000 */
[----:B------:R-:W-:Y:S02]  /*4ea0*/  WARPGROUP.DEPBAR.LE gsb0, 0x0 ;  /* 0x00008000000079c5 */ /* 0x000fe40000010000 */
        /* <DEDUP_REMOVED lines=18> */
[----:B------:R-:W-:Y:S01]  /*4fd0*/  UIADD3 UR6, UR54, 0x182, URZ ;  /* 0x0000018236067890 */ /* 0x000fe2000fffe03f */
[----:B------:R-:W-:Y:S01]  /*4fe0*/  UMOV UR7, 0x80000020 ;  /* 0x8000002000077882 */ /* 0x000fe20000000000 */
[----:B------:R-:W-:Y:S02]  /*4ff0*/  WARPGROUP.DEPBAR.LE gsb0, 0x0 ;  /* 0x00008000000079c5 */ /* 0x000fe40000010000 */
[----:B------:R-:W-:-:S06]  /*5000*/  WARPGROUP.ARRIVE ;  /* 0x00000000000079c5 */ /* 0x000fcc0000000000 */
[----:B------:R-:W-:Y:S01]  /*5010*/  QGMMA.64x32x32.F32.E4M3.E4M3 R168, gdesc[UR28], R168, gsb0 ;  /* 0x006000001ca879f3 */ /* 0x000fe200080008a8 */
[----:B------:R-:W-:Y:S01]  /*5020*/  UIADD3 UR30, UR54, 0x300, URZ ;  /* 0x00000300361e7890 */ /* 0x000fe2000fffe03f */
[----:B------:R-:W-:Y:S01]  /*5030*/  UMOV UR28, UR8 ;  /* 0x00000008001c7c82 */ /* 0x000fe20008000000 */
[----:B------:R-:W-:Y:S01]  /*5040*/  UMOV UR29, UR9 ;  /* 0x00000009001d7c82 */ /* 0x000fe20008000000 */
        /* <DEDUP_REMOVED lines=106> */
[----:B------:R-:W-:Y:S01]  /*56f0*/  UIADD3 UR54, UR54, 0x702, URZ ;  /* 0x0000070236367890 */ /* 0x000fe2000fffe03f */
[----:B------:R-:W-:Y:S02]  /*5700*/  WARPGROUP.DEPBAR.LE gsb0, 0x0 ;  /* 0x00008000000079c5 */ /* 0x000fe40000010000 */
[----:B------:R-:W-:-:S06]  /*5710*/  WARPGROUP.ARRIVE ;  /* 0x00000000000079c5 */ /* 0x000fcc0000000000 */
[----:B------:R-:W-:Y:S03]  /*5720*/  QGMMA.64x32x32.F32.E4M3.E4M3 R168, gdesc[UR28], R168, gsb0 ;  /* 0x006000001ca879f3 */ /* 0x000fe600080008a8 */
        /* <DEDUP_REMOVED lines=12> */
[----:B0-----:R-:W-:Y:S05]  /*57f0*/  @P2 BRA `(.L_x_19) ;  /* 0x00000000002c2947 */ /* 0x001fea0003800000 */
[----:B------:R-:W-:Y:S05]  /*5800*/  @!P0 BRA `(.L_x_20) ;  /* 0x0000000000048947 */ /* 0x000fea0003800000 */
[----:B------:R-:W-:Y:S01]  /*5810*/  BPT.TRAP 0x1 ;  /* 0x000000040000795c */ /* 0x000fe20000300000 */
.L_x_20:
[----:B------:R-:W-:Y:S01]  /*5820*/  ULEA UR6, UR49, UR39, 0x3 ;  /* 0x0000002731067291 */ /* 0x000fe2000f8e183f */
[----:B------:R-:W-:-:S05]  /*5830*/  IMAD.U32 R0, RZ, RZ, UR53 ;  /* 0x00000035ff007e24 */ /* 0x000fca000f8e00ff */
[----:B------:R-:W-:-:S04]  /*5840*/  SHF.L.U32 R0, R0, 0x1f, RZ ;  /* 0x0000001f00007819 */ /* 0x000fc800000006ff */
[----:B------:R0:W1:Y:S01]  /*5850*/  SYNCS.PHASECHK.TRANS64.TRYWAIT P1, [UR6+0x33450], R0 ;  /* 0x03345000ff0075a7 */ /* 0x0000620008020146 */
[----:B------:R-:W-:Y:S05]  /*5860*/  @!P0 BRA `(.L_x_21) ;  /* 0x0000000000048947 */ /* 0x000fea0003800000 */
[----:B------:R-:W-:Y:S01]  /*5870*/  BPT.TRAP 0x1 ;  /* 0x000000040000795c */ /* 0x000fe20000300000 */
.L_x_21:
[----:B-1----:R-:W-:Y:S05]  /*5880*/  @P1 BRA `(.L_x_19) ;  /* 0x0000000000081947 */ /* 0x002fea0003800000 */
[----:B------:R-:W1:Y:S02]  /*5890*/  SYNCS.PHASECHK.TRANS64.TRYWAIT P1, [UR6+0x33450], R0 ;  /* 0x03345000ff0075a7 */ /* 0x000e640008020146 */
[----:B-1----:R-:W-:Y:S05]  /*58a0*/  @!P1 BRA `(.L_x_22) ;  /* 0x000000a000509947 */ /* 0x002fea0003800000 */
.L_x_19:
[----:B------:R-:W-:Y:S01]  /*58b0*/  UIADD3 UR6, UR39, 0x200, URZ ;  /* 0x0000020027067890 */ /* 0x000fe2000fffe03f */
[----:B------:R-:W-:Y:S01]  /*58c0*/  WARPGROUP.ARRIVE ;  /* 0x00000000000079c5 */ /* 0x000fe20000000000 */
[----:B------:R-:W-:Y:S01]  /*58d0*/  UMOV UR7, 0xc0000010 ;  /* 0xc000001000077882 */ /* 0x000fe20000000000 */
[----:B01----:R-:W-:Y:S01]  /*58e0*/  IADD3 R0, -R23, 0xb, RZ ;  /* 0x0000000b17007810 */ /* 0x003fe20007ffe1ff */
[----:B------:R-:W-:-:S04]  /*58f0*/  USHF.R.U32.HI UR6, URZ, 0x4, UR6 ;  /* 0x000000043f067899 */ /* 0x000fc80008011606 */
[----:B------:R-:W-:-:S04]  /*5900*/  ULOP3.LUT UR6, UR6, 0x3fff, URZ, 0xc0, !UPT ;  /* 0x00003fff06067892 */ /* 0x000fc8000f8ec03f */
[----:B------:R-:W-:-:S04]  /*5910*/  ULOP3.LUT UR6, UR6, 0x10000, URZ, 0xfc, !UPT ;  /* 0x0001000006067892 */ /* 0x000fc8000f8efc3f */
[----:B------:R-:W-:-:S07]  /*5920*/  UIMAD UR10, UR49, 0x780, UR6 ;  /* 0x00000780310a78a4 */ /* 0x000fce000f8e0206 */
[----:B------:R-:W-:Y:S02]  /*5930*/  UMOV UR6, UR10 ;  /* 0x0000000a00067c82 */ /* 0x000fe40008000000 */
[----:B------:R-:W-:Y:S01]  /*5940*/  QGMMA.64x192x32.F32.E4M3.E4M3 R24, R200, gdesc[UR4], R24, gsb0 ;  /* 0x02e00004c8187df3 */ /* 0x000fe20008000818 */
[----:B------:R-:W-:Y:S01]  /*5950*/  UIADD3 UR6, UR10, 0x180, URZ ;  /* 0x000001800a067890 */ /* 0x000fe2000fffe03f */
[----:B------:R-:W-:Y:S01]  /*5960*/  UMOV UR7, 0xc0000010 ;  /* 0xc000001000077882 */ /* 0x000fe20000000000 */
[----:B------:R-:W-:Y:S02]  /*5970*/  WARPGROUP.DEPBAR.LE gsb0, 0x0 ;  /* 0x00008000000079c5 */ /* 0x000fe40000010000 */
[----:B------:R-:W-:-:S15]  /*5980*/  WARPGROUP.ARRIVE ;  /* 0x00000000000079c5 */ /* 0x000fde0000000000 */
        /* <DEDUP_REMOVED lines=15> */
[----:B------:R-:W-:Y:S03]  /*5a80*/  QGMMA.64x192x32.F32.E4M3.E4M3 R24, R216, gdesc[UR4], R24, gsb0 ;  /* 0x02e00004d8187df3 */ /* 0x000fe60008000818 */
[----:B------:R-:W-:Y:S02]  /*5a90*/  WARPGROUP.DEPBAR.LE gsb0, 0x0 ;  /* 0x00008000000079c5 */ /* 0x000fe40000010000 */
[----:B------:R0:W-:Y:S06]  /*5aa0*/  BAR.ARV R0, 0x100 ;  /* 0x000400000000751d */ /* 0x0001ec0000002000 */
[----:B------:R-:W-:Y:S05]  /*5ab0*/  @!P0 BRA `(.L_x_23) ;  /* 0x0000000000048947 */ /* 0x000fea0003800000 */
[----:B------:R-:W-:Y:S01]  /*5ac0*/  BPT.TRAP 0x1 ;  /* 0x000000040000795c */ /* 0x000fe20000300000 */
.L_x_23:
[----:B0-----:R-:W-:Y:S01]  /*5ad0*/  FMNMX.FTZ R0, R184, R7, !PT ;  /* 0x00000007b8007209 */ /* 0x001fe20007810000 */
[----:B------:R-:W-:Y:S01]  /*5ae0*/  IMAD.U32 R13, RZ, RZ, UR40 ;  /* 0x00000028ff0d7e24 */ /* 0x000fe2000f8e00ff */
[----:B------:R-:W-:Y:S01]  /*5af0*/  FMNMX.FTZ R8, R186, R6, !PT ;  /* 0x00000006ba087209 */ /* 0x000fe20007810000 */
[----:B------:R-:W-:Y:S01]  /*5b00*/  ULEA UR6, UR44, UR39, 0x3 ;  /* 0x000000272c067291 */ /* 0x000fe2000f8e183f */
[----:B------:R-:W-:Y:S02]  /*5b10*/  FMNMX.FTZ R5, R185, R0, !PT ;  /* 0x00000000b9057209 */ /* 0x000fe40007810000 */
[----:B------:R-:W-:Y:S01]  /*5b20*/  FMNMX.FTZ R9, R187, R8, !PT ;  /* 0x00000008bb097209 */ /* 0x000fe20007810000 */
[----:B------:R-:W-:Y:S01]  /*5b30*/  UIADD3 UR6, UR6, 0x33440, URZ ;  /* 0x0003344006067890 */ /* 0x000fe2000fffe03f */
[----:B------:R-:W-:Y:S02]  /*5b40*/  FMNMX.FTZ R0, R188, R5, !PT ;  /* 0x00000005bc007209 */ /* 0x000fe40007810000 */
[----:B------:R-:W-:Y:S01]  /*5b50*/  FMNMX.FTZ R8, R190, R9, !PT ;  /* 0x00000009be087209 */ /* 0x000fe20007810000 */
[----:B------:R-:W-:Y:S01]  /*5b60*/  UPRMT UR6, UR37, 0x654, UR6 ;  /* 0x0000065425067896 */ /* 0x000fe20008000006 */
[----:B------:R-:W-:-:S02]  /*5b70*/  FMNMX.FTZ R5, R189, R0, !PT ;  /* 0x00000000bd057209 */ /* 0x000fc40007810000 */
[----:B------:R-:W-:Y:S02]  /*5b80*/  FMNMX.FTZ R9, R191, R8, !PT ;  /* 0x00000008bf097209 */ /* 0x000fe40007810000 */
[----:B------:R-:W-:Y:S02]  /*5b90*/  FMNMX.FTZ R0, R192, R5, !PT ;  /* 0x00000005c0007209 */ /* 0x000fe40007810000 */
[----:B------:R-:W-:Y:S02]  /*5ba0*/  FMNMX.FTZ R8, R194, R9, !PT ;  /* 0x00000009c2087209 */ /* 0x000fe40007810000 */
[----:B------:R-:W-:Y:S01]  /*5bb0*/  FMNMX.FTZ R5, R193, R0, !PT ;  /* 0x00000000c1057209 */ /* 0x000fe20007810000 */
[----:B------:R-:W-:Y:S01]  /*5bc0*/  SYNCS.ARRIVE.TRANS64.RED.A1T0 RZ, [UR6], RZ ;  /* 0x000000ffffff79a7 */ /* 0x000fe20008100406 */
[----:B------:R-:W-:Y:S02]  /*5bd0*/  FMNMX.FTZ R9, R195, R8, !PT ;  /* 0x00000008c3097209 */ /* 0x000fe40007810000 */
[----:B------:R-:W-:-:S02]  /*5be0*/  FMNMX.FTZ R0, R196, R5, !PT ;  /* 0x00000005c4007209 */ /* 0x000fc40007810000 */
[----:B------:R-:W-:Y:S02]  /*5bf0*/  FMNMX.FTZ R8, R198, R9, !PT ;  /* 0x00000009c6087209 */ /* 0x000fe40007810000 */
[----:B------:R-:W-:Y:S02]  /*5c00*/  FMNMX.FTZ R5, R197, R0, !PT ;  /* 0x00000000c5057209 */ /* 0x000fe40007810000 */
[----:B------:R-:W-:Y:S02]  /*5c10*/  FMNMX.FTZ R9, R199, R8, !PT ;  /* 0x00000008c7097209 */ /* 0x000fe40007810000 */
[----:B------:R-:W-:Y:S02]  /*5c20*/  FMNMX.FTZ R0, R168, R5, !PT ;  /* 0x00000005a8007209 */ /* 0x000fe40007810000 */
        /* <DEDUP_REMOVED lines=62> */
[----:B------:R-:W-:-:S03]  /*6010*/  FMNMX.FTZ R8, R135, R8, !PT ;  /* 0x0000000887087209 */ /* 0x000fc60007810000 */
[----:B------:R-:W0:Y:S04]  /*6020*/  SHFL.BFLY PT, R0, R9, 0x2, 0x1f ;  /* 0x0c401f0009007f89 */ /* 0x000e2800000e0000 */
[----:B------:R-:W1:Y:S01]  /*6030*/  SHFL.BFLY PT, R5, R8, 0x2, 0x1f ;  /* 0x0c401f0008057f89 */ /* 0x000e6200000e0000 */
[----:B0-----:R-:W-:Y:S02]  /*6040*/  FMNMX.FTZ R10, R9, R0, !PT ;  /* 0x00000000090a7209 */ /* 0x001fe40007810000 */
[----:B-1----:R-:W-:-:S03]  /*6050*/  FMNMX.FTZ R11, R8, R5, !PT ;  /* 0x00000005080b7209 */ /* 0x002fc60007810000 */
[----:B------:R-:W0:Y:S04]  /*6060*/  SHFL.BFLY PT, R5, R10, 0x1, 0x1f ;  /* 0x0c201f000a057f89 */ /* 0x000e2800000e0000 */
[----:B------:R-:W1:Y:S01]  /*6070*/  SHFL.BFLY PT, R12, R11, 0x1, 0x1f ;  /* 0x0c201f000b0c7f89 */ /* 0x000e6200000e0000 */
[----:B0-----:R-:W-:Y:S02]  /*6080*/  FMNMX.FTZ R0, R10, R5, !PT ;  /* 0x000000050a007209 */ /* 0x001fe40007810000 */
[----:B-1----:R-:W-:-:S03]  /*6090*/  FMNMX.FTZ R5, R11, R12, !PT ;  /* 0x0000000c0b057209 */ /* 0x002fc60007810000 */
[C---:B------:R-:W-:Y:S01]  /*60a0*/  FFMA.FTZ R8, R0.reuse, R13, -8 ;  /* 0xc100000000087423 */ /* 0x040fe2000001000d */
[----:B------:R-:W-:-:S03]  /*60b0*/  FADD.FTZ R7, -R0, R7 ;  /* 0x0000000700077221 */ /* 0x000fc60000010100 */
[--C-:B------:R-:W-:Y:S01]  /*60c0*/  FFMA.FTZ R21, R168, UR40, -R8.reuse ;  /* 0x00000028a8157c23 */ /* 0x100fe20008010808 */
[----:B------:R-:W-:-:S01]  /*60d0*/  FFMA.FTZ R168, R169, UR40, -R8 ;  /* 0x00000028a9a87c23 */ /* 0x000fc20008010808 */
[--C-:B------:R-:W-:Y:S01]  /*60e0*/  FFMA.FTZ R169, R172, UR40, -R8.reuse ;  /* 0x00000028aca97c23 */ /* 0x100fe20008010808 */
[----:B------:R-:W-:-:S01]  /*60f0*/  FFMA.FTZ R10, R184, UR40, -R8 ;  /* 0x00000028b80a7c23 */ /* 0x000fc20008010808 */
[--C-:B------:R-:W-:Y:S01]  /*6100*/  FFMA.FTZ R172, R173, UR40, -R8.reuse ;  /* 0x00000028adac7c23 */ /* 0x100fe20008010808 */
[----:B------:R-:W-:-:S01]  /*6110*/  FFMA.FTZ R173, R176, UR40, -R8 ;  /* 0x00000028b0ad7c23 */ /* 0x000fc20008010808 */
[----:B------:R-:W-:Y:S02]  /*6120*/  IMAD.U32 R184, RZ, RZ, UR40 ;  /* 0x00000028ffb87e24 */ /* 0x000fe4000f8e00ff */
[----:B------:R-:W-:-:S01]  /*6130*/  FFMA.FTZ R176, R177, UR40, -R8 ;  /* 0x00000028b1b07c23 */ /* 0x000fc20008010808 */
[--C-:B------:R-:W-:Y:S01]  /*6140*/  FFMA.FTZ R177, R180, UR40, -R8.reuse ;  /* 0x00000028b4b17c23 */ /* 0x100fe20008010808 */
        /* <DEDUP_REMOVED lines=31> */
[----:B------:R-:W-:Y:S01]  /*6340*/  FFMA.FTZ R133, R133, UR40, -R8 ;  /* 0x0000002885857c23 */ /* 0x000fe20008010808 */
[----:B------:R-:W-:-:S01]  /*6350*/  FADD.FTZ R6, -R5, R6 ;  /* 0x0000000605067221 */ /* 0x000fc20000010100 */
[----:B------:R-:W-:Y:S01]  /*6360*/  FFMA.FTZ R8, R5, R184, -8 ;  /* 0xc100000005087423 */ /* 0x000fe200000100b8 */
[----:B------:R-:W-:Y:S01]  /*6370*/  FMUL.FTZ R7, R7, UR40 ;  /* 0x0000002807077c20 */ /* 0x000fe20008410000 */
[----:B------:R-:W-:Y:S01]  /*6380*/  MUFU.EX2 R10, R10 ;  /* 0x0000000a000a7308 */ /* 0x000fe20000000800 */
[----:B------:R-:W-:Y:S01]  /*6390*/  FMUL.FTZ R6, R6, UR40 ;  /* 0x0000002806067c20 */ /* 0x000fe20008410000 */
[--C-:B------:R-:W-:Y:S01]  /*63a0*/  FFMA.FTZ R181, R186, UR40, -R8.reuse ;  /* 0x00000028bab57c23 */ /* 0x100fe20008010808 */
[----:B------:R-:W-:-:S01]  /*63b0*/  FFMA.FTZ R184, R187, UR40, -R8 ;  /* 0x00000028bbb87c23 */ /* 0x000fc20008010808 */
[--C-:B------:R-:W-:Y:S01]  /*63c0*/  FFMA.FTZ R185, R190, UR40, -R8.reuse ;  /* 0x00000028beb97c23 */ /* 0x100fe20008010808 */
[----:B------:R-:W-:-:S01]  /*63d0*/  FFMA.FTZ R186, R191, UR40, -R8 ;  /* 0x00000028bfba7c23 */ /* 0x000fc20008010808 */
[--C-:B------:R-:W-:Y:S01]  /*63e0*/  FFMA.FTZ R187, R194, UR40, -R8.reuse ;  /* 0x00000028c2bb7c23 */ /* 0x100fe20008010808 */
[----:B------:R-:W-:-:S01]  /*63f0*/  FFMA.FTZ R188, R195, UR40, -R8 ;  /* 0x00000028c3bc7c23 */ /* 0x000fc20008010808 */
[----:B------:R-:W0:Y:S01]  /*6400*/  MUFU.EX2 R7, R7 ;  /* 0x0000000700077308 */ /* 0x000e220000000800 */
        /* <DEDUP_REMOVED lines=15> */
[----:B------:R-:W1:Y:S01]  /*6500*/  MUFU.EX2 R181, R181 ;  /* 0x000000b500b57308 */ /* 0x000e620000000800 */
[----:B0-----:R-:W-:-:S01]  /*6510*/  FFMA.FTZ R4, R7, R4, R10 ;  /* 0x0000000407047223 */ /* 0x001fc2000001000a */
        /* <DEDUP_REMOVED lines=14> */
[----:B------:R-:W2:Y:S01]  /*6600*/  MUFU.EX2 R184, R184 ;  /* 0x000000b800b87308 */ /* 0x000ea20000000800 */
[----:B-1----:R-:W-:-:S01]  /*6610*/  FFMA.FTZ R3, R6, R3, R181 ;  /* 0x0000000306037223 */ /* 0x002fc200000100b5 */
[--C-:B------:R-:W-:Y:S01]  /*6620*/  FFMA.FTZ R123, R123, UR40, -R8.reuse ;  /* 0x000000287b7b7c23 */ /* 0x100fe20008010808 */
[----:B------:R-:W-:-:S01]  /*6630*/  FFMA.FTZ R126, R126, UR40, -R8 ;  /* 0x000000287e7e7c23 */ /* 0x000fc20008010808 */
[--C-:B------:R-:W-:Y:S01]  /*6640*/  FFMA.FTZ R127, R127, UR40, -R8.reuse ;  /* 0x000000287f7f7c23 */ /* 0x100fe20008010808 */
[----:B------:R-:W-:-:S01]  /*6650*/  FFMA.FTZ R130, R130, UR40, -R8 ;  /* 0x0000002882827c23 */ /* 0x000fc20008010808 */
[--C-:B------:R-:W-:Y:S01]  /*6660*/  FFMA.FTZ R131, R131, UR40, -R8.reuse ;  /* 0x0000002883837c23 */ /* 0x100fe20008010808 */
[----:B------:R-:W-:-:S01]  /*6670*/  FFMA.FTZ R134, R134, UR40, -R8 ;  /* 0x0000002886867c23 */ /* 0x000fc20008010808 */
[----:B------:R-:W1:Y:S01]  /*6680*/  MUFU.EX2 R11, R11 ;  /* 0x0000000b000b7308 */ /* 0x000e620000000800 */
[----:B0-----:R-:W-:-:S01]  /*6690*/  FADD.FTZ R4, R9, R4 ;  /* 0x0000000409047221 */ /* 0x001fc20000010000 */
[----:B------:R-:W-:-:S06]  /*66a0*/  FFMA.FTZ R8, R135, UR40, -R8 ;  /* 0x0000002887087c23 */ /* 0x000fcc0008010808 */
[----:B------:R-:W0:Y:S01]  /*66b0*/  MUFU.EX2 R185, R185 ;  /* 0x000000b900b97308 */ /* 0x000e220000000800 */
[----:B--2---:R-:W-:-:S07]  /*66c0*/  FADD.FTZ R192, R184, R3 ;  /* 0x00000003b8c07221 */ /* 0x004fce0000010000 */
[----:B------:R-:W2:Y:S01]  /*66d0*/  MUFU.EX2 R12, R12 ;  /* 0x0000000c000c7308 */ /* 0x000ea20000000800 */
[----:B-1----:R-:W-:-:S07]  /*66e0*/  FADD.FTZ R3, R11, R4 ;  /* 0x000000040b037221 */ /* 0x002fce0000010000 */
[----:B------:R-:W1:Y:S01]  /*66f0*/  MUFU.EX2 R186, R186 ;  /* 0x000000ba00ba7308 */ /* 0x000e620000000800 */
[----:B0-----:R-:W-:-:S07]  /*6700*/  FADD.FTZ R191, R185, R192 ;  /* 0x000000c0b9bf7221 */ /* 0x001fce0000010000 */
        /* <DEDUP_REMOVED lines=143> */
[----:B0-----:R-:W-:-:S01]  /*7000*/  FADD.FTZ R135, R134, R135 ;  /* 0x0000008786877221 */ /* 0x001fc20000010000 */
[----:B--2---:R-:W-:-:S03]  /*7010*/  FADD.FTZ R4, R133, R4 ;  /* 0x0000000485047221 */ /* 0x004fc60000010000 */
[----:B-1----:R-:W-:Y:S01]  /*7020*/  FADD.FTZ R3, R8, R135 ;  /* 0x0000008708037221 */ /* 0x002fe20000010000 */
[----:B------:R-:W-:Y:S06]  /*7030*/  @!P0 BRA `(.L_x_24) ;  /* 0x0000000000048947 */ /* 0x000fec0003800000 */
[----:B------:R-:W-:Y:S01]  /*7040*/  BPT.TRAP 0x1 ;  /* 0x000000040000795c */ /* 0x000fe20000300000 */
.L_x_24:
[----:B------:R-:W-:Y:S01]  /*7050*/  ULEA UR6, UR49, UR39, 0x3 ;  /* 0x0000002731067291 */ /* 0x000fe2000f8e183f */
[----:B------:R-:W-:Y:S01]  /*7060*/  ISETP.LT.AND P1, PT, RZ, UR52, PT ;  /* 0x00000034ff007c0c */ /* 0x000fe2000bf21270 */
[----:B------:R-:W-:Y:S01]  /*7070*/  UIADD3 UR7, UR52, -0x1, URZ ;  /* 0xffffffff34077890 */ /* 0x000fe2000fffe03f */
[----:B------:R-:W-:Y:S01]  /*7080*/  F2FP.SATFINITE.E4M3.F32.PACK_AB_MERGE_C R11, R12, R11, RZ ;  /* 0x0000000b0c0b723e */ /* 0x000fe200048070ff */
[----:B------:R-:W-:Y:S01]  /*7090*/  UIADD3 UR6, UR6, 0x33460, URZ ;  /* 0x0003346006067890 */ /* 0x000fe2000fffe03f */
[----:B------:R-:W-:Y:S01]  /*70a0*/  F2FP.SATFINITE.E4M3.F32.PACK_AB_MERGE_C R185, R186, R185, RZ ;  /* 0x000000b9bab9723e */ /* 0x000fe200048070ff */
[----:B------:R-:W-:Y:S01]  /*70b0*/  UMOV UR53, UR45 ;  /* 0x0000002d00357c82 */ /* 0x000fe20008000000 */
[----:B------:R-:W-:Y:S01]  /*70c0*/  F2FP.SATFINITE.E4M3.F32.PACK_AB_MERGE_C R15, R20, R15, RZ ;  /* 0x0000000f140f723e */ /* 0x000fe200048070ff */
[----:B------:R-:W-:Y:S01]  /*70d0*/  UPRMT UR6, UR37, 0x654, UR6 ;  /* 0x0000065425067896 */ /* 0x000fe20008000006 */
[----:B------:R-:W-:Y:S01]  /*70e0*/  F2FP.SATFINITE.E4M3.F32.PACK_AB_MERGE_C R189, R190, R189, RZ ;  /* 0x000000bdbebd723e */ /* 0x000fe200048070ff */
[----:B------:R-:W-:Y:S01]  /*70f0*/  UMOV UR52, UR7 ;  /* 0x0000000700347c82 */ /* 0x000fe20008000000 */
[----:B------:R-:W-:Y:S01]  /*7100*/  F2FP.SATFINITE.E4M3.F32.PACK_AB_MERGE_C R169, R172, R169, RZ ;  /* 0x000000a9aca9723e */ /* 0x000fe200048070ff */
[----:B------:R-:W-:Y:S01]  /*7110*/  UMOV UR49, UR44 ;  /* 0x0000002c00317c82 */ /* 0x000fe20008000000 */
[----:B------:R-:W-:Y:S01]  /*7120*/  F2FP.SATFINITE.E4M3.F32.PACK_AB_MERGE_C R174, R175, R174, RZ ;  /* 0x000000aeafae723e */ /* 0x000fe200048070ff */
[----:B------:R-:W-:Y:S01]  /*7130*/  FMUL.FTZ R24, R24, R7 ;  /* 0x0000000718187220 */ /* 0x000fe20000410000 */
[----:B------:R-:W-:Y:S01]  /*7140*/  F2FP.SATFINITE.E4M3.F32.PACK_AB_MERGE_C R177, R180, R177, RZ ;  /* 0x000000b1b4b1723e */ /* 0x000fe200048070ff */
[-C--:B------:R-:W-:Y:S01]  /*7150*/  FMUL.FTZ R25, R25, R7.reuse ;  /* 0x0000000719197220 */ /* 0x080fe20000410000 */
[----:B------:R-:W-:Y:S01]  /*7160*/  F2FP.SATFINITE.E4M3.F32.PACK_AB_MERGE_C R182, R183, R182, RZ ;  /* 0x000000b6b7b6723e */ /* 0x000fe200048070ff */
[----:B------:R-:W-:Y:S01]  /*7170*/  SYNCS.ARRIVE.TRANS64.RED.A1T0 RZ, [UR6], RZ ;  /* 0x000000ffffff79a7 */ /* 0x000fe20008100406 */
[----:B------:R-:W-:Y:S01]  /*7180*/  F2FP.SATFINITE.E4M3.F32.PACK_AB_MERGE_C R156, R157, R156, RZ ;  /* 0x0000009c9d9c723e */ /* 0x000fe200048070ff */
[-C--:B------:R-:W-:Y:S01]  /*7190*/  FMUL.FTZ R28, R28, R7.reuse ;  /* 0x000000071c1c7220 */ /* 0x080fe20000410000 */
        /* <DEDUP_REMOVED lines=55> */
[----:B------:R-:W-:Y:S01]  /*7510*/  FMUL.FTZ R117, R117, R7 ;  /* 0x0000000775757220 */ /* 0x000fe20000410000 */
        /* <DEDUP_REMOVED lines=48> */
[----:B------:R-:W-:Y:S01]  /*7820*/  F2FP.SATFINITE.E4M3.F32.PACK_AB_MERGE_C R200, R9, R10, R11 ;  /* 0x0000000a09c8723e */ /* 0x000fe2000480700b */
[----:B------:R-:W-:Y:S01]  /*7830*/  IMAD.MOV.U32 R6, RZ, RZ, R5 ;  /* 0x000000ffff067224 */ /* 0x000fe200078e0005 */
[----:B------:R-:W-:Y:S01]  /*7840*/  F2FP.SATFINITE.E4M3.F32.PACK_AB_MERGE_C R201, R184, R181, R185 ;  /* 0x000000b5b8c9723e */ /* 0x000fe200048070b9 */
[----:B------:R-:W-:Y:S01]  /*7850*/  IMAD.MOV.U32 R7, RZ, RZ, R0 ;  /* 0x000000ffff077224 */ /* 0x000fe200078e0000 */
[----:B------:R-:W-:-:S02]  /*7860*/  F2FP.SATFINITE.E4M3.F32.PACK_AB_MERGE_C R202, R14, R13, R15 ;  /* 0x0000000d0eca723e */ /* 0x000fc4000480700f */
[----:B------:R-:W-:Y:S02]  /*7870*/  F2FP.SATFINITE.E4M3.F32.PACK_AB_MERGE_C R203, R188, R187, R189 ;  /* 0x000000bbbccb723e */ /* 0x000fe400048070bd */
[----:B------:R-:W-:Y:S02]  /*7880*/  F2FP.SATFINITE.E4M3.F32.PACK_AB_MERGE_C R204, R168, R21, R169 ;  /* 0x00000015a8cc723e */ /* 0x000fe400048070a9 */
[----:B------:R-:W-:Y:S02]  /*7890*/  F2FP.SATFINITE.E4M3.F32.PACK_AB_MERGE_C R205, R171, R170, R174 ;  /* 0x000000aaabcd723e */ /* 0x000fe400048070ae */
[----:B------:R-:W-:Y:S02]  /*78a0*/  F2FP.SATFINITE.E4M3.F32.PACK_AB_MERGE_C R206, R176, R173, R177 ;  /* 0x000000adb0ce723e */ /* 0x000fe400048070b1 */
[----:B------:R-:W-:Y:S02]  /*78b0*/  F2FP.SATFINITE.E4M3.F32.PACK_AB_MERGE_C R207, R179, R178, R182 ;  /* 0x000000b2b3cf723e */ /* 0x000fe400048070b6 */
        /* <DEDUP_REMOVED lines=11> */
[----:B------:R-:W-:Y:S01]  /*7970*/  F2FP.SATFINITE.E4M3.F32.PACK_AB_MERGE_C R219, R131, R130, R134 ;  /* 0x0000008283db723e */ /* 0x000fe20004807086 */
[----:B------:R-:W-:Y:S06]  /*7980*/  @P1 BRA `(.L_x_25) ;  /* 0xffffffd000641947 */ /* 0x000fec000383ffff */
.L_x_14:
[----:B------:R-:W-:Y:S06]  /*7990*/  BAR.ARV 0x8, 0x180 ;  /* 0x0206000000007b1d */ /* 0x000fec0000002000 */
[----:B------:R-:W-:Y:S05]  /*79a0*/  @!P0 BRA `(.L_x_26) ;  /* 0x0000000000048947 */ /* 0x000fea0003800000 */
[----:B------:R-:W-:Y:S01]  /*79b0*/  BPT.TRAP 0x1 ;  /* 0x000000040000795c */ /* 0x000fe20000300000 */
.L_x_26:
[----:B------:R-:W-:Y:S01]  /*79c0*/  ULEA UR4, UR44, UR39, 0x3 ;  /* 0x000000272c047291 */ /* 0x000fe2000f8e183f */
[----:B------:R-:W-:-:S05]  /*79d0*/  IMAD.U32 R6, RZ, RZ, UR45 ;  /* 0x0000002dff067e24 */ /* 0x000fca000f8e00ff */
[----:B------:R-:W-:-:S04]  /*79e0*/  SHF.L.U32 R6, R6, 0x1f, RZ ;  /* 0x0000001f06067819 */ /* 0x000fc800000006ff */
[----:B------:R0:W1:Y:S01]  /*79f0*/  SYNCS.PHASECHK.TRANS64.TRYWAIT P1, [UR4+0x33450], R6 ;  /* 0x03345006ff0075a7 */ /* 0x0000620008020144 */
[----:B------:R-:W-:Y:S05]  /*7a00*/  @!P0 BRA `(.L_x_27) ;  /* 0x0000000000048947 */ /* 0x000fea0003800000 */
[----:B------:R-:W-:Y:S01]  /*7a10*/  BPT.TRAP 0x1 ;  /* 0x000000040000795c */ /* 0x000fe20000300000 */
.L_x_27:
[----:B-1----:R-:W-:Y:S05]  /*7a20*/  @P1 BRA `(.L_x_28) ;  /* 0x0000000000081947 */ /* 0x002fea0003800000 */
[----:B------:R-:W1:Y:S02]  /*7a30*/  SYNCS.PHASECHK.TRANS64.TRYWAIT P1, [UR4+0x33450], R6 ;  /* 0x03345006ff0075a7 */ /* 0x000e640008020144 */
[----:B-1----:R-:W-:Y:S05]  /*7a40*/  @!P1 BRA `(.L_x_29) ;  /* 0x0000008000009947 */ /* 0x002fea0003800000 */
.L_x_28:
[----:B------:R-:W-:Y:S01]  /*7a50*/  UIADD3 UR5, UR39, 0x200, URZ ;  /* 0x0000020027057890 */ /* 0x000fe2000fffe03f */
[----:B------:R-:W-:Y:S01]  /*7a60*/  WARPGROUP.ARRIVE ;  /* 0x00000000000079c5 */ /* 0x000fe20000000000 */
[----:B------:R-:W-:Y:S01]  /*7a70*/  UMOV UR7, 0xc0000010 ;  /* 0xc000001000077882 */ /* 0x000fe20000000000 */
[----:B------:R-:W-:Y:S01]  /*7a80*/  IMAD.MOV.U32 R8, RZ, RZ, 0x3f800000 ;  /* 0x3f800000ff087424 */ /* 0x000fe200078e00ff */
        /* <DEDUP_REMOVED lines=16> */
[----:B------:R-:W-:Y:S02]  /*7b90*/  ULDC.64 UR6, c[0x0][0x9a0] ;  /* 0x0002680000067ab9 */ /* 0x000fe40000000a00 */
[----:B------:R-:W-:-:S04]  /*7ba0*/  UISETP.NE.U32.AND UP0, UPT, UR6, URZ, UPT ;  /* 0x0000003f0600728c */ /* 0x000fc8000bf05070 */
[----:B------:R-:W-:-:S06]  /*7bb0*/  UISETP.NE.AND.EX UP0, UPT, UR7, URZ, UPT, UP0 ;  /* 0x0000003f0700728c */ /* 0x000fcc000bf05300 */
[----:B------:R-:W-:-:S05]  /*7bc0*/  PLOP3.LUT P1, PT, PT, PT, UP0, 0x80, 0x0 ;  /* 0x000000000000781c */ /* 0x000fca0003f2f008 */
[----:B------:R-:W-:Y:S02]  /*7bd0*/  @UP0 USHF.R.S32.HI UR10, URZ, 0x1f, UR42 ;  /* 0x0000001f3f0a0899 */ /* 0x000fe4000801142a */
[----:B------:R-:W-:Y:S01]  /*7be0*/  @UP0 UIADD3 UR8, -UR42, URZ, URZ ;  /* 0x0000003f2a080290 */ /* 0x000fe2000fffe13f */
[----:B------:R-:W-:Y:S01]  /*7bf0*/  @UP0 ULDC.64 UR12, c[0x0][0x9c8] ;  /* 0x00027200000c0ab9 */ /* 0x000fe20000000a00 */
[----:B------:R-:W-:Y:S01]  /*7c00*/  @UP0 ULDC UR9, c[0x0][0xc44] ;  /* 0x0003110000090ab9 */ /* 0x000fe20000000800 */
[----:B------:R-:W-:Y:S02]  /*7c10*/  @UP0 UIMAD UR10, UR10, UR12, URZ ;  /* 0x0000000c0a0a02a4 */ /* 0x000fe4000f8e023f */
[----:B------:R-:W-:Y:S02]  /*7c20*/  @UP0 UIMAD UR11, UR9, UR8, UR43 ;  /* 0x00000008090b02a4 */ /* 0x000fe4000f8e022b */
[----:B------:R-:W-:Y:S02]  /*7c30*/  @UP0 UIMAD.WIDE.U32 UR8, UR42, UR12, URZ ;  /* 0x0000000c2a0802a5 */ /* 0x000fe4000f8e003f */
[----:B------:R-:W-:-:S02]  /*7c40*/  @UP0 UIMAD UR10, UR42, UR13, UR10 ;  /* 0x0000000d2a0a02a4 */ /* 0x000fc4000f8e020a */
[----:B------:R-:W-:Y:S01]  /*7c50*/  @UP0 USHF.R.S32.HI UR14, URZ, 0x1f, UR11 ;  /* 0x0000001f3f0e0899 */ /* 0x000fe2000801140b */
[----:B------:R-:W-:Y:S01]  /*7c60*/  @UP0 ULDC.64 UR12, c[0x0][0x9d0] ;  /* 0x00027400000c0ab9 */ /* 0x000fe20000000a00 */
[----:B------:R-:W-:Y:S02]  /*7c70*/  @UP0 UIADD3 UR9, UR9, UR10, URZ ;  /* 0x0000000a09090290 */ /* 0x000fe4000fffe03f */
[----:B------:R-:W-:Y:S02]  /*7c80*/  @UP0 UIMAD UR10, UR14, UR12, URZ ;  /* 0x0000000c0e0a02a4 */ /* 0x000fe4000f8e023f */
[----:B------:R-:W-:Y:S02]  /*7c90*/  @UP0 UIMAD.WIDE.U32 UR8, UR11, UR12, UR8 ;  /* 0x0000000c0b0802a5 */ /* 0x000fe4000f8e0008 */
[----:B------:R-:W-:Y:S02]  /*7ca0*/  @UP0 UIMAD UR10, UR11, UR13, UR10 ;  /* 0x0000000d0b0a02a4 */ /* 0x000fe4000f8e020a */
[----:B------:R-:W-:-:S02]  /*7cb0*/  @UP0 ULEA UR6, UP1, UR8, UR6, 0x2 ;  /* 0x0000000608060291 */ /* 0x000fc4000f82103f */
[----:B------:R-:W-:-:S04]  /*7cc0*/  @UP0 UIADD3 UR9, UR9, UR10, URZ ;  /* 0x0000000a09090290 */ /* 0x000fc8000fffe03f */
[----:B------:R-:W-:Y:S01]  /*7cd0*/  @UP0 ULEA.HI.X UR7, UR8, UR7, UR9, 0x2, UP1 ;  /* 0x0000000708070291 */ /* 0x000fe200088f1409 */
[----:B01----:R-:W-:-:S05]  /*7ce0*/  IMAD.U32 R6, RZ, RZ, UR6 ;  /* 0x00000006ff067e24 */ /* 0x003fca000f8e00ff */
[----:B------:R-:W-:-:S05]  /*7cf0*/  IMAD.U32 R7, RZ, RZ, UR7 ;  /* 0x00000007ff077e24 */ /* 0x000fca000f8e00ff */
[----:B------:R0:W2:Y:S01]  /*7d00*/  @P1 LDG.E R8, desc[UR50][R6.64] ;  /* 0x0000003206081981 */ /* 0x0000a2000c1e1900 */
[----:B------:R-:W-:Y:S01]  /*7d10*/  UIADD3 UR6, UR5, 0x480, URZ ;  /* 0x0000048005067890 */ /* 0x000fe2000fffe03f */
[----:B------:R-:W-:Y:S01]  /*7d20*/  UMOV UR7, 0xc0000010 ;  /* 0xc000001000077882 */ /* 0x000fe20000000000 */
[----:B------:R-:W-:Y:S02]  /*7d30*/  WARPGROUP.DEPBAR.LE gsb0, 0x0 ;  /* 0x00008000000079c5 */ /* 0x000fe40000010000 */
[----:B------:R-:W-:-:S06]  /*7d40*/  WARPGROUP.ARRIVE ;  /* 0x00000000000079c5 */ /* 0x000fcc0000000000 */
[----:B------:R-:W-:Y:S01]  /*7d50*/  QGMMA.64x192x32.F32.E4M3.E4M3 R24, R212, gdesc[UR4], R24, gsb0 ;  /* 0x02e00004d4187df3 */ /* 0x000fe20008000818 */
[----:B------:R-:W-:Y:S01]  /*7d60*/  UIADD3 UR6, UR5, 0x600, URZ ;  /* 0x0000060005067890 */ /* 0x000fe2000fffe03f */
[----:B------:R-:W-:Y:S01]  /*7d70*/  UMOV UR7, 0xc0000010 ;  /* 0xc000001000077882 */ /* 0x000fe20000000000 */
[----:B------:R-:W1:Y:S04]  /*7d80*/  SHFL.BFLY PT, R9, R4, 0x2, 0x1f ;  /* 0x0c401f0004097f89 */ /* 0x000e6800000e0000 */
[----:B------:R-:W3:Y:S01]  /*7d90*/  SHFL.BFLY PT, R12, R3, 0x2, 0x1f ;  /* 0x0c401f00030c7f89 */ /* 0x000ee200000e0000 */
[----:B-1----:R-:W-:-:S01]  /*7da0*/  FADD.FTZ R9, R9, R4 ;  /* 0x0000000409097221 */ /* 0x002fc20000010000 */
[----:B---3--:R-:W-:-:S04]  /*7db0*/  FADD.FTZ R12, R12, R3 ;  /* 0x000000030c0c7221 */ /* 0x008fc80000010000 */
[----:B------:R-:W1:Y:S04]  /*7dc0*/  SHFL.BFLY PT, R10, R9, 0x1, 0x1f ;  /* 0x0c201f00090a7f89 */ /* 0x000e6800000e0000 */
[----:B0-----:R-:W0:Y:S01]  /*7dd0*/  SHFL.BFLY PT, R7, R12, 0x1, 0x1f ;  /* 0x0c201f000c077f89 */ /* 0x001e2200000e0000 */
[----:B-1----:R-:W-:-:S01]  /*7de0*/  FADD.FTZ R13, R9, R10 ;  /* 0x0000000a090d7221 */ /* 0x002fc20000010000 */
[----:B0-----:R-:W-:-:S04]  /*7df0*/  FADD.FTZ R14, R12, R7 ;  /* 0x000000070c0e7221 */ /* 0x001fc80000010000 */
[C---:B------:R-:W-:Y:S01]  /*7e00*/  FSETP.NE.FTZ.AND P1, PT, R13.reuse, RZ, PT ;  /* 0x000000ff0d00720b */ /* 0x040fe20003f35000 */
[----:B------:R-:W-:Y:S01]  /*7e10*/  FMUL.FTZ R6, R13, 0.00390625 ;  /* 0x3b8000000d067820 */ /* 0x000fe20000410000 */
[----:B------:R-:W-:Y:S01]  /*7e20*/  FMUL.FTZ R15, R14, 0.00390625 ;  /* 0x3b8000000e0f7820 */ /* 0x000fe20000410000 */
[----:B------:R-:W-:-:S03]  /*7e30*/  IMAD.MOV.U32 R7, RZ, RZ, RZ ;  /* 0x000000ffff077224 */ /* 0x000fc600078e00ff */
[----:B------:R-:W-:Y:S02]  /*7e40*/  FSETP.NE.FTZ.AND P2, PT, R6, RZ, PT ;  /* 0x000000ff0600720b */ /* 0x000fe40003f55000 */
[----:B------:R-:W-:-:S05]  /*7e50*/  FSETP.NE.FTZ.AND P3, PT, R15, RZ, PT ;  /* 0x000000ff0f00720b */ /* 0x000fca0003f75000 */
[----:B------:R-:W-:Y:S01]  /*7e60*/  @P1 MUFU.RCP R7, R13 ;  /* 0x0000000d00071308 */ /* 0x000fe20000001000 */
[----:B------:R-:W-:Y:S01]  /*7e70*/  FSETP.NE.FTZ.AND P1, PT, R14, RZ, PT ;  /* 0x000000ff0e00720b */ /* 0x000fe20003f35000 */
[----:B------:R-:W-:-:S06]  /*7e80*/  IMAD.MOV.U32 R11, RZ, RZ, RZ ;  /* 0x000000ffff0b7224 */ /* 0x000fcc00078e00ff */
[----:B------:R-:W0:Y:S01]  /*7e90*/  @P2 MUFU.LG2 R6, R6 ;  /* 0x0000000600062308 */ /* 0x000e220000000c00 */
[----:B------:R-:W-:Y:S02]  /*7ea0*/  WARPGROUP.DEPBAR.LE gsb0, 0x0 ;  /* 0x00008000000079c5 */ /* 0x000fe40000010000 */
[----:B------:R-:W-:-:S06]  /*7eb0*/  WARPGROUP.ARRIVE ;  /* 0x00000000000079c5 */ /* 0x000fcc0000000000 */
[----:B------:R-:W-:Y:S01]  /*7ec0*/  QGMMA.64x192x32.F32.E4M3.E4M3 R24, R216, gdesc[UR4], R24, gsb0 ;  /* 0x02e00004d8187df3 */ /* 0x000fe20008000818 */
[----:B------:R-:W1:Y:S08]  /*7ed0*/  @P3 MUFU.LG2 R10, R15 ;  /* 0x0000000f000a3308 */ /* 0x000e700000000c00 */
[----:B------:R-:W3:Y:S01]  /*7ee0*/  @P1 MUFU.RCP R11, R14 ;  /* 0x0000000e000b1308 */ /* 0x000ee20000001000 */
[----:B------:R-:W-:-:S02]  /*7ef0*/  IMAD.U32 R9, RZ, RZ, UR40 ;  /* 0x00000028ff097e24 */ /* 0x000fc4000f8e00ff */
[----:B------:R-:W-:Y:S02]  /*7f00*/  IMAD.U32 R12, RZ, RZ, UR40 ;  /* 0x00000028ff0c7e24 */ /* 0x000fe4000f8e00ff */
[----:B0-----:R-:W-:Y:S01]  /*7f10*/  @P2 FMUL.FTZ R6, R6, 0.69314718246459960938 ;  /* 0x3f31721806062820 */ /* 0x001fe20000410000 */
[----:B------:R-:W-:Y:S01]  /*7f20*/  @P2 FMUL.FTZ R9, R9, 0.69314718246459960938 ;  /* 0x3f31721809092820 */ /* 0x000fe20000410000 */
[----:B------:R-:W-:Y:S01]  /*7f30*/  @P3 FMUL.FTZ R13, R12, 0.69314718246459960938 ;  /* 0x3f3172180c0d3820 */ /* 0x000fe20000410000 */
[----:B-1----:R-:W-:Y:S01]  /*7f40*/  @P3 FMUL.FTZ R10, R10, 0.69314718246459960938 ;  /* 0x3f3172180a0a3820 */ /* 0x002fe20000410000 */
[----:B------:R-:W-:Y:S02]  /*7f50*/  IMAD.MOV.U32 R4, RZ, RZ, -0x800000 ;  /* 0xff800000ff047424 */ /* 0x000fe400078e00ff */
[----:B------:R-:W-:Y:S01]  /*7f60*/  @P2 FFMA.FTZ R4, R9, R0, R6 ;  /* 0x0000000009042223 */ /* 0x000fe20000010006 */
[----:B------:R-:W-:Y:S02]  /*7f70*/  IMAD.MOV.U32 R3, RZ, RZ, -0x800000 ;  /* 0xff800000ff037424 */ /* 0x000fe400078e00ff */
[----:B------:R-:W-:Y:S01]  /*7f80*/  @P3 FFMA.FTZ R3, R13, R5, R10 ;  /* 0x000000050d033223 */ /* 0x000fe2000001000a */
[-C--:B--2---:R-:W-:Y:S01]  /*7f90*/  FMUL.FTZ R9, R7, R8.reuse ;  /* 0x0000000807097220 */ /* 0x084fe20000410000 */
[----:B---3--:R-:W-:Y:S01]  /*7fa0*/  FMUL.FTZ R120, R11, R8 ;  /* 0x000000080b787220 */ /* 0x008fe20000410000 */
[----:B------:R-:W-:-:S02]  /*7fb0*/  WARPGROUP.DEPBAR.LE gsb0, 0x0 ;  /* 0x00008000000079c5 */ /* 0x000fc40000010000 */
[----:B------:R-:W-:Y:S05]  /*7fc0*/  @!P0 BRA `(.L_x_30) ;  /* 0x0000000000048947 */ /* 0x000fea0003800000 */
[----:B------:R-:W-:Y:S01]  /*7fd0*/  BPT.TRAP 0x1 ;  /* 0x000000040000795c */ /* 0x000fe20000300000 */
.L_x_30:
[----:B------:R-:W0:Y:S01]  /*7fe0*/  S2R R121, SR_TID.X ;  /* 0x0000000000797919 */ /* 0x000e220000002100 */
[----:B------:R-:W-:Y:S01]  /*7ff0*/  ULDC.64 UR6, c[0x4][0x38] ;  /* 0x01000e0000067ab9 */ /* 0x000fe20000000a00 */
[----:B------:R-:W1:Y:S01]  /*8000*/  S2UR UR5, SR_SWINHI ;  /* 0x00000000000579c3 */ /* 0x000e620000002f00 */
        /* <DEDUP_REMOVED lines=29> */
[----:B0-----:R-:W-:-:S02]  /*81e0*/  IMAD.SHL.U32 R0, R121, 0x4, RZ ;  /* 0x0000000479007824 */ /* 0x001fc400078e00ff */
[-C--:B------:R-:W-:Y:S01]  /*81f0*/  FMUL.FTZ R81, R88, R9.reuse ;  /* 0x0000000958517220 */ /* 0x080fe20000410000 */
[-C--:B------:R-:W-:Y:S01]  /*8200*/  FMUL.FTZ R84, R93, R9.reuse ;  /* 0x000000095d547220 */ /* 0x080fe20000410000 */
[-C--:B------:R-:W-:Y:S01]  /*8210*/  FMUL.FTZ R85, R89, R9.reuse ;  /* 0x0000000959557220 */ /* 0x080fe20000410000 */
[-C--:B------:R-:W-:Y:S01]  /*8220*/  FMUL.FTZ R8, R24, R9.reuse ;  /* 0x0000000918087220 */ /* 0x080fe20000410000 */
[----:B------:R-:W-:Y:S01]  /*8230*/  LOP3.LUT R0, R0, 0xc, RZ, 0xc0, !PT ;  /* 0x0000000c00007812 */ /* 0x000fe200078ec0ff */
[-C--:B------:R-:W-:Y:S01]  /*8240*/  FMUL.FTZ R45, R60, R9.reuse ;  /* 0x000000093c2d7220 */ /* 0x080fe20000410000 */
[-C--:B------:R-:W-:Y:S01]  /*8250*/  FMUL.FTZ R88, R100, R9.reuse ;  /* 0x0000000964587220 */ /* 0x080fe20000410000 */
[-C--:B------:R-:W-:Y:S01]  /*8260*/  FMUL.FTZ R89, R96, R9.reuse ;  /* 0x0000000960597220 */ /* 0x080fe20000410000 */
[----:B------:R-:W-:Y:S01]  /*8270*/  IADD3 R6, P0, R0, UR6, RZ ;  /* 0x0000000600067c10 */ /* 0x000fe2000ff1e0ff */
[-C--:B------:R-:W-:Y:S01]  /*8280*/  FMUL.FTZ R92, R101, R9.reuse ;  /* 0x00000009655c7220 */ /* 0x080fe20000410000 */
[----:B------:R-:W-:Y:S01]  /*8290*/  FMUL.FTZ R93, R97, R9 ;  /* 0x00000009615d7220 */ /* 0x000fe20000410000 */
[-C--:B------:R-:W-:Y:S01]  /*82a0*/  FMUL.FTZ R10, R26, R120.reuse ;  /* 0x000000781a0a7220 */ /* 0x080fe20000410000 */
[----:B------:R-:W-:Y:S01]  /*82b0*/  FMUL.FTZ R14, R27, R120 ;  /* 0x000000781b0e7220 */ /* 0x000fe20000410000 */
[----:B------:R-:W-:-:S02]  /*82c0*/  IMAD.X R7, RZ, RZ, UR7, P0 ;  /* 0x00000007ff077e24 */ /* 0x000fc400080e06ff */
[-C--:B------:R-:W-:Y:S01]  /*82d0*/  FMUL.FTZ R21, R38, R120.reuse ;  /* 0x0000007826157220 */ /* 0x080fe20000410000 */
[-C--:B------:R-:W-:Y:S01]  /*82e0*/  FMUL.FTZ R60, R65, R9.reuse ;  /* 0x00000009413c7220 */ /* 0x080fe20000410000 */
[-C--:B------:R-:W-:Y:S01]  /*82f0*/  FMUL.FTZ R96, R108, R9.reuse ;  /* 0x000000096c607220 */ /* 0x080fe20000410000 */
[-C--:B------:R-:W-:Y:S01]  /*8300*/  FMUL.FTZ R97, R104, R9.reuse ;  /* 0x0000000968617220 */ /* 0x080fe20000410000 */
[----:B------:R0:W2:Y:S01]  /*8310*/  LDG.E.CONSTANT R0, desc[UR50][R6.64] ;  /* 0x0000003206007981 */ /* 0x0000a2000c1e9900 */
        /* <DEDUP_REMOVED lines=14> */
[----:B------:R-:W-:Y:S01]  /*8400*/  FMUL.FTZ R55, R67, R120 ;  /* 0x0000007843377220 */ /* 0x000fe20000410000 */
[----:B------:R-:W-:Y:S01]  /*8410*/  F2FP.BF16.F32.PACK_AB R15, R15, R20 ;  /* 0x000000140f0f723e */ /* 0x000fe200000010ff */
[-C--:B------:R-:W-:Y:S01]  /*8420*/  FMUL.FTZ R9, R30, R120.reuse ;  /* 0x000000781e097220 */ /* 0x080fe20000410000 */
[-C--:B------:R-:W-:Y:S01]  /*8430*/  FMUL.FTZ R13, R31, R120.reuse ;  /* 0x000000781f0d7220 */ /* 0x080fe20000410000 */
[-C--:B------:R-:W-:Y:S01]  /*8440*/  FMUL.FTZ R67, R82, R120.reuse ;  /* 0x0000007852437220 */ /* 0x080fe20000410000 */
[----:B------:R-:W-:Y:S01]  /*8450*/  LOP3.LUT P0, R20, R121, 0x3, RZ, 0xc0, !PT ;  /* 0x0000000379147812 */ /* 0x000fe2000780c0ff */
[-C--:B------:R-:W-:Y:S01]  /*8460*/  FMUL.FTZ R30, R46, R120.reuse ;  /* 0x000000782e1e7220 */ /* 0x080fe20000410000 */
[-C--:B------:R-:W-:Y:S01]  /*8470*/  FMUL.FTZ R31, R42, R120.reuse ;  /* 0x000000782a1f7220 */ /* 0x080fe20000410000 */
[-C--:B------:R-:W-:Y:S01]  /*8480*/  FMUL.FTZ R82, R102, R120.reuse ;  /* 0x0000007866527220 */ /* 0x080fe20000410000 */
[-C--:B------:R-:W-:Y:S01]  /*8490*/  FMUL.FTZ R102, R119, R120.reuse ;  /* 0x0000007877667220 */ /* 0x080fe20000410000 */
[-C--:B------:R-:W-:Y:S01]  /*84a0*/  FMUL.FTZ R115, R115, R120.reuse ;  /* 0x0000007873737220 */ /* 0x080fe20000410000 */
[----:B------:R-:W-:Y:S01]  /*84b0*/  F2FP.BF16.F32.PACK_AB R34, R34, R35 ;  /* 0x000000232222723e */ /* 0x000fe200000010ff */
[-C--:B0-----:R-:W-:Y:S01]  /*84c0*/  FMUL.FTZ R6, R47, R120.reuse ;  /* 0x000000782f067220 */ /* 0x081fe20000410000 */
[----:B------:R-:W-:Y:S01]  /*84d0*/  F2FP.BF16.F32.PACK_AB R39, R38, R39 ;  /* 0x000000272627723e */ /* 0x000fe200000010ff */
[-C--:B------:R-:W-:Y:S01]  /*84e0*/  FMUL.FTZ R7, R43, R120.reuse ;  /* 0x000000782b077220 */ /* 0x080fe20000410000 */
[----:B------:R-:W-:Y:S01]  /*84f0*/  ISETP.EQ.OR P0, PT, R20, 0x3, !P0 ;  /* 0x000000031400780c */ /* 0x000fe20004702670 */
[-C--:B------:R-:W-:Y:S01]  /*8500*/  FMUL.FTZ R43, R58, R120.reuse ;  /* 0x000000783a2b7220 */ /* 0x080fe20000410000 */
[-C--:B------:R-:W-:Y:S01]  /*8510*/  FMUL.FTZ R47, R59, R120.reuse ;  /* 0x000000783b2f7220 */ /* 0x080fe20000410000 */
[----:B------:R-:W-:Y:S01]  /*8520*/  F2FP.BF16.F32.PACK_AB R30, R30, R31 ;  /* 0x0000001f1e1e723e */ /* 0x000fe200000010ff */
[-C--:B------:R-:W-:Y:S01]  /*8530*/  FMUL.FTZ R58, R78, R120.reuse ;  /* 0x000000784e3a7220 */ /* 0x080fe20000410000 */
[----:B------:R-:W-:Y:S01]  /*8540*/  FMUL.FTZ R59, R74, R120 ;  /* 0x000000784a3b7220 */ /* 0x000fe20000410000 */
[----:B------:R-:W-:Y:S01]  /*8550*/  F2FP.BF16.F32.PACK_AB R76, R73, R76 ;  /* 0x0000004c494c723e */ /* 0x000fe200000010ff */
[----:B------:R-:W-:Y:S01]  /*8560*/  UMOV UR6, UR39 ;  /* 0x0000002700067c82 */ /* 0x000fe20008000000 */
[----:B-1----:R-:W-:Y:S01]  /*8570*/  UMOV UR7, UR5 ;  /* 0x0000000500077c82 */ /* 0x002fe20008000000 */
[----:B------:R-:W-:Y:S01]  /*8580*/  F2FP.BF16.F32.PACK_AB R31, R102, R115 ;  /* 0x00000073661f723e */ /* 0x000fe200000010ff */
[----:B------:R-:W-:Y:S01]  /*8590*/  IMAD.U32 R35, RZ, RZ, UR7 ;  /* 0x00000007ff237e24 */ /* 0x000fe2000f8e00ff */
[----:B------:R-:W-:Y:S01]  /*85a0*/  SEL R115, R34, R39, P0 ;  /* 0x0000002722737207 */ /* 0x000fe20000000000 */
[----:B------:R-:W-:Y:S01]  /*85b0*/  ULDC.64 UR8, c[0x0][0xb90] ;  /* 0x0002e40000087ab9 */ /* 0x000fe20000000a00 */
[----:B------:R-:W-:Y:S01]  /*85c0*/  SEL R73, R39, R34, P0 ;  /* 0x0000002227497207 */ /* 0x000fe20000000000 */
[----:B------:R-:W-:-:S02]  /*85d0*/  IMAD.U32 R34, RZ, RZ, UR6 ;  /* 0x00000006ff227e24 */ /* 0x000fc4000f8e00ff */
[-C--:B------:R-:W-:Y:S01]  /*85e0*/  FMUL.FTZ R54, R71, R120.reuse ;  /* 0x0000007847367220 */ /* 0x080fe20000410000 */
[----:B------:R-:W-:Y:S01]  /*85f0*/  F2FP.BF16.F32.PACK_AB R77, R58, R59 ;  /* 0x0000003b3a4d723e */ /* 0x000fe200000010ff */
[-C--:B------:R-:W-:Y:S01]  /*8600*/  FMUL.FTZ R51, R66, R120.reuse ;  /* 0x0000007842337220 */ /* 0x080fe20000410000 */
[----:B------:R-:W-:Y:S01]  /*8610*/  FMUL.FTZ R71, R83, R120 ;  /* 0x0000007853477220 */ /* 0x000fe20000410000 */
[----:B------:R-:W-:Y:S01]  /*8620*/  F2FP.BF16.F32.PACK_AB R45, R45, R48 ;  /* 0x000000302d2d723e */ /* 0x000fe200000010ff */
[----:B------:R-:W-:Y:S01]  /*8630*/  IMAD.WIDE R58, R223, 0x2, R34 ;  /* 0x00000002df3a7825 */ /* 0x000fe200078e0222 */
[----:B------:R-:W-:-:S03]  /*8640*/  F2FP.BF16.F32.PACK_AB R52, R49, R52 ;  /* 0x000000343134723e */ /* 0x000fc600000010ff */
        /* <DEDUP_REMOVED lines=8> */
[----:B------:R-:W-:Y:S02]  /*86d0*/  F2FP.BF16.F32.PACK_AB R5, R5, R8 ;  /* 0x000000080505723e */ /* 0x000fe400000010ff */
[----:B------:R-:W-:-:S02]  /*86e0*/  F2FP.BF16.F32.PACK_AB R12, R11, R12 ;  /* 0x0000000c0b0c723e */ /* 0x000fc400000010ff */
[----:B------:R-:W-:Y:S01]  /*86f0*/  F2FP.BF16.F32.PACK_AB R14, R13, R14 ;  /* 0x0000000e0d0e723e */ /* 0x000fe200000010ff */
[----:B------:R-:W-:Y:S01]  /*8700*/  FMUL.FTZ R50, R70, R120 ;  /* 0x0000007846327220 */ /* 0x000fe20000410000 */
[----:B------:R-:W-:Y:S02]  /*8710*/  F2FP.BF16.F32.PACK_AB R61, R61, R64 ;  /* 0x000000403d3d723e */ /* 0x000fe400000010ff */
[----:B------:R-:W-:Y:S02]  /*8720*/  F2FP.BF16.F32.PACK_AB R37, R37, R40 ;  /* 0x000000282525723e */ /* 0x000fe400000010ff */
[----:B------:R-:W-:Y:S01]  /*8730*/  F2FP.BF16.F32.PACK_AB R44, R41, R44 ;  /* 0x0000002c292c723e */ /* 0x000fe200000010ff */
[-C--:B------:R-:W-:Y:S01]  /*8740*/  FMUL.FTZ R74, R94, R120.reuse ;  /* 0x000000785e4a7220 */ /* 0x080fe20000410000 */
[----:B------:R-:W-:Y:S01]  /*8750*/  F2FP.BF16.F32.PACK_AB R13, R92, R93 ;  /* 0x0000005d5c0d723e */ /* 0x000fe200000010ff */
[----:B------:R-:W-:Y:S01]  /*8760*/  FMUL.FTZ R70, R87, R120 ;  /* 0x0000007857467220 */ /* 0x000fe20000410000 */
[----:B------:R-:W-:-:S02]  /*8770*/  SEL R93, R45, R52, P0 ;  /* 0x000000342d5d7207 */ /* 0x000fc40000000000 */
[----:B------:R-:W-:Y:S02]  /*8780*/  F2FP.BF16.F32.PACK_AB R53, R53, R56 ;  /* 0x000000383535723e */ /* 0x000fe400000010ff */
[----:B------:R-:W-:Y:S02]  /*8790*/  F2FP.BF16.F32.PACK_AB R7, R6, R7 ;  /* 0x000000070607723e */ /* 0x000fe400000010ff */
[----:B------:R-:W-:Y:S01]  /*87a0*/  F2FP.BF16.F32.PACK_AB R80, R80, R81 ;  /* 0x000000515050723e */ /* 0x000fe200000010ff */
[-C--:B------:R-:W-:Y:S01]  /*87b0*/  FMUL.FTZ R78, R95, R120.reuse ;  /* 0x000000785f4e7220 */ /* 0x080fe20000410000 */
[----:B------:R-:W-:Y:S01]  /*87c0*/  SEL R64, R52, R45, P0 ;  /* 0x0000002d34407207 */ /* 0x000fe20000000000 */
[-C--:B------:R-:W-:Y:S01]  /*87d0*/  FMUL.FTZ R75, R90, R120.reuse ;  /* 0x000000785a4b7220 */ /* 0x080fe20000410000 */
[----:B------:R-:W-:Y:S01]  /*87e0*/  F2FP.BF16.F32.PACK_AB R11, R84, R85 ;  /* 0x00000055540b723e */ /* 0x000fe200000010ff */
[----:B------:R-:W-:Y:S01]  /*87f0*/  FMUL.FTZ R87, R98, R120 ;  /* 0x0000007862577220 */ /* 0x000fe20000410000 */
[----:B------:R-:W-:-:S02]  /*8800*/  IADD3 R45, P4, R58, 0x8060, RZ ;  /* 0x000080603a2d7810 */ /* 0x000fc40007f9e0ff */
[----:B------:R-:W-:Y:S02]  /*8810*/  F2FP.BF16.F32.PACK_AB R21, R21, R24 ;  /* 0x000000181515723e */ /* 0x000fe400000010ff */
[----:B------:R-:W-:Y:S02]  /*8820*/  F2FP.BF16.F32.PACK_AB R28, R25, R28 ;  /* 0x0000001c191c723e */ /* 0x000fe400000010ff */
[----:B------:R-:W-:Y:S02]  /*8830*/  F2FP.BF16.F32.PACK_AB R26, R26, R27 ;  /* 0x0000001b1a1a723e */ /* 0x000fe400000010ff */
[----:B------:R-:W-:Y:S02]  /*8840*/  F2FP.BF16.F32.PACK_AB R9, R9, R10 ;  /* 0x0000000a0909723e */ /* 0x000fe400000010ff */
[----:B------:R-:W-:Y:S02]  /*8850*/  F2FP.BF16.F32.PACK_AB R60, R57, R60 ;  /* 0x0000003c393c723e */ /* 0x000fe400000010ff */
[----:B------:R-:W-:-:S02]  /*8860*/  F2FP.BF16.F32.PACK_AB R68, R65, R68 ;  /* 0x000000444144723e */ /* 0x000fc400000010ff */
[----:B------:R-:W-:Y:S02]  /*8870*/  F2FP.BF16.F32.PACK_AB R69, R69, R72 ;  /* 0x000000484545723e */ /* 0x000fe400000010ff */
[----:B------:R-:W-:Y:S02]  /*8880*/  F2FP.BF16.F32.PACK_AB R104, R104, R105 ;  /* 0x000000696868723e */ /* 0x000fe400000010ff */
[----:B------:R-:W-:Y:S02]  /*8890*/  F2FP.BF16.F32.PACK_AB R109, R108, R109 ;  /* 0x0000006d6c6d723e */ /* 0x000fe400000010ff */
[----:B------:R-:W-:Y:S02]  /*88a0*/  F2FP.BF16.F32.PACK_AB R96, R96, R97 ;  /* 0x000000616060723e */ /* 0x000fe400000010ff */
[----:B------:R-:W-:Y:S02]  /*88b0*/  F2FP.BF16.F32.PACK_AB R29, R29, R32 ;  /* 0x000000201d1d723e */ /* 0x000fe400000010ff */
[----:B------:R-:W-:-:S02]  /*88c0*/  F2FP.BF16.F32.PACK_AB R36, R33, R36 ;  /* 0x000000242124723e */ /* 0x000fc400000010ff */
[----:B------:R-:W-:Y:S01]  /*88d0*/  F2FP.BF16.F32.PACK_AB R88, R88, R89 ;  /* 0x000000595858723e */ /* 0x000fe200000010ff */
[----:B------:R-:W-:Y:S01]  /*88e0*/  UIADD3 UR4, UR4, 0x33460, URZ ;  /* 0x0003346004047890 */ /* 0x000fe2000fffe03f */
[----:B------:R-:W-:Y:S01]  /*88f0*/  SEL R85, R5, R12, P0 ;  /* 0x0000000c05557207 */ /* 0x000fe20000000000 */
[----:B------:R-:W-:Y:S01]  /*8900*/  UIADD3 UR5, -UR42, URZ, URZ ;  /* 0x0000003f2a057290 */ /* 0x000fe2000fffe13f */
[----:B------:R-:W-:Y:S01]  /*8910*/  SEL R56, R12, R5, P0 ;  /* 0x000000050c387207 */ /* 0x000fe20000000000 */
[----:B------:R-:W-:Y:S01]  /*8920*/  IMAD R5, R19, 0x40, R2 ;  /* 0x0000004013057824 */ /* 0x000fe200078e0202 */
[----:B------:R-:W-:Y:S01]  /*8930*/  F2FP.BF16.F32.PACK_AB R6, R62, R63 ;  /* 0x0000003f3e06723e */ /* 0x000fe200000010ff */
[----:B------:R-:W-:Y:S01]  /*8940*/  ULDC UR6, c[0x0][0xc44] ;  /* 0x0003110000067ab9 */ /* 0x000fe20000000800 */
[----:B------:R-:W-:Y:S02]  /*8950*/  F2FP.BF16.F32.PACK_AB R81, R86, R91 ;  /* 0x0000005b5651723e */ /* 0x000fe400000010ff */
[----:B------:R-:W-:-:S02]  /*8960*/  SEL R91, R37, R44, P0 ;  /* 0x0000002c255b7207 */ /* 0x000fc40000000000 */
[----:B------:R-:W-:Y:S01]  /*8970*/  SEL R63, R44, R37, P0 ;  /* 0x000000252c3f7207 */ /* 0x000fe20000000000 */
[-C--:B------:R-:W-:Y:S01]  /*8980*/  FMUL.FTZ R94, R111, R120.reuse ;  /* 0x000000786f5e7220 */ /* 0x080fe20000410000 */
[----:B------:R-:W-:Y:S01]  /*8990*/  LOP3.LUT R44, R45, 0x380, RZ, 0xc0, !PT ;  /* 0x000003802d2c7812 */ /* 0x000fe200078ec0ff */
[-C--:B------:R-:W-:Y:S01]  /*89a0*/  FMUL.FTZ R99, R107, R120.reuse ;  /* 0x000000786b637220 */ /* 0x080fe20000410000 */
[-C--:B------:R-:W-:Y:S01]  /*89b0*/  FMUL.FTZ R90, R110, R120.reuse ;  /* 0x000000786e5a7220 */ /* 0x080fe20000410000 */
[----:B------:R-:W-:Y:S01]  /*89c0*/  FMUL.FTZ R95, R106, R120 ;  /* 0x000000786a5f7220 */ /* 0x000fe20000410000 */
[----:B------:R-:W-:Y:S01]  /*89d0*/  F2FP.BF16.F32.PACK_AB R10, R74, R75 ;  /* 0x0000004b4a0a723e */ /* 0x000fe200000010ff */
[----:B------:R-:W-:Y:S01]  /*89e0*/  IMAD.WIDE R34, R5, 0x2, R34 ;  /* 0x0000000205227825 */ /* 0x000fe200078e0222 */
[----:B------:R-:W-:Y:S02]  /*89f0*/  F2FP.BF16.F32.PACK_AB R82, R82, R87 ;  /* 0x000000575252723e */ /* 0x000fe400000010ff */
[----:B------:R-:W-:-:S02]  /*8a00*/  SEL R87, R15, R28, P0 ;  /* 0x0000001c0f577207 */ /* 0x000fc40000000000 */
[----:B------:R-:W-:Y:S02]  /*8a10*/  SEL R57, R28, R15, P0 ;  /* 0x0000000f1c397207 */ /* 0x000fe40000000000 */
[----:B------:R-:W-:Y:S02]  /*8a20*/  SEL R111, R21, R26, P0 ;  /* 0x0000001a156f7207 */ /* 0x000fe40000000000 */
[----:B------:R-:W-:Y:S02]  /*8a30*/  SEL R74, R26, R21, P0 ;  /* 0x000000151a4a7207 */ /* 0x000fe40000000000 */
[----:B------:R-:W-:Y:S02]  /*8a40*/  LOP3.LUT R5, R58, 0x380, RZ, 0xc0, !PT ;  /* 0x000003803a057812 */ /* 0x000fe400078ec0ff */
[----:B------:R-:W-:Y:S02]  /*8a50*/  F2FP.BF16.F32.PACK_AB R42, R42, R43 ;  /* 0x0000002b2a2a723e */ /* 0x000fe400000010ff */
[----:B------:R-:W-:-:S02]  /*8a60*/  F2FP.BF16.F32.PACK_AB R47, R46, R47 ;  /* 0x0000002f2e2f723e */ /* 0x000fc400000010ff */
[----:B------:R-:W-:Y:S02]  /*8a70*/  F2FP.BF16.F32.PACK_AB R50, R50, R51 ;  /* 0x000000333232723e */ /* 0x000fe400000010ff */
[----:B------:R-:W-:Y:S02]  /*8a80*/  F2FP.BF16.F32.PACK_AB R55, R54, R55 ;  /* 0x000000373637723e */ /* 0x000fe400000010ff */
[----:B------:R-:W-:Y:S02]  /*8a90*/  F2FP.BF16.F32.PACK_AB R79, R66, R67 ;  /* 0x00000043424f723e */ /* 0x000fe400000010ff */
[----:B------:R-:W-:Y:S02]  /*8aa0*/  F2FP.BF16.F32.PACK_AB R8, R70, R71 ;  /* 0x000000474608723e */ /* 0x000fe400000010ff */
[----:B------:R-:W-:Y:S02]  /*8ab0*/  SHF.R.U64 R44, R44, 0x3, RZ ;  /* 0x000000032c2c7819 */ /* 0x000fe400000012ff */
[----:B------:R-:W-:-:S02]  /*8ac0*/  IADD3 R28, P3, R58, 0x8040, RZ ;  /* 0x000080403a1c7810 */ /* 0x000fc40007f7e0ff */
[C---:B------:R-:W-:Y:S02]  /*8ad0*/  IADD3 R26, P6, R58.reuse, 0x8020, RZ ;  /* 0x000080203a1a7810 */ /* 0x040fe40007fde0ff */
[C---:B------:R-:W-:Y:S02]  /*8ae0*/  IADD3 R24, P5, R58.reuse, 0x8000, RZ ;  /* 0x000080003a187810 */ /* 0x040fe40007fbe0ff */
[----:B------:R-:W-:Y:S02]  /*8af0*/  IADD3 R20, P2, R58, 0x4060, RZ ;  /* 0x000040603a147810 */ /* 0x000fe40007f5e0ff */
[----:B------:R-:W-:Y:S02]  /*8b00*/  F2FP.BF16.F32.PACK_AB R83, R78, R83 ;  /* 0x000000534e53723e */ /* 0x000fe400000010ff */
[----:B------:R-:W-:Y:S02]  /*8b10*/  F2FP.BF16.F32.PACK_AB R27, R94, R99 ;  /* 0x000000635e1b723e */ /* 0x000fe400000010ff */
[----:B------:R-:W-:-:S02]  /*8b20*/  F2FP.BF16.F32.PACK_AB R90, R90, R95 ;  /* 0x0000005f5a5a723e */ /* 0x000fc400000010ff */
[----:B------:R-:W-:Y:S02]  /*8b30*/  F2FP.BF16.F32.PACK_AB R25, R100, R101 ;  /* 0x000000656419723e */ /* 0x000fe400000010ff */
[----:B------:R-:W-:Y:S02]  /*8b40*/  SEL R97, R61, R68, P0 ;  /* 0x000000443d617207 */ /* 0x000fe40000000000 */
[----:B------:R-:W-:Y:S02]  /*8b50*/  SEL R65, R68, R61, P0 ;  /* 0x0000003d44417207 */ /* 0x000fe40000000000 */
[----:B------:R-:W-:Y:S02]  /*8b60*/  SEL R99, R69, R76, P0 ;  /* 0x0000004c45637207 */ /* 0x000fe40000000000 */
[----:B------:R-:W-:Y:S02]  /*8b70*/  SEL R67, R76, R69, P0 ;  /* 0x000000454c437207 */ /* 0x000fe40000000000 */
[----:B------:R-:W-:Y:S01]  /*8b80*/  SHF.R.U64 R5, R5, 0x3, RZ ;  /* 0x0000000305057819 */ /* 0x000fe200000012ff */
[----:B------:R-:W-:Y:S01]  /*8b90*/  IMAD.X R61, RZ, RZ, R59, P5 ;  /* 0x000000ffff3d7224 */ /* 0x000fe200028e063b */
[----:B------:R-:W-:-:S02]  /*8ba0*/  SEL R95, R53, R60, P0 ;  /* 0x0000003c355f7207 */ /* 0x000fc40000000000 */
[----:B------:R-:W-:Y:S01]  /*8bb0*/  SEL R66, R60, R53, P0 ;  /* 0x000000353c427207 */ /* 0x000fe20000000000 */
[----:B------:R-:W-:Y:S01]  /*8bc0*/  IMAD.X R53, RZ, RZ, R59, P2 ;  /* 0x000000ffff357224 */ /* 0x000fe200010e063b */
[----:B------:R-:W-:Y:S02]  /*8bd0*/  SEL R101, R80, R11, P0 ;  /* 0x0000000b50657207 */ /* 0x000fe40000000000 */
[----:B------:R-:W-:Y:S02]  /*8be0*/  SEL R68, R11, R80, P0 ;  /* 0x000000500b447207 */ /* 0x000fe40000000000 */
[----:B------:R-:W-:Y:S02]  /*8bf0*/  SEL R107, R104, R109, P0 ;  /* 0x0000006d686b7207 */ /* 0x000fe40000000000 */
[----:B------:R-:W-:Y:S02]  /*8c00*/  SEL R71, R109, R104, P0 ;  /* 0x000000686d477207 */ /* 0x000fe40000000000 */
[----:B------:R-:W-:-:S02]  /*8c10*/  SEL R117, R42, R47, P0 ;  /* 0x0000002f2a757207 */ /* 0x000fc40000000000 */
[----:B------:R-:W-:Y:S01]  /*8c20*/  SEL R75, R47, R42, P0 ;  /* 0x0000002a2f4b7207 */ /* 0x000fe20000000000 */
[--C-:B------:R-:W-:Y:S01]  /*8c30*/  IMAD.X R47, RZ, RZ, R59.reuse, P3 ;  /* 0x000000ffff2f7224 */ /* 0x100fe200018e063b */
[----:B------:R-:W-:Y:S02]  /*8c40*/  SEL R119, R50, R55, P0 ;  /* 0x0000003732777207 */ /* 0x000fe40000000000 */
[----:B------:R-:W-:Y:S01]  /*8c50*/  SEL R76, R55, R50, P0 ;  /* 0x00000032374c7207 */ /* 0x000fe20000000000 */
[--C-:B------:R-:W-:Y:S01]  /*8c60*/  IMAD.X R55, RZ, RZ, R59.reuse, P6 ;  /* 0x000000ffff377224 */ /* 0x100fe200030e063b */
[----:B------:R-:W-:Y:S02]  /*8c70*/  SEL R121, R77, R6, P0 ;  /* 0x000000064d797207 */ /* 0x000fe40000000000 */
[----:B------:R-:W-:Y:S02]  /*8c80*/  SEL R123, R79, R8, P0 ;  /* 0x000000084f7b7207 */ /* 0x000fe40000000000 */
[----:B------:R-:W-:Y:S01]  /*8c90*/  LOP3.LUT R44, R44, R45, RZ, 0x3c, !PT ;  /* 0x0000002d2c2c7212 */ /* 0x000fe200078e3cff */
[----:B------:R-:W-:Y:S01]  /*8ca0*/  IMAD.X R45, RZ, RZ, R59, P4 ;  /* 0x000000ffff2d7224 */ /* 0x000fe200020e063b */
[----:B------:R-:W-:-:S02]  /*8cb0*/  SEL R109, R9, R14, P0 ;  /* 0x0000000e096d7207 */ /* 0x000fc40000000000 */
[----:B------:R-:W-:Y:S02]  /*8cc0*/  SEL R78, R14, R9, P0 ;  /* 0x000000090e4e7207 */ /* 0x000fe40000000000 */
[----:B------:R-:W-:Y:S02]  /*8cd0*/  SEL R113, R30, R7, P0 ;  /* 0x000000071e717207 */ /* 0x000fe40000000000 */
[----:B------:R-:W-:Y:S02]  /*8ce0*/  SEL R72, R7, R30, P0 ;  /* 0x0000001e07487207 */ /* 0x000fe40000000000 */
[----:B------:R-:W-:Y:S02]  /*8cf0*/  SEL R77, R6, R77, P0 ;  /* 0x0000004d064d7207 */ /* 0x000fe40000000000 */
[----:B------:R-:W-:Y:S02]  /*8d00*/  SEL R79, R8, R79, P0 ;  /* 0x0000004f084f7207 */ /* 0x000fe40000000000 */
[----:B------:R-:W-:-:S02]  /*8d10*/  SEL R125, R10, R83, P0 ;  /* 0x000000530a7d7207 */ /* 0x000fc40000000000 */
[----:B------:R-:W-:Y:S02]  /*8d20*/  SEL R80, R83, R10, P0 ;  /* 0x0000000a53507207 */ /* 0x000fe40000000000 */
[C---:B------:R-:W-:Y:S02]  /*8d30*/  IADD3 R6, P1, R58.reuse, 0x20, RZ ;  /* 0x000000203a067810 */ /* 0x040fe40007f3e0ff */
[C---:B------:R-:W-:Y:S02]  /*8d40*/  IADD3 R14, P4, R58.reuse, 0x4040, RZ ;  /* 0x000040403a0e7810 */ /* 0x040fe40007f9e0ff */
[C---:B------:R-:W-:Y:S02]  /*8d50*/  IADD3 R12, P3, R58.reuse, 0x4020, RZ ;  /* 0x000040203a0c7810 */ /* 0x040fe40007f7e0ff */
[C---:B------:R-:W-:Y:S02]  /*8d60*/  IADD3 R10, P6, R58.reuse, 0x4000, RZ ;  /* 0x000040003a0a7810 */ /* 0x040fe40007fde0ff */
[----:B------:R-:W-:-:S02]  /*8d70*/  IADD3 R7, P5, R58, 0x60, RZ ;  /* 0x000000603a077810 */ /* 0x000fc40007fbe0ff */
[----:B------:R-:W-:Y:S02]  /*8d80*/  IADD3 R8, P2, R58, 0x40, RZ ;  /* 0x000000403a087810 */ /* 0x000fe40007f5e0ff */
[----:B------:R-:W-:Y:S02]  /*8d90*/  LOP3.LUT R58, R5, R58, RZ, 0x3c, !PT ;  /* 0x0000003a053a7212 */ /* 0x000fe400078e3cff */
[----:B------:R-:W-:-:S04]  /*8da0*/  LOP3.LUT R5, R20, 0x380, RZ, 0xc0, !PT ;  /* 0x0000038014057812 */ /* 0x000fc800078ec0ff */
[----:B------:R-:W-:-:S04]  /*8db0*/  SHF.R.U64 R5, R5, 0x3, RZ ;  /* 0x0000000305057819 */ /* 0x000fc800000012ff */
[----:B------:R-:W-:Y:S02]  /*8dc0*/  LOP3.LUT R52, R5, R20, RZ, 0x3c, !PT ;  /* 0x0000001405347212 */ /* 0x000fe400078e3cff */
[----:B------:R-:W-:Y:S01]  /*8dd0*/  LOP3.LUT R5, R6, 0x380, RZ, 0xc0, !PT ;  /* 0x0000038006057812 */ /* 0x000fe200078ec0ff */
[-C--:B------:R-:W-:Y:S01]  /*8de0*/  FMUL.FTZ R98, R118, R120.reuse ;  /* 0x0000007876627220 */ /* 0x080fe20000410000 */
[----:B------:R-:W-:Y:S02]  /*8df0*/  FMUL.FTZ R103, R114, R120 ;  /* 0x0000007872677220 */ /* 0x000fe40000410000 */
[----:B------:R-:W-:-:S04]  /*8e00*/  SHF.R.U64 R5, R5, 0x3, RZ ;  /* 0x0000000305057819 */ /* 0x000fc800000012ff */
[----:B------:R-:W-:Y:S02]  /*8e10*/  LOP3.LUT R50, R5, R6, RZ, 0x3c, !PT ;  /* 0x0000000605327212 */ /* 0x000fe400078e3cff */
[----:B------:R-:W-:Y:S02]  /*8e20*/  LOP3.LUT R5, R8, 0x380, RZ, 0xc0, !PT ;  /* 0x0000038008057812 */ /* 0x000fe400078ec0ff */
[----:B------:R-:W-:Y:S02]  /*8e30*/  F2FP.BF16.F32.PACK_AB R98, R98, R103 ;  /* 0x000000676262723e */ /* 0x000fe400000010ff */
[----:B------:R-:W-:Y:S01]  /*8e40*/  LOP3.LUT R9, R24, 0x380, RZ, 0xc0, !PT ;  /* 0x0000038018097812 */ /* 0x000fe200078ec0ff */
[----:B------:R-:W-:Y:S01]  /*8e50*/  IMAD.X R43, RZ, RZ, R59, P3 ;  /* 0x000000ffff2b7224 */ /* 0x000fe200018e063b */
[----:B------:R-:W-:Y:S02]  /*8e60*/  SHF.R.U64 R5, R5, 0x3, RZ ;  /* 0x0000000305057819 */ /* 0x000fe400000012ff */
[----:B------:R-:W-:-:S02]  /*8e70*/  SEL R131, R98, R31, P0 ;  /* 0x0000001f62837207 */ /* 0x000fc40000000000 */
[----:B------:R-:W-:Y:S02]  /*8e80*/  SEL R83, R31, R98, P0 ;  /* 0x000000621f537207 */ /* 0x000fe40000000000 */
[----:B------:R-:W-:Y:S02]  /*8e90*/  SHF.R.U64 R9, R9, 0x3, RZ ;  /* 0x0000000309097819 */ /* 0x000fe400000012ff */
[----:B------:R-:W-:Y:S02]  /*8ea0*/  IADD3 R31, P3, R34, 0x2000, RZ ;  /* 0x00002000221f7810 */ /* 0x000fe40007f7e0ff */
[----:B------:R-:W-:Y:S02]  /*8eb0*/  SEL R89, R29, R36, P0 ;  /* 0x000000241d597207 */ /* 0x000fe40000000000 */
[----:B------:R-:W-:Y:S02]  /*8ec0*/  SEL R62, R36, R29, P0 ;  /* 0x0000001d243e7207 */ /* 0x000fe40000000000 */
[----:B------:R-:W-:-:S02]  /*8ed0*/  LOP3.LUT R36, R5, R8, RZ, 0x3c, !PT ;  /* 0x0000000805247212 */ /* 0x000fc400078e3cff */
[----:B------:R-:W-:Y:S01]  /*8ee0*/  LOP3.LUT R60, R9, R24, RZ, 0x3c, !PT ;  /* 0x00000018093c7212 */ /* 0x000fe200078e3cff */
[----:B------:R-:W0:Y:S01]  /*8ef0*/  LDC R5, c[0x0][0xbe8] ;  /* 0x0002fa00ff057b82 */ /* 0x000e220000000800 */
[----:B------:R-:W-:Y:S02]  /*8f00*/  LOP3.LUT R30, R31, 0x380, RZ, 0xc0, !PT ;  /* 0x000003801f1e7812 */ /* 0x000fe400078ec0ff */
[----:B------:R-:W-:Y:S02]  /*8f10*/  LOP3.LUT R9, R10, 0x380, RZ, 0xc0, !PT ;  /* 0x000003800a097812 */ /* 0x000fe400078ec0ff */
[----:B------:R-:W-:Y:S02]  /*8f20*/  SHF.R.U64 R30, R30, 0x3, RZ ;  /* 0x000000031e1e7819 */ /* 0x000fe400000012ff */
[----:B------:R-:W-:Y:S02]  /*8f30*/  SHF.R.U64 R9, R9, 0x3, RZ ;  /* 0x0000000309097819 */ /* 0x000fe400000012ff */
[----:B------:R-:W-:Y:S01]  /*8f40*/  LOP3.LUT R30, R30, R31, RZ, 0x3c, !PT ;  /* 0x0000001f1e1e7212 */ /* 0x000fe200078e3cff */
[----:B------:R-:W-:Y:S01]  /*8f50*/  IMAD.X R31, RZ, RZ, R35, P3 ;  /* 0x000000ffff1f7224 */ /* 0x000fe200018e0623 */
[----:B------:R-:W-:-:S02]  /*8f60*/  LOP3.LUT R40, R9, R10, RZ, 0x3c, !PT ;  /* 0x0000000a09287212 */ /* 0x000fc400078e3cff */
[----:B------:R-:W-:-:S04]  /*8f70*/  IADD3 R9, P3, R34, 0x8000, RZ ;  /* 0x0000800022097810 */ /* 0x000fc80007f7e0ff */
[----:B------:R-:W-:-:S04]  /*8f80*/  LOP3.LUT R8, R9, 0x380, RZ, 0xc0, !PT ;  /* 0x0000038009087812 */ /* 0x000fc800078ec0ff */
[----:B------:R-:W-:Y:S02]  /*8f90*/  SHF.R.U64 R8, R8, 0x3, RZ ;  /* 0x0000000308087819 */ /* 0x000fe400000012ff */
[----:B------:R-:W-:Y:S02]  /*8fa0*/  LOP3.LUT R11, R26, 0x380, RZ, 0xc0, !PT ;  /* 0x000003801a0b7812 */ /* 0x000fe400078ec0ff */
[----:B------:R-:W-:Y:S01]  /*8fb0*/  LOP3.LUT R8, R8, R9, RZ, 0x3c, !PT ;  /* 0x0000000908087212 */ /* 0x000fe200078e3cff */
[----:B------:R-:W-:Y:S01]  /*8fc0*/  IMAD.X R9, RZ, RZ, R35, P3 ;  /* 0x000000ffff097224 */ /* 0x000fe200018e0623 */
[----:B0-----:R-:W-:Y:S01]  /*8fd0*/  ISETP.NE.AND P3, PT, R5, 0x1, PT ;  /* 0x000000010500780c */ /* 0x001fe20003f65270 */
[--C-:B------:R-:W-:Y:S01]  /*8fe0*/  IMAD.X R51, RZ, RZ, R59.reuse, P1 ;  /* 0x000000ffff337224 */ /* 0x100fe200008e063b */
[----:B------:R-:W-:Y:S01]  /*8ff0*/  SHF.R.U64 R11, R11, 0x3, RZ ;  /* 0x000000030b0b7819 */ /* 0x000fe200000012ff */
[--C-:B------:R-:W-:Y:S01]  /*9000*/  IMAD.X R49, RZ, RZ, R59.reuse, P4 ;  /* 0x000000ffff317224 */ /* 0x100fe200020e063b */
[----:B------:R-:W-:Y:S01]  /*9010*/  MOV R114, R58 ;  /* 0x0000003a00727202 */ /* 0x000fe20000000f00 */
[----:B------:R-:W-:-:S02]  /*9020*/  IMAD.X R41, RZ, RZ, R59, P6 ;  /* 0x000000ffff297224 */ /* 0x000fc400030e063b */
[--C-:B------:R-:W-:Y:S02]  /*9030*/  IMAD.X R39, RZ, RZ, R59.reuse, P5 ;  /* 0x000000ffff277224 */ /* 0x100fe400028e063b */
[----:B------:R-:W-:Y:S02]  /*9040*/  IMAD.X R37, RZ, RZ, R59, P2 ;  /* 0x000000ffff257224 */ /* 0x000fe400010e063b */
[----:B------:R-:W0:Y:S01]  /*9050*/  LDC R59, c[0x0][0xc38] ;  /* 0x00030e00ff3b7b82 */ /* 0x000e220000000800 */
[----:B------:R-:W-:Y:S02]  /*9060*/  LOP3.LUT R54, R11, R26, RZ, 0x3c, !PT ;  /* 0x0000001a0b367212 */ /* 0x000fe400078e3cff */
[----:B------:R-:W-:Y:S02]  /*9070*/  LOP3.LUT R11, R12, 0x380, RZ, 0xc0, !PT ;  /* 0x000003800c0b7812 */ /* 0x000fe400078ec0ff */
[----:B------:R-:W-:Y:S02]  /*9080*/  MOV R110, R36 ;  /* 0x00000024006e7202 */ /* 0x000fe40000000f00 */
[----:B------:R-:W-:Y:S01]  /*9090*/  SHF.R.U64 R11, R11, 0x3, RZ ;  /* 0x000000030b0b7819 */ /* 0x000fe200000012ff */
[----:B------:R-:W1:Y:S01]  /*90a0*/  @P3 LDC R36, c[0x0][0xbec] ;  /* 0x0002fb00ff243b82 */ /* 0x000e620000000800 */
[----:B------:R-:W-:Y:S01]  /*90b0*/  MOV R106, R40 ;  /* 0x00000028006a7202 */ /* 0x000fe20000000f00 */
[----:B------:R-:W-:Y:S01]  /*90c0*/  UPRMT UR4, UR37, 0x654, UR4 ;  /* 0x0000065425047896 */ /* 0x000fe20008000004 */
[----:B------:R-:W-:-:S02]  /*90d0*/  LOP3.LUT R42, R11, R12, RZ, 0x3c, !PT ;  /* 0x0000000c0b2a7212 */ /* 0x000fc400078e3cff */
[----:B--2---:R-:W-:-:S03]  /*90e0*/  LOP3.LUT R41, R0, 0x2, RZ, 0x3c, !PT ;  /* 0x0000000200297812 */ /* 0x004fc600078e3cff */
[----:B------:R-:W2:Y:S01]  /*90f0*/  @P3 LDC R37, c[0x0][0xbf0] ;  /* 0x0002fc00ff253b82 */ /* 0x000ea20000000800 */
[----:B------:R-:W-:Y:S01]  /*9100*/  MOV R104, R42 ;  /* 0x0000002a00687202 */ /* 0x000fe20000000f00 */
[----:B------:R-:W-:Y:S01]  /*9110*/  SHFL.IDX PT, R85, R85, R0, 0x1c1f ;  /* 0x001c1f0055557589 */ /* 0x000fe200000e0000 */
[----:B------:R-:W-:Y:S02]  /*9120*/  SEL R103, R88, R13, P0 ;  /* 0x0000000d58677207 */ /* 0x000fe40000000000 */
[----:B------:R-:W-:Y:S01]  /*9130*/  SEL R70, R13, R88, P0 ;  /* 0x000000580d467207 */ /* 0x000fe20000000000 */
[----:B------:R-:W-:Y:S01]  /*9140*/  SHFL.IDX PT, R87, R87, R0, 0x1c1f ;  /* 0x001c1f0057577589 */ /* 0x000fe200000e0000 */
[----:B------:R-:W-:Y:S01]  /*9150*/  LOP3.LUT R13, R28, 0x380, RZ, 0xc0, !PT ;  /* 0x000003801c0d7812 */ /* 0x000fe200078ec0ff */
[----:B------:R-:W-:Y:S01]  /*9160*/  UIMAD UR11, UR6, UR5, UR43 ;  /* 0x00000005060b72a4 */ /* 0x000fe2000f8e022b */
[----:B------:R-:W-:Y:S01]  /*9170*/  MOV R45, R44 ;  /* 0x0000002c002d7202 */ /* 0x000fe20000000f00 */
[----:B------:R-:W-:Y:S01]  /*9180*/  SHFL.IDX PT, R109, R109, R0, 0x1c1f ;  /* 0x001c1f006d6d7589 */ /* 0x000fe200000e0000 */
[----:B------:R-:W-:Y:S01]  /*9190*/  IMAD R44, RZ, RZ, -UR43 ;  /* 0x8000002bff2c7e24 */ /* 0x000fe2000f8e02ff */
[----:B------:R-:W-:Y:S02]  /*91a0*/  SYNCS.ARRIVE.TRANS64.RED.A1T0 RZ, [UR4], RZ ;  /* 0x000000ffffff79a7 */ /* 0x000fe40008100404 */
[----:B------:R-:W3:Y:S04]  /*91b0*/  SHFL.IDX PT, R56, R56, R41, 0x1c1f ;  /* 0x001c1f2938387589 */ /* 0x000ee800000e0000 */
[----:B------:R-:W-:Y:S04]  /*91c0*/  SHFL.IDX PT, R42, R57, R41, 0x1c1f ;  /* 0x001c1f29392a7589 */ /* 0x000fe800000e0000 */
[----:B------:R-:W4:Y:S04]  /*91d0*/  SHFL.IDX PT, R78, R78, R41, 0x1c1f ;  /* 0x001c1f294e4e7589 */ /* 0x000f2800000e0000 */
[----:B------:R-:W-:Y:S04]  /*91e0*/  SHFL.IDX PT, R111, R111, R0, 0x1c1f ;  /* 0x001c1f006f6f7589 */ /* 0x000fe800000e0000 */
[----:B------:R-:W4:Y:S01]  /*91f0*/  SHFL.IDX PT, R74, R74, R41, 0x1c1f ;  /* 0x001c1f294a4a7589 */ /* 0x000f2200000e0000 */
[----:B------:R-:W-:-:S03]  /*9200*/  SHF.R.U64 R13, R13, 0x3, RZ ;  /* 0x000000030d0d7819 */ /* 0x000fc600000012ff */
[----:B------:R-:W-:Y:S04]  /*9210*/  SHFL.IDX PT, R89, R89, R0, 0x1c1f ;  /* 0x001c1f0059597589 */ /* 0x000fe800000e0000 */
[----:B------:R-:W-:Y:S04]  /*9220*/  SHFL.IDX PT, R113, R113, R0, 0x1c1f ;  /* 0x001c1f0071717589 */ /* 0x000fe800000e0000 */
[----:B------:R-:W4:Y:S04]  /*9230*/  SHFL.IDX PT, R62, R62, R41, 0x1c1f ;  /* 0x001c1f293e3e7589 */ /* 0x000f2800000e0000 */
[----:B------:R-:W4:Y:S01]  /*9240*/  SHFL.IDX PT, R72, R72, R41, 0x1c1f ;  /* 0x001c1f2948487589 */ /* 0x000f2200000e0000 */
[----:B0-----:R-:W-:Y:S01]  /*9250*/  IMAD R44, R59, R44, UR41 ;  /* 0x000000293b2c7e24 */ /* 0x001fe2000f8e022c */
[----:B------:R-:W-:Y:S01]  /*9260*/  USHF.R.S32.HI UR10, URZ, 0x1f, UR11 ;  /* 0x0000001f3f0a7899 */ /* 0x000fe2000801140b */
[----:B------:R-:W-:-:S02]  /*9270*/  MOV R60, R60 ;  /* 0x0000003c003c7202 */ /* 0x000fc40000000f00 */
[----:B------:R-:W-:Y:S02]  /*9280*/  LOP3.LUT R46, R13, R28, RZ, 0x3c, !PT ;  /* 0x0000001c0d2e7212 */ /* 0x000fe400078e3cff */
[----:B------:R-:W-:Y:S01]  /*9290*/  MOV R61, R52 ;  /* 0x00000034003d7202 */ /* 0x000fe20000000f00 */
[----:B------:R-:W-:Y:S01]  /*92a0*/  IMAD R53, R44, 0x80, R222 ;  /* 0x000000802c357824 */ /* 0x000fe200078e02de */
[----:B------:R-:W-:Y:S01]  /*92b0*/  LOP3.LUT R6, R7, 0x380, RZ, 0xc0, !PT ;  /* 0x0000038007067812 */ /* 0x000fe200078ec0ff */
[----:B------:R-:W-:Y:S01]  /*92c0*/  UIMAD UR5, UR10, UR8, URZ ;  /* 0x000000080a0572a4 */ /* 0x000fe2000f8e023f */
[----:B------:R-:W-:Y:S01]  /*92d0*/  LOP3.LUT R13, R14, 0x380, RZ, 0xc0, !PT ;  /* 0x000003800e0d7812 */ /* 0x000fe200078ec0ff */
[----:B-1----:R-:W-:Y:S01]  /*92e0*/  @P3 IMAD.HI.U32 R36, R53, R36, RZ ;  /* 0x0000002435243227 */ /* 0x002fe200078e00ff */
[----:B------:R-:W-:Y:S01]  /*92f0*/  MOV R46, R46 ;  /* 0x0000002e002e7202 */ /* 0x000fe20000000f00 */
[----:B------:R-:W-:Y:S01]  /*9300*/  USHF.R.S32.HI UR12, URZ, 0x1f, UR42 ;  /* 0x0000001f3f0c7899 */ /* 0x000fe2000801142a */
[----:B------:R-:W-:Y:S01]  /*9310*/  SEL R105, R96, R25, P0 ;  /* 0x0000001960697207 */ /* 0x000fe20000000000 */
[----:B------:R-:W-:Y:S01]  /*9320*/  SHFL.IDX PT, R91, R91, R0, 0x1c1f ;  /* 0x001c1f005b5b7589 */ /* 0x000fe200000e0000 */
[----:B------:R-:W-:Y:S01]  /*9330*/  SEL R127, R82, R81, P0 ;  /* 0x00000051527f7207 */ /* 0x000fe20000000000 */
[----:B------:R-:W-:Y:S01]  /*9340*/  UIMAD.WIDE.U32 UR6, UR11, UR8, URZ ;  /* 0x000000080b0672a5 */ /* 0x000fe2000f8e003f */
[----:B------:R-:W-:Y:S01]  /*9350*/  SEL R129, R90, R27, P0 ;  /* 0x0000001b5a817207 */ /* 0x000fe20000000000 */
[----:B------:R-:W-:Y:S01]  /*9360*/  UIMAD UR5, UR11, UR9, UR5 ;  /* 0x000000090b0572a4 */ /* 0x000fe2000f8e0205 */
[----:B------:R-:W-:Y:S01]  /*9370*/  MOV R47, R54 ;  /* 0x00000036002f7202 */ /* 0x000fe20000000f00 */
[----:B------:R-:W-:Y:S01]  /*9380*/  SHFL.IDX PT, R115, R115, R0, 0x1c1f ;  /* 0x001c1f0073737589 */ /* 0x000fe200000e0000 */
[----:B------:R-:W-:Y:S01]  /*9390*/  SEL R81, R81, R82, P0 ;  /* 0x0000005251517207 */ /* 0x000fe20000000000 */
[----:B------:R-:W-:Y:S01]  /*93a0*/  ULDC.64 UR8, c[0x0][0xb98] ;  /* 0x0002e60000087ab9 */ /* 0x000fe20000000a00 */
[----:B------:R-:W-:Y:S01]  /*93b0*/  SHF.R.U64 R6, R6, 0x3, RZ ;  /* 0x0000000306067819 */ /* 0x000fe200000012ff */
[----:B------:R0:W1:Y:S01]  /*93c0*/  SHFL.IDX PT, R54, R63, R41, 0x1c1f ;  /* 0x001c1f293f367589 */ /* 0x00006200000e0000 */
[----:B------:R-:W-:Y:S01]  /*93d0*/  SEL R82, R27, R90, P0 ;  /* 0x0000005a1b527207 */ /* 0x000fe20000000000 */
[----:B------:R-:W-:Y:S01]  /*93e0*/  IMAD.MOV.U32 R59, RZ, RZ, R53 ;  /* 0x000000ffff3b7224 */ /* 0x000fe200078e0035 */
[----:B------:R-:W-:Y:S01]  /*93f0*/  SHF.R.U64 R13, R13, 0x3, RZ ;  /* 0x000000030d0d7819 */ /* 0x000fe200000012ff */
[----:B------:R-:W1:Y:S01]  /*9400*/  SHFL.IDX PT, R88, R73, R41, 0x1c1f ;  /* 0x001c1f2949587589 */ /* 0x000e6200000e0000 */
[----:B------:R-:W-:Y:S01]  /*9410*/  UIMAD UR4, UR12, UR8, URZ ;  /* 0x000000080c0472a4 */ /* 0x000fe2000f8e023f */
[----:B------:R-:W-:-:S02]  /*9420*/  SEL R69, R25, R96, P0 ;  /* 0x0000006019457207 */ /* 0x000fc40000000000 */
[----:B------:R-:W-:Y:S01]  /*9430*/  SHFL.IDX PT, R93, R93, R0, 0x1c1f ;  /* 0x001c1f005d5d7589 */ /* 0x000fe200000e0000 */
[----:B------:R-:W-:-:S03]  /*9440*/  LOP3.LUT R38, R6, R7, RZ, 0x3c, !PT ;  /* 0x0000000706267212 */ /* 0x000fc600078e3cff */
[----:B------:R-:W-:Y:S01]  /*9450*/  SHFL.IDX PT, R117, R117, R0, 0x1c1f ;  /* 0x001c1f0075757589 */ /* 0x000fe200000e0000 */
[----:B------:R-:W-:-:S03]  /*9460*/  IADD3 R21, P1, R34, 0x6000, RZ ;  /* 0x0000600022157810 */ /* 0x000fc60007f3e0ff */
[----:B------:R-:W1:Y:S01]  /*9470*/  SHFL.IDX PT, R64, R64, R41, 0x1c1f ;  /* 0x001c1f2940407589 */ /* 0x000e6200000e0000 */
[----:B--2---:R-:W-:-:S03]  /*9480*/  @P3 SHF.R.U32.HI R59, RZ, R37, R36 ;  /* 0x00000025ff3b3219 */ /* 0x004fc60000011624 */
[----:B------:R-:W2:Y:S01]  /*9490*/  SHFL.IDX PT, R90, R75, R41, 0x1c1f ;  /* 0x001c1f294b5a7589 */ /* 0x000ea200000e0000 */
[----:B------:R-:W-:-:S03]  /*94a0*/  IADD3 R33, P4, R34, 0x1000, RZ ;  /* 0x0000100022217810 */ /* 0x000fc60007f9e0ff */
[----:B------:R-:W-:Y:S01]  /*94b0*/  SHFL.IDX PT, R95, R95, R0, 0x1c1f ;  /* 0x001c1f005f5f7589 */ /* 0x000fe200000e0000 */
[----:B------:R-:W-:-:S03]  /*94c0*/  LOP3.LUT R48, R13, R14, RZ, 0x3c, !PT ;  /* 0x0000000e0d307212 */ /* 0x000fc600078e3cff */
[----:B------:R-:W-:Y:S04]  /*94d0*/  SHFL.IDX PT, R119, R119, R0, 0x1c1f ;  /* 0x001c1f0077777589 */ /* 0x000fe800000e0000 */
[----:B------:R-:W2:Y:S04]  /*94e0*/  SHFL.IDX PT, R66, R66, R41, 0x1c1f ;  /* 0x001c1f2942427589 */ /* 0x000ea800000e0000 */
[----:B------:R-:W2:Y:S01]  /*94f0*/  SHFL.IDX PT, R76, R76, R41, 0x1c1f ;  /* 0x001c1f294c4c7589 */ /* 0x000ea200000e0000 */
[----:B------:R-:W-:-:S03]  /*9500*/  LOP3.LUT R20, R21, 0x380, RZ, 0xc0, !PT ;  /* 0x0000038015147812 */ /* 0x000fc600078ec0ff */
[----:B------:R-:W-:Y:S01]  /*9510*/  SHFL.IDX PT, R97, R97, R0, 0x1c1f ;  /* 0x001c1f0061617589 */ /* 0x000fe200000e0000 */
[----:B------:R-:W-:-:S03]  /*9520*/  MOV R108, R38 ;  /* 0x00000026006c7202 */ /* 0x000fc60000000f00 */
[----:B------:R-:W-:Y:S01]  /*9530*/  SHFL.IDX PT, R99, R99, R0, 0x1c1f ;  /* 0x001c1f0063637589 */ /* 0x000fe200000e0000 */
[----:B------:R-:W-:-:S03]  /*9540*/  UIADD3 UR5, UR7, UR5, URZ ;  /* 0x0000000507057290 */ /* 0x000fc6000fffe03f */
[----:B------:R-:W-:Y:S04]  /*9550*/  SHFL.IDX PT, R101, R101, R0, 0x1c1f ;  /* 0x001c1f0065657589 */ /* 0x000fe800000e0000 */
        /* <DEDUP_REMOVED lines=8> */
[----:B------:R-:W-:Y:S01]  /*95e0*/  SHFL.IDX PT, R131, R131, R0, 0x1c1f ;  /* 0x001c1f0083837589 */ /* 0x000fe200000e0000 */
[----:B------:R-:W-:-:S03]  /*95f0*/  LOP3.LUT R32, R33, 0x380, RZ, 0xc0, !PT ;  /* 0x0000038021207812 */ /* 0x000fc600078ec0ff */
[----:B------:R-:W2:Y:S01]  /*9600*/  SHFL.IDX PT, R0, R65, R41, 0x1c1f ;  /* 0x001c1f2941007589 */ /* 0x000ea200000e0000 */
[----:B---3--:R-:W-:Y:S01]  /*9610*/  SEL R36, R85, R56, P0 ;  /* 0x0000003855247207 */ /* 0x008fe20000000000 */
[----:B------:R-:W-:Y:S01]  /*9620*/  IMAD.MOV R52, RZ, RZ, -R59 ;  /* 0x000000ffff347224 */ /* 0x000fe200078e0a3b */
[----:B------:R-:W-:Y:S01]  /*9630*/  SEL R38, R56, R85, P0 ;  /* 0x0000005538267207 */ /* 0x000fe20000000000 */
[----:B------:R-:W3:Y:S01]  /*9640*/  SHFL.IDX PT, R92, R77, R41, 0x1c1f ;  /* 0x001c1f294d5c7589 */ /* 0x000ee200000e0000 */
[----:B----4-:R-:W-:Y:S01]  /*9650*/  SEL R37, R109, R78, P0 ;  /* 0x0000004e6d257207 */ /* 0x010fe20000000000 */
[----:B------:R-:W-:Y:S01]  /*9660*/  UIMAD UR7, UR42, UR9, UR4 ;  /* 0x000000092a0772a4 */ /* 0x000fe2000f8e0204 */
[----:B------:R-:W-:Y:S01]  /*9670*/  SEL R39, R78, R109, P0 ;  /* 0x0000006d4e277207 */ /* 0x000fe20000000000 */
[----:B------:R-:W-:Y:S01]  /*9680*/  BAR.SYNC.DEFER_BLOCKING 0x1, 0x100 ;  /* 0x0044000000007b1d */ /* 0x000fe20000010000 */
[----:B------:R-:W-:Y:S02]  /*9690*/  SEL R40, R87, R42, P0 ;  /* 0x0000002a57287207 */ /* 0x000fe40000000000 */
[----:B------:R-:W-:-:S02]  /*96a0*/  MOV R112, R50 ;  /* 0x0000003200707202 */ /* 0x000fc40000000f00 */
[----:B------:R-:W-:Y:S01]  /*96b0*/  MOV R102, R48 ;  /* 0x0000003000667202 */ /* 0x000fe20000000f00 */
[----:B------:R-:W-:Y:S01]  /*96c0*/  UMOV UR4, UR6 ;  /* 0x0000000600047c82 */ /* 0x000fe20008000000 */
[----:B------:R-:W-:Y:S01]  /*96d0*/  SEL R42, R42, R87, P0 ;  /* 0x000000572a2a7207 */ /* 0x000fe20000000000 */
[----:B------:R-:W4:Y:S01]  /*96e0*/  SHFL.IDX PT, R58, R67, R41, 0x1c1f ;  /* 0x001c1f29433a7589 */ /* 0x000f2200000e0000 */
[----:B------:R-:W-:-:S03]  /*96f0*/  SEL R43, R74, R111, P0 ;  /* 0x0000006f4a2b7207 */ /* 0x000fc60000000000 */
[----:B------:R-:W-:Y:S01]  /*9700*/  SHFL.IDX PT, R68, R68, R41, 0x1c1f ;  /* 0x001c1f2944447589 */ /* 0x000fe200000e0000 */
[----:B------:R-:W-:-:S03]  /*9710*/  SEL R48, R89, R62, P0 ;  /* 0x0000003e59307207 */ /* 0x000fc60000000000 */
[----:B------:R-:W-:Y:S01]  /*9720*/  SHFL.IDX PT, R70, R70, R41, 0x1c1f ;  /* 0x001c1f2946467589 */ /* 0x000fe200000e0000 */
[----:B------:R-:W-:-:S03]  /*9730*/  SEL R50, R62, R89, P0 ;  /* 0x000000593e327207 */ /* 0x000fc60000000000 */
[----:B------:R-:W-:Y:S01]  /*9740*/  SHFL.IDX PT, R84, R69, R41, 0x1c1f ;  /* 0x001c1f2945547589 */ /* 0x000fe200000e0000 */
[----:B------:R-:W-:-:S03]  /*9750*/  SEL R49, R113, R72, P0 ;  /* 0x0000004871317207 */ /* 0x000fc60000000000 */
[----:B------:R-:W-:Y:S01]  /*9760*/  SHFL.IDX PT, R86, R71, R41, 0x1c1f ;  /* 0x001c1f2947567589 */ /* 0x000fe200000e0000 */
[----:B------:R-:W-:-:S03]  /*9770*/  SEL R51, R72, R113, P0 ;  /* 0x0000007148337207 */ /* 0x000fc60000000000 */
[----:B------:R-:W4:Y:S01]  /*9780*/  SHFL.IDX PT, R94, R79, R41, 0x1c1f ;  /* 0x001c1f294f5e7589 */ /* 0x000f2200000e0000 */
[----:B------:R-:W-:-:S03]  /*9790*/  SHF.R.U64 R20, R20, 0x3, RZ ;  /* 0x0000000314147819 */ /* 0x000fc600000012ff */
[----:B------:R-:W4:Y:S01]  /*97a0*/  SHFL.IDX PT, R80, R80, R41, 0x1c1f ;  /* 0x001c1f2950507589 */ /* 0x000f2200000e0000 */
[----:B------:R-:W-:-:S03]  /*97b0*/  UIMAD.WIDE.U32 UR4, UR42, UR8, UR4 ;  /* 0x000000082a0472a5 */ /* 0x000fc6000f8e0004 */
[----:B------:R-:W4:Y:S04]  /*97c0*/  SHFL.IDX PT, R96, R81, R41, 0x1c1f ;  /* 0x001c1f2951607589 */ /* 0x000f2800000e0000 */
[----:B------:R-:W4:Y:S04]  /*97d0*/  SHFL.IDX PT, R98, R82, R41, 0x1c1f ;  /* 0x001c1f2952627589 */ /* 0x000f2800000e0000 */
[----:B------:R1:W4:Y:S01]  /*97e0*/  SHFL.IDX PT, R100, R83, R41, 0x1c1f ;  /* 0x001c1f2953647589 */ /* 0x00032200000e0000 */
[----:B------:R-:W-:Y:S01]  /*97f0*/  SHF.R.U64 R32, R32, 0x3, RZ ;  /* 0x0000000320207819 */ /* 0x000fe200000012ff */
[----:B0-----:R-:W-:-:S02]  /*9800*/  IMAD R63, R5, R52, R53 ;  /* 0x00000034053f7224 */ /* 0x001fc400078e0235 */
[----:B------:R-:W-:Y:S01]  /*9810*/  STSM.16.M88.4 [R114], R36 ;  /* 0x0000002472007844 */ /* 0x000fe20000000200 */
[----:B------:R-:W-:Y:S01]  /*9820*/  IADD3 R27, P2, R34, 0x5000, RZ ;  /* 0x00005000221b7810 */ /* 0x000fe20007f5e0ff */
[----:B------:R-:W-:Y:S01]  /*9830*/  ULDC.64 UR8, c[0x0][0xae8] ;  /* 0x0002ba0000087ab9 */ /* 0x000fe20000000a00 */
[----:B-1----:R-:W-:Y:S02]  /*9840*/  SEL R41, R111, R74, P0 ;  /* 0x0000004a6f297207 */ /* 0x002fe40000000000 */
[----:B------:R-:W-:Y:S01]  /*9850*/  LOP3.LUT R20, R20, R21, RZ, 0x3c, !PT ;  /* 0x0000001514147212 */ /* 0x000fe200078e3cff */
[--C-:B------:R-:W-:Y:S02]  /*9860*/  IMAD.X R21, RZ, RZ, R35.reuse, P1 ;  /* 0x000000ffff157224 */ /* 0x100fe400008e0623 */
[----:B------:R-:W-:Y:S01]  /*9870*/  STSM.16.M88.4 [R112], R40 ;  /* 0x0000002870007844 */ /* 0x000fe20000000200 */
[----:B------:R-:W-:Y:S01]  /*9880*/  LOP3.LUT R32, R32, R33, RZ, 0x3c, !PT ;  /* 0x0000002120207212 */ /* 0x000fe200078e3cff */
[----:B------:R-:W-:-:S02]  /*9890*/  IMAD.X R33, RZ, RZ, R35, P4 ;  /* 0x000000ffff217224 */ /* 0x000fc400020e0623 */
[----:B------:R0:W-:Y:S01]  /*98a0*/  STSM.16.M88.4 [R110], R48 ;  /* 0x000000306e007844 */ /* 0x0001e20000000200 */
[----:B------:R-:W-:Y:S02]  /*98b0*/  IADD3 R56, P1, R59, UR4, RZ ;  /* 0x000000043b387c10 */ /* 0x000fe4000ff3e0ff */
[C---:B------:R-:W-:Y:S02]  /*98c0*/  IADD3 R29, P6, R34.reuse, 0x3000, RZ ;  /* 0x00003000221d7810 */ /* 0x040fe40007fde0ff */
[C---:B------:R-:W-:Y:S02]  /*98d0*/  IADD3 R25, P5, R34.reuse, 0x4000, RZ ;  /* 0x0000400022197810 */ /* 0x040fe40007fbe0ff */
[----:B------:R-:W-:Y:S02]  /*98e0*/  IADD3 R15, P4, R34, 0x7000, RZ ;  /* 0x00007000220f7810 */ /* 0x000fe40007f9e0ff */
[----:B------:R-:W-:Y:S01]  /*98f0*/  LOP3.LUT R26, R27, 0x380, RZ, 0xc0, !PT ;  /* 0x000003801b1a7812 */ /* 0x000fe200078ec0ff */
[----:B0-----:R-:W-:Y:S01]  /*9900*/  IMAD.U32 R50, RZ, RZ, UR7 ;  /* 0x00000007ff327e24 */ /* 0x001fe2000f8e00ff */
[----:B------:R-:W-:Y:S01]  /*9910*/  SHF.R.S32.HI R49, RZ, 0x1f, R59 ;  /* 0x0000001fff317819 */ /* 0x000fe2000001143b */
[----:B------:R-:W-:Y:S01]  /*9920*/  ULDC.64 UR6, c[0x0][0xb88] ;  /* 0x0002e20000067ab9 */ /* 0x000fe20000000a00 */
[----:B------:R-:W-:-:S02]  /*9930*/  SHF.R.S32.HI R48, RZ, 0x1f, R63 ;  /* 0x0000001fff307819 */ /* 0x000fc4000001143f */
[----:B------:R-:W-:Y:S01]  /*9940*/  IADD3.X R57, R49, UR5, R50, P1, !PT ;  /* 0x0000000531397c10 */ /* 0x000fe20008ffe432 */
[----:B------:R-:W-:Y:S01]  /*9950*/  ULDC.64 UR4, c[0x0][0xb50] ;  /* 0x0002d40000047ab9 */ /* 0x000fe20000000a00 */
[----:B------:R-:W-:Y:S01]  /*9960*/  LOP3.LUT R28, R29, 0x380, RZ, 0xc0, !PT ;  /* 0x000003801d1c7812 */ /* 0x000fe200078ec0ff */
[----:B------:R-:W-:Y:S01]  /*9970*/  IMAD R48, R48, UR6, RZ ;  /* 0x0000000630307c24 */ /* 0x000fe2000f8e02ff */
[----:B------:R-:W-:Y:S02]  /*9980*/  LOP3.LUT R24, R25, 0x380, RZ, 0xc0, !PT ;  /* 0x0000038019187812 */ /* 0x000fe400078ec0ff */
[----:B------:R-:W-:Y:S02]  /*9990*/  LOP3.LUT R14, R15, 0x380, RZ, 0xc0, !PT ;  /* 0x000003800f0e7812 */ /* 0x000fe400078ec0ff */
[----:B------:R-:W-:Y:S02]  /*99a0*/  SHF.R.U64 R26, R26, 0x3, RZ ;  /* 0x000000031a1a7819 */ /* 0x000fe400000012ff */
[----:B------:R-:W-:-:S02]  /*99b0*/  SEL R52, R91, R54, P0 ;  /* 0x000000365b347207 */ /* 0x000fc40000000000 */
[----:B------:R-:W-:Y:S02]  /*99c0*/  SEL R54, R54, R91, P0 ;  /* 0x0000005b36367207 */ /* 0x000fe40000000000 */
[----:B------:R-:W-:Y:S02]  /*99d0*/  SEL R53, R115, R88, P0 ;  /* 0x0000005873357207 */ /* 0x000fe40000000000 */
[----:B------:R-:W-:Y:S01]  /*99e0*/  SEL R55, R88, R115, P0 ;  /* 0x0000007358377207 */ /* 0x000fe20000000000 */
[C---:B------:R-:W-:Y:S01]  /*99f0*/  IMAD R59, R63.reuse, UR7, R48 ;  /* 0x000000073f3b7c24 */ /* 0x040fe2000f8e0230 */
[----:B------:R-:W-:Y:S01]  /*9a00*/  LOP3.LUT R7, R34, 0x380, RZ, 0xc0, !PT ;  /* 0x0000038022077812 */ /* 0x000fe200078ec0ff */
[----:B------:R-:W-:Y:S01]  /*9a10*/  IMAD.WIDE.U32 R56, R63, UR6, R56 ;  /* 0x000000063f387c25 */ /* 0x000fe2000f8e0038 */
[----:B------:R-:W-:Y:S01]  /*9a20*/  SEL R36, R93, R64, P0 ;  /* 0x000000405d247207 */ /* 0x000fe20000000000 */
[----:B------:R-:W-:Y:S01]  /*9a30*/  ULDC UR6, c[0x0][0xa88] ;  /* 0x0002a20000067ab9 */ /* 0x000fe20000000800 */
[----:B------:R-:W-:-:S02]  /*9a40*/  SEL R38, R64, R93, P0 ;  /* 0x0000005d40267207 */ /* 0x000fc40000000000 */
[----:B--2---:R-:W-:Y:S02]  /*9a50*/  SEL R37, R117, R90, P0 ;  /* 0x0000005a75257207 */ /* 0x004fe40000000000 */
[----:B------:R-:W-:Y:S01]  /*9a60*/  SEL R39, R90, R117, P0 ;  /* 0x000000755a277207 */ /* 0x000fe20000000000 */
[----:B------:R-:W-:Y:S01]  /*9a70*/  IMAD R63, R44, 0x80, R221 ;  /* 0x000000802c3f7824 */ /* 0x000fe200078e02dd */
[----:B------:R-:W-:Y:S02]  /*9a80*/  SHF.R.U64 R28, R28, 0x3, RZ ;  /* 0x000000031c1c7819 */ /* 0x000fe400000012ff */
[----:B------:R-:W-:Y:S02]  /*9a90*/  SHF.R.U64 R24, R24, 0x3, RZ ;  /* 0x0000000318187819 */ /* 0x000fe400000012ff */
[----:B------:R-:W-:Y:S02]  /*9aa0*/  SHF.R.U64 R14, R14, 0x3, RZ ;  /* 0x000000030e0e7819 */ /* 0x000fe400000012ff */
[----:B------:R-:W-:-:S02]  /*9ab0*/  SEL R40, R95, R66, P0 ;  /* 0x000000425f287207 */ /* 0x000fc40000000000 */
[----:B------:R-:W-:Y:S02]  /*9ac0*/  SEL R42, R66, R95, P0 ;  /* 0x0000005f422a7207 */ /* 0x000fe40000000000 */
[----:B------:R-:W-:Y:S02]  /*9ad0*/  SEL R41, R119, R76, P0 ;  /* 0x0000004c77297207 */ /* 0x000fe40000000000 */
[----:B------:R-:W-:Y:S02]  /*9ae0*/  SEL R43, R76, R119, P0 ;  /* 0x000000774c2b7207 */ /* 0x000fe40000000000 */
[----:B------:R-:W-:Y:S01]  /*9af0*/  LOP3.LUT R26, R26, R27, RZ, 0x3c, !PT ;  /* 0x0000001b1a1a7212 */ /* 0x000fe200078e3cff */
[----:B------:R-:W-:Y:S01]  /*9b00*/  IMAD.X R27, RZ, RZ, R35, P2 ;  /* 0x000000ffff1b7224 */ /* 0x000fe200010e0623 */
[----:B------:R-:W-:Y:S01]  /*9b10*/  IADD3 R133, P2, R34, 0xb000, RZ ;  /* 0x0000b00022857810 */ /* 0x000fe20007f5e0ff */
[----:B------:R-:W-:Y:S01]  /*9b20*/  STSM.16.M88.4 [R108], R52 ;  /* 0x000000346c007844 */ /* 0x000fe20000000200 */
[----:B------:R-:W-:-:S02]  /*9b30*/  SHF.R.U64 R7, R7, 0x3, RZ ;  /* 0x0000000307077819 */ /* 0x000fc400000012ff */
[----:B------:R-:W-:Y:S01]  /*9b40*/  SEL R48, R97, R0, P0 ;  /* 0x0000000061307207 */ /* 0x000fe20000000000 */
[----:B------:R0:W-:Y:S01]  /*9b50*/  STSM.16.M88.4 [R106], R36 ;  /* 0x000000246a007844 */ /* 0x0001e20000000200 */
[----:B------:R-:W-:Y:S01]  /*9b60*/  SEL R50, R0, R97, P0 ;  /* 0x0000006100327207 */ /* 0x000fe20000000000 */
[----:B------:R-:W-:Y:S01]  /*9b70*/  IMAD R0, R5, UR6, RZ ;  /* 0x0000000605007c24 */ /* 0x000fe2000f8e02ff */
[----:B------:R-:W-:Y:S01]  /*9b80*/  LOP3.LUT R28, R28, R29, RZ, 0x3c, !PT ;  /* 0x0000001d1c1c7212 */ /* 0x000fe200078e3cff */
[--C-:B------:R-:W-:Y:S01]  /*9b90*/  IMAD.X R29, RZ, RZ, R35.reuse, P6 ;  /* 0x000000ffff1d7224 */ /* 0x100fe200030e0623 */
[----:B------:R-:W-:Y:S01]  /*9ba0*/  LOP3.LUT R24, R24, R25, RZ, 0x3c, !PT ;  /* 0x0000001918187212 */ /* 0x000fe200078e3cff */
[--C-:B------:R-:W-:Y:S01]  /*9bb0*/  IMAD.X R25, RZ, RZ, R35.reuse, P5 ;  /* 0x000000ffff197224 */ /* 0x100fe200028e0623 */
[----:B------:R-:W-:Y:S01]  /*9bc0*/  LOP3.LUT R14, R14, R15, RZ, 0x3c, !PT ;  /* 0x0000000f0e0e7212 */ /* 0x000fe200078e3cff */
[----:B------:R-:W-:Y:S01]  /*9bd0*/  IMAD.X R15, RZ, RZ, R35, P4 ;  /* 0x000000ffff0f7224 */ /* 0x000fe200020e0623 */
[----:B------:R1:W-:Y:S01]  /*9be0*/  STSM.16.M88.4 [R104], R40 ;  /* 0x0000002868007844 */ /* 0x0003e20000000200 */
[----:B---3--:R-:W-:-:S02]  /*9bf0*/  SEL R49, R121, R92, P0 ;  /* 0x0000005c79317207 */ /* 0x008fc40000000000 */
[----:B------:R-:W-:Y:S02]  /*9c00*/  SEL R51, R92, R121, P0 ;  /* 0x000000795c337207 */ /* 0x000fe40000000000 */
[----:B------:R-:W-:Y:S01]  /*9c10*/  LOP3.LUT P1, RZ, R22, 0x3, RZ, 0xc0, !PT ;  /* 0x0000000316ff7812 */ /* 0x000fe2000782c0ff */
[----:B0-----:R-:W-:Y:S01]  /*9c20*/  VIADD R37, R63, 0x8 ;  /* 0x000000083f257836 */ /* 0x001fe20000000000 */
[C---:B------:R-:W-:Y:S01]  /*9c30*/  IADD3 R11, P6, R34.reuse, 0x9000, RZ ;  /* 0x00009000220b7810 */ /* 0x040fe20007fde0ff */
[----:B------:R-:W-:Y:S01]  /*9c40*/  IMAD.IADD R39, R57, 0x1, R59 ;  /* 0x0000000139277824 */ /* 0x000fe200078e023b */
[----:B------:R-:W-:Y:S02]  /*9c50*/  IADD3 R13, P5, R34, 0xa000, RZ ;  /* 0x0000a000220d7810 */ /* 0x000fe40007fbe0ff */
[----:B------:R-:W-:Y:S01]  /*9c60*/  LOP3.LUT R34, R7, R34, RZ, 0x3c, !PT ;  /* 0x0000002207227212 */ /* 0x000fe200078e3cff */
[----:B------:R-:W-:Y:S01]  /*9c70*/  IMAD.X R7, RZ, RZ, R35, P2 ;  /* 0x000000ffff077224 */ /* 0x000fe200010e0623 */
[----:B-1----:R-:W-:Y:S01]  /*9c80*/  LEA R40, P4, R56, UR4, 0x2 ;  /* 0x0000000438287c11 */ /* 0x002fe2000f8810ff */
[----:B------:R0:W-:Y:S01]  /*9c90*/  STSM.16.M88.4 [R102], R48 ;  /* 0x0000003066007844 */ /* 0x0001e20000000200 */
[----:B------:R-:W-:-:S02]  /*9ca0*/  ISETP.GE.OR P2, PT, R63, R0, P1 ;  /* 0x000000003f00720c */ /* 0x000fc40000f46670 */
[----:B------:R-:W-:Y:S02]  /*9cb0*/  ISETP.GE.OR P1, PT, R37, R0, P1 ;  /* 0x000000002500720c */ /* 0x000fe40000f26670 */
[----:B------:R-:W-:Y:S02]  /*9cc0*/  LEA.HI.X R56, R56, UR5, R39, 0x2, P4 ;  /* 0x0000000538387c11 */ /* 0x000fe4000a0f1427 */
[----:B----4-:R-:W-:Y:S02]  /*9cd0*/  SEL R36, R99, R58, P0 ;  /* 0x0000003a63247207 */ /* 0x010fe40000000000 */
[----:B------:R-:W-:Y:S02]  /*9ce0*/  SEL R38, R58, R99, P0 ;  /* 0x000000633a267207 */ /* 0x000fe40000000000 */
[----:B------:R-:W-:Y:S02]  /*9cf0*/  SEL R37, R123, R94, P0 ;  /* 0x0000005e7b257207 */ /* 0x000fe40000000000 */
[----:B------:R-:W-:-:S02]  /*9d00*/  SEL R39, R94, R123, P0 ;  /* 0x0000007b5e277207 */ /* 0x000fc40000000000 */
[----:B0-----:R-:W-:Y:S02]  /*9d10*/  SEL R48, R101, R68, P0 ;  /* 0x0000004465307207 */ /* 0x001fe40000000000 */
[----:B------:R-:W-:Y:S02]  /*9d20*/  SEL R50, R68, R101, P0 ;  /* 0x0000006544327207 */ /* 0x000fe40000000000 */
[----:B------:R-:W-:Y:S02]  /*9d30*/  SEL R49, R125, R80, P0 ;  /* 0x000000507d317207 */ /* 0x000fe40000000000 */
[----:B------:R-:W-:Y:S02]  /*9d40*/  SEL R51, R80, R125, P0 ;  /* 0x0000007d50337207 */ /* 0x000fe40000000000 */
[----:B------:R-:W-:Y:S01]  /*9d50*/  SEL R68, R103, R70, P0 ;  /* 0x0000004667447207 */ /* 0x000fe20000000000 */
[----:B------:R-:W-:Y:S01]  /*9d60*/  SHFL.IDX PT, R62, R40, RZ, 0x1c1f ;  /* 0x001c1fff283e7589 */ /* 0x000fe200000e0000 */
[----:B------:R-:W-:-:S02]  /*9d70*/  SEL R70, R70, R103, P0 ;  /* 0x0000006746467207 */ /* 0x000fc40000000000 */
[----:B------:R-:W-:Y:S01]  /*9d80*/  SEL R69, R127, R96, P0 ;  /* 0x000000607f457207 */ /* 0x000fe20000000000 */
[----:B------:R0:W-:Y:S01]  /*9d90*/  SHFL.IDX PT, R72, R40, 0x1, 0x1c1f ;  /* 0x003c1f0028487f89 */ /* 0x0001e200000e0000 */
[----:B------:R-:W-:Y:S02]  /*9da0*/  SEL R71, R96, R127, P0 ;  /* 0x0000007f60477207 */ /* 0x000fe40000000000 */
[----:B------:R-:W-:Y:S02]  /*9db0*/  SEL R80, R105, R84, P0 ;  /* 0x0000005469507207 */ /* 0x000fe40000000000 */
[----:B------:R-:W-:Y:S02]  /*9dc0*/  SEL R82, R84, R105, P0 ;  /* 0x0000006954527207 */ /* 0x000fe40000000000 */
[----:B------:R-:W-:Y:S02]  /*9dd0*/  SEL R81, R129, R98, P0 ;  /* 0x0000006281517207 */ /* 0x000fe40000000000 */
[----:B------:R-:W-:Y:S01]  /*9de0*/  SEL R83, R98, R129, P0 ;  /* 0x0000008162537207 */ /* 0x000fe20000000000 */
[----:B------:R-:W-:Y:S01]  /*9df0*/  STSM.16.M88.4 [R61], R36 ;  /* 0x000000243d007844 */ /* 0x000fe20000000200 */
[----:B------:R-:W-:-:S02]  /*9e00*/  SEL R41, R131, R100, P0 ;  /* 0x0000006483297207 */ /* 0x000fc40000000000 */
[----:B------:R-:W-:Y:S02]  /*9e10*/  SEL R43, R100, R131, P0 ;  /* 0x00000083642b7207 */ /* 0x000fe40000000000 */
[----:B0-----:R-:W-:Y:S02]  /*9e20*/  SEL R40, R107, R86, P0 ;  /* 0x000000566b287207 */ /* 0x001fe40000000000 */
[----:B------:R-:W-:Y:S01]  /*9e30*/  SEL R42, R86, R107, P0 ;  /* 0x0000006b562a7207 */ /* 0x000fe20000000000 */
[----:B------:R-:W-:Y:S04]  /*9e40*/  STSM.16.M88.4 [R60], R48 ;  /* 0x000000303c007844 */ /* 0x000fe80000000200 */
[----:B------:R-:W-:Y:S04]  /*9e50*/  STSM.16.M88.4 [R47], R68 ;  /* 0x000000442f007844 */ /* 0x000fe80000000200 */
[----:B------:R-:W-:Y:S04]  /*9e60*/  STSM.16.M88.4 [R46], R80 ;  /* 0x000000502e007844 */ /* 0x000fe80000000200 */
[----:B------:R-:W-:Y:S04]  /*9e70*/  STSM.16.M88.4 [R45], R40 ;  /* 0x000000282d007844 */ /* 0x000fe80000000200 */
[----:B------:R-:W0:Y:S01]  /*9e80*/  SHFL.IDX PT, R63, R56, RZ, 0x1c1f ;  /* 0x001c1fff383f7589 */ /* 0x000e2200000e0000 */
[----:B------:R-:W-:Y:S06]  /*9e90*/  BAR.SYNC.DEFER_BLOCKING 0x1, 0x100 ;  /* 0x0044000000007b1d */ /* 0x000fec0000010000 */
[----:B------:R-:W1:Y:S04]  /*9ea0*/  SHFL.IDX PT, R73, R56, 0x1, 0x1c1f ;  /* 0x003c1f0038497f89 */ /* 0x000e6800000e0000 */
[----:B0-----:R0:W-:Y:S04]  /*9eb0*/  @!P2 ST.E desc[UR50][R62.64], R4 ;  /* 0x000000043e00a985 */ /* 0x0011e8000c101932 */
[----:B-1----:R1:W-:Y:S01]  /*9ec0*/  @!P1 ST.E desc[UR50][R72.64], R3 ;  /* 0x0000000348009985 */ /* 0x0023e2000c101932 */
[----:B0-----:R-:W0:Y:S03]  /*9ed0*/  @P3 LDC R4, c[0x0][0xbec] ;  /* 0x0002fb00ff043b82 */ /* 0x001e260000000800 */
[----:B------:R2:W5:Y:S01]  /*9ee0*/  LD.E.128 R52, desc[UR50][R30.64] ;  /* 0x000000321e347980 */ /* 0x000562000c101d00 */
[----:B------:R-:W-:-:S03]  /*9ef0*/  UIMAD UR6, UR10, UR8, URZ ;  /* 0x000000080a0672a4 */ /* 0x000fc6000f8e023f */
[----:B------:R3:W5:Y:S01]  /*9f00*/  LD.E.128 R84, desc[UR50][R8.64] ;  /* 0x0000003208547980 */ /* 0x000762000c101d00 */
[----:B-1----:R-:W-:Y:S01]  /*9f10*/  IMAD R3, R18, 0x20, R19 ;  /* 0x0000002012037824 */ /* 0x002fe200078e0213 */
[----:B------:R-:W-:Y:S01]  /*9f20*/  UIMAD.WIDE.U32 UR4, UR11, UR8, URZ ;  /* 0x000000080b0472a5 */ /* 0x000fe2000f8e003f */
[----:B------:R-:W-:Y:S01]  /*9f30*/  LOP3.LUT R6, R133, 0x380, RZ, 0xc0, !PT ;  /* 0x0000038085067812 */ /* 0x000fe200078ec0ff */
[----:B--2---:R-:W1:Y:S01]  /*9f40*/  @P3 LDC R31, c[0x0][0xbf0] ;  /* 0x0002fc00ff1f3b82 */ /* 0x004e620000000800 */
[----:B------:R-:W-:Y:S01]  /*9f50*/  UIMAD UR6, UR11, UR9, UR6 ;  /* 0x000000090b0672a4 */ /* 0x000fe2000f8e0206 */
[----:B------:R-:W-:Y:S01]  /*9f60*/  LOP3.LUT R10, R11, 0x380, RZ, 0xc0, !PT ;  /* 0x000003800b0a7812 */ /* 0x000fe200078ec0ff */
[----:B------:R-:W5:Y:S01]  /*9f70*/  LD.E.128 R64, desc[UR50][R34.64] ;  /* 0x0000003222407980 */ /* 0x000f62000c101d00 */
[----:B---3--:R-:W-:Y:S01]  /*9f80*/  IMAD R9, R44, 0x80, R3 ;  /* 0x000000802c097824 */ /* 0x008fe200078e0203 */
[----:B------:R-:W-:Y:S01]  /*9f90*/  ULDC.64 UR8, c[0x0][0xaf0] ;  /* 0x0002bc0000087ab9 */ /* 0x000fe20000000a00 */
[----:B------:R-:W-:Y:S01]  /*9fa0*/  UIADD3 UR5, UR5, UR6, URZ ;  /* 0x0000000605057290 */ /* 0x000fe2000fffe03f */
[----:B------:R-:W-:Y:S01]  /*9fb0*/  LOP3.LUT R12, R13, 0x380, RZ, 0xc0, !PT ;  /* 0x000003800d0c7812 */ /* 0x000fe200078ec0ff */
[----:B------:R-:W-:Y:S01]  /*9fc0*/  UIMAD UR7, UR12, UR8, URZ ;  /* 0x000000080c0772a4 */ /* 0x000fe2000f8e023f */
[----:B------:R-:W-:Y:S01]  /*9fd0*/  SHF.R.U64 R6, R6, 0x3, RZ ;  /* 0x0000000306067819 */ /* 0x000fe200000012ff */
[----:B------:R-:W5:Y:S01]  /*9fe0*/  LD.E.128 R56, desc[UR50][R32.64] ;  /* 0x0000003220387980 */ /* 0x000f62000c101d00 */
[----:B0-----:R-:W-:Y:S01]  /*9ff0*/  @P3 IMAD.HI.U32 R4, R9, R4, RZ ;  /* 0x0000000409043227 */ /* 0x001fe200078e00ff */
[----:B------:R-:W-:-:S02]  /*a000*/  UIMAD UR7, UR42, UR9, UR7 ;  /* 0x000000092a0772a4 */ /* 0x000fc4000f8e0207 */
[----:B------:R-:W5:Y:S01]  /*a010*/  LD.E.128 R36, desc[UR50][R28.64] ;  /* 0x000000321c247980 */ /* 0x000f62000c101d00 */
[----:B------:R-:W-:Y:S01]  /*a020*/  UIMAD.WIDE.U32 UR42, UR42, UR8, UR4 ;  /* 0x000000082a2a72a5 */ /* 0x000fe2000f8e0004 */
[----:B------:R-:W-:Y:S01]  /*a030*/  IMAD.MOV.U32 R3, RZ, RZ, R9 ;  /* 0x000000ffff037224 */ /* 0x000fe200078e0009 */
[----:B------:R-:W-:Y:S01]  /*a040*/  SHF.R.U64 R10, R10, 0x3, RZ ;  /* 0x000000030a0a7819 */ /* 0x000fe200000012ff */
[----:B------:R-:W5:Y:S01]  /*a050*/  LD.E.128 R76, desc[UR50][R24.64] ;  /* 0x00000032184c7980 */ /* 0x000f62000c101d00 */
[----:B------:R-:W-:-:S03]  /*a060*/  SHF.R.U64 R12, R12, 0x3, RZ ;  /* 0x000000030c0c7819 */ /* 0x000fc600000012ff */
[----:B------:R-:W5:Y:S01]  /*a070*/  LD.E.128 R68, desc[UR50][R26.64] ;  /* 0x000000321a447980 */ /* 0x000f62000c101d00 */
[----:B-1----:R-:W-:Y:S01]  /*a080*/  @P3 SHF.R.U32.HI R3, RZ, R31, R4 ;  /* 0x0000001fff033219 */ /* 0x002fe20000011604 */
[----:B------:R-:W-:Y:S01]  /*a090*/  UIADD3 UR4, UR43, UR7, URZ ;  /* 0x000000072b047290 */ /* 0x000fe2000fffe03f */
[----:B------:R-:W-:Y:S01]  /*a0a0*/  LOP3.LUT R6, R6, R133, RZ, 0x3c, !PT ;  /* 0x0000008506067212 */ /* 0x000fe200078e3cff */
[----:B------:R-:W5:Y:S01]  /*a0b0*/  LD.E.128 R48, desc[UR50][R20.64] ;  /* 0x0000003214307980 */ /* 0x000f62000c101d00 */
[--C-:B------:R-:W-:Y:S01]  /*a0c0*/  SHF.R.S32.HI R4, RZ, 0x1f, R3.reuse ;  /* 0x0000001fff047819 */ /* 0x100fe20000011403 */
[----:B------:R-:W-:Y:S01]  /*a0d0*/  IMAD.MOV R8, RZ, RZ, -R3 ;  /* 0x000000ffff087224 */ /* 0x000fe200078e0a03 */
[----:B------:R-:W-:Y:S01]  /*a0e0*/  LOP3.LUT R10, R10, R11, RZ, 0x3c, !PT ;  /* 0x0000000b0a0a7212 */ /* 0x000fe200078e3cff */
[--C-:B------:R-:W-:Y:S01]  /*a0f0*/  IMAD.X R11, RZ, RZ, R35.reuse, P6 ;  /* 0x000000ffff0b7224 */ /* 0x100fe200030e0623 */
[----:B------:R-:W-:Y:S01]  /*a100*/  LOP3.LUT R12, R12, R13, RZ, 0x3c, !PT ;  /* 0x0000000d0c0c7212 */ /* 0x000fe200078e3cff */
[----:B------:R-:W-:Y:S01]  /*a110*/  ULDC.64 UR6, c[0x0][0xae0] ;  /* 0x0002b80000067ab9 */ /* 0x000fe20000000a00 */
[----:B------:R-:W-:Y:S01]  /*a120*/  IMAD.X R13, RZ, RZ, R35, P5 ;  /* 0x000000ffff0d7224 */ /* 0x000fe200028e0623 */
[----:B------:R0:W5:Y:S01]  /*a130*/  LD.E.128 R60, desc[UR50][R6.64] ;  /* 0x00000032063c7980 */ /* 0x000162000c101d00 */
[----:B------:R-:W-:-:S02]  /*a140*/  IMAD R4, R4, UR6, RZ ;  /* 0x0000000604047c24 */ /* 0x000fc4000f8e02ff */
[----:B------:R-:W-:Y:S01]  /*a150*/  IMAD R9, R5, R8, R9 ;  /* 0x0000000805097224 */ /* 0x000fe200078e0209 */
[----:B------:R1:W5:Y:S04]  /*a160*/  LD.E.128 R80, desc[UR50][R10.64] ;  /* 0x000000320a507980 */ /* 0x000368000c101d00 */
[----:B------:R2:W5:Y:S01]  /*a170*/  LD.E.128 R40, desc[UR50][R14.64] ;  /* 0x000000320e287980 */ /* 0x000562000c101d00 */
[----:B0-----:R-:W-:Y:S02]  /*a180*/  IMAD.U32 R7, RZ, RZ, UR43 ;  /* 0x0000002bff077e24 */ /* 0x001fe4000f8e00ff */
[----:B------:R-:W-:Y:S01]  /*a190*/  IMAD.U32 R6, RZ, RZ, UR42 ;  /* 0x0000002aff067e24 */ /* 0x000fe2000f8e00ff */
[----:B------:R0:W5:Y:S01]  /*a1a0*/  LD.E.128 R72, desc[UR50][R12.64] ;  /* 0x000000320c487980 */ /* 0x000162000c101d00 */
[----:B------:R-:W-:-:S02]  /*a1b0*/  IMAD.U32 R7, RZ, RZ, UR4 ;  /* 0x00000004ff077e24 */ /* 0x000fc4000f8e00ff */
[C---:B-1----:R-:W-:Y:S01]  /*a1c0*/  IMAD R11, R3.reuse, UR7, R4 ;  /* 0x00000007030b7c24 */ /* 0x042fe2000f8e0204 */
[----:B------:R-:W-:Y:S01]  /*a1d0*/  @!PT LDS RZ, [RZ] ;  /* 0x00000000fffff984 */ /* 0x000fe20000000800 */
[----:B------:R-:W-:Y:S01]  /*a1e0*/  @!PT LDS RZ, [RZ] ;  /* 0x00000000fffff984 */ /* 0x000fe20000000800 */
[----:B------:R-:W-:Y:S01]  /*a1f0*/  @!PT LDS RZ, [RZ] ;  /* 0x00000000fffff984 */ /* 0x000fe20000000800 */
[----:B------:R-:W-:Y:S01]  /*a200*/  @!PT LDS RZ, [RZ] ;  /* 0x00000000fffff984 */ /* 0x000fe20000000800 */
[----:B------:R1:W-:Y:S06]  /*a210*/  MEMBAR.ALL.CTA ;  /* 0x0000000000007992 */ /* 0x0003ec0000008000 */
[----:B-1----:R-:W1:Y:S01]  /*a220*/  FENCE.VIEW.ASYNC.S ;  /* 0x00000000000073c6 */ /* 0x002e620000000000 */
[----:B------:R-:W-:Y:S01]  /*a230*/  IMAD.WIDE.U32 R4, R3, UR6, R6 ;  /* 0x0000000603047c25 */ /* 0x000fe2000f8e0006 */
[----:B------:R-:W-:Y:S01]  /*a240*/  SHF.R.S32.HI R3, RZ, 0x1f, R9 ;  /* 0x0000001fff037819 */ /* 0x000fe20000011409 */
[----:B------:R-:W-:-:S02]  /*a250*/  ULDC.64 UR6, c[0x0][0xad8] ;  /* 0x0002b60000067ab9 */ /* 0x000fc40000000a00 */
[----:B------:R-:W-:Y:S02]  /*a260*/  IMAD.IADD R5, R5, 0x1, R11 ;  /* 0x0000000105057824 */ /* 0x000fe400078e020b */
[----:B------:R-:W-:Y:S02]  /*a270*/  IMAD R6, R3, UR6, RZ ;  /* 0x0000000603067c24 */ /* 0x000fe4000f8e02ff */
[----:B--2---:R-:W-:Y:S01]  /*a280*/  IMAD R15, R44, 0x80, R19 ;  /* 0x000000802c0f7824 */ /* 0x004fe200078e0213 */
[----:B------:R-:W-:Y:S01]  /*a290*/  UIADD3 UR39, UR39, 0x33420, URZ ;  /* 0x0003342027277890 */ /* 0x000fe2000fffe03f */
[C---:B------:R-:W-:Y:S02]  /*a2a0*/  IMAD R7, R9.reuse, UR7, R6 ;  /* 0x0000000709077c24 */ /* 0x040fe4000f8e0206 */
[----:B------:R-:W-:Y:S01]  /*a2b0*/  IMAD.WIDE.U32 R4, R9, UR6, R4 ;  /* 0x0000000609047c25 */ /* 0x000fe2000f8e0004 */
[----:B------:R-:W-:Y:S01]  /*a2c0*/  UIADD3 UR44, UR44, 0x1, URZ ;  /* 0x000000012c2c7890 */ /* 0x000fe2000fffe03f */
[----:B------:R-:W-:Y:S01]  /*a2d0*/  ISETP.GE.AND P2, PT, R15, R0, PT ;  /* 0x000000000f00720c */ /* 0x000fe20003f46270 */
[----:B------:R-:W-:Y:S01]  /*a2e0*/  ULDC.64 UR6, c[0x0][0xa80] ;  /* 0x0002a00000067ab9 */ /* 0x000fe20000000a00 */
[----:B------:R-:W-:Y:S01]  /*a2f0*/  IMAD.IADD R5, R5, 0x1, R7 ;  /* 0x0000000105057824 */ /* 0x000fe200078e0207 */
[----:B------:R-:W-:Y:S01]  /*a300*/  UPRMT UR39, URZ, 0x654, UR39 ;  /* 0x000006543f277896 */ /* 0x000fe20008000027 */
[----:B0-----:R-:W-:Y:S01]  /*a310*/  LEA R12, P3, R4, UR6, 0x1 ;  /* 0x00000006040c7c11 */ /* 0x001fe2000f8608ff */
[----:B------:R-:W-:Y:S01]  /*a320*/  VIADD R3, R15, 0x20 ;  /* 0x000000200f037836 */ /* 0x000fe20000000000 */
[----:B------:R-:W-:-:S02]  /*a330*/  UISETP.NE.AND UP0, UPT, UR44, 0x2, UPT ;  /* 0x000000022c00788c */ /* 0x000fc4000bf05270 */
[----:B------:R-:W-:Y:S02]  /*a340*/  LEA.HI.X R13, R4, UR7, R5, 0x1, P3 ;  /* 0x00000007040d7c11 */ /* 0x000fe400098f0c05 */
[----:B------:R-:W-:Y:S01]  /*a350*/  USEL UR5, URZ, 0x1, UP0 ;  /* 0x000000013f057887 */ /* 0x000fe20008000000 */
[-C--:B------:R-:W-:Y:S01]  /*a360*/  ISETP.GE.AND P0, PT, R3, R0.reuse, PT ;  /* 0x000000000300720c */ /* 0x080fe20003f06270 */
[----:B------:R-:W-:Y:S01]  /*a370*/  ULDC UR4, c[0x0][0xc] ;  /* 0x0000030000047ab9 */ /* 0x000fe20000000800 */
[----:B------:R-:W-:Y:S01]  /*a380*/  VIADD R3, R15, 0x40 ;  /* 0x000000400f037836 */ /* 0x000fe20000000000 */
[----:B------:R-:W-:Y:S01]  /*a390*/  UIADD3 UR41, UR4, UR41, URZ ;  /* 0x0000002904297290 */ /* 0x000fe2000fffe03f */
[----:B-1----:R0:W1:Y:S01]  /*a3a0*/  SHFL.IDX PT, R6, R12, RZ, 0x181f ;  /* 0x00181fff0c067589 */ /* 0x00206200000e0000 */
[----:B------:R-:W-:Y:S01]  /*a3b0*/  USEL UR44, UR44, URZ, UP0 ;  /* 0x0000003f2c2c7287 */ /* 0x000fe20008000000 */
[----:B------:R-:W-:Y:S01]  /*a3c0*/  SYNCS.ARRIVE.TRANS64.RED.A1T0 RZ, [UR39], RZ ;  /* 0x000000ffffff79a7 */ /* 0x000fe20008100427 */
[----:B------:R-:W-:Y:S01]  /*a3d0*/  ULOP3.LUT UR45, UR45, UR5, URZ, 0x3c, !UPT ;  /* 0x000000052d2d7292 */ /* 0x000fe2000f8e3c3f */
[----:B------:R0:W2:Y:S01]  /*a3e0*/  SHFL.IDX PT, R7, R13, RZ, 0x181f ;  /* 0x00181fff0d077589 */ /* 0x0000a200000e0000 */
[----:B------:R-:W-:Y:S01]  /*a3f0*/  BSSY B0, `(.L_x_31) ;  /* 0x000000f000007945 */ /* 0x000fe20003800000 */
[----:B------:R-:W-:-:S03]  /*a400*/  ISETP.GE.AND P1, PT, R3, R0, PT ;  /* 0x000000000300720c */ /* 0x000fc60003f26270 */
[----:B------:R-:W-:Y:S10]  /*a410*/  @P2 BRA `(.L_x_32) ;  /* 0x0000000000302947 */ /* 0x000ff40003800000 */
[----:B------:R-:W-:Y:S02]  /*a420*/  ULDC UR4, c[0x0][0xac8] ;  /* 0x0002b20000047ab9 */ /* 0x000fe40000000800 */
[----:B------:R-:W-:Y:S02]  /*a430*/  ISETP.GE.AND P3, PT, R17, UR4, PT ;  /* 0x0000000411007c0c */ /* 0x000fe4000bf66270 */
[----:B------:R-:W-:Y:S02]  /*a440*/  ISETP.GE.AND P4, PT, R16, UR4, PT ;  /* 0x0000000410007c0c */ /* 0x000fe4000bf86270 */
[----:B------:R-:W-:-:S09]  /*a450*/  ISETP.GE.AND P2, PT, R2, UR4, PT ;  /* 0x0000000402007c0c */ /* 0x000fd2000bf46270 */
[CC--:B-1----:R-:W-:Y:S02]  /*a460*/  @!P3 LEA R8, P5, R17.reuse, R6.reuse, 0x1 ;  /* 0x000000061108b211 */ /* 0x0c2fe400078a08ff */
[----:B------:R-:W-:Y:S02]  /*a470*/  @!P4 LEA R10, P6, R16, R6, 0x1 ;  /* 0x00000006100ac211 */ /* 0x000fe400078c08ff */
[----:B--2---:R-:W-:Y:S01]  /*a480*/  @!P2 IMAD.WIDE R4, R2, 0x2, R6 ;  /* 0x000000020204a825 */ /* 0x004fe200078e0206 */
[-C--:B------:R-:W-:Y:S02]  /*a490*/  @!P3 LEA.HI.X R9, R17, R7.reuse, R226, 0x1, P5 ;  /* 0x000000071109b211 */ /* 0x080fe400028f0ce2 */
[----:B------:R-:W-:Y:S02]  /*a4a0*/  @!P4 LEA.HI.X R11, R16, R7, R225, 0x1, P6 ;  /* 0x00000007100bc211 */ /* 0x000fe400030f0ce1 */
[----:B-----5:R3:W-:Y:S04]  /*a4b0*/  @!P2 ST.E.128 desc[UR50][R4.64], R64 ;  /* 0x000000400400a985 */ /* 0x0207e8000c101d32 */
[----:B------:R3:W-:Y:S04]  /*a4c0*/  @!P3 ST.E.128 desc[UR50][R8.64], R76 ;  /* 0x0000004c0800b985 */ /* 0x0007e8000c101d32 */
[----:B------:R3:W-:Y:S02]  /*a4d0*/  @!P4 ST.E.128 desc[UR50][R10.64], R84 ;  /* 0x000000540a00c985 */ /* 0x0007e4000c101d32 */
.L_x_32:
[----:B------:R-:W-:Y:S05]  /*a4e0*/  BSYNC B0 ;  /* 0x0000000000007941 */ /* 0x000fea0003800000 */
.L_x_31:
[----:B--2---:R2:W4:Y:S01]  /*a4f0*/  SHFL.IDX PT, R7, R13, 0x1, 0x181f ;  /* 0x00381f000d077f89 */ /* 0x00452200000e0000 */
[----:B------:R-:W-:Y:S03]  /*a500*/  BSSY B0, `(.L_x_33) ;  /* 0x000000f000007945 */ /* 0x000fe60003800000 */
[----:B-1----:R2:W1:Y:S01]  /*a510*/  SHFL.IDX PT, R6, R12, 0x1, 0x181f ;  /* 0x00381f000c067f89 */ /* 0x00246200000e0000 */
[----:B------:R-:W-:Y:S05]  /*a520*/  @P0 BRA `(.L_x_34) ;  /* 0x0000000000300947 */ /* 0x000fea0003800000 */
[----:B------:R-:W-:Y:S02]  /*a530*/  ULDC UR4, c[0x0][0xac8] ;  /* 0x0002b20000047ab9 */ /* 0x000fe40000000800 */
[----:B------:R-:W-:Y:S02]  /*a540*/  ISETP.GE.AND P4, PT, R17, UR4, PT ;  /* 0x0000000411007c0c */ /* 0x000fe4000bf86270 */
[----:B------:R-:W-:Y:S02]  /*a550*/  ISETP.GE.AND P5, PT, R16, UR4, PT ;  /* 0x0000000410007c0c */ /* 0x000fe4000bfa6270 */
[----:B------:R-:W-:-:S09]  /*a560*/  ISETP.GE.AND P3, PT, R2, UR4, PT ;  /* 0x0000000402007c0c */ /* 0x000fd2000bf66270 */
[CC--:B-1-3--:R-:W-:Y:S02]  /*a570*/  @!P4 LEA R8, P0, R17.reuse, R6.reuse, 0x1 ;  /* 0x000000061108c211 */ /* 0x0cafe400078008ff */
[----:B------:R-:W-:Y:S02]  /*a580*/  @!P5 LEA R10, P2, R16, R6, 0x1 ;  /* 0x00000006100ad211 */ /* 0x000fe400078408ff */
[----:B----4-:R-:W-:Y:S01]  /*a590*/  @!P3 IMAD.WIDE R4, R2, 0x2, R6 ;  /* 0x000000020204b825 */ /* 0x010fe200078e0206 */
[-C--:B------:R-:W-:Y:S02]  /*a5a0*/  @!P4 LEA.HI.X R9, R17, R7.reuse, R226, 0x1, P0 ;  /* 0x000000071109c211 */ /* 0x080fe400000f0ce2 */
[----:B------:R-:W-:Y:S02]  /*a5b0*/  @!P5 LEA.HI.X R11, R16, R7, R225, 0x1, P2 ;  /* 0x00000007100bd211 */ /* 0x000fe400010f0ce1 */
[----:B-----5:R1:W-:Y:S04]  /*a5c0*/  @!P3 ST.E.128 desc[UR50][R4.64], R56 ;  /* 0x000000380400b985 */ /* 0x0203e8000c101d32 */
[----:B------:R1:W-:Y:S04]  /*a5d0*/  @!P4 ST.E.128 desc[UR50][R8.64], R68 ;  /* 0x000000440800c985 */ /* 0x0003e8000c101d32 */
[----:B------:R1:W-:Y:S02]  /*a5e0*/  @!P5 ST.E.128 desc[UR50][R10.64], R80 ;  /* 0x000000500a00d985 */ /* 0x0003e4000c101d32 */
.L_x_34:
[----:B------:R-:W-:Y:S05]  /*a5f0*/  BSYNC B0 ;  /* 0x0000000000007941 */ /* 0x000fea0003800000 */
.L_x_33:
[----:B----4-:R4:W0:Y:S01]  /*a600*/  SHFL.IDX PT, R7, R13, 0x2, 0x181f ;  /* 0x00581f000d077f89 */ /* 0x01082200000e0000 */
        /* <DEDUP_REMOVED lines=9> */
[----:B0-----:R-:W-:Y:S01]  /*a6a0*/  @!P2 IMAD.WIDE R4, R2, 0x2, R6 ;  /* 0x000000020204a825 */ /* 0x001fe200078e0206 */
[-C--:B------:R-:W-:Y:S02]  /*a6b0*/  @!P3 LEA.HI.X R9, R17, R7.reuse, R226, 0x1, P0 ;  /* 0x000000071109b211 */ /* 0x080fe400000f0ce2 */
[----:B------:R-:W-:Y:S02]  /*a6c0*/  @!P4 LEA.HI.X R11, R16, R7, R225, 0x1, P1 ;  /* 0x00000007100bc211 */ /* 0x000fe400008f0ce1 */
[----:B-----5:R0:W-:Y:S04]  /*a6d0*/  @!P2 ST.E.128 desc[UR50][R4.64], R52 ;  /* 0x000000340400a985 */ /* 0x0201e8000c101d32 */
[----:B------:R0:W-:Y:S04]  /*a6e0*/  @!P3 ST.E.128 desc[UR50][R8.64], R48 ;  /* 0x000000300800b985 */ /* 0x0001e8000c101d32 */
[----:B------:R0:W-:Y:S02]  /*a6f0*/  @!P4 ST.E.128 desc[UR50][R10.64], R72 ;  /* 0x000000480a00c985 */ /* 0x0001e4000c101d32 */
.L_x_36:
[----:B------:R-:W-:Y:S05]  /*a700*/  BSYNC B0 ;  /* 0x0000000000007941 */ /* 0x000fea0003800000 */
.L_x_35:
[----:B------:R-:W-:Y:S01]  /*a710*/  VIADD R3, R15, 0x60 ;  /* 0x000000600f037836 */ /* 0x000fe20000000000 */
[----:B0-----:R0:W0:Y:S01]  /*a720*/  SHFL.IDX PT, R7, R13, 0x3, 0x181f ;  /* 0x00781f000d077f89 */ /* 0x00102200000e0000 */
[----:B------:R-:W-:Y:S01]  /*a730*/  UIADD3 UR46, UR46, 0x1, URZ ;  /* 0x000000012e2e7890 */ /* 0x000fe2000fffe03f */
[----:B------:R-:W-:Y:S02]  /*a740*/  BSSY B0, `(.L_x_37) ;  /* 0x0000010000007945 */ /* 0x000fe40003800000 */
[----:B------:R-:W-:Y:S01]  /*a750*/  ISETP.GE.AND P0, PT, R3, R0, PT ;  /* 0x000000000300720c */ /* 0x000fe20003f06270 */
[----:B-1----:R1:W0:-:S12]  /*a760*/  SHFL.IDX PT, R6, R12, 0x3, 0x181f ;  /* 0x00781f000c067f89 */ /* 0x00221800000e0000 */
[----:B-1----:R-:W-:Y:S05]  /*a770*/  @P0 BRA `(.L_x_38) ;  /* 0x0000000000300947 */ /* 0x002fea0003800000 */
[----:B------:R-:W-:Y:S02]  /*a780*/  ULDC UR4, c[0x0][0xac8] ;  /* 0x0002b20000047ab9 */ /* 0x000fe40000000800 */
[----:B------:R-:W-:Y:S02]  /*a790*/  ISETP.GE.AND P3, PT, R17, UR4, PT ;  /* 0x0000000411007c0c */ /* 0x000fe4000bf66270 */
[----:B------:R-:W-:Y:S02]  /*a7a0*/  ISETP.GE.AND P4, PT, R16, UR4, PT ;  /* 0x0000000410007c0c */ /* 0x000fe4000bf86270 */
[----:B------:R-:W-:-:S09]  /*a7b0*/  ISETP.GE.AND P2, PT, R2, UR4, PT ;  /* 0x0000000402007c0c */ /* 0x000fd2000bf46270 */
[CC--:B0--3--:R-:W-:Y:S02]  /*a7c0*/  @!P3 LEA R8, P0, R17.reuse, R6.reuse, 0x1 ;  /* 0x000000061108b211 */ /* 0x0c9fe400078008ff */
[----:B------:R-:W-:Y:S02]  /*a7d0*/  @!P4 LEA R10, P1, R16, R6, 0x1 ;  /* 0x00000006100ac211 */ /* 0x000fe400078208ff */
[----:B------:R-:W-:Y:S01]  /*a7e0*/  @!P2 IMAD.WIDE R4, R2, 0x2, R6 ;  /* 0x000000020204a825 */ /* 0x000fe200078e0206 */
[-C--:B------:R-:W-:Y:S02]  /*a7f0*/  @!P3 LEA.HI.X R9, R17, R7.reuse, R226, 0x1, P0 ;  /* 0x000000071109b211 */ /* 0x080fe400000f0ce2 */
[----:B------:R-:W-:Y:S02]  /*a800*/  @!P4 LEA.HI.X R11, R16, R7, R225, 0x1, P1 ;  /* 0x00000007100bc211 */ /* 0x000fe400008f0ce1 */
[----:B-----5:R1:W-:Y:S04]  /*a810*/  @!P2 ST.E.128 desc[UR50][R4.64], R36 ;  /* 0x000000240400a985 */ /* 0x0203e8000c101d32 */
[----:B------:R1:W-:Y:S04]  /*a820*/  @!P3 ST.E.128 desc[UR50][R8.64], R40 ;  /* 0x000000280800b985 */ /* 0x0003e8000c101d32 */
[----:B------:R1:W-:Y:S02]  /*a830*/  @!P4 ST.E.128 desc[UR50][R10.64], R60 ;  /* 0x0000003c0a00c985 */ /* 0x0003e4000c101d32 */
.L_x_38:
[----:B------:R-:W-:Y:S05]  /*a840*/  BSYNC B0 ;  /* 0x0000000000007941 */ /* 0x000fea0003800000 */
.L_x_37:
[----:B------:R-:W2:Y:S02]  /*a850*/  LDC R0, c[0x0][0xc34] ;  /* 0x00030d00ff007b82 */ /* 0x000ea40000000800 */
[----:B--2---:R-:W-:-:S13]  /*a860*/  ISETP.LE.AND P0, PT, R0, UR41, PT ;  /* 0x0000002900007c0c */ /* 0x004fda000bf03270 */
[----:B------:R-:W-:Y:S05]  /*a870*/  @!P0 BRA `(.L_x_39) ;  /* 0xffffff6400208947 */ /* 0x000fea000383ffff */
[----:B------:R-:W-:Y:S05]  /*a880*/  EXIT ;  /* 0x000000000000794d */ /* 0x000fea0003800000 */
.L_x_5:
[----:B------:R-:W-:-:S08]  /*a890*/  NOP ;  /* 0x0000000000007918 */ /* 0x000fd00000000000 */
[----:B------:R-:W0:-:S00]  /*a8a0*/  USETMAXREG.DEALLOC.CTAPOOL 0x28 ;  /* 0x00000028000079c8 */ /* 0x000e0000080e0500 */
[----:B------:R-:W1:Y:S01]  /*a8b0*/  S2UR UR38, SR_CTAID.X ;  /* 0x00000000002679c3 */ /* 0x000e620000002500 */
[----:B------:R-:W-:Y:S01]  /*a8c0*/  UMOV UR37, 0x1 ;  /* 0x0000000100257882 */ /* 0x000fe20000000000 */
[----:B0-----:R-:W-:Y:S02]  /*a8d0*/  IMAD.MOV.U32 R27, RZ, RZ, RZ ;  /* 0x000000ffff1b7224 */ /* 0x001fe400078e00ff */
[----:B------:R-:W-:-:S04]  /*a8e0*/  IMAD.MOV.U32 R30, RZ, RZ, 0x1 ;  /* 0x00000001ff1e7424 */ /* 0x000fc800078e00ff */
[----:B------:R-:W1:Y:S02]  /*a8f0*/  LDC R2, c[0x0][0xc34] ;  /* 0x00030d00ff027b82 */ /* 0x000e640000000800 */
[----:B-1----:R-:W-:-:S13]  /*a900*/  ISETP.LE.AND P0, PT, R2, UR38, PT ;  /* 0x0000002602007c0c */ /* 0x002fda000bf03270 */
[----:B------:R-:W-:Y:S05]  /*a910*/  @P0 BRA `(.L_x_40) ;  /* 0x0000004c00100947 */ /* 0x000fea0003800000 */
[----:B------:R-:W0:Y:S01]  /*a920*/  S2R R7, SR_TID.X ;  /* 0x0000000000077919 */ /* 0x000e220000002100 */
[----:B------:R-:W-:Y:S01]  /*a930*/  ULDC.64 UR4, c[0x0][0x418] ;  /* 0x0001060000047ab9 */ /* 0x000fe20000000a00 */
[----:B------:R-:W-:Y:S01]  /*a940*/  ULDC.64 UR8, c[0x0][0x2f0] ;  /* 0x0000bc0000087ab9 */ /* 0x000fe20000000a00 */
[----:B------:R-:W-:Y:S01]  /*a950*/  UISETP.NE.U32.AND UP0, UPT, UR4, URZ, UPT ;  /* 0x0000003f0400728c */ /* 0x000fe2000bf05070 */
[----:B------:R-:W-:Y:S01]  /*a960*/  LOP3.LUT R16, R16, 0xfeffffff, RZ, 0xc0, !PT ;  /* 0xfeffffff10107812 */ /* 0x000fe200078ec0ff */
[----:B------:R-:W-:Y:S01]  /*a970*/  UMOV UR41, 0x400 ;  /* 0x0000040000297882 */ /* 0x000fe20000000000 */
[----:B------:R-:W-:Y:S01]  /*a980*/  ULDC UR4, c[0x0][0x424] ;  /* 0x0001090000047ab9 */ /* 0x000fe20000000800 */
[----:B------:R-:W-:Y:S01]  /*a990*/  UISETP.NE.AND.EX UP0, UPT, UR5, URZ, UPT, UP0 ;  /* 0x0000003f0500728c */ /* 0x000fe2000bf05300 */
[----:B------:R-:W-:Y:S01]  /*a9a0*/  IMAD.MOV.U32 R30, RZ, RZ, 0x1 ;  /* 0x00000001ff1e7424 */ /* 0x000fe200078e00ff */
[----:B------:R-:W-:Y:S01]  /*a9b0*/  UMOV UR6, 0xa0 ;  /* 0x000000a000067882 */ /* 0x000fe20000000000 */
[----:B------:R-:W-:Y:S01]  /*a9c0*/  ULEA UR41, UR45, UR41, 0x18 ;  /* 0x000000292d297291 */ /* 0x000fe2000f8ec03f */
[----:B------:R-:W-:Y:S01]  /*a9d0*/  IMAD.MOV.U32 R27, RZ, RZ, RZ ;  /* 0x000000ffff1b7224 */ /* 0x000fe200078e00ff */
[----:B------:R-:W-:Y:S01]  /*a9e0*/  USEL UR4, UR4, 0x1, UP0 ;  /* 0x0000000104047887 */ /* 0x000fe20008000000 */
[----:B------:R-:W-:Y:S01]  /*a9f0*/  ULDC UR40, c[0x0][0x448] ;  /* 0x0001120000287ab9 */ /* 0x000fe20000000800 */
[----:B------:R-:W-:-:S02]  /*aa00*/  ULDC UR7, c[0x0][0x288] ;  /* 0x0000a20000077ab9 */ /* 0x000fc40000000800 */
[----:B------:R-:W-:Y:S02]  /*aa10*/  UIMAD UR39, UR4, UR8, URZ ;  /* 0x00000008042772a4 */ /* 0x000fe4000f8e023f */
[----:B------:R-:W-:Y:S02]  /*aa20*/  ULOP3.LUT UR46, UR36, 0x2, URZ, 0xfc, !UPT ;  /* 0x00000002242e7892 */ /* 0x000fe4000f8efc3f */
[----:B------:R-:W-:Y:S01]  /*aa30*/  UIADD3 UR4, UR39, 0x9f, URZ ;  /* 0x0000009f27047890 */ /* 0x000fe2000fffe03f */
[----:B------:R-:W-:Y:S01]  /*aa40*/  ULDC UR8, c[0x0][0x2b8] ;  /* 0x0000ae0000087ab9 */ /* 0x000fe20000000800 */
[----:B------:R-:W-:Y:S02]  /*aa50*/  ULOP3.LUT UR47, UR36, 0x1, URZ, 0xfc, !UPT ;  /* 0x00000001242f7892 */ /* 0x000fe4000f8efc3f */
[----:B------:R-:W-:Y:S01]  /*aa60*/  UIMAD.WIDE UR4, UR4, 0x66666667, URZ ;  /* 0x66666667040478a5 */ /* 0x000fe2000f8e023f */
[----:B------:R-:W-:Y:S01]  /*aa70*/  ULDC UR48, c[0x0][0xc] ;  /* 0x0000030000307ab9 */ /* 0x000fe20000000800 */
[----:B------:R-:W-:-:S02]  /*aa80*/  UMOV UR37, URZ ;  /* 0x0000003f00257c82 */ /* 0x000fc40008000000 */
[----:B------:R-:W-:Y:S02]  /*aa90*/  USHF.R.U32.HI UR4, URZ, 0x1f, UR5 ;  /* 0x0000001f3f047899 */ /* 0x000fe40008011605 */
[----:B------:R-:W-:Y:S01]  /*aaa0*/  UIMAD UR40, UR40, UR7, URZ ;  /* 0x00000007282872a4 */ /* 0x000fe2000f8e023f */
[C---:B0-----:R-:W-:Y:S01]  /*aab0*/  IMAD.SHL.U32 R32, R7.reuse, 0x10, RZ ;  /* 0x0000001007207824 */ /* 0x041fe200078e00ff */
[----:B------:R-:W-:Y:S01]  /*aac0*/  SHF.R.U32.HI R3, RZ, 0x1, R7 ;  /* 0x00000001ff037819 */ /* 0x000fe20000011607 */
[C---:B------:R-:W-:Y:S01]  /*aad0*/  IMAD.SHL.U32 R0, R7.reuse, 0x40, RZ ;  /* 0x0000004007007824 */ /* 0x040fe200078e00ff */
[----:B------:R-:W-:Y:S01]  /*aae0*/  ULEA.HI.SX32 UR42, UR5, UR4, 0x1a ;  /* 0x00000004052a7291 */ /* 0x000fe2000f8fd23f */
[C---:B------:R-:W-:Y:S01]  /*aaf0*/  IMAD.SHL.U32 R6, R7.reuse, 0x2, RZ ;  /* 0x0000000207067824 */ /* 0x040fe200078e00ff */
[----:B------:R-:W-:Y:S01]  /*ab00*/  LOP3.LUT R5, R32, 0x1b0, RZ, 0xc0, !PT ;  /* 0x000001b020057812 */ /* 0x000fe200078ec0ff */
[----:B------:R-:W-:Y:S01]  /*ab10*/  IMAD.SHL.U32 R4, R7, 0x20, RZ ;  /* 0x0000002007047824 */ /* 0x000fe200078e00ff */
[----:B------:R-:W-:Y:S01]  /*ab20*/  LOP3.LUT R2, R0, 0x180, RZ, 0xc0, !PT ;  /* 0x0000018000027812 */ /* 0x000fe200078ec0ff */
[----:B------:R-:W-:Y:S01]  /*ab30*/  UIADD3 UR4, UR42, -0x1, URZ ;  /* 0xffffffff2a047890 */ /* 0x000fe2000fffe03f */
[----:B------:R-:W-:Y:S01]  /*ab40*/  LOP3.LUT R37, R5, 0x30, R6, 0x78, !PT ;  /* 0x0000003005257812 */ /* 0x000fe200078e7806 */
[C---:B------:R-:W-:Y:S01]  /*ab50*/  IMAD.SHL.U32 R6, R7.reuse, 0x4, RZ ;  /* 0x0000000407067824 */ /* 0x040fe200078e00ff */
[----:B------:R-:W-:Y:S01]  /*ab60*/  LOP3.LUT R5, R4, 0x80, RZ, 0xc0, !PT ;  /* 0x0000008004057812 */ /* 0x000fe200078ec0ff */
[----:B------:R-:W-:Y:S01]  /*ab70*/  UIMAD UR5, UR4, -0xa0, UR39 ;  /* 0xffffff60040578a4 */ /* 0x000fe2000f8e0227 */
[----:B------:R-:W-:Y:S01]  /*ab80*/  LOP3.LUT R2, R2, 0x30, R3, 0xf8, !PT ;  /* 0x0000003002027812 */ /* 0x000fe200078ef803 */
[----:B------:R-:W-:Y:S01]  /*ab90*/  IMAD.SHL.U32 R3, R7, 0x8, RZ ;  /* 0x0000000807037824 */ /* 0x000fe200078e00ff */
[----:B------:R-:W-:Y:S01]  /*aba0*/  LOP3.LUT R5, R5, 0x10, R7, 0xf8, !PT ;  /* 0x0000001005057812 */ /* 0x000fe200078ef807 */
[----:B------:R-:W-:Y:S01]  /*abb0*/  UIMAD UR4, UR42, UR6, -0xa0 ;  /* 0xffffff602a0474a4 */ /* 0x000fe2000f8e0206 */
[----:B------:R-:W-:Y:S01]  /*abc0*/  LOP3.LUT R37, R37, 0x640, R32, 0xf8, !PT ;  /* 0x0000064025257812 */ /* 0x000fe200078ef820 */
[----:B------:R-:W-:Y:S01]  /*abd0*/  UIADD3 UR42, UR42, -0x2, URZ ;  /* 0xfffffffe2a2a7890 */ /* 0x000fe2000fffe03f */
[----:B------:R-:W-:-:S02]  /*abe0*/  LOP3.LUT R3, R2, 0x30, R3, 0x78, !PT ;  /* 0x0000003002037812 */ /* 0x000fc400078e7803 */
[----:B------:R-:W-:Y:S02]  /*abf0*/  LOP3.LUT R2, R5, 0x10, R6, 0x78, !PT ;  /* 0x0000001005027812 */ /* 0x000fe400078e7806 */
[C---:B------:R-:W-:Y:S02]  /*ac00*/  LOP3.LUT R5, R32.reuse, 0x600, RZ, 0xc0, !PT ;  /* 0x0000060020057812 */ /* 0x040fe400078ec0ff */
[----:B------:R-:W-:Y:S02]  /*ac10*/  LOP3.LUT R0, R3, 0x640, R0, 0xf8, !PT ;  /* 0x0000064003007812 */ /* 0x000fe400078ef800 */
[--C-:B------:R-:W-:Y:S02]  /*ac20*/  LOP3.LUT R5, R5, 0x60, R4.reuse, 0xf8, !PT ;  /* 0x0000006005057812 */ /* 0x100fe400078ef804 */
[----:B------:R-:W-:Y:S01]  /*ac30*/  LOP3.LUT R32, R32, 0x30, RZ, 0xc0, !PT ;  /* 0x0000003020207812 */ /* 0x000fe200078ec0ff */
[----:B------:R0:W-:Y:S01]  /*ac40*/  STL [R1+0x4], R0 ;  /* 0x0000040001007387 */ /* 0x0001e20000100800 */
[----:B------:R-:W-:-:S02]  /*ac50*/  LOP3.LUT R5, R5, 0x100, R4, 0xf8, !PT ;  /* 0x0000010005057812 */ /* 0x000fc400078ef804 */
[C---:B------:R-:W-:Y:S02]  /*ac60*/  ISETP.GE.AND P1, PT, R32.reuse, UR9, PT ;  /* 0x0000000920007c0c */ /* 0x040fe4000bf26270 */
[----:B0-----:R-:W-:Y:S02]  /*ac70*/  LOP3.LUT R0, R5, R2, RZ, 0xfc, !PT ;  /* 0x0000000205007212 */ /* 0x001fe400078efcff */
[----:B------:R-:W-:-:S03]  /*ac80*/  LOP3.LUT R2, R32, 0x80, RZ, 0xfc, !PT ;  /* 0x0000008020027812 */ /* 0x000fc600078efcff */
[----:B------:R0:W-:Y:S02]  /*ac90*/  STL [R1], R0 ;  /* 0x0000000001007387 */ /* 0x0001e40000100800 */
[----:B0-----:R-:W-:-:S04]  /*aca0*/  SHF.R.U32.HI R0, RZ, 0x2, R7 ;  /* 0x00000002ff007819 */ /* 0x001fc80000011607 */
[----:B------:R-:W-:Y:S02]  /*acb0*/  LOP3.LUT R3, R0, 0x1f, RZ, 0xc0, !PT ;  /* 0x0000001f00037812 */ /* 0x000fe400078ec0ff */
[----:B------:R-:W-:Y:S02]  /*acc0*/  LOP3.LUT R0, R32, 0x40, RZ, 0xfc, !PT ;  /* 0x0000004020007812 */ /* 0x000fe400078efcff */
[----:B------:R-:W-:Y:S01]  /*acd0*/  LOP3.LUT R5, R3, 0x60, R4, 0xf8, !PT ;  /* 0x0000006003057812 */ /* 0x000fe200078ef804 */
[----:B------:R-:W-:Y:S01]  /*ace0*/  VIADD R4, R37, UR41 ;  /* 0x0000002925047c36 */ /* 0x000fe20008000000 */
[----:B------:R-:W-:Y:S02]  /*acf0*/  IADD3 R3, -R3, UR5, RZ ;  /* 0x0000000503037c10 */ /* 0x000fe4000fffe1ff */
[----:B------:R-:W-:Y:S02]  /*ad00*/  ISETP.GE.AND P0, PT, R0, UR9, PT ;  /* 0x0000000900007c0c */ /* 0x000fe4000bf06270 */
[C---:B------:R-:W-:Y:S01]  /*ad10*/  ISETP.LT.OR P4, PT, R3.reuse, 0x1, P1 ;  /* 0x000000010300780c */ /* 0x040fe20000f81670 */
[----:B------:R0:W-:Y:S01]  /*ad20*/  STL [R1+0x8], R3 ;  /* 0x0000080301007387 */ /* 0x0001e20000100800 */
[----:B------:R-:W-:-:S02]  /*ad30*/  ISETP.LT.OR P3, PT, R3, 0x21, P1 ;  /* 0x000000210300780c */ /* 0x000fc40000f61670 */
[----:B------:R-:W-:Y:S02]  /*ad40*/  ISETP.LT.OR P2, PT, R3, 0x41, P1 ;  /* 0x000000410300780c */ /* 0x000fe40000f41670 */
[C---:B------:R-:W-:Y:S01]  /*ad50*/  LOP3.LUT R33, R5.reuse, 0x80, RZ, 0xfc, !PT ;  /* 0x0000008005217812 */ /* 0x040fe200078efcff */
[----:B------:R-:W-:-:S04]  /*ad60*/  VIADD R5, R5, UR4 ;  /* 0x0000000405057c36 */ /* 0x000fc80008000000 */
[----:B------:R-:W-:Y:S01]  /*ad70*/  VIADD R4, R33, UR4 ;  /* 0x0000000421047c36 */ /* 0x000fe20008000000 */
[----:B------:R0:W-:Y:S01]  /*ad80*/  STL [R1+0xc], R5 ;  /* 0x00000c0501007387 */ /* 0x0001e20000100800 */
[----:B------:R-:W-:Y:S02]  /*ad90*/  @P4 LOP3.LUT R16, R16, 0x1000000, RZ, 0xfc, !PT ;  /* 0x0100000010104812 */ /* 0x000fe400078efcff */
[----:B------:R-:W-:Y:S01]  /*ada0*/  ISETP.LT.OR P4, PT, R3, 0x61, P1 ;  /* 0x000000610300780c */ /* 0x000fe20000f81670 */
[----:B------:R0:W-:Y:S01]  /*adb0*/  STL [R1+0x10], R4 ;  /* 0x0000100401007387 */ /* 0x0001e20000100800 */
[----:B------:R-:W-:-:S04]  /*adc0*/  LOP3.LUT R16, R16, 0xffdfffff, RZ, 0xc0, !PT ;  /* 0xffdfffff10107812 */ /* 0x000fc800078ec0ff */
[----:B------:R-:W-:Y:S02]  /*add0*/  @P3 LOP3.LUT R16, R16, 0x200000, RZ, 0xfc, !PT ;  /* 0x0020000010103812 */ /* 0x000fe400078efcff */
[C---:B------:R-:W-:Y:S02]  /*ade0*/  ISETP.LT.OR P3, PT, R3.reuse, 0x81, P1 ;  /* 0x000000810300780c */ /* 0x040fe40000f61670 */
[----:B------:R-:W-:Y:S02]  /*adf0*/  LOP3.LUT R16, R16, 0xfffbffff, RZ, 0xc0, !PT ;  /* 0xfffbffff10107812 */ /* 0x000fe400078ec0ff */
[C---:B------:R-:W-:Y:S02]  /*ae00*/  ISETP.LT.OR P1, PT, R3.reuse, 0x21, P0 ;  /* 0x000000210300780c */ /* 0x040fe40000721670 */
[----:B------:R-:W-:Y:S02]  /*ae10*/  @P2 LOP3.LUT R16, R16, 0x40000, RZ, 0xfc, !PT ;  /* 0x0004000010102812 */ /* 0x000fe400078efcff */
[----:B------:R-:W-:-:S02]  /*ae20*/  ISETP.LT.OR P2, PT, R3, 0x1, P0 ;  /* 0x000000010300780c */ /* 0x000fc40000741670 */
[----:B------:R-:W-:-:S04]  /*ae30*/  LOP3.LUT R16, R16, 0xffff7fff, RZ, 0xc0, !PT ;  /* 0xffff7fff10107812 */ /* 0x000fc800078ec0ff */
[----:B------:R-:W-:-:S04]  /*ae40*/  @P4 LOP3.LUT R16, R16, 0x8000, RZ, 0xfc, !PT ;  /* 0x0000800010104812 */ /* 0x000fc800078efcff */
[----:B------:R-:W-:-:S04]  /*ae50*/  LOP3.LUT R16, R16, 0xefffffff, RZ, 0xc0, !PT ;  /* 0xefffffff10107812 */ /* 0x000fc800078ec0ff */
[----:B------:R-:W-:Y:S02]  /*ae60*/  @P3 LOP3.LUT R16, R16, 0x10000000, RZ, 0xfc, !PT ;  /* 0x1000000010103812 */ /* 0x000fe400078efcff */
[----:B------:R-:W-:Y:S02]  /*ae70*/  ISETP.LT.OR P3, PT, R3, 0x41, P0 ;  /* 0x000000410300780c */ /* 0x000fe40000761670 */
[----:B------:R-:W-:-:S04]  /*ae80*/  LOP3.LUT R16, R16, 0xff7fffff, RZ, 0xc0, !PT ;  /* 0xff7fffff10107812 */ /* 0x000fc800078ec0ff */
[----:B------:R-:W-:Y:S02]  /*ae90*/  @P2 LOP3.LUT R16, R16, 0x800000, RZ, 0xfc, !PT ;  /* 0x0080000010102812 */ /* 0x000fe400078efcff */
[----:B------:R-:W-:Y:S02]  /*aea0*/  ISETP.LT.OR P2, PT, R3, 0x61, P0 ;  /* 0x000000610300780c */ /* 0x000fe40000741670 */
[----:B------:R-:W-:-:S04]  /*aeb0*/  LOP3.LUT R16, R16, 0xffefffff, RZ, 0xc0, !PT ;  /* 0xffefffff10107812 */ /* 0x000fc800078ec0ff */
[----:B------:R-:W-:Y:S02]  /*aec0*/  @P1 LOP3.LUT R16, R16, 0x100000, RZ, 0xfc, !PT ;  /* 0x0010000010101812 */ /* 0x000fe400078efcff */
[C---:B------:R-:W-:Y:S02]  /*aed0*/  ISETP.LT.OR P1, PT, R3.reuse, 0x81, P0 ;  /* 0x000000810300780c */ /* 0x040fe40000721670 */
[----:B------:R-:W-:Y:S02]  /*aee0*/  LOP3.LUT R16, R16, 0xfffdffff, RZ, 0xc0, !PT ;  /* 0xfffdffff10107812 */ /* 0x000fe400078ec0ff */
[----:B------:R-:W-:Y:S02]  /*aef0*/  ISETP.GE.AND P0, PT, R2, UR9, PT ;  /* 0x0000000902007c0c */ /* 0x000fe4000bf06270 */
[----:B------:R-:W-:Y:S02]  /*af00*/  @P3 LOP3.LUT R16, R16, 0x20000, RZ, 0xfc, !PT ;  /* 0x0002000010103812 */ /* 0x000fe400078efcff */
[----:B------:R-:W-:-:S02]  /*af10*/  ISETP.LT.OR P3, PT, R3, 0x41, P0 ;  /* 0x000000410300780c */ /* 0x000fc40000761670 */
        /* <DEDUP_REMOVED lines=12> */
[----:B------:R-:W-:Y:S02]  /*afe0*/  LOP3.LUT R16, R16, 0xfffeffff, RZ, 0xc0, !PT ;  /* 0xfffeffff10107812 */ /* 0x000fe400078ec0ff */
[----:B------:R-:W-:Y:S02]  /*aff0*/  ISETP.GE.AND P0, PT, R4, UR39, PT ;  /* 0x0000002704007c0c */ /* 0x000fe4000bf06270 */
[----:B------:R-:W-:Y:S02]  /*b000*/  @P3 LOP3.LUT R16, R16, 0x10000, RZ, 0xfc, !PT ;  /* 0x0001000010103812 */ /* 0x000fe400078efcff */
[----:B------:R-:W-:-:S02]  /*b010*/  ISETP.LT.U32.AND P0, PT, R33, 0xa0, !P0 ;  /* 0x000000a02100780c */ /* 0x000fc40004701070 */
[----:B------:R-:W-:-:S04]  /*b020*/  LOP3.LUT R16, R16, 0xffffdfff, RZ, 0xc0, !PT ;  /* 0xffffdfff10107812 */ /* 0x000fc800078ec0ff */
[----:B------:R-:W-:Y:S02]  /*b030*/  @P2 LOP3.LUT R16, R16, 0x2000, RZ, 0xfc, !PT ;  /* 0x0000200010102812 */ /* 0x000fe400078efcff */
[----:B------:R-:W-:Y:S02]  /*b040*/  ISETP.GE.AND P2, PT, R0, UR9, PT ;  /* 0x0000000900007c0c */ /* 0x000fe4000bf46270 */
        /* <DEDUP_REMOVED lines=8> */
[----:B------:R-:W-:Y:S02]  /*b0d0*/  ISETP.GE.AND P2, PT, R3, 0x21, PT ;  /* 0x000000210300780c */ /* 0x000fe40003f46270 */
[----:B------:R-:W-:-:S04]  /*b0e0*/  LOP3.LUT R16, R16, 0xfffffffe, RZ, 0xc0, !PT ;  /* 0xfffffffe10107812 */ /* 0x000fc800078ec0ff */
[----:B------:R-:W-:-:S04]  /*b0f0*/  LOP3.LUT R16, R16, 0xfffff7ff, RZ, 0xc0, !PT ;  /* 0xfffff7ff10107812 */ /* 0x000fc800078ec0ff */
[----:B------:R-:W-:Y:S02]  /*b100*/  @P1 LOP3.LUT R16, R16, 0x800, RZ, 0xfc, !PT ;  /* 0x0000080010101812 */ /* 0x000fe400078efcff */
[----:B------:R-:W-:Y:S02]  /*b110*/  ISETP.GE.AND P1, PT, R2, UR8, PT ;  /* 0x0000000802007c0c */ /* 0x000fe4000bf26270 */
[----:B------:R-:W-:Y:S02]  /*b120*/  @P0 LOP3.LUT R16, R16, 0x1, RZ, 0xfc, !PT ;  /* 0x0000000110100812 */ /* 0x000fe400078efcff */
[----:B------:R-:W-:Y:S02]  /*b130*/  ISETP.GE.AND P0, PT, R3, 0x1, PT ;  /* 0x000000010300780c */ /* 0x000fe40003f06270 */
[----:B------:R-:W-:-:S07]  /*b140*/  LOP3.LUT R16, R16, 0xfffffbff, RZ, 0xc0, !PT ;  /* 0xfffffbff10107812 */ /* 0x000fce00078ec0ff */
[----:B------:R-:W-:Y:S02]  /*b150*/  @P1 LOP3.LUT R16, R16, 0x400, RZ, 0xfc, !PT ;  /* 0x0000040010101812 */ /* 0x000fe400078efcff */
[----:B------:R-:W-:Y:S02]  /*b160*/  ISETP.GE.AND P1, PT, R3, 0x41, PT ;  /* 0x000000410300780c */ /* 0x000fe40003f26270 */
[----:B------:R-:W-:-:S04]  /*b170*/  LOP3.LUT R16, R16, 0xfffffeff, RZ, 0xc0, !PT ;  /* 0xfffffeff10107812 */ /* 0x000fc800078ec0ff */
[----:B------:R-:W-:Y:S02]  /*b180*/  @P0 LOP3.LUT R16, R16, 0x100, RZ, 0xfc, !PT ;  /* 0x0000010010100812 */ /* 0x000fe400078efcff */
[----:B------:R-:W-:Y:S02]  /*b190*/  ISETP.GE.AND P0, PT, R3, 0x61, PT ;  /* 0x000000610300780c */ /* 0x000fe40003f06270 */
[----:B------:R-:W-:-:S04]  /*b1a0*/  LOP3.LUT R16, R16, 0xffffff7f, RZ, 0xc0, !PT ;  /* 0xffffff7f10107812 */ /* 0x000fc800078ec0ff */
[----:B------:R-:W-:Y:S02]  /*b1b0*/  @P2 LOP3.LUT R16, R16, 0x80, RZ, 0xfc, !PT ;  /* 0x0000008010102812 */ /* 0x000fe400078efcff */
[----:B------:R-:W-:Y:S02]  /*b1c0*/  ISETP.GE.AND P2, PT, R3, 0x81, PT ;  /* 0x000000810300780c */ /* 0x000fe40003f46270 */
[----:B------:R-:W-:-:S04]  /*b1d0*/  LOP3.LUT R16, R16, 0xffffffbf, RZ, 0xc0, !PT ;  /* 0xffffffbf10107812 */ /* 0x000fc800078ec0ff */
[----:B------:R-:W-:Y:S02]  /*b1e0*/  @P1 LOP3.LUT R16, R16, 0x40, RZ, 0xfc, !PT ;  /* 0x0000004010101812 */ /* 0x000fe400078efcff */
[----:B------:R-:W-:Y:S02]  /*b1f0*/  ISETP.GE.AND P1, PT, R32, UR9, PT ;  /* 0x0000000920007c0c */ /* 0x000fe4000bf26270 */
[----:B------:R-:W-:-:S04]  /*b200*/  LOP3.LUT R16, R16, 0xffffffdf, RZ, 0xc0, !PT ;  /* 0xffffffdf10107812 */ /* 0x000fc800078ec0ff */
[----:B------:R-:W-:Y:S02]  /*b210*/  @P0 LOP3.LUT R16, R16, 0x20, RZ, 0xfc, !PT ;  /* 0x0000002010100812 */ /* 0x000fe400078efcff */
[----:B------:R-:W-:Y:S02]  /*b220*/  ISETP.GE.AND P0, PT, R32, UR8, PT ;  /* 0x0000000820007c0c */ /* 0x000fe4000bf06270 */
[----:B------:R-:W-:-:S04]  /*b230*/  LOP3.LUT R16, R16, 0xfdffffff, RZ, 0xc0, !PT ;  /* 0xfdffffff10107812 */ /* 0x000fc800078ec0ff */
[----:B------:R-:W-:-:S04]  /*b240*/  @P2 LOP3.LUT R16, R16, 0x2000000, RZ, 0xfc, !PT ;  /* 0x0200000010102812 */ /* 0x000fc800078efcff */
[----:B------:R-:W-:-:S04]  /*b250*/  LOP3.LUT R16, R16, 0xffffefff, RZ, 0xc0, !PT ;  /* 0xffffefff10107812 */ /* 0x000fc800078ec0ff */
[----:B------:R-:W-:-:S04]  /*b260*/  LOP3.LUT R16, R16, 0xfffffffb, RZ, 0xc0, !PT ;  /* 0xfffffffb10107812 */ /* 0x000fc800078ec0ff */
[----:B------:R-:W-:-:S04]  /*b270*/  @P1 LOP3.LUT R16, R16, 0x4, RZ, 0xfc, !PT ;  /* 0x0000000410101812 */ /* 0x000fc800078efcff */
[----:B0-----:R-:W-:-:S07]  /*b280*/  @P0 LOP3.LUT R16, R16, 0x1000, RZ, 0xfc, !PT ;  /* 0x0000100010100812 */ /* 0x001fce00078efcff */
.L_x_92:
[----:B------:R-:W-:Y:S01]  /*b290*/  ULDC UR4, c[0x0][0xc38] ;  /* 0x00030e0000047ab9 */ /* 0x000fe20000000800 */
[----:B------:R-:W-:Y:S01]  /*b2a0*/  ULDC.64 UR8, c[0x0][0xa28] ;  /* 0x00028a0000087ab9 */ /* 0x000fe20000000a00 */
[----:B------:R-:W-:Y:S01]  /*b2b0*/  UISETP.NE.AND UP0, UPT, UR4, 0x1, UPT ;  /* 0x000000010400788c */ /* 0x000fe2000bf05270 */
[----:B------:R-:W-:Y:S01]  /*b2c0*/  ISETP.NE.U32.AND P0, PT, RZ, UR8, PT ;  /* 0x00000008ff007c0c */ /* 0x000fe2000bf05070 */
[----:B------:R-:W-:Y:S01]  /*b2d0*/  UMOV UR43, UR38 ;  /* 0x00000026002b7c82 */ /* 0x000fe20008000000 */
[----:B------:R-:W-:Y:S01]  /*b2e0*/  ULDC UR4, c[0x0][0xc44] ;  /* 0x0003110000047ab9 */ /* 0x000fe20000000800 */
[----:B------:R-:W-:Y:S01]  /*b2f0*/  UIADD3 UR11, UR41, 0x24200, URZ ;  /* 0x00024200290b7890 */ /* 0x000fe2000fffe03f */
[----:B------:R-:W-:Y:S01]  /*b300*/  ISETP.NE.AND.EX P0, PT, RZ, UR9, PT, P0 ;  /* 0x00000009ff007c0c */ /* 0x000fe2000bf05300 */
[----:B------:R-:W-:Y:S01]  /*b310*/  UISETP.NE.AND UP1, UPT, UR4, 0x1, UPT ;  /* 0x000000010400788c */ /* 0x000fe2000bf25270 */
[----:B------:R-:W-:-:S04]  /*b320*/  IMAD.MOV.U32 R36, RZ, RZ, RZ ;  /* 0x000000ffff247224 */ /* 0x000fc800078e00ff */
[----:B------:R-:W-:Y:S01]  /*b330*/  @UP0 ULDC UR4, c[0x0][0xc3c] ;  /* 0x00030f0000040ab9 */ /* 0x000fe20000000800 */
[----:B------:R-:W-:Y:S01]  /*b340*/  @UP0 ULDC UR10, c[0x0][0xc40] ;  /* 0x00031000000a0ab9 */ /* 0x000fe20000000800 */
[----:B------:R-:W-:-:S04]  /*b350*/  UIMAD.WIDE.U32 UR4, UR38, UR4, URZ ;  /* 0x00000004260472a5 */ /* 0x000fc8000f8e003f */
[----:B------:R-:W-:Y:S01]  /*b360*/  @UP0 USHF.R.U32.HI UR43, URZ, UR10, UR5 ;  /* 0x0000000a3f2b0299 */ /* 0x000fe20008011605 */
[----:B------:R-:W-:Y:S01]  /*b370*/  @UP1 ULDC.64 UR6, c[0x0][0xc48] ;  /* 0x0003120000061ab9 */ /* 0x000fe20000000a00 */
[----:B------:R-:W-:Y:S02]  /*b380*/  ULOP3.LUT UP0, URZ, UR11, 0x1bf, URZ, 0xc0, !UPT ;  /* 0x000001bf0b3f7892 */ /* 0x000fe4000f80c03f */
[----:B------:R-:W-:-:S03]  /*b390*/  UIMAD.WIDE.U32 UR4, UR43, UR6, URZ ;  /* 0x000000062b0472a5 */ /* 0x000fc6000f8e003f */
[----:B------:R-:W-:Y:S01]  /*b3a0*/  UMOV UR44, UR43 ;  /* 0x0000002b002c7c82 */ /* 0x000fe20008000000 */
[----:B------:R-:W-:Y:S01]  /*b3b0*/  @UP1 USHF.R.U32.HI UR44, URZ, UR7, UR5 ;  /* 0x000000073f2c1299 */ /* 0x000fe20008011605 */
[----:B------:R-:W-:Y:S11]  /*b3c0*/  @!P0 BRA `(.L_x_41) ;  /* 0x0000000000148947 */ /* 0x000ff60003800000 */
[----:B------:R-:W-:Y:S02]  /*b3d0*/  ULDC.64 UR4, c[0x0][0xa28] ;  /* 0x00028a0000047ab9 */ /* 0x000fe40000000a00 */
[----:B------:R-:W-:-:S06]  /*b3e0*/  UIMAD.WIDE UR4, UR44, 0x4, UR4 ;  /* 0x000000042c0478a5 */ /* 0x000fcc000f8e0204 */
[----:B------:R-:W-:Y:S02]  /*b3f0*/  IMAD.U32 R2, RZ, RZ, UR4 ;  /* 0x00000004ff027e24 */ /* 0x000fe4000f8e00ff */
[----:B------:R-:W-:-:S05]  /*b400*/  IMAD.U32 R3, RZ, RZ, UR5 ;  /* 0x00000005ff037e24 */ /* 0x000fca000f8e00ff */
[----:B------:R0:W5:Y:S02]  /*b410*/  LDG.E R36, desc[UR50][R2.64] ;  /* 0x0000003202247981 */ /* 0x000164000c1e1900 */
.L_x_41:
[----:B------:R-:W-:-:S13]  /*b420*/  PLOP3.LUT P0, PT, PT, PT, UP0, 0x80, 0x0 ;  /* 0x000000000000781c */ /* 0x000fda0003f0f008 */
[----:B------:R-:W-:Y:S05]  /*b430*/  @!P0 BRA `(.L_x_42) ;  /* 0x0000000000408947 */ /* 0x000fea0003800000 */
[----:B0-----:R-:W-:Y:S01]  /*b440*/  MOV R2, 0x0 ;  /* 0x0000000000027802 */ /* 0x001fe20000000f00 */
[----:B------:R-:W-:Y:S01]  /*b450*/  ULDC.64 UR4, c[0x4][0xc0] ;  /* 0x0100300000047ab9 */ /* 0x000fe20000000a00 */
[----:B------:R-:W-:Y:S01]  /*b460*/  ULDC.64 UR6, c[0x4][0xc8] ;  /* 0x0100320000067ab9 */ /* 0x000fe20000000a00 */
[----:B------:R-:W-:Y:S02]  /*b470*/  IMAD.U32 R4, RZ, RZ, UR4 ;  /* 0x00000004ff047e24 */ /* 0x000fe4000f8e00ff */
[----:B------:R-:W-:Y:S01]  /*b480*/  IMAD.U32 R5, RZ, RZ, UR5 ;  /* 0x00000005ff057e24 */ /* 0x000fe2000f8e00ff */
[----:B------:R-:W0:Y:S01]  /*b490*/  LDC.64 R2, c[0x4][R2] ;  /* 0x0100000002027b82 */ /* 0x000e220000000a00 */
[----:B------:R-:W-:Y:S01]  /*b4a0*/  ULDC.64 UR4, c[0x4][0x8] ;  /* 0x0100020000047ab9 */ /* 0x000fe20000000a00 */
[----:B------:R-:W-:Y:S02]  /*b4b0*/  IMAD.U32 R6, RZ, RZ, UR6 ;  /* 0x00000006ff067e24 */ /* 0x000fe4000f8e00ff */
[----:B------:R-:W-:-:S02]  /*b4c0*/  IMAD.U32 R7, RZ, RZ, UR7 ;  /* 0x00000007ff077e24 */ /* 0x000fc4000f8e00ff */
[----:B------:R-:W-:Y:S02]  /*b4d0*/  IMAD.U32 R10, RZ, RZ, UR4 ;  /* 0x00000004ff0a7e24 */ /* 0x000fe4000f8e00ff */
[----:B------:R-:W-:Y:S02]  /*b4e0*/  IMAD.U32 R11, RZ, RZ, UR5 ;  /* 0x00000005ff0b7e24 */ /* 0x000fe4000f8e00ff */
[----:B------:R-:W-:Y:S02]  /*b4f0*/  IMAD.MOV.U32 R8, RZ, RZ, 0x70 ;  /* 0x00000070ff087424 */ /* 0x000fe400078e00ff */
[----:B------:R-:W-:Y:S02]  /*b500*/  IMAD.MOV.U32 R12, RZ, RZ, 0x1 ;  /* 0x00000001ff0c7424 */ /* 0x000fe400078e00ff */
[----:B------:R-:W-:-:S07]  /*b510*/  IMAD.MOV.U32 R13, RZ, RZ, RZ ;  /* 0x000000ffff0d7224 */ /* 0x000fce00078e00ff */
[----:B------:R-:W-:-:S07]  /*b520*/  LEPC R20, `(.L_x_42) ;  /* 0x000000001014794e */ /* 0x000fce0000000000 */
[----:B0----5:R-:W-:Y:S05]  /*b530*/  CALL.ABS.NOINC R2 ;  /* 0x0000000002007343 */ /* 0x021fea0003c00000 */
.L_x_42:
[----:B------:R-:W-:Y:S01]  /*b540*/  UIADD3 UR4, UR41, 0xf200, URZ ;  /* 0x0000f20029047890 */ /* 0x000fe2000fffe03f */
[----:B------:R-:W-:-:S05]  /*b550*/  LOP3.LUT R16, R16, 0xfffffff7, RZ, 0xc0, !PT ;  /* 0xfffffff710107812 */ /* 0x000fca00078ec0ff */
[----:B------:R-:W-:-:S05]  /*b560*/  IMAD.U32 R17, RZ, RZ, UR4 ;  /* 0x00000004ff117e24 */ /* 0x000fca000f8e00ff */
[----:B------:R-:W-:-:S13]  /*b570*/  LOP3.LUT P0, RZ, R17, 0x1bf, RZ, 0xc0, !PT ;  /* 0x000001bf11ff7812 */ /* 0x000fda000780c0ff */
[----:B------:R-:W-:Y:S01]  /*b580*/  @P0 LOP3.LUT R16, R16, 0x8, RZ, 0xfc, !PT ;  /* 0x0000000810100812 */ /* 0x000fe200078efcff */
[----:B------:R-:W-:Y:S06]  /*b590*/  @!P0 BRA `(.L_x_43) ;  /* 0x0000000000408947 */ /* 0x000fec0003800000 */
        /* <DEDUP_REMOVED lines=16> */
.L_x_43:
[----:B------:R-:W-:-:S04]  /*b6a0*/  UIADD3 UR4, UR41, 0x200, URZ ;  /* 0x0000020029047890 */ /* 0x000fc8000fffe03f */
[----:B------:R-:W-:-:S06]  /*b6b0*/  ULOP3.LUT UP0, URZ, UR4, 0x9f, URZ, 0xc0, !UPT ;  /* 0x0000009f043f7892 */ /* 0x000fcc000f80c03f */
        /* <DEDUP_REMOVED lines=18> */
.L_x_44:
[----:B------:R-:W-:-:S13]  /*b7e0*/  LOP3.LUT P6, RZ, R17, 0x1bf, RZ, 0xc0, !PT ;  /* 0x000001bf11ff7812 */ /* 0x000fda00078cc0ff */
        /* <DEDUP_REMOVED lines=17> */
.L_x_45:
[----:B------:R-:W-:Y:S01]  /*b900*/  ULDC.64 UR4, c[0x0][0x9f8] ;  /* 0x00027e0000047ab9 */ /* 0x000fe20000000a00 */
[----:B------:R-:W-:Y:S01]  /*b910*/  IMAD.U32 R29, RZ, RZ, UR44 ;  /* 0x0000002cff1d7e24 */ /* 0x000fe2000f8e00ff */
[----:B------:R-:W-:Y:S01]  /*b920*/  UISETP.NE.U32.AND UP0, UPT, UR4, URZ, UPT ;  /* 0x0000003f0400728c */ /* 0x000fe2000bf05070 */
[----:B------:R-:W1:Y:S03]  /*b930*/  LDC R17, c[0x0][0x430] ;  /* 0x00010c00ff117b82 */ /* 0x000e660000000800 */
[----:B------:R-:W-:-:S06]  /*b940*/  UISETP.NE.AND.EX UP0, UPT, UR5, URZ, UPT, UP0 ;  /* 0x0000003f0500728c */ /* 0x000fcc000bf05300 */
[----:B------:R-:W-:-:S05]  /*b950*/  PLOP3.LUT P0, PT, PT, PT, UP0, 0x80, 0x0 ;  /* 0x000000000000781c */ /* 0x000fca0003f0f008 */
[----:B------:R-:W-:Y:S02]  /*b960*/  @UP0 ULDC.64 UR4, c[0x0][0x9f8] ;  /* 0x00027e0000040ab9 */ /* 0x000fe40000000a00 */
[----:B------:R-:W-:-:S06]  /*b970*/  @UP0 UIMAD.WIDE UR4, UR44, 0x4, UR4 ;  /* 0x000000042c0408a5 */ /* 0x000fcc000f8e0204 */
[----:B0-----:R-:W-:Y:S02]  /*b980*/  IMAD.U32 R2, RZ, RZ, UR4 ;  /* 0x00000004ff027e24 */ /* 0x001fe4000f8e00ff */
[----:B------:R-:W-:-:S05]  /*b990*/  IMAD.U32 R3, RZ, RZ, UR5 ;  /* 0x00000005ff037e24 */ /* 0x000fca000f8e00ff */
[----:B------:R0:W5:Y:S01]  /*b9a0*/  @P0 LDG.E R29, desc[UR50][R2.64] ;  /* 0x00000032021d0981 */ /* 0x000162000c1e1900 */
[----:B------:R-:W-:-:S03]  /*b9b0*/  UMOV UR4, 0xffffffff ;  /* 0xffffffff00047882 */ /* 0x000fc60000000000 */
[----:B------:R-:W-:Y:S05]  /*b9c0*/  BRA.DIV UR4, `(.L_x_46) ;  /* 0x0000004204387947 */ /* 0x000fea000b800000 */
.L_x_109:
[----:B------:R-:W2:Y:S04]  /*b9d0*/  LDL R0, [R1+0xc] ;  /* 0x00000c0001007983 */ /* 0x000ea80000100800 */
[----:B------:R-:W3:Y:S01]  /*b9e0*/  LDL R8, [R1+0x10] ;  /* 0x0000100001087983 */ /* 0x000ee20000100800 */
[----:B-1----:R-:W-:Y:S02]  /*b9f0*/  ISETP.NE.AND P3, PT, R17, 0x1, PT ;  /* 0x000000011100780c */ /* 0x002fe40003f65270 */
[----:B-----5:R-:W-:Y:S02]  /*ba00*/  SHF.R.S32.HI R34, RZ, 0x1f, R29 ;  /* 0x0000001fff227819 */ /* 0x020fe4000001141d */
[C---:B------:R-:W-:Y:S02]  /*ba10*/  LOP3.LUT P2, RZ, R16.reuse, 0x200, RZ, 0xc0, !PT ;  /* 0x0000020010ff7812 */ /* 0x040fe4000784c0ff */
[----:B------:R-:W-:-:S07]  /*ba20*/  LOP3.LUT R16, R16, 0xffffffef, RZ, 0xc0, !PT ;  /* 0xffffffef10107812 */ /* 0x000fce00078ec0ff */
[----:B0-----:R-:W0:Y:S01]  /*ba30*/  @P3 LDC R3, c[0x0][0x434] ;  /* 0x00010d00ff033b82 */ /* 0x001e220000000800 */
[----:B------:R-:W-:-:S07]  /*ba40*/  @P3 LOP3.LUT R16, R16, 0x10, RZ, 0xfc, !PT ;  /* 0x0000001010103812 */ /* 0x000fce00078efcff */
[----:B------:R-:W1:Y:S01]  /*ba50*/  @P3 LDC R7, c[0x0][0x438] ;  /* 0x00010e00ff073b82 */ /* 0x000e620000000800 */
[----:B------:R-:W-:Y:S02]  /*ba60*/  LOP3.LUT R16, R16, 0xfffffff7, RZ, 0xc0, !PT ;  /* 0xfffffff710107812 */ /* 0x000fe400078ec0ff */
[C---:B--2---:R-:W-:Y:S01]  /*ba70*/  ISETP.GE.AND P0, PT, R0.reuse, UR39, PT ;  /* 0x0000002700007c0c */ /* 0x044fe2000bf06270 */
[--C-:B------:R-:W-:Y:S02]  /*ba80*/  IMAD.IADD R0, R0, 0x1, R36.reuse ;  /* 0x0000000100007824 */ /* 0x100fe400078e0224 */
[----:B---3--:R-:W-:Y:S02]  /*ba90*/  IMAD.IADD R11, R8, 0x1, R36 ;  /* 0x00000001080b7824 */ /* 0x008fe400078e0224 */
[----:B0-----:R-:W-:Y:S01]  /*baa0*/  @P3 IMAD.HI.U32 R2, R0, R3, RZ ;  /* 0x0000000300023227 */ /* 0x001fe200078e00ff */
[----:B------:R-:W0:Y:S03]  /*bab0*/  @P2 LDC.64 R8, c[0x0][0x418] ;  /* 0x00010600ff082b82 */ /* 0x000e260000000a00 */
[----:B------:R-:W-:Y:S01]  /*bac0*/  IMAD.MOV.U32 R10, RZ, RZ, R0 ;  /* 0x000000ffff0a7224 */ /* 0x000fe200078e0000 */
[----:B-1----:R-:W-:Y:S01]  /*bad0*/  @P3 SHF.R.U32.HI R10, RZ, R7, R2 ;  /* 0x00000007ff0a3219 */ /* 0x002fe20000011602 */
[----:B------:R-:W-:-:S03]  /*bae0*/  IMAD.MOV.U32 R13, RZ, RZ, R11 ;  /* 0x000000ffff0d7224 */ /* 0x000fc600078e000b */
[----:B------:R-:W1:Y:S01]  /*baf0*/  @!P0 LDC.64 R4, c[0x0][0x428] ;  /* 0x00010a00ff048b82 */ /* 0x000e620000000a00 */
[----:B------:R-:W-:-:S07]  /*bb00*/  @!P0 SHF.R.S32.HI R3, RZ, 0x1f, R10 ;  /* 0x0000001fff038819 */ /* 0x000fce000001140a */
[----:B------:R-:W2:Y:S01]  /*bb10*/  @!P0 LDC.64 R6, c[0x0][0x418] ;  /* 0x00010600ff068b82 */ /* 0x000ea20000000a00 */
[----:B-1----:R-:W-:-:S04]  /*bb20*/  @!P0 IMAD R2, R34, R4, RZ ;  /* 0x0000000422028224 */ /* 0x002fc800078e02ff */
[----:B------:R-:W-:Y:S02]  /*bb30*/  @!P0 IMAD R5, R29, R5, R2 ;  /* 0x000000051d058224 */ /* 0x000fe400078e0202 */
[----:B------:R-:W-:-:S04]  /*bb40*/  @!P0 IMAD.MOV.U32 R2, RZ, RZ, R10 ;  /* 0x000000ffff028224 */ /* 0x000fc800078e000a */
[----:B------:R-:W-:-:S04]  /*bb50*/  @!P0 IMAD.WIDE.U32 R2, R29, R4, R2 ;  /* 0x000000041d028225 */ /* 0x000fc800078e0002 */
[----:B------:R-:W-:Y:S01]  /*bb60*/  @!P0 IMAD.IADD R3, R3, 0x1, R5 ;  /* 0x0000000103038824 */ /* 0x000fe200078e0205 */
[C---:B--2---:R-:W-:Y:S01]  /*bb70*/  @!P0 LEA R6, P1, R2.reuse, R6, 0x2 ;  /* 0x0000000602068211 */ /* 0x044fe200078210ff */
[----:B------:R-:W1:Y:S03]  /*bb80*/  @P2 LDC.64 R4, c[0x0][0x428] ;  /* 0x00010a00ff042b82 */ /* 0x000e660000000a00 */
[----:B------:R-:W-:-:S05]  /*bb90*/  @!P0 LEA.HI.X R7, R2, R7, R3, 0x2, P1 ;  /* 0x0000000702078211 */ /* 0x000fca00008f1403 */
[----:B------:R-:W2:Y:S08]  /*bba0*/  @P3 LDC R2, c[0x0][0x434] ;  /* 0x00010d00ff023b82 */ /* 0x000eb00000000800 */
[----:B------:R-:W3:Y:S01]  /*bbb0*/  @P3 LDC R3, c[0x0][0x438] ;  /* 0x00010e00ff033b82 */ /* 0x000ee20000000800 */
[----:B--2---:R-:W-:-:S05]  /*bbc0*/  @P3 IMAD.HI.U32 R2, R11, R2, RZ ;  /* 0x000000020b023227 */ /* 0x004fca00078e00ff */
[----:B---3--:R-:W-:Y:S01]  /*bbd0*/  @P3 SHF.R.U32.HI R13, RZ, R3, R2 ;  /* 0x00000003ff0d3219 */ /* 0x008fe20000011602 */
[----:B-1----:R-:W-:-:S03]  /*bbe0*/  @P2 IMAD R2, R34, R4, RZ ;  /* 0x0000000422022224 */ /* 0x002fc600078e02ff */
[--C-:B------:R-:W-:Y:S01]  /*bbf0*/  @P2 SHF.R.S32.HI R3, RZ, 0x1f, R13.reuse ;  /* 0x0000001fff032819 */ /* 0x100fe2000001140d */
[----:B------:R-:W-:Y:S02]  /*bc00*/  @P2 IMAD R5, R29, R5, R2 ;  /* 0x000000051d052224 */ /* 0x000fe400078e0202 */
[----:B------:R-:W-:-:S04]  /*bc10*/  @P2 IMAD.MOV.U32 R2, RZ, RZ, R13 ;  /* 0x000000ffff022224 */ /* 0x000fc800078e000d */
[----:B------:R-:W-:Y:S02]  /*bc20*/  @P2 IMAD.WIDE.U32 R2, R29, R4, R2 ;  /* 0x000000041d022225 */ /* 0x000fe400078e0002 */
[----:B------:R-:W1:Y:S02]  /*bc30*/  LDC R4, c[0x0][0xc44] ;  /* 0x00031100ff047b82 */ /* 0x000e640000000800 */
[----:B------:R-:W-:Y:S01]  /*bc40*/  @P2 IMAD.IADD R3, R5, 0x1, R3 ;  /* 0x0000000105032824 */ /* 0x000fe200078e0203 */
[----:B0-----:R-:W-:Y:S01]  /*bc50*/  @P2 LEA R8, P1, R2, R8, 0x2 ;  /* 0x0000000802082211 */ /* 0x001fe200078210ff */
[----:B------:R-:W-:-:S03]  /*bc60*/  IMAD.MOV.U32 R5, RZ, RZ, RZ ;  /* 0x000000ffff057224 */ /* 0x000fc600078e00ff */
[----:B------:R-:W-:Y:S01]  /*bc70*/  @P2 LEA.HI.X R9, R2, R9, R3, 0x2, P1 ;  /* 0x0000000902092211 */ /* 0x000fe200008f1403 */
[----:B------:R-:W-:Y:S02]  /*bc80*/  IMAD.MOV R3, RZ, RZ, -R10 ;  /* 0x000000ffff037224 */ /* 0x000fe400078e0a0a */
[----:B------:R0:W5:Y:S01]  /*bc90*/  @!P0 LDG.E R5, desc[UR50][R6.64] ;  /* 0x0000003206058981 */ /* 0x000162000c1e1900 */
[----:B------:R-:W-:Y:S02]  /*bca0*/  IMAD.MOV R2, RZ, RZ, -R13 ;  /* 0x000000ffff027224 */ /* 0x000fe400078e0a0d */
[----:B0-----:R-:W-:Y:S02]  /*bcb0*/  IMAD R7, R17, R3, R0 ;  /* 0x0000000311077224 */ /* 0x001fe400078e0200 */
[----:B------:R-:W-:Y:S02]  /*bcc0*/  IMAD.U32 R0, RZ, RZ, UR46 ;  /* 0x0000002eff007e24 */ /* 0x000fe4000f8e00ff */
[----:B------:R-:W-:-:S03]  /*bcd0*/  IMAD.MOV.U32 R6, RZ, RZ, RZ ;  /* 0x000000ffff067224 */ /* 0x000fc600078e00ff */
[----:B------:R-:W-:-:S03]  /*bce0*/  ISETP.NE.AND P0, PT, R0, 0x3, PT ;  /* 0x000000030000780c */ /* 0x000fc60003f05270 */
[----:B------:R0:W5:Y:S02]  /*bcf0*/  @P2 LDG.E R6, desc[UR50][R8.64] ;  /* 0x0000003208062981 */ /* 0x000164000c1e1900 */
[----:B0-----:R-:W-:-:S08]  /*bd00*/  IMAD R8, R17, R2, R11 ;  /* 0x0000000211087224 */ /* 0x001fd000078e020b */
[----:B------:R-:W-:Y:S01]  /*bd10*/  @P0 LOP3.LUT R16, R16, 0x8, RZ, 0xfc, !PT ;  /* 0x0000000810100812 */ /* 0x000fe200078efcff */
[----:B------:R-:W-:-:S04]  /*bd20*/  IMAD R17, RZ, RZ, -UR44 ;  /* 0x8000002cff117e24 */ /* 0x000fc8000f8e02ff */
[----:B-1----:R-:W-:-:S05]  /*bd30*/  IMAD R17, R4, R17, UR43 ;  /* 0x0000002b04117e24 */ /* 0x002fca000f8e0211 */
[----:B------:R-:W-:Y:S01]  /*bd40*/  SHF.R.S32.HI R31, RZ, 0x1f, R17 ;  /* 0x0000001fff1f7819 */ /* 0x000fe20000011411 */
[----:B------:R-:W-:Y:S06]  /*bd50*/  @!P0 BRA `(.L_x_47) ;  /* 0x0000000000048947 */ /* 0x000fec0003800000 */
[----:B------:R-:W-:Y:S01]  /*bd60*/  BPT.TRAP 0x1 ;  /* 0x000000040000795c */ /* 0x000fe20000300000 */
.L_x_47:
[----:B------:R-:W-:Y:S01]  /*bd70*/  LEA R4, R27, UR41, 0x3 ;  /* 0x000000291b047c11 */ /* 0x000fe2000f8e18ff */
[----:B------:R-:W-:Y:S01]  /*bd80*/  BSSY B0, `(.L_x_48) ;  /* 0x0000005000007945 */ /* 0x000fe20003800000 */
[----:B------:R-:W-:Y:S02]  /*bd90*/  SHF.L.U32 R25, R30, 0x1f, RZ ;  /* 0x0000001f1e197819 */ /* 0x000fe400000006ff */
[----:B------:R-:W-:Y:S02]  /*bda0*/  SHF.R.S32.HI R20, RZ, 0x1f, R7 ;  /* 0x0000001fff147819 */ /* 0x000fe40000011407 */
[----:B------:R-:W0:Y:S02]  /*bdb0*/  SYNCS.PHASECHK.TRANS64.TRYWAIT P0, [R4+URZ+0x33480], R25 ;  /* 0x03348019040075a7 */ /* 0x000e24000800017f */
[----:B0-----:R-:W-:Y:S05]  /*bdc0*/  @!P0 BRA `(.L_x_49) ;  /* 0x0000003c00648947 */ /* 0x001fea0003800000 */
.L_x_110:
[----:B------:R-:W-:Y:S05]  /*bdd0*/  BSYNC B0 ;  /* 0x0000000000007941 */ /* 0x000fea0003800000 */
.L_x_48:
[----:B------:R-:W-:Y:S01]  /*bde0*/  ULDC.64 UR4, c[0x0][0x328] ;  /* 0x0000ca0000047ab9 */ /* 0x000fe20000000a00 */
[----:B-----5:R-:W-:Y:S01]  /*bdf0*/  SHF.R.S32.HI R23, RZ, 0x1f, R5 ;  /* 0x0000001fff177819 */ /* 0x020fe20000011405 */
[----:B------:R-:W-:Y:S01]  /*be00*/  IMAD R0, R20, UR4, RZ ;  /* 0x0000000414007c24 */ /* 0x000fe2000f8e02ff */
[----:B------:R-:W-:Y:S01]  /*be10*/  ULDC.64 UR6, c[0x0][0x338] ;  /* 0x0000ce0000067ab9 */ /* 0x000fe20000000a00 */
[C---:B------:R-:W-:Y:S01]  /*be20*/  IMAD.WIDE.U32 R2, R7.reuse, UR4, RZ ;  /* 0x0000000407027c25 */ /* 0x040fe2000f8e00ff */
[----:B------:R-:W-:Y:S01]  /*be30*/  ULDC.64 UR8, c[0x0][0x330] ;  /* 0x0000cc0000087ab9 */ /* 0x000fe20000000a00 */
[----:B------:R-:W-:Y:S01]  /*be40*/  ULDC.64 UR10, c[0x0][0x318] ;  /* 0x0000c600000a7ab9 */ /* 0x000fe20000000a00 */
[----:B------:R-:W-:Y:S01]  /*be50*/  SHF.R.S32.HI R21, RZ, 0x1f, R8 ;  /* 0x0000001fff157819 */ /* 0x000fe20000011408 */
[----:B------:R-:W-:Y:S01]  /*be60*/  IMAD R9, R7, UR5, R0 ;  /* 0x0000000507097c24 */ /* 0x000fe2000f8e0200 */
[----:B------:R-:W-:Y:S01]  /*be70*/  SHF.R.S32.HI R24, RZ, 0x1f, R6 ;  /* 0x0000001fff187819 */ /* 0x000fe20000011406 */
[----:B------:R-:W-:-:S02]  /*be80*/  IMAD R0, R23, UR6, RZ ;  /* 0x0000000617007c24 */ /* 0x000fc4000f8e02ff */
[----:B------:R-:W-:Y:S02]  /*be90*/  IMAD.IADD R3, R3, 0x1, R9 ;  /* 0x0000000103037824 */ /* 0x000fe400078e0209 */
[C---:B------:R-:W-:Y:S02]  /*bea0*/  IMAD R9, R5.reuse, UR7, R0 ;  /* 0x0000000705097c24 */ /* 0x040fe4000f8e0200 */
[----:B------:R-:W-:-:S04]  /*beb0*/  IMAD.WIDE.U32 R2, R5, UR6, R2 ;  /* 0x0000000605027c25 */ /* 0x000fc8000f8e0002 */
[----:B------:R-:W-:Y:S02]  /*bec0*/  IMAD.IADD R3, R3, 0x1, R9 ;  /* 0x0000000103037824 */ /* 0x000fe400078e0209 */
[----:B------:R-:W-:Y:S02]  /*bed0*/  IMAD R18, R31, UR8, RZ ;  /* 0x000000081f127c24 */ /* 0x000fe4000f8e02ff */
[----:B------:R-:W-:-:S04]  /*bee0*/  IMAD.WIDE.U32 R2, R17, UR8, R2 ;  /* 0x0000000811027c25 */ /* 0x000fc8000f8e0002 */
[----:B------:R-:W-:Y:S01]  /*bef0*/  IMAD R18, R17, UR9, R18 ;  /* 0x0000000911127c24 */ /* 0x000fe2000f8e0212 */
[----:B------:R-:W-:Y:S01]  /*bf00*/  IADD3 R10, P0, R2, UR10, RZ ;  /* 0x0000000a020a7c10 */ /* 0x000fe2000ff1e0ff */
[----:B------:R-:W-:Y:S02]  /*bf10*/  IMAD R0, R24, UR6, RZ ;  /* 0x0000000618007c24 */ /* 0x000fe4000f8e02ff */
[----:B------:R-:W-:Y:S01]  /*bf20*/  IMAD R22, R27, 0x7800, R37 ;  /* 0x000078001b167824 */ /* 0x000fe200078e0225 */
[----:B------:R-:W-:Y:S01]  /*bf30*/  IADD3.X R9, R3, UR11, R18, P0, !PT ;  /* 0x0000000b03097c10 */ /* 0x000fe200087fe412 */
[----:B------:R-:W-:Y:S02]  /*bf40*/  IMAD R3, R21, UR4, RZ ;  /* 0x0000000415037c24 */ /* 0x000fe4000f8e02ff */
[----:B------:R-:W-:Y:S02]  /*bf50*/  IMAD R0, R6, UR7, R0 ;  /* 0x0000000706007c24 */ /* 0x000fe4000f8e0200 */
[----:B------:R-:W-:-:S02]  /*bf60*/  IMAD R11, R8, UR5, R3 ;  /* 0x00000005080b7c24 */ /* 0x000fc4000f8e0203 */
[----:B------:R-:W-:Y:S01]  /*bf70*/  IMAD.WIDE.U32 R2, R8, UR4, RZ ;  /* 0x0000000408027c25 */ /* 0x000fe2000f8e00ff */
[----:B------:R-:W-:-:S03]  /*bf80*/  UMOV UR4, 0xffffffff ;  /* 0xffffffff00047882 */ /* 0x000fc60000000000 */
[----:B------:R-:W-:Y:S02]  /*bf90*/  IMAD.IADD R3, R3, 0x1, R11 ;  /* 0x0000000103037824 */ /* 0x000fe400078e020b */
[----:B------:R-:W-:-:S04]  /*bfa0*/  IMAD.WIDE.U32 R2, R6, UR6, R2 ;  /* 0x0000000606027c25 */ /* 0x000fc8000f8e0002 */
[----:B------:R-:W-:Y:S02]  /*bfb0*/  IMAD.IADD R3, R3, 0x1, R0 ;  /* 0x0000000103037824 */ /* 0x000fe400078e0200 */
[----:B------:R-:W-:-:S03]  /*bfc0*/  IMAD.WIDE.U32 R2, R17, UR8, R2 ;  /* 0x0000000811027c25 */ /* 0x000fc6000f8e0002 */
[----:B------:R-:W-:-:S04]  /*bfd0*/  IADD3 R19, P0, R2, UR10, RZ ;  /* 0x0000000a02137c10 */ /* 0x000fc8000ff1e0ff */
[----:B------:R-:W-:Y:S01]  /*bfe0*/  IADD3.X R18, R18, UR11, R3, P0, !PT ;  /* 0x0000000b12127c10 */ /* 0x000fe200087fe403 */
[----:B------:R-:W-:Y:S08]  /*bff0*/  BRA.DIV UR4, `(.L_x_50) ;  /* 0x0000003a04ec7947 */ /* 0x000ff0000b800000 */
[C---:B------:R-:W-:Y:S01]  /*c000*/  LOP3.LUT P6, RZ, R16.reuse, 0x40000, RZ, 0xc0, !PT ;  /* 0x0004000010ff7812 */ /* 0x040fe200078cc0ff */
[----:B------:R-:W1:Y:S01]  /*c010*/  SHFL.IDX PT, R2, R10, RZ, 0x1c1f ;  /* 0x001c1fff0a027589 */ /* 0x000e6200000e0000 */
[----:B------:R-:W-:Y:S02]  /*c020*/  LOP3.LUT R16, R16, 0xdfffffff, RZ, 0xc0, !PT ;  /* 0xdfffffff10107812 */ /* 0x000fe400078ec0ff */
[----:B------:R-:W-:Y:S01]  /*c030*/  LOP3.LUT R11, R11, 0xfffffffe, RZ, 0xc0, !PT ;  /* 0xfffffffe0b0b7812 */ /* 0x000fe200078ec0ff */
[----:B------:R-:W2:Y:S04]  /*c040*/  SHFL.IDX PT, R0, R9, RZ, 0x1c1f ;  /* 0x001c1fff09007589 */ /* 0x000ea800000e0000 */
[----:B------:R-:W-:Y:S04]  /*c050*/  SHFL.IDX PT, R18, R18, RZ, 0x1c1f ;  /* 0x001c1fff12127589 */ /* 0x000fe800000e0000 */
[----:B------:R-:W-:Y:S01]  /*c060*/  @P6 LOP3.LUT R16, R16, 0x20000000, RZ, 0xfc, !PT ;  /* 0x2000000010106812 */ /* 0x000fe200078efcff */
[----:B------:R-:W-:Y:S03]  /*c070*/  SHFL.IDX PT, R14, R19, RZ, 0x1c1f ;  /* 0x001c1fff130e7589 */ /* 0x000fe600000e0000 */
[----:B------:R-:W-:-:S02]  /*c080*/  LOP3.LUT P6, RZ, R16, 0x100000, RZ, 0xc0, !PT ;  /* 0x0010000010ff7812 */ /* 0x000fc400078cc0ff */
[----:B------:R-:W-:Y:S02]  /*c090*/  LOP3.LUT R16, R16, 0xbfffffff, RZ, 0xc0, !PT ;  /* 0xbfffffff10107812 */ /* 0x000fe400078ec0ff */
[----:B-1----:R-:W-:-:S09]  /*c0a0*/  IADD3 R2, P0, R32, R2, RZ ;  /* 0x0000000220027210 */ /* 0x002fd20007f1e0ff */
[----:B------:R-:W-:Y:S01]  /*c0b0*/  @P6 LOP3.LUT R16, R16, 0x40000000, RZ, 0xfc, !PT ;  /* 0x4000000010106812 */ /* 0x000fe200078efcff */
[----:B--2---:R-:W-:Y:S02]  /*c0c0*/  IMAD.X R3, RZ, RZ, R0, P0 ;  /* 0x000000ffff037224 */ /* 0x004fe400000e0600 */
[----:B------:R-:W-:Y:S01]  /*c0d0*/  VIADD R0, R22, UR41 ;  /* 0x0000002916007c36 */ /* 0x000fe20008000000 */
[C---:B------:R-:W-:Y:S01]  /*c0e0*/  LOP3.LUT P6, RZ, R16.reuse, 0x200000, RZ, 0xc0, !PT ;  /* 0x0020000010ff7812 */ /* 0x040fe200078cc0ff */
[----:B------:R-:W-:Y:S01]  /*c0f0*/  SHFL.IDX PT, R22, R9, 0x2, 0x1c1f ;  /* 0x005c1f0009167f89 */ /* 0x000fe200000e0000 */
[----:B------:R-:W-:-:S11]  /*c100*/  LOP3.LUT R16, R16, 0x7fffffff, RZ, 0xc0, !PT ;  /* 0x7fffffff10107812 */ /* 0x000fd600078ec0ff */
[----:B------:R-:W-:-:S04]  /*c110*/  @P6 LOP3.LUT R16, R16, 0x80000000, RZ, 0xfc, !PT ;  /* 0x8000000010106812 */ /* 0x000fc800078efcff */
[C---:B------:R-:W-:Y:S02]  /*c120*/  LOP3.LUT P6, RZ, R16.reuse, 0x800000, RZ, 0xc0, !PT ;  /* 0x0080000010ff7812 */ /* 0x040fe400078cc0ff */
[C---:B------:R-:W-:Y:S02]  /*c130*/  LOP3.LUT P0, RZ, R16.reuse, 0x400000, RZ, 0xc0, !PT ;  /* 0x0040000010ff7812 */ /* 0x040fe4000780c0ff */
[C---:B------:R-:W-:Y:S02]  /*c140*/  LOP3.LUT P5, RZ, R16.reuse, 0x20000, RZ, 0xc0, !PT ;  /* 0x0002000010ff7812 */ /* 0x040fe400078ac0ff */
[C---:B------:R-:W-:Y:S02]  /*c150*/  LOP3.LUT P4, RZ, R16.reuse, 0x10000, RZ, 0xc0, !PT ;  /* 0x0001000010ff7812 */ /* 0x040fe4000788c0ff */
[C---:B------:R-:W-:Y:S02]  /*c160*/  LOP3.LUT P3, RZ, R16.reuse, 0x8000, RZ, 0xc0, !PT ;  /* 0x0000800010ff7812 */ /* 0x040fe4000786c0ff */
[----:B------:R-:W-:-:S02]  /*c170*/  LOP3.LUT P2, RZ, R16, 0x4000, RZ, 0xc0, !PT ;  /* 0x0000400010ff7812 */ /* 0x000fc4000784c0ff */
[C---:B------:R-:W-:Y:S02]  /*c180*/  LOP3.LUT P1, RZ, R16.reuse, 0x2000, RZ, 0xc0, !PT ;  /* 0x0000200010ff7812 */ /* 0x040fe4000782c0ff */
[----:B------:R-:W-:Y:S02]  /*c190*/  @P6 LOP3.LUT R11, R11, 0x1, RZ, 0xfc, !PT ;  /* 0x000000010b0b6812 */ /* 0x000fe400078efcff */
[----:B------:R-:W-:-:S13]  /*c1a0*/  LOP3.LUT P6, RZ, R16, 0x1000000, RZ, 0xc0, !PT ;  /* 0x0100000010ff7812 */ /* 0x000fda00078cc0ff */
[----:B------:R-:W-:Y:S01]  /*c1b0*/  LDGSTS.E.BYPASS.LTC128B.128 [R0+0xf200], desc[UR50][R2.64], !P6 ;  /* 0x0f20000002007fae */ /* 0x000fe2000f101d72 */
[----:B------:R-:W-:-:S13]  /*c1c0*/  LOP3.LUT P6, RZ, R11, 0x1, RZ, 0xc0, !PT ;  /* 0x000000010bff7812 */ /* 0x000fda00078cc0ff */
[----:B------:R-:W-:Y:S01]  /*c1d0*/  LDGSTS.E.BYPASS.LTC128B.128 [R0+0x11a00], desc[UR50][R2.64+0x40], !P6 ;  /* 0x11a0004002007fae */ /* 0x000fe2000f101d72 */
[----:B------:R-:W-:-:S03]  /*c1e0*/  LOP3.LUT P6, RZ, R16, 0x80000000, RZ, 0xc0, !PT ;  /* 0x8000000010ff7812 */ /* 0x000fc600078cc0ff */
[----:B------:R1:W-:Y:S04]  /*c1f0*/  LDGSTS.E.BYPASS.LTC128B.128 [R0+0x14200], desc[UR50][R2.64+0x80], !P0 ;  /* 0x1420008002007fae */ /* 0x0003e8000c101d72 */
[----:B-1----:R-:W1:Y:S04]  /*c200*/  SHFL.IDX PT, R2, R10, 0x1, 0x1c1f ;  /* 0x003c1f000a027f89 */ /* 0x002e6800000e0000 */
[----:B------:R-:W2:Y:S01]  /*c210*/  SHFL.IDX PT, R3, R9, 0x1, 0x1c1f ;  /* 0x003c1f0009037f89 */ /* 0x000ea200000e0000 */
[----:B-1----:R-:W-:-:S05]  /*c220*/  IADD3 R2, P0, R32, R2, RZ ;  /* 0x0000000220027210 */ /* 0x002fca0007f1e0ff */
[----:B--2---:R-:W-:Y:S01]  /*c230*/  IMAD.X R3, RZ, RZ, R3, P0 ;  /* 0x000000ffff037224 */ /* 0x004fe200000e0603 */
[----:B------:R-:W-:-:S04]  /*c240*/  LOP3.LUT P0, RZ, R16, 0x80000, RZ, 0xc0, !PT ;  /* 0x0008000010ff7812 */ /* 0x000fc8000780c0ff */
[----:B------:R-:W-:Y:S01]  /*c250*/  LDGSTS.E.BYPASS.LTC128B.128 [R0+0xfa00], desc[UR50][R2.64], !P6 ;  /* 0x0fa0000002007fae */ /* 0x000fe2000f101d72 */
[----:B------:R-:W-:-:S13]  /*c260*/  LOP3.LUT P6, RZ, R16, 0x40000000, RZ, 0xc0, !PT ;  /* 0x4000000010ff7812 */ /* 0x000fda00078cc0ff */
[----:B------:R-:W-:Y:S01]  /*c270*/  LDGSTS.E.BYPASS.LTC128B.128 [R0+0x12200], desc[UR50][R2.64+0x40], !P6 ;  /* 0x1220004002007fae */ /* 0x000fe2000f101d72 */
[----:B------:R-:W-:-:S03]  /*c280*/  LOP3.LUT P6, RZ, R16, 0x20000000, RZ, 0xc0, !PT ;  /* 0x2000000010ff7812 */ /* 0x000fc600078cc0ff */
[----:B------:R1:W-:Y:S04]  /*c290*/  LDGSTS.E.BYPASS.LTC128B.128 [R0+0x14a00], desc[UR50][R2.64+0x80], !P0 ;  /* 0x14a0008002007fae */ /* 0x0003e8000c101d72 */
[----:B-1----:R-:W1:Y:S02]  /*c2a0*/  SHFL.IDX PT, R2, R10, 0x2, 0x1c1f ;  /* 0x005c1f000a027f89 */ /* 0x002e6400000e0000 */
[----:B-1----:R-:W-:-:S05]  /*c2b0*/  IADD3 R2, P0, R32, R2, RZ ;  /* 0x0000000220027210 */ /* 0x002fca0007f1e0ff */
[----:B------:R-:W-:Y:S02]  /*c2c0*/  IMAD.X R3, RZ, RZ, R22, P0 ;  /* 0x000000ffff037224 */ /* 0x000fe400000e0616 */
[----:B------:R-:W-:Y:S04]  /*c2d0*/  SHFL.IDX PT, R22, R9, 0x3, 0x1c1f ;  /* 0x007c1f0009167f89 */ /* 0x000fe800000e0000 */
[----:B------:R-:W-:Y:S04]  /*c2e0*/  LDGSTS.E.BYPASS.LTC128B.128 [R0+0x10200], desc[UR50][R2.64], !P6 ;  /* 0x1020000002007fae */ /* 0x000fe8000f101d72 */
[----:B------:R-:W-:Y:S04]  /*c2f0*/  LDGSTS.E.BYPASS.LTC128B.128 [R0+0x12a00], desc[UR50][R2.64+0x40], !P5 ;  /* 0x12a0004002007fae */ /* 0x000fe8000e901d72 */
[----:B------:R1:W-:Y:S04]  /*c300*/  LDGSTS.E.BYPASS.LTC128B.128 [R0+0x15200], desc[UR50][R2.64+0x80], !P4 ;  /* 0x1520008002007fae */ /* 0x0003e8000e101d72 */
[----:B-1----:R-:W1:Y:S02]  /*c310*/  SHFL.IDX PT, R2, R10, 0x3, 0x1c1f ;  /* 0x007c1f000a027f89 */ /* 0x002e6400000e0000 */
[----:B-1----:R-:W-:-:S05]  /*c320*/  IADD3 R2, P0, R32, R2, RZ ;  /* 0x0000000220027210 */ /* 0x002fca0007f1e0ff */
[----:B------:R-:W-:-:S05]  /*c330*/  IMAD.X R3, RZ, RZ, R22, P0 ;  /* 0x000000ffff037224 */ /* 0x000fca00000e0616 */
[----:B------:R1:W-:Y:S04]  /*c340*/  LDGSTS.E.BYPASS.LTC128B.128 [R0+0x10a00], desc[UR50][R2.64], !P3 ;  /* 0x10a0000002007fae */ /* 0x0003e8000d901d72 */
[----:B------:R1:W-:Y:S04]  /*c350*/  LDGSTS.E.BYPASS.LTC128B.128 [R0+0x13200], desc[UR50][R2.64+0x40], !P2 ;  /* 0x1320004002007fae */ /* 0x0003e8000d101d72 */
[----:B------:R1:W-:Y:S02]  /*c360*/  LDGSTS.E.BYPASS.LTC128B.128 [R0+0x15a00], desc[UR50][R2.64+0x80], !P1 ;  /* 0x15a0008002007fae */ /* 0x0003e4000c901d72 */
.L_x_122:
[C---:B------:R-:W-:Y:S02]  /*c370*/  LOP3.LUT P3, RZ, R16.reuse, 0x10000000, RZ, 0xc0, !PT ;  /* 0x1000000010ff7812 */ /* 0x040fe4000786c0ff */
[C---:B------:R-:W-:Y:S02]  /*c380*/  LOP3.LUT P2, RZ, R16.reuse, 0x8000000, RZ, 0xc0, !PT ;  /* 0x0800000010ff7812 */ /* 0x040fe4000784c0ff */
[----:B------:R-:W-:Y:S02]  /*c390*/  LOP3.LUT P1, RZ, R16, 0x4000000, RZ, 0xc0, !PT ;  /* 0x0400000010ff7812 */ /* 0x000fe4000782c0ff */
[----:B-1----:R-:W-:-:S05]  /*c3a0*/  IADD3 R2, P0, R32, R14, RZ ;  /* 0x0000000e20027210 */ /* 0x002fca0007f1e0ff */
[----:B------:R-:W-:Y:S01]  /*c3b0*/  IMAD.X R3, RZ, RZ, R18, P0 ;  /* 0x000000ffff037224 */ /* 0x000fe200000e0612 */
[----:B------:R-:W-:-:S04]  /*c3c0*/  PLOP3.LUT P0, PT, PT, PT, PT, 0x80, 0x0 ;  /* 0x000000000000781c */ /* 0x000fc80003f0f070 */
[----:B------:R-:W-:Y:S01]  /*c3d0*/  @!PT LDS RZ, [RZ] ;  /* 0x00000000fffff984 */ /* 0x000fe20000000800 */
[----:B------:R-:W-:Y:S01]  /*c3e0*/  @!PT LDS RZ, [RZ] ;  /* 0x00000000fffff984 */ /* 0x000fe20000000800 */
[----:B------:R-:W-:Y:S01]  /*c3f0*/  @!PT LDS RZ, [RZ] ;  /* 0x00000000fffff984 */ /* 0x000fe20000000800 */
[----:B------:R1:W-:Y:S04]  /*c400*/  LDGSTS.E.BYPASS.LTC128B.128 [R0+0x11200], desc[UR50][R2.64], !P3 ;  /* 0x1120000002007fae */ /* 0x0003e8000d901d72 */
[----:B------:R1:W-:Y:S04]  /*c410*/  LDGSTS.E.BYPASS.LTC128B.128 [R0+0x13a00], desc[UR50][R2.64+0x40], !P2 ;  /* 0x13a0004002007fae */ /* 0x0003e8000d101d72 */
[----:B------:R1:W-:Y:S01]  /*c420*/  LDGSTS.E.BYPASS.LTC128B.128 [R0+0x16200], desc[UR50][R2.64+0x80], !P1 ;  /* 0x1620008002007fae */ /* 0x0003e2000c901d72 */
[----:B------:R-:W-:Y:S01]  /*c430*/  NOP ;  /* 0x0000000000007918 */ /* 0x000fe20000000000 */
.L_x_51:
[----:B------:R-:W-:Y:S02]  /*c440*/  PLOP3.LUT P1, PT, P1, P0, PT, 0xa2, 0x0 ;  /* 0x000000000000781c */ /* 0x000fe40000f21472 */
[----:B------:R-:W-:-:S08]  /*c450*/  @P0 R2UR P1, UR4, R4 ;  /* 0x00000000040402ca */ /* 0x000fd00000020000 */
[----:B------:R-:W-:-:S05]  /*c460*/  @P0 PLOP3.LUT P0, PT, P1, PT, PT, 0x80, 0x0 ;  /* 0x000000000000081c */ /* 0x000fca0000f0f070 */
[----:B------:R-:W-:Y:S01]  /*c470*/  @!P1 SYNCS.ARRIVE.TRANS64.RED.A0T1 RZ, [UR4+0x33470], RZ ;  /* 0x033470ffffff99a7 */ /* 0x000fe20008200404 */
[----:B------:R-:W-:Y:S07]  /*c480*/  @!P1 ARRIVES.LDGSTSBAR.64.TRANSCNT [UR4+0x33470] ;  /* 0x03347000ff0099b0 */ /* 0x000fee0008000a84 */
[----:B------:R-:W-:Y:S05]  /*c490*/  @P0 BRA.U.ANY `(.L_x_51) ;  /* 0xfffffffd00e80947 */ /* 0x000fea000393ffff */
[----:B------:R-:W-:Y:S01]  /*c4a0*/  NOP ;  /* 0x0000000000007918 */ /* 0x000fe20000000000 */
[----:B-1----:R-:W-:-:S05]  /*c4b0*/  IMAD.U32 R2, RZ, RZ, UR46 ;  /* 0x0000002eff027e24 */ /* 0x002fca000f8e00ff */
[----:B------:R-:W-:-:S13]  /*c4c0*/  ISETP.NE.AND P2, PT, R2, 0x3, PT ;  /* 0x000000030200780c */ /* 0x000fda0003f45270 */
[----:B------:R-:W-:Y:S05]  /*c4d0*/  @!P2 BRA `(.L_x_52) ;  /* 0x000000000004a947 */ /* 0x000fea0003800000 */
[----:B------:R-:W-:Y:S01]  /*c4e0*/  BPT.TRAP 0x1 ;  /* 0x000000040000795c */ /* 0x000fe20000300000 */
.L_x_52:
[----:B------:R1:W-:Y:S01]  /*c4f0*/  SYNCS.ARRIVE.TRANS64.A1T0 RZ, [R4+URZ+0x33470], RZ ;  /* 0x033470ff04ff79a7 */ /* 0x0003e2000810003f */
[----:B------:R-:W-:Y:S05]  /*c500*/  @!P2 BRA `(.L_x_53) ;  /* 0x000000000004a947 */ /* 0x000fea0003800000 */
[----:B------:R-:W-:Y:S01]  /*c510*/  BPT.TRAP 0x1 ;  /* 0x000000040000795c */ /* 0x000fe20000300000 */
.L_x_53:
[----:B------:R-:W2:Y:S01]  /*c520*/  SYNCS.PHASECHK.TRANS64.TRYWAIT P0, [R4+URZ+0x33440], R25 ;  /* 0x03344019040075a7 */ /* 0x000ea2000800017f */
[----:B------:R-:W-:Y:S04]  /*c530*/  BSSY B0, `(.L_x_54) ;  /* 0x0000002000007945 */ /* 0x000fe80003800000 */
[----:B--2---:R-:W-:Y:S05]  /*c540*/  @!P0 BRA `(.L_x_55) ;  /* 0x0000003c00448947 */ /* 0x004fea0003800000 */
.L_x_123:
[----:B------:R-:W-:Y:S05]  /*c550*/  BSYNC B0 ;  /* 0x0000000000007941 */ /* 0x000fea0003800000 */
.L_x_54:
[----:B------:R3:W5:Y:S01]  /*c560*/  LDL R18, [R1+0x8] ;  /* 0x0000080001127983 */ /* 0x0007620000100800 */
[----:B------:R-:W-:Y:S01]  /*c570*/  ULDC.64 UR4, c[0x0][0x300] ;  /* 0x0000c00000047ab9 */ /* 0x000fe20000000a00 */
[----:B------:R-:W-:Y:S01]  /*c580*/  ULDC.64 UR6, c[0x0][0x310] ;  /* 0x0000c40000067ab9 */ /* 0x000fe20000000a00 */
[----:B------:R-:W-:Y:S01]  /*c590*/  IMAD R20, R20, UR4, RZ ;  /* 0x0000000414147c24 */ /* 0x000fe2000f8e02ff */
[----:B------:R-:W-:Y:S01]  /*c5a0*/  ULDC.64 UR8, c[0x0][0x308] ;  /* 0x0000c20000087ab9 */ /* 0x000fe20000000a00 */
[----:B------:R-:W-:Y:S01]  /*c5b0*/  IMAD.WIDE.U32 R2, R7, UR4, RZ ;  /* 0x0000000407027c25 */ /* 0x000fe2000f8e00ff */
[----:B------:R-:W-:-:S03]  /*c5c0*/  ULDC.64 UR10, c[0x0][0x2e8] ;  /* 0x0000ba00000a7ab9 */ /* 0x000fc60000000a00 */
[----:B------:R-:W-:Y:S02]  /*c5d0*/  IMAD R9, R7, UR5, R20 ;  /* 0x0000000507097c24 */ /* 0x000fe4000f8e0214 */
[----:B------:R-:W-:Y:S02]  /*c5e0*/  IMAD R10, R23, UR6, RZ ;  /* 0x00000006170a7c24 */ /* 0x000fe4000f8e02ff */
        /* <DEDUP_REMOVED lines=9> */
[----:B------:R-:W-:Y:S01]  /*c680*/  IMAD R11, R24, UR6, RZ ;  /* 0x00000006180b7c24 */ /* 0x000fe2000f8e02ff */
[----:B------:R-:W-:Y:S01]  /*c690*/  IADD3.X R7, R3, UR11, R9, P0, !PT ;  /* 0x0000000b03077c10 */ /* 0x000fe200087fe409 */
[C---:B------:R-:W-:Y:S02]  /*c6a0*/  IMAD R21, R8.reuse, UR5, R21 ;  /* 0x0000000508157c24 */ /* 0x040fe4000f8e0215 */
[----:B------:R-:W-:Y:S01]  /*c6b0*/  IMAD.WIDE.U32 R2, R8, UR4, RZ ;  /* 0x0000000408027c25 */ /* 0x000fe2000f8e00ff */
[----:B------:R-:W-:-:S03]  /*c6c0*/  UMOV UR4, 0xffffffff ;  /* 0xffffffff00047882 */ /* 0x000fc60000000000 */
[----:B------:R-:W-:Y:S02]  /*c6d0*/  IMAD.IADD R3, R3, 0x1, R21 ;  /* 0x0000000103037824 */ /* 0x000fe400078e0215 */
[C---:B------:R-:W-:Y:S02]  /*c6e0*/  IMAD R11, R6.reuse, UR7, R11 ;  /* 0x00000007060b7c24 */ /* 0x040fe4000f8e020b */
[----:B------:R-:W-:-:S04]  /*c6f0*/  IMAD.WIDE.U32 R2, R6, UR6, R2 ;  /* 0x0000000606027c25 */ /* 0x000fc8000f8e0002 */
[----:B------:R-:W-:Y:S02]  /*c700*/  IMAD.IADD R3, R3, 0x1, R11 ;  /* 0x0000000103037824 */ /* 0x000fe400078e020b */
[----:B------:R-:W-:-:S03]  /*c710*/  IMAD.WIDE.U32 R2, R17, UR8, R2 ;  /* 0x0000000811027c25 */ /* 0x000fc6000f8e0002 */
[----:B------:R-:W-:-:S04]  /*c720*/  IADD3 R6, P0, R2, UR10, RZ ;  /* 0x0000000a02067c10 */ /* 0x000fc8000ff1e0ff */
[----:B------:R-:W-:Y:S01]  /*c730*/  IADD3.X R9, R9, UR11, R3, P0, !PT ;  /* 0x0000000b09097c10 */ /* 0x000fe200087fe403 */
[----:B---3--:R-:W-:Y:S08]  /*c740*/  BRA.DIV UR4, `(.L_x_56) ;  /* 0x0000003a04d87947 */ /* 0x008ff0000b800000 */
[----:B------:R-:W3:Y:S01]  /*c750*/  SHFL.IDX PT, R14, R5, RZ, 0x1c1f ;  /* 0x001c1fff050e7589 */ /* 0x000ee200000e0000 */
[C---:B-----5:R-:W-:Y:S02]  /*c760*/  ISETP.GE.AND P2, PT, R18.reuse, 0x1, PT ;  /* 0x000000011200780c */ /* 0x060fe40003f46270 */
[C---:B------:R-:W-:Y:S01]  /*c770*/  ISETP.GE.AND P6, PT, R18.reuse, 0x21, PT ;  /* 0x000000211200780c */ /* 0x040fe20003fc6270 */
[----:B------:R-:W4:Y:S01]  /*c780*/  SHFL.IDX PT, R3, R7, RZ, 0x1c1f ;  /* 0x001c1fff07037589 */ /* 0x000f2200000e0000 */
[----:B------:R-:W-:Y:S02]  /*c790*/  ISETP.GE.AND P5, PT, R18, 0x41, PT ;  /* 0x000000411200780c */ /* 0x000fe40003fa6270 */
[C---:B------:R-:W-:Y:S01]  /*c7a0*/  LOP3.LUT P4, RZ, R16.reuse, 0x4, RZ, 0xc0, !PT ;  /* 0x0000000410ff7812 */ /* 0x040fe2000788c0ff */
[----:B------:R-:W-:Y:S01]  /*c7b0*/  SHFL.IDX PT, R8, R7, 0x1, 0x1c1f ;  /* 0x003c1f0007087f89 */ /* 0x000fe200000e0000 */
[C---:B------:R-:W-:Y:S02]  /*c7c0*/  LOP3.LUT P3, RZ, R16.reuse, 0x2, RZ, 0xc0, !PT ;  /* 0x0000000210ff7812 */ /* 0x040fe4000786c0ff */
[----:B------:R-:W-:Y:S01]  /*c7d0*/  LOP3.LUT P1, RZ, R16, 0x1, RZ, 0xc0, !PT ;  /* 0x0000000110ff7812 */ /* 0x000fe2000782c0ff */
[----:B------:R-:W-:Y:S02]  /*c7e0*/  SHFL.IDX PT, R9, R9, RZ, 0x1c1f ;  /* 0x001c1fff09097589 */ /* 0x000fe400000e0000 */
[----:B---3--:R-:W-:-:S02]  /*c7f0*/  @P2 IADD3 R2, P0, R32, R14, RZ ;  /* 0x0000000e20022210 */ /* 0x008fc40007f1e0ff */
[----:B------:R-:W3:Y:S03]  /*c800*/  SHFL.IDX PT, R14, R5, 0x1, 0x1c1f ;  /* 0x003c1f00050e7f89 */ /* 0x000ee600000e0000 */
[----:B----4-:R-:W-:Y:S01]  /*c810*/  @P2 IMAD.X R3, RZ, RZ, R3, P0 ;  /* 0x000000ffff032224 */ /* 0x010fe200000e0603 */
[----:B------:R-:W-:Y:S02]  /*c820*/  ISETP.GE.AND P2, PT, R18, 0x61, PT ;  /* 0x000000611200780c */ /* 0x000fe40003f46270 */
[----:B---3--:R-:W-:Y:S02]  /*c830*/  @P6 IADD3 R11, P0, R32, R14, RZ ;  /* 0x0000000e200b6210 */ /* 0x008fe40007f1e0ff */
[----:B------:R-:W3:Y:S03]  /*c840*/  SHFL.IDX PT, R14, R5, 0x2, 0x1c1f ;  /* 0x005c1f00050e7f89 */ /* 0x000ee600000e0000 */
[----:B------:R-:W-:-:S02]  /*c850*/  @P6 IMAD.X R12, RZ, RZ, R8, P0 ;  /* 0x000000ffff0c6224 */ /* 0x000fc400000e0608 */
[----:B------:R-:W4:Y:S04]  /*c860*/  SHFL.IDX PT, R8, R7, 0x2, 0x1c1f ;  /* 0x005c1f0007087f89 */ /* 0x000f2800000e0000 */
[----:B------:R-:W-:Y:S01]  /*c870*/  SHFL.IDX PT, R7, R7, 0x3, 0x1c1f ;  /* 0x007c1f0007077f89 */ /* 0x000fe200000e0000 */
[----:B---3--:R-:W-:-:S03]  /*c880*/  @P5 IADD3 R10, P0, R32, R14, RZ ;  /* 0x0000000e200a5210 */ /* 0x008fc60007f1e0ff */
[----:B------:R-:W3:Y:S02]  /*c890*/  SHFL.IDX PT, R14, R5, 0x3, 0x1c1f ;  /* 0x007c1f00050e7f89 */ /* 0x000ee400000e0000 */
[----:B----4-:R-:W-:Y:S01]  /*c8a0*/  @P5 IMAD.X R8, RZ, RZ, R8, P0 ;  /* 0x000000ffff085224 */ /* 0x010fe200000e0608 */
[----:B---3--:R-:W-:Y:S02]  /*c8b0*/  @P2 IADD3 R5, P0, R32, R14, RZ ;  /* 0x0000000e20052210 */ /* 0x008fe40007f1e0ff */
[----:B------:R3:W4:Y:S03]  /*c8c0*/  SHFL.IDX PT, R14, R6, RZ, 0x1c1f ;  /* 0x001c1fff060e7589 */ /* 0x00072600000e0000 */
[----:B------:R-:W-:Y:S01]  /*c8d0*/  @P2 IMAD.X R7, RZ, RZ, R7, P0 ;  /* 0x000000ffff072224 */ /* 0x000fe200000e0607 */
[----:B------:R-:W-:-:S13]  /*c8e0*/  ISETP.GE.AND P0, PT, R18, 0x1, PT ;  /* 0x000000011200780c */ /* 0x000fda0003f06270 */
[----:B------:R-:W-:Y:S04]  /*c8f0*/  @P0 LDGSTS.E.BYPASS.LTC128B.128 [R0+0x24200], desc[UR50][R2.64], !P4 ;  /* 0x2420000002000fae */ /* 0x000fe8000e101d72 */
[----:B------:R-:W-:Y:S04]  /*c900*/  @P0 LDGSTS.E.BYPASS.LTC128B.128 [R0+0x26a00], desc[UR50][R2.64+0x40], !P3 ;  /* 0x26a0004002000fae */ /* 0x000fe8000d901d72 */
[----:B------:R0:W-:Y:S02]  /*c910*/  @P0 LDGSTS.E.BYPASS.LTC128B.128 [R0+0x29200], desc[UR50][R2.64+0x80], !P1 ;  /* 0x2920008002000fae */ /* 0x0001e4000c901d72 */
[----:B0-----:R-:W-:-:S02]  /*c920*/  @P6 IMAD.MOV.U32 R2, RZ, RZ, R11 ;  /* 0x000000ffff026224 */ /* 0x001fc400078e000b */
[----:B------:R-:W-:-:S05]  /*c930*/  @P6 IMAD.MOV.U32 R3, RZ, RZ, R12 ;  /* 0x000000ffff036224 */ /* 0x000fca00078e000c */
        /* <DEDUP_REMOVED lines=10> */
[----:B------:R3:W-:Y:S04]  /*c9e0*/  @P2 LDGSTS.E.BYPASS.LTC128B.128 [R0+0x25a00], desc[UR50][R2.64], !P4 ;  /* 0x25a0000002002fae */ /* 0x0007e8000e101d72 */
[----:B------:R3:W-:Y:S04]  /*c9f0*/  @P2 LDGSTS.E.BYPASS.LTC128B.128 [R0+0x28200], desc[UR50][R2.64+0x40], !P3 ;  /* 0x2820004002002fae */ /* 0x0007e8000d901d72 */
[----:B----4-:R3:W-:Y:S02]  /*ca00*/  @P2 LDGSTS.E.BYPASS.LTC128B.128 [R0+0x2aa00], desc[UR50][R2.64+0x80], !P1 ;  /* 0x2aa0008002002fae */ /* 0x0107e4000c901d72 */
.L_x_135:
[----:B------:R-:W-:Y:S01]  /*ca10*/  ISETP.GE.AND P0, PT, R18, 0x81, PT ;  /* 0x000000811200780c */ /* 0x000fe20003f06270 */
[----:B------:R-:W-:-:S12]  /*ca20*/  BSSY B0, `(.L_x_57) ;  /* 0x000000d000007945 */ /* 0x000fd80003800000 */
[----:B------:R-:W-:Y:S05]  /*ca30*/  @!P0 BRA `(.L_x_58) ;  /* 0x00000000002c8947 */ /* 0x000fea0003800000 */
[C---:B------:R-:W-:Y:S02]  /*ca40*/  LOP3.LUT P3, RZ, R16.reuse, 0x4, RZ, 0xc0, !PT ;  /* 0x0000000410ff7812 */ /* 0x040fe4000786c0ff */
[C---:B------:R-:W-:Y:S02]  /*ca50*/  LOP3.LUT P2, RZ, R16.reuse, 0x2, RZ, 0xc0, !PT ;  /* 0x0000000210ff7812 */ /* 0x040fe4000784c0ff */
[----:B------:R-:W-:Y:S02]  /*ca60*/  LOP3.LUT P1, RZ, R16, 0x1, RZ, 0xc0, !PT ;  /* 0x0000000110ff7812 */ /* 0x000fe4000782c0ff */
[----:B---3--:R-:W-:-:S05]  /*ca70*/  IADD3 R2, P0, R32, R14, RZ ;  /* 0x0000000e20027210 */ /* 0x008fca0007f1e0ff */
[----:B------:R-:W-:-:S05]  /*ca80*/  IMAD.X R3, RZ, RZ, R9, P0 ;  /* 0x000000ffff037224 */ /* 0x000fca00000e0609 */
[----:B------:R-:W-:Y:S01]  /*ca90*/  @!PT LDS RZ, [RZ] ;  /* 0x00000000fffff984 */ /* 0x000fe20000000800 */
[----:B------:R-:W-:Y:S01]  /*caa0*/  @!PT LDS RZ, [RZ] ;  /* 0x00000000fffff984 */ /* 0x000fe20000000800 */
[----:B------:R-:W-:Y:S01]  /*cab0*/  @!PT LDS RZ, [RZ] ;  /* 0x00000000fffff984 */ /* 0x000fe20000000800 */
[----:B------:R0:W-:Y:S04]  /*cac0*/  LDGSTS.E.BYPASS.LTC128B.128 [R0+0x26200], desc[UR50][R2.64], !P3 ;  /* 0x2620000002007fae */ /* 0x0001e8000d901d72 */
[----:B------:R0:W-:Y:S04]  /*cad0*/  LDGSTS.E.BYPASS.LTC128B.128 [R0+0x28a00], desc[UR50][R2.64+0x40], !P2 ;  /* 0x28a0004002007fae */ /* 0x0001e8000d101d72 */
[----:B------:R0:W-:Y:S02]  /*cae0*/  LDGSTS.E.BYPASS.LTC128B.128 [R0+0x2b200], desc[UR50][R2.64+0x80], !P1 ;  /* 0x2b20008002007fae */ /* 0x0001e4000c901d72 */
.L_x_58:
[----:B------:R-:W-:Y:S05]  /*caf0*/  BSYNC B0 ;  /* 0x0000000000007941 */ /* 0x000fea0003800000 */
.L_x_57:
[----:B------:R-:W-:Y:S01]  /*cb00*/  NOP ;  /* 0x0000000000007918 */ /* 0x000fe20000000000 */
[----:B------:R-:W-:-:S13]  /*cb10*/  PLOP3.LUT P0, PT, PT, PT, PT, 0x80, 0x0 ;  /* 0x000000000000781c */ /* 0x000fda0003f0f070 */
.L_x_59:
[----:B------:R-:W-:Y:S02]  /*cb20*/  PLOP3.LUT P1, PT, P1, P0, PT, 0xa2, 0x0 ;  /* 0x000000000000781c */ /* 0x000fe40000f21472 */
[----:B------:R-:W-:-:S08]  /*cb30*/  @P0 R2UR P1, UR4, R4 ;  /* 0x00000000040402ca */ /* 0x000fd00000020000 */
[----:B------:R-:W-:-:S05]  /*cb40*/  @P0 PLOP3.LUT P0, PT, P1, PT, PT, 0x80, 0x0 ;  /* 0x000000000000081c */ /* 0x000fca0000f0f070 */
[----:B------:R-:W-:Y:S01]  /*cb50*/  @!P1 SYNCS.ARRIVE.TRANS64.RED.A0T1 RZ, [UR4+0x33430], RZ ;  /* 0x033430ffffff99a7 */ /* 0x000fe20008200404 */
[----:B------:R-:W-:Y:S07]  /*cb60*/  @!P1 ARRIVES.LDGSTSBAR.64.TRANSCNT [UR4+0x33430] ;  /* 0x03343000ff0099b0 */ /* 0x000fee0008000a84 */
[----:B------:R-:W-:Y:S05]  /*cb70*/  @P0 BRA.U.ANY `(.L_x_59) ;  /* 0xfffffffd00e80947 */ /* 0x000fea000393ffff */
[----:B------:R-:W-:Y:S01]  /*cb80*/  NOP ;  /* 0x0000000000007918 */ /* 0x000fe20000000000 */
[----:B0--3--:R-:W-:-:S05]  /*cb90*/  IMAD.U32 R0, RZ, RZ, UR46 ;  /* 0x0000002eff007e24 */ /* 0x009fca000f8e00ff */
[----:B------:R-:W-:-:S13]  /*cba0*/  ISETP.NE.AND P2, PT, R0, 0x3, PT ;  /* 0x000000030000780c */ /* 0x000fda0003f45270 */
[----:B------:R-:W-:Y:S05]  /*cbb0*/  @!P2 BRA `(.L_x_60) ;  /* 0x000000000004a947 */ /* 0x000fea0003800000 */
[----:B------:R-:W-:Y:S01]  /*cbc0*/  BPT.TRAP 0x1 ;  /* 0x000000040000795c */ /* 0x000fe20000300000 */
.L_x_60:
[----:B------:R0:W-:Y:S02]  /*cbd0*/  SYNCS.ARRIVE.TRANS64.A1T0 RZ, [R4+URZ+0x33430], RZ ;  /* 0x033430ff04ff79a7 */ /* 0x0001e4000810003f */
[----:B------:R-:W-:Y:S05]  /*cbe0*/  WARPSYNC.ALL ;  /* 0x0000000000007948 */ /* 0x000fea0003800000 */
[----:B------:R-:W-:-:S04]  /*cbf0*/  UIADD3 UR4, UR41, 0x1e200, URZ ;  /* 0x0001e20029047890 */ /* 0x000fc8000fffe03f */
[----:B------:R-:W-:Y:S01]  /*cc00*/  ULOP3.LUT UP0, URZ, UR4, 0x1bf, URZ, 0xc0, !UPT ;  /* 0x000001bf043f7892 */ /* 0x000fe2000f80c03f */
[----:B------:R-:W-:Y:S05]  /*cc10*/  BAR.SYNC.DEFER_BLOCKING 0x8, 0x180 ;  /* 0x0206000000007b1d */ /* 0x000fea0000010000 */
[----:B------:R-:W-:-:S13]  /*cc20*/  PLOP3.LUT P0, PT, PT, PT, UP0, 0x80, 0x0 ;  /* 0x000000000000781c */ /* 0x000fda0003f0f008 */
[----:B------:R-:W-:Y:S05]  /*cc30*/  @!P0 BRA `(.L_x_61) ;  /* 0x0000000000408947 */ /* 0x000fea0003800000 */
[----:B------:R-:W-:Y:S01]  /*cc40*/  MOV R2, 0x0 ;  /* 0x0000000000027802 */ /* 0x000fe20000000f00 */
[----:B------:R-:W-:Y:S01]  /*cc50*/  ULDC.64 UR6, c[0x4][0xc0] ;  /* 0x0100300000067ab9 */ /* 0x000fe20000000a00 */
[----:B------:R-:W-:Y:S01]  /*cc60*/  ULDC.64 UR8, c[0x4][0xc8] ;  /* 0x0100320000087ab9 */ /* 0x000fe20000000a00 */
[----:B------:R-:W-:Y:S01]  /*cc70*/  ULDC.64 UR4, c[0x4][0x28] ;  /* 0x01000a0000047ab9 */ /* 0x000fe20000000a00 */
[----:B012---:R-:W-:Y:S02]  /*cc80*/  IMAD.U32 R4, RZ, RZ, UR6 ;  /* 0x00000006ff047e24 */ /* 0x007fe4000f8e00ff */
[----:B------:R-:W0:Y:S01]  /*cc90*/  LDC.64 R2, c[0x4][R2] ;  /* 0x0100000002027b82 */ /* 0x000e220000000a00 */
[----:B------:R-:W-:Y:S02]  /*cca0*/  IMAD.U32 R5, RZ, RZ, UR7 ;  /* 0x00000007ff057e24 */ /* 0x000fe4000f8e00ff */
        /* <DEDUP_REMOVED lines=8> */
[----:B0-----:R-:W-:Y:S05]  /*cd30*/  CALL.ABS.NOINC R2 ;  /* 0x0000000002007343 */ /* 0x001fea0003c00000 */
.L_x_61:
[----:B------:R-:W3:Y:S01]  /*cd40*/  LDC R6, c[0x0][0x448] ;  /* 0x00011200ff067b82 */ /* 0x000ee20000000800 */
[----:B------:R-:W4:Y:S01]  /*cd50*/  S2R R18, SR_TID.X ;  /* 0x0000000000127919 */ /* 0x000f220000002100 */
[----:B------:R-:W-:Y:S01]  /*cd60*/  IMAD R5, RZ, RZ, -UR43 ;  /* 0x8000002bff057e24 */ /* 0x000fe2000f8e02ff */
[----:B------:R-:W-:Y:S01]  /*cd70*/  R2UR UR6, R31 ;  /* 0x000000001f0672ca */ /* 0x000fe200000e0000 */
[----:B------:R-:W-:Y:S01]  /*cd80*/  ULDC.64 UR8, c[0x0][0x2d8] ;  /* 0x0000b60000087ab9 */ /* 0x000fe20000000a00 */
[----:B------:R-:W-:Y:S01]  /*cd90*/  R2UR UR7, R17 ;  /* 0x00000000110772ca */ /* 0x000fe200000e0000 */
[----:B------:R-:W-:Y:S01]  /*cda0*/  VIADD R8, R37, UR41 ;  /* 0x0000002925087c36 */ /* 0x000fe20008000000 */
[----:B------:R-:W-:Y:S01]  /*cdb0*/  R2UR UR4, R17 ;  /* 0x00000000110472ca */ /* 0x000fe200000e0000 */
[----:B------:R-:W5:Y:S01]  /*cdc0*/  LDC R2, c[0x0][0xc38] ;  /* 0x00030e00ff027b82 */ /* 0x000f620000000800 */
[C---:B------:R-:W-:Y:S02]  /*cdd0*/  LOP3.LUT P3, RZ, R16.reuse, 0x1000, RZ, 0xc0, !PT ;  /* 0x0000100010ff7812 */ /* 0x040fe4000786c0ff */
[----:B------:R-:W-:-:S02]  /*cde0*/  LOP3.LUT P4, RZ, R16, 0x800, RZ, 0xc0, !PT ;  /* 0x0000080010ff7812 */ /* 0x000fc4000788c0ff */
[----:B------:R-:W-:-:S03]  /*cdf0*/  LOP3.LUT P5, RZ, R16, 0x400, RZ, 0xc0, !PT ;  /* 0x0000040010ff7812 */ /* 0x000fc600078ac0ff */
[----:B------:R-:W-:-:S04]  /*ce00*/  UIMAD UR6, UR6, UR8, URZ ;  /* 0x00000008060672a4 */ /* 0x000fc8000f8e023f */
[----:B------:R-:W-:Y:S02]  /*ce10*/  UIMAD UR7, UR7, UR9, UR6 ;  /* 0x00000009070772a4 */ /* 0x000fe4000f8e0206 */
[----:B------:R-:W-:Y:S01]  /*ce20*/  UIMAD.WIDE.U32 UR4, UR4, UR8, URZ ;  /* 0x00000008040472a5 */ /* 0x000fe2000f8e003f */
[----:B---3--:R-:W-:Y:S01]  /*ce30*/  ISETP.NE.AND P0, PT, R6, 0x1, PT ;  /* 0x000000010600780c */ /* 0x008fe20003f05270 */
[----:B------:R-:W-:Y:S01]  /*ce40*/  USHF.R.S32.HI UR6, URZ, 0x1f, UR44 ;  /* 0x0000001f3f067899 */ /* 0x000fe2000801142c */
[----:B------:R-:W-:Y:S01]  /*ce50*/  ULDC.64 UR8, c[0x0][0x2e0] ;  /* 0x0000b80000087ab9 */ /* 0x000fe20000000a00 */
[----:B------:R-:W-:Y:S02]  /*ce60*/  UIADD3 UR5, UR5, UR7, URZ ;  /* 0x0000000705057290 */ /* 0x000fe4000fffe03f */
[----:B------:R-:W-:Y:S01]  /*ce70*/  UIMAD UR6, UR6, UR8, URZ ;  /* 0x00000008060672a4 */ /* 0x000fe2000f8e023f */
[----:B-----5:R-:W-:Y:S01]  /*ce80*/  IMAD R5, R2, R5, UR38 ;  /* 0x0000002602057e24 */ /* 0x020fe2000f8e0205 */
[----:B----4-:R-:W-:Y:S01]  /*ce90*/  SHF.R.U32.HI R19, RZ, 0x2, R18 ;  /* 0x00000002ff137819 */ /* 0x010fe20000011612 */
[----:B------:R-:W-:Y:S01]  /*cea0*/  IMAD.SHL.U32 R18, R18, 0x20, RZ ;  /* 0x0000002012127824 */ /* 0x000fe200078e00ff */
[----:B------:R-:W-:Y:S01]  /*ceb0*/  UIMAD UR6, UR44, UR9, UR6 ;  /* 0x000000092c0672a4 */ /* 0x000fe2000f8e0206 */
[----:B------:R-:W-:-:S03]  /*cec0*/  IMAD.SHL.U32 R5, R5, 0x80, RZ ;  /* 0x0000008005057824 */ /* 0x000fc600078e00ff */
[----:B------:R-:W3:Y:S01]  /*ced0*/  @P0 LDC R0, c[0x0][0x44c] ;  /* 0x00011300ff000b82 */ /* 0x000ee20000000800 */
[----:B------:R-:W-:Y:S01]  /*cee0*/  LOP3.LUT R19, R19, 0x1f, RZ, 0xc0, !PT ;  /* 0x0000001f13137812 */ /* 0x000fe200078ec0ff */
[----:B------:R-:W-:-:S03]  /*cef0*/  UIMAD.WIDE.U32 UR4, UR44, UR8, UR4 ;  /* 0x000000082c0472a5 */ /* 0x000fc6000f8e0004 */
[----:B------:R-:W-:Y:S01]  /*cf00*/  LOP3.LUT R18, R19, 0x60, R18, 0xf8, !PT ;  /* 0x0000006013127812 */ /* 0x000fe200078ef812 */
[----:B------:R-:W-:Y:S01]  /*cf10*/  ULDC.64 UR8, c[0x0][0x2d0] ;  /* 0x0000b40000087ab9 */ /* 0x000fe20000000a00 */
[----:B------:R-:W-:Y:S01]  /*cf20*/  UIADD3 UR5, UR5, UR6, URZ ;  /* 0x0000000605057290 */ /* 0x000fe2000fffe03f */
[----:B------:R-:W4:Y:S01]  /*cf30*/  @P0 LDC R3, c[0x0][0x450] ;  /* 0x00011400ff030b82 */ /* 0x000f220000000800 */
[----:B012---:R-:W-:Y:S01]  /*cf40*/  LOP3.LUT R4, R18, R5, RZ, 0xfc, !PT ;  /* 0x0000000512047212 */ /* 0x007fe200078efcff */
[----:B------:R-:W-:Y:S01]  /*cf50*/  IMAD.U32 R11, RZ, RZ, UR8 ;  /* 0x00000008ff0b7e24 */ /* 0x000fe2000f8e00ff */
[----:B------:R-:W0:Y:S03]  /*cf60*/  S2R R18, SR_TID.X ;  /* 0x0000000000127919 */ /* 0x000e260000002100 */
[----:B------:R-:W-:Y:S02]  /*cf70*/  IMAD.MOV.U32 R2, RZ, RZ, R4 ;  /* 0x000000ffff027224 */ /* 0x000fe400078e0004 */
[----:B---3--:R-:W-:-:S05]  /*cf80*/  @P0 IMAD.HI.U32 R0, R4, R0, RZ ;  /* 0x0000000004000227 */ /* 0x008fca00078e00ff */
[----:B----4-:R-:W-:-:S04]  /*cf90*/  @P0 SHF.R.U32.HI R2, RZ, R3, R0 ;  /* 0x00000003ff020219 */ /* 0x010fc80000011600 */
[--C-:B------:R-:W-:Y:S01]  /*cfa0*/  SHF.R.S32.HI R0, RZ, 0x1f, R2.reuse ;  /* 0x0000001fff007819 */ /* 0x100fe20000011402 */
[----:B------:R-:W-:-:S04]  /*cfb0*/  IMAD.MOV R7, RZ, RZ, -R2 ;  /* 0x000000ffff077224 */ /* 0x000fc800078e0a02 */
[----:B------:R-:W-:Y:S02]  /*cfc0*/  IMAD R3, R0, UR8, RZ ;  /* 0x0000000800037c24 */ /* 0x000fe4000f8e02ff */
[----:B------:R-:W-:Y:S01]  /*cfd0*/  IMAD R7, R6, R7, R4 ;  /* 0x0000000706077224 */ /* 0x000fe200078e0204 */
[----:B0-----:R-:W-:Y:S01]  /*cfe0*/  SHF.R.U32.HI R10, RZ, 0x2, R18 ;  /* 0x00000002ff0a7819 */ /* 0x001fe20000011612 */
[C---:B------:R-:W-:Y:S02]  /*cff0*/  IMAD R9, R2.reuse, UR9, R3 ;  /* 0x0000000902097c24 */ /* 0x040fe4000f8e0203 */
[----:B------:R-:W-:Y:S01]  /*d000*/  IMAD.WIDE.U32 R2, R2, R11, UR4 ;  /* 0x0000000402027e25 */ /* 0x000fe2000f8e000b */
[----:B------:R-:W-:Y:S01]  /*d010*/  SHF.R.S32.HI R0, RZ, 0x1f, R7 ;  /* 0x0000001fff007819 */ /* 0x000fe20000011407 */
[----:B------:R-:W-:Y:S01]  /*d020*/  ULDC.64 UR4, c[0x0][0x2c8] ;  /* 0x0000b20000047ab9 */ /* 0x000fe20000000a00 */
[----:B------:R-:W-:Y:S01]  /*d030*/  LOP3.LUT R10, R10, 0x1f, RZ, 0xc0, !PT ;  /* 0x0000001f0a0a7812 */ /* 0x000fe200078ec0ff */
[----:B------:R-:W-:-:S02]  /*d040*/  IMAD.IADD R3, R3, 0x1, R9 ;  /* 0x0000000103037824 */ /* 0x000fc400078e0209 */
[----:B------:R-:W-:Y:S02]  /*d050*/  IMAD R0, R0, UR4, RZ ;  /* 0x0000000400007c24 */ /* 0x000fe4000f8e02ff */
[----:B------:R-:W-:-:S04]  /*d060*/  IMAD.WIDE.U32 R2, R7, UR4, R2 ;  /* 0x0000000407027c25 */ /* 0x000fc8000f8e0002 */
[----:B------:R-:W-:Y:S01]  /*d070*/  IMAD R7, R7, UR5, R0 ;  /* 0x0000000507077c24 */ /* 0x000fe2000f8e0200 */
[----:B------:R-:W-:Y:S02]  /*d080*/  ULDC.64 UR4, c[0x0][0x280] ;  /* 0x0000a00000047ab9 */ /* 0x000fe40000000a00 */
[----:B------:R-:W-:Y:S01]  /*d090*/  IADD3 R0, P0, R2, UR4, RZ ;  /* 0x0000000402007c10 */ /* 0x000fe2000ff1e0ff */
[----:B------:R-:W-:-:S03]  /*d0a0*/  UMOV UR4, 0xffffffff ;  /* 0xffffffff00047882 */ /* 0x000fc60000000000 */
[----:B------:R-:W-:Y:S01]  /*d0b0*/  IADD3.X R4, R3, UR5, R7, P0, !PT ;  /* 0x0000000503047c10 */ /* 0x000fe200087fe407 */
[----:B------:R-:W-:Y:S08]  /*d0c0*/  BRA.DIV UR4, `(.L_x_62) ;  /* 0x0000003a04247947 */ /* 0x000ff0000b800000 */
[----:B------:R-:W0:Y:S01]  /*d0d0*/  SHFL.IDX PT, R14, R0, RZ, 0x1c1f ;  /* 0x001c1fff000e7589 */ /* 0x000e2200000e0000 */
[----:B------:R-:W-:-:S03]  /*d0e0*/  IMAD.IADD R5, R10, 0x1, R5 ;  /* 0x000000010a057824 */ /* 0x000fc600078e0205 */
[----:B------:R-:W1:Y:S01]  /*d0f0*/  SHFL.IDX PT, R2, R4, RZ, 0x1c1f ;  /* 0x001c1fff04027589 */ /* 0x000e6200000e0000 */
[C---:B------:R-:W-:Y:S01]  /*d100*/  VIADD R7, R5.reuse, 0x20 ;  /* 0x0000002005077836 */ /* 0x040fe20000000000 */
[----:B------:R-:W-:Y:S02]  /*d110*/  ISETP.GE.AND P1, PT, R5, UR40, PT ;  /* 0x0000002805007c0c */ /* 0x000fe4000bf26270 */
[----:B------:R-:W-:Y:S11]  /*d120*/  SHFL.IDX PT, R6, R4, 0x1, 0x1c1f ;  /* 0x003c1f0004067f89 */ /* 0x000ff600000e0000 */
[----:B0-----:R-:W-:-:S05]  /*d130*/  @!P1 IADD3 R14, P0, R32, R14, RZ ;  /* 0x0000000e200e9210 */ /* 0x001fca0007f1e0ff */
[----:B-1----:R-:W-:Y:S02]  /*d140*/  @!P1 IMAD.X R3, RZ, RZ, R2, P0 ;  /* 0x000000ffff039224 */ /* 0x002fe400000e0602 */
[----:B------:R-:W-:Y:S02]  /*d150*/  @!P1 IMAD.MOV.U32 R2, RZ, RZ, R14 ;  /* 0x000000ffff029224 */ /* 0x000fe400078e000e */
[----:B------:R-:W0:Y:S04]  /*d160*/  SHFL.IDX PT, R14, R0, 0x1, 0x1c1f ;  /* 0x003c1f00000e7f89 */ /* 0x000e2800000e0000 */
[----:B------:R-:W-:Y:S04]  /*d170*/  @!P1 LDGSTS.E.BYPASS.LTC128B.128 [R8+0x1e200], desc[UR50][R2.64], !P3 ;  /* 0x1e20000002089fae */ /* 0x000fe8000d901d72 */
[----:B------:R-:W-:Y:S04]  /*d180*/  @!P1 LDGSTS.E.BYPASS.LTC128B.128 [R8+0x20200], desc[UR50][R2.64+0x40], !P4 ;  /* 0x2020004002089fae */ /* 0x000fe8000e101d72 */
[----:B------:R1:W-:Y:S01]  /*d190*/  @!P1 LDGSTS.E.BYPASS.LTC128B.128 [R8+0x22200], desc[UR50][R2.64+0x80], !P5 ;  /* 0x2220008002089fae */ /* 0x0003e2000e901d72 */
[----:B------:R-:W-:-:S13]  /*d1a0*/  ISETP.GE.AND P1, PT, R7, UR40, PT ;  /* 0x0000002807007c0c */ /* 0x000fda000bf26270 */
[----:B0-----:R-:W-:-:S05]  /*d1b0*/  @!P1 IADD3 R14, P0, R32, R14, RZ ;  /* 0x0000000e200e9210 */ /* 0x001fca0007f1e0ff */
[----:B------:R-:W-:Y:S02]  /*d1c0*/  @!P1 IMAD.X R7, RZ, RZ, R6, P0 ;  /* 0x000000ffff079224 */ /* 0x000fe400000e0606 */
[----:B-1----:R-:W-:Y:S01]  /*d1d0*/  @!P1 IMAD.MOV.U32 R2, RZ, RZ, R14 ;  /* 0x000000ffff029224 */ /* 0x002fe200078e000e */
[----:B------:R-:W-:Y:S01]  /*d1e0*/  SHFL.IDX PT, R6, R4, 0x2, 0x1c1f ;  /* 0x005c1f0004067f89 */ /* 0x000fe200000e0000 */
[----:B------:R-:W-:Y:S02]  /*d1f0*/  @!P1 IMAD.MOV.U32 R3, RZ, RZ, R7 ;  /* 0x000000ffff039224 */ /* 0x000fe400078e0007 */
[----:B------:R-:W-:Y:S01]  /*d200*/  VIADD R7, R5, 0x40 ;  /* 0x0000004005077836 */ /* 0x000fe20000000000 */
        /* <DEDUP_REMOVED lines=8> */
[----:B------:R0:W1:Y:S01]  /*d290*/  SHFL.IDX PT, R6, R4, 0x3, 0x1c1f ;  /* 0x007c1f0004067f89 */ /* 0x00006200000e0000 */
[----:B------:R-:W-:-:S03]  /*d2a0*/  @!P1 IMAD.MOV.U32 R3, RZ, RZ, R7 ;  /* 0x000000ffff039224 */ /* 0x000fc600078e0007 */
[----:B------:R0:W2:Y:S04]  /*d2b0*/  SHFL.IDX PT, R14, R0, 0x3, 0x1c1f ;  /* 0x007c1f00000e7f89 */ /* 0x0000a800000e0000 */
[----:B------:R0:W-:Y:S04]  /*d2c0*/  @!P1 LDGSTS.E.BYPASS.LTC128B.128 [R8+0x1f200], desc[UR50][R2.64], !P3 ;  /* 0x1f20000002089fae */ /* 0x0001e8000d901d72 */
[----:B------:R0:W-:Y:S04]  /*d2d0*/  @!P1 LDGSTS.E.BYPASS.LTC128B.128 [R8+0x21200], desc[UR50][R2.64+0x40], !P4 ;  /* 0x2120004002089fae */ /* 0x0001e8000e101d72 */
[----:B------:R0:W-:Y:S02]  /*d2e0*/  @!P1 LDGSTS.E.BYPASS.LTC128B.128 [R8+0x23200], desc[UR50][R2.64+0x80], !P5 ;  /* 0x2320008002089fae */ /* 0x0001e4000e901d72 */
.L_x_144:
[----:B------:R-:W-:-:S05]  /*d2f0*/  VIADD R5, R5, 0x60 ;  /* 0x0000006005057836 */ /* 0x000fca0000000000 */
[----:B------:R-:W-:-:S13]  /*d300*/  ISETP.GE.AND P0, PT, R5, UR40, PT ;  /* 0x0000002805007c0c */ /* 0x000fda000bf06270 */
[----:B0-2---:R-:W-:-:S05]  /*d310*/  @!P0 IADD3 R2, P1, R32, R14, RZ ;  /* 0x0000000e20028210 */ /* 0x005fca0007f3e0ff */
[----:B-1----:R-:W-:-:S05]  /*d320*/  @!P0 IMAD.X R3, RZ, RZ, R6, P1 ;  /* 0x000000ffff038224 */ /* 0x002fca00008e0606 */
[----:B------:R-:W-:Y:S01]  /*d330*/  @!PT LDS RZ, [RZ] ;  /* 0x00000000fffff984 */ /* 0x000fe20000000800 */
[----:B------:R-:W-:Y:S01]  /*d340*/  @!PT LDS RZ, [RZ] ;  /* 0x00000000fffff984 */ /* 0x000fe20000000800 */
[----:B------:R-:W-:Y:S01]  /*d350*/  @!PT LDS RZ, [RZ] ;  /* 0x00000000fffff984 */ /* 0x000fe20000000800 */
[----:B------:R-:W-:Y:S04]  /*d360*/  @!P0 LDGSTS.E.BYPASS.LTC128B.128 [R8+0x1fa00], desc[UR50][R2.64], !P3 ;  /* 0x1fa0000002088fae */ /* 0x000fe8000d901d72 */
[----:B------:R-:W-:Y:S04]  /*d370*/  @!P0 LDGSTS.E.BYPASS.LTC128B.128 [R8+0x21a00], desc[UR50][R2.64+0x40], !P4 ;  /* 0x21a0004002088fae */ /* 0x000fe8000e101d72 */
[----:B------:R0:W-:Y:S01]  /*d380*/  @!P0 LDGSTS.E.BYPASS.LTC128B.128 [R8+0x23a00], desc[UR50][R2.64+0x80], !P5 ;  /* 0x23a0008002088fae */ /* 0x0001e2000e901d72 */
[----:B------:R-:W-:Y:S01]  /*d390*/  NOP ;  /* 0x0000000000007918 */ /* 0x000fe20000000000 */
[----:B------:R-:W-:Y:S02]  /*d3a0*/  SYNCS.ARRIVE.TRANS64.RED.A0T1 RZ, [UR41+0x33400], RZ ;  /* 0x033400ffffff79a7 */ /* 0x000fe40008200429 */
[----:B------:R-:W-:Y:S01]  /*d3b0*/  ARRIVES.LDGSTSBAR.64.TRANSCNT [UR41+0x33400] ;  /* 0x03340000ff0079b0 */ /* 0x000fe20008000aa9 */
[----:B------:R-:W-:Y:S01]  /*d3c0*/  NOP ;  /* 0x0000000000007918 */ /* 0x000fe20000000000 */
[----:B------:R-:W-:Y:S01]  /*d3d0*/  ULOP3.LUT UR4, UR37, 0x1, URZ, 0xc, !UPT ;  /* 0x0000000125047892 */ /* 0x000fe2000f8e0c3f */
[----:B------:R-:W-:Y:S01]  /*d3e0*/  SYNCS.ARRIVE.TRANS64.A1T0 RZ, [UR41+0x33400], RZ ;  /* 0x033400ffffff79a7 */ /* 0x000fe20008100029 */
[----:B0-----:R-:W-:-:S04]  /*d3f0*/  IMAD.U32 R2, RZ, RZ, UR39 ;  /* 0x00000027ff027e24 */ /* 0x001fc8000f8e00ff */
[----:B------:R-:W-:-:S05]  /*d400*/  IMAD.U32 R0, RZ, RZ, UR4 ;  /* 0x00000004ff007e24 */ /* 0x000fca000f8e00ff */
[----:B------:R-:W-:-:S04]  /*d410*/  SHF.L.U32 R0, R0, 0x1f, RZ ;  /* 0x0000001f00007819 */ /* 0x000fc800000006ff */
[----:B------:R-:W0:Y:S02]  /*d420*/  SYNCS.PHASECHK.TRANS64.TRYWAIT P0, [UR41+0x33420], R0 ;  /* 0x03342000ff0075a7 */ /* 0x000e240008000169 */
[----:B0-----:R-:W-:Y:S05]  /*d430*/  @!P0 BRA `(.L_x_63) ;  /* 0x0000003800808947 */ /* 0x001fea0003800000 */
.L_x_145:
[----:B------:R-:W-:-:S13]  /*d440*/  ISETP.GE.AND P0, PT, R2, 0xa1, PT ;  /* 0x000000a10200780c */ /* 0x000fda0003f06270 */
[----:B------:R-:W-:Y:S05]  /*d450*/  @!P0 BRA `(.L_x_64) ;  /* 0x0000001800008947 */ /* 0x000fea0003800000 */
[----:B------:R-:W-:Y:S02]  /*d460*/  IMAD.MOV.U32 R20, RZ, RZ, R30 ;  /* 0x000000ffff147224 */ /* 0x000fe400078e001e */
[----:B------:R-:W-:Y:S02]  /*d470*/  IMAD.MOV.U32 R18, RZ, RZ, R27 ;  /* 0x000000ffff127224 */ /* 0x000fe400078e001b */
[----:B------:R-:W-:-:S07]  /*d480*/  IMAD.U32 R28, RZ, RZ, UR42 ;  /* 0x0000002aff1c7e24 */ /* 0x000fce000f8e00ff */
.L_x_84:
[----:B0-----:R-:W0:Y:S01]  /*d490*/  LDC R3, c[0x0][0x430] ;  /* 0x00010c00ff037b82 */ /* 0x001e220000000800 */
[----:B-1----:R-:W1:Y:S01]  /*d4a0*/  S2R R0, SR_TID.X ;  /* 0x0000000000007919 */ /* 0x002e620000002100 */
[----:B------:R-:W-:Y:S01]  /*d4b0*/  IMAD R10, R28, 0xa0, R36 ;  /* 0x000000a01c0a7824 */ /* 0x000fe200078e0224 */
[----:B------:R-:W-:Y:S01]  /*d4c0*/  ULDC.64 UR4, c[0x0][0x428] ;  /* 0x00010a0000047ab9 */ /* 0x000fe20000000a00 */
[----:B------:R-:W-:Y:S01]  /*d4d0*/  ULDC.64 UR6, c[0x0][0x418] ;  /* 0x0001060000067ab9 */ /* 0x000fe20000000a00 */
[----:B0-----:R-:W-:Y:S02]  /*d4e0*/  ISETP.NE.AND P1, PT, R3, 0x1, PT ;  /* 0x000000010300780c */ /* 0x001fe40003f25270 */
[----:B-1----:R-:W-:Y:S01]  /*d4f0*/  SHF.R.U32.HI R2, RZ, 0x2, R0 ;  /* 0x00000002ff027819 */ /* 0x002fe20000011600 */
[----:B------:R-:W-:-:S10]  /*d500*/  IMAD.SHL.U32 R0, R0, 0x20, RZ ;  /* 0x0000002000007824 */ /* 0x000fd400078e00ff */
[----:B------:R-:W0:Y:S01]  /*d510*/  @P1 LDC R3, c[0x0][0x434] ;  /* 0x00010d00ff031b82 */ /* 0x000e220000000800 */
[----:B------:R-:W-:-:S04]  /*d520*/  LOP3.LUT R2, R2, 0x1f, RZ, 0xc0, !PT ;  /* 0x0000001f02027812 */ /* 0x000fc800078ec0ff */
[----:B------:R-:W-:-:S03]  /*d530*/  LOP3.LUT R0, R2, 0x60, R0, 0xf8, !PT ;  /* 0x0000006002007812 */ /* 0x000fc600078ef800 */
[----:B------:R-:W1:Y:S02]  /*d540*/  @P1 LDC R5, c[0x0][0x438] ;  /* 0x00010e00ff051b82 */ /* 0x000e640000000800 */
[--C-:B------:R-:W-:Y:S02]  /*d550*/  IMAD.IADD R0, R0, 0x1, R10.reuse ;  /* 0x0000000100007824 */ /* 0x100fe400078e020a */
[----:B------:R-:W-:Y:S02]  /*d560*/  IMAD.IADD R10, R33, 0x1, R10 ;  /* 0x00000001210a7824 */ /* 0x000fe400078e020a */
[----:B------:R-:W-:Y:S02]  /*d570*/  IMAD.MOV.U32 R4, RZ, RZ, R0 ;  /* 0x000000ffff047224 */ /* 0x000fe400078e0000 */
[----:B------:R-:W2:Y:S01]  /*d580*/  @P1 LDC R7, c[0x0][0x438] ;  /* 0x00010e00ff071b82 */ /* 0x000ea20000000800 */
[----:B------:R-:W-:Y:S02]  /*d590*/  IMAD.MOV.U32 R11, RZ, RZ, R10 ;  /* 0x000000ffff0b7224 */ /* 0x000fe400078e000a */
[----:B0-----:R-:W-:-:S05]  /*d5a0*/  @P1 IMAD.HI.U32 R2, R0, R3, RZ ;  /* 0x0000000300021227 */ /* 0x001fca00078e00ff */
[----:B-1----:R-:W-:Y:S01]  /*d5b0*/  @P1 SHF.R.U32.HI R4, RZ, R5, R2 ;  /* 0x00000005ff041219 */ /* 0x002fe20000011602 */
[----:B------:R-:W-:-:S03]  /*d5c0*/  IMAD R2, R34, UR4, RZ ;  /* 0x0000000422027c24 */ /* 0x000fc6000f8e02ff */
[----:B------:R-:W-:Y:S01]  /*d5d0*/  SHF.R.S32.HI R3, RZ, 0x1f, R4 ;  /* 0x0000001fff037819 */ /* 0x000fe20000011404 */
[----:B------:R-:W-:Y:S02]  /*d5e0*/  IMAD R5, R29, UR5, R2 ;  /* 0x000000051d057c24 */ /* 0x000fe4000f8e0202 */
[----:B------:R-:W-:-:S04]  /*d5f0*/  IMAD.MOV.U32 R2, RZ, RZ, R4 ;  /* 0x000000ffff027224 */ /* 0x000fc800078e0004 */
[----:B------:R-:W-:-:S04]  /*d600*/  IMAD.WIDE.U32 R2, R29, UR4, R2 ;  /* 0x000000041d027c25 */ /* 0x000fc8000f8e0002 */
[----:B------:R-:W-:Y:S01]  /*d610*/  IMAD.IADD R3, R5, 0x1, R3 ;  /* 0x0000000105037824 */ /* 0x000fe200078e0203 */
[----:B------:R-:W-:-:S04]  /*d620*/  LEA R8, P0, R2, UR6, 0x2 ;  /* 0x0000000602087c11 */ /* 0x000fc8000f8010ff */
[----:B------:R-:W-:Y:S02]  /*d630*/  LEA.HI.X R9, R2, UR7, R3, 0x2, P0 ;  /* 0x0000000702097c11 */ /* 0x000fe400080f1403 */
[----:B------:R-:W0:Y:S01]  /*d640*/  @P1 LDC R3, c[0x0][0x434] ;  /* 0x00010d00ff031b82 */ /* 0x000e220000000800 */
[----:B------:R-:W-:Y:S01]  /*d650*/  ISETP.GT.U32.AND P0, PT, R33, 0x9f, PT ;  /* 0x0000009f2100780c */ /* 0x000fe20003f04070 */
[----:B0-----:R-:W-:-:S05]  /*d660*/  @P1 IMAD.HI.U32 R2, R10, R3, RZ ;  /* 0x000000030a021227 */ /* 0x001fca00078e00ff */
[----:B--2---:R-:W-:-:S07]  /*d670*/  @P1 SHF.R.U32.HI R11, RZ, R7, R2 ;  /* 0x00000007ff0b1219 */ /* 0x004fce0000011602 */
[--C-:B------:R-:W-:Y:S01]  /*d680*/  @!P0 SHF.R.S32.HI R3, RZ, 0x1f, R11.reuse ;  /* 0x0000001fff038819 */ /* 0x100fe2000001140b */
[----:B------:R-:W-:-:S04]  /*d690*/  @!P0 IMAD.MOV.U32 R2, RZ, RZ, R11 ;  /* 0x000000ffff028224 */ /* 0x000fc800078e000b */
[----:B------:R-:W-:Y:S01]  /*d6a0*/  @!P0 IMAD.WIDE.U32 R2, R29, UR4, R2 ;  /* 0x000000041d028c25 */ /* 0x000fe2000f8e0002 */
[----:B------:R-:W-:-:S03]  /*d6b0*/  ULDC UR4, c[0x0][0x430] ;  /* 0x00010c0000047ab9 */ /* 0x000fc60000000800 */
[----:B------:R-:W-:Y:S01]  /*d6c0*/  @!P0 IMAD.IADD R5, R5, 0x1, R3 ;  /* 0x0000000105058824 */ /* 0x000fe200078e0203 */
[----:B------:R-:W-:-:S04]  /*d6d0*/  @!P0 LEA R6, P1, R2, UR6, 0x2 ;  /* 0x0000000602068c11 */ /* 0x000fc8000f8210ff */
[----:B------:R-:W-:Y:S01]  /*d6e0*/  @!P0 LEA.HI.X R7, R2, UR7, R5, 0x2, P1 ;  /* 0x0000000702078c11 */ /* 0x000fe200088f1405 */
[----:B------:R-:W-:-:S06]  /*d6f0*/  IMAD.MOV.U32 R5, RZ, RZ, RZ ;  /* 0x000000ffff057224 */ /* 0x000fcc00078e00ff */
[----:B------:R0:W5:Y:S01]  /*d700*/  @!P0 LDG.E R5, desc[UR50][R6.64] ;  /* 0x0000003206058981 */ /* 0x000162000c1e1900 */
[----:B------:R-:W-:Y:S02]  /*d710*/  VIADD R27, R18, 0x1 ;  /* 0x00000001121b7836 */ /* 0x000fe40000000000 */
[----:B------:R-:W-:Y:S02]  /*d720*/  IMAD.U32 R12, RZ, RZ, UR46 ;  /* 0x0000002eff0c7e24 */ /* 0x000fe4000f8e00ff */
[----:B------:R-:W-:Y:S01]  /*d730*/  IMAD.MOV R13, RZ, RZ, -R4 ;  /* 0x000000ffff0d7224 */ /* 0x000fe200078e0a04 */
[----:B------:R-:W-:Y:S01]  /*d740*/  ISETP.NE.AND P0, PT, R27, 0x2, PT ;  /* 0x000000021b00780c */ /* 0x000fe20003f05270 */
[----:B------:R1:W2:Y:S01]  /*d750*/  LDG.E R7, desc[UR50][R8.64] ;  /* 0x0000003208077981 */ /* 0x0002a2000c1e1900 */
[----:B------:R-:W-:Y:S01]  /*d760*/  ISETP.NE.AND P3, PT, R12, 0x3, PT ;  /* 0x000000030c00780c */ /* 0x000fe20003f65270 */
[----:B------:R-:W-:Y:S01]  /*d770*/  IMAD.MOV R11, RZ, RZ, -R11 ;  /* 0x000000ffff0b7224 */ /* 0x000fe200078e0a0b */
[----:B------:R-:W-:-:S02]  /*d780*/  SEL R3, RZ, 0x1, P0 ;  /* 0x00000001ff037807 */ /* 0x000fc40000000000 */
[----:B------:R-:W-:Y:S01]  /*d790*/  SEL R27, R27, RZ, P0 ;  /* 0x000000ff1b1b7207 */ /* 0x000fe20000000000 */
[----:B0-----:R-:W-:Y:S02]  /*d7a0*/  IMAD R6, R11, UR4, R10 ;  /* 0x000000040b067c24 */ /* 0x001fe4000f8e020a */
[----:B-1----:R-:W-:Y:S02]  /*d7b0*/  IMAD R8, R13, UR4, R0 ;  /* 0x000000040d087c24 */ /* 0x002fe4000f8e0200 */
[----:B------:R-:W-:Y:S01]  /*d7c0*/  IMAD.MOV.U32 R0, RZ, RZ, R28 ;  /* 0x000000ffff007224 */ /* 0x000fe200078e001c */
[----:B------:R-:W-:Y:S01]  /*d7d0*/  LOP3.LUT R30, R20, R3, RZ, 0x3c, !PT ;  /* 0x00000003141e7212 */ /* 0x000fe200078e3cff */
[----:B------:R-:W-:-:S03]  /*d7e0*/  VIADD R28, R28, 0xffffffff ;  /* 0xffffffff1c1c7836 */ /* 0x000fc60000000000 */
[----:B------:R-:W-:Y:S02]  /*d7f0*/  ISETP.GT.AND P2, PT, R0, RZ, PT ;  /* 0x000000ff0000720c */ /* 0x000fe40003f44270 */
[----:B--2---:R-:W-:Y:S01]  /*d800*/  SHF.R.S32.HI R25, RZ, 0x1f, R7 ;  /* 0x0000001fff197819 */ /* 0x004fe20000011407 */
[----:B------:R-:W-:Y:S10]  /*d810*/  @!P3 BRA `(.L_x_65) ;  /* 0x000000000004b947 */ /* 0x000ff40003800000 */
[----:B------:R-:W-:Y:S01]  /*d820*/  BPT.TRAP 0x1 ;  /* 0x000000040000795c */ /* 0x000fe20000300000 */
.L_x_65:
[----:B------:R-:W-:Y:S01]  /*d830*/  LEA R4, R27, UR41, 0x3 ;  /* 0x000000291b047c11 */ /* 0x000fe2000f8e18ff */
[----:B------:R-:W-:Y:S01]  /*d840*/  BSSY B0, `(.L_x_66) ;  /* 0x0000005000007945 */ /* 0x000fe20003800000 */
[----:B------:R-:W-:Y:S02]  /*d850*/  SHF.L.U32 R26, R30, 0x1f, RZ ;  /* 0x0000001f1e1a7819 */ /* 0x000fe400000006ff */
[----:B------:R-:W-:Y:S02]  /*d860*/  SHF.R.S32.HI R19, RZ, 0x1f, R8 ;  /* 0x0000001fff137819 */ /* 0x000fe40000011408 */
[----:B------:R-:W0:Y:S02]  /*d870*/  SYNCS.PHASECHK.TRANS64.TRYWAIT P0, [R4+URZ+0x33480], R26 ;  /* 0x0334801a040075a7 */ /* 0x000e24000800017f */
[----:B0-----:R-:W-:Y:S05]  /*d880*/  @!P0 BRA `(.L_x_67) ;  /* 0x0000003400848947 */ /* 0x001fea0003800000 */
.L_x_146:
[----:B------:R-:W-:Y:S05]  /*d890*/  BSYNC B0 ;  /* 0x0000000000007941 */ /* 0x000fea0003800000 */
.L_x_66:
[----:B------:R-:W-:Y:S01]  /*d8a0*/  ULDC.64 UR4, c[0x0][0x328] ;  /* 0x0000ca0000047ab9 */ /* 0x000fe20000000a00 */
[----:B------:R-:W-:Y:S01]  /*d8b0*/  ULDC.64 UR6, c[0x0][0x338] ;  /* 0x0000ce0000067ab9 */ /* 0x000fe20000000a00 */
[----:B------:R-:W-:Y:S01]  /*d8c0*/  IMAD R3, R19, UR4, RZ ;  /* 0x0000000413037c24 */ /* 0x000fe2000f8e02ff */
[----:B------:R-:W-:Y:S01]  /*d8d0*/  ULDC.64 UR8, c[0x0][0x330] ;  /* 0x0000cc0000087ab9 */ /* 0x000fe20000000a00 */
[----:B------:R-:W-:Y:S01]  /*d8e0*/  IMAD R0, R25, UR6, RZ ;  /* 0x0000000619007c24 */ /* 0x000fe2000f8e02ff */
[----:B------:R-:W-:Y:S01]  /*d8f0*/  SHF.R.S32.HI R22, RZ, 0x1f, R6 ;  /* 0x0000001fff167819 */ /* 0x000fe20000011406 */
[C---:B------:R-:W-:Y:S01]  /*d900*/  IMAD R9, R8.reuse, UR5, R3 ;  /* 0x0000000508097c24 */ /* 0x040fe2000f8e0203 */
[----:B------:R-:W-:Y:S01]  /*d910*/  ULDC.64 UR10, c[0x0][0x318] ;  /* 0x0000c600000a7ab9 */ /* 0x000fe20000000a00 */
[----:B------:R-:W-:Y:S01]  /*d920*/  IMAD.WIDE.U32 R2, R8, UR4, RZ ;  /* 0x0000000408027c25 */ /* 0x000fe2000f8e00ff */
[----:B-----5:R-:W-:Y:S02]  /*d930*/  SHF.R.S32.HI R24, RZ, 0x1f, R5 ;  /* 0x0000001fff187819 */ /* 0x020fe40000011405 */
[C---:B------:R-:W-:Y:S01]  /*d940*/  LOP3.LUT P4, RZ, R16.reuse, 0x4, RZ, 0xc0, !PT ;  /* 0x0000000410ff7812 */ /* 0x040fe2000788c0ff */
[----:B------:R-:W-:Y:S01]  /*d950*/  IMAD.IADD R3, R3, 0x1, R9 ;  /* 0x0000000103037824 */ /* 0x000fe200078e0209 */
[C---:B------:R-:W-:Y:S01]  /*d960*/  LOP3.LUT P3, RZ, R16.reuse, 0x2, RZ, 0xc0, !PT ;  /* 0x0000000210ff7812 */ /* 0x040fe2000786c0ff */
[C---:B------:R-:W-:Y:S01]  /*d970*/  IMAD R0, R7.reuse, UR7, R0 ;  /* 0x0000000707007c24 */ /* 0x040fe2000f8e0200 */
[----:B------:R-:W-:Y:S01]  /*d980*/  LOP3.LUT P1, RZ, R16, 0x1, RZ, 0xc0, !PT ;  /* 0x0000000110ff7812 */ /* 0x000fe2000782c0ff */
        /* <DEDUP_REMOVED lines=9> */
[C---:B------:R-:W-:Y:S02]  /*da20*/  IMAD R0, R6.reuse, UR5, R0 ;  /* 0x0000000506007c24 */ /* 0x040fe4000f8e0200 */
[----:B------:R-:W-:Y:S01]  /*da30*/  IMAD.WIDE.U32 R2, R6, UR4, RZ ;  /* 0x0000000406027c25 */ /* 0x000fe2000f8e00ff */
[----:B------:R-:W-:-:S03]  /*da40*/  UMOV UR4, 0xffffffff ;  /* 0xffffffff00047882 */ /* 0x000fc60000000000 */
[----:B------:R-:W-:Y:S02]  /*da50*/  IMAD.IADD R3, R3, 0x1, R0 ;  /* 0x0000000103037824 */ /* 0x000fe400078e0200 */
[----:B------:R-:W-:Y:S02]  /*da60*/  IMAD R0, R24, UR6, RZ ;  /* 0x0000000618007c24 */ /* 0x000fe4000f8e02ff */
[----:B------:R-:W-:-:S04]  /*da70*/  IMAD.WIDE.U32 R2, R5, UR6, R2 ;  /* 0x0000000605027c25 */ /* 0x000fc8000f8e0002 */
[----:B------:R-:W-:-:S04]  /*da80*/  IMAD R0, R5, UR7, R0 ;  /* 0x0000000705007c24 */ /* 0x000fc8000f8e0200 */
[----:B------:R-:W-:Y:S02]  /*da90*/  IMAD.IADD R3, R3, 0x1, R0 ;  /* 0x0000000103037824 */ /* 0x000fe400078e0200 */
[----:B------:R-:W-:-:S03]  /*daa0*/  IMAD.WIDE.U32 R2, R17, UR8, R2 ;  /* 0x0000000811027c25 */ /* 0x000fc6000f8e0002 */
[----:B------:R-:W-:-:S04]  /*dab0*/  IADD3 R21, P0, R2, UR10, RZ ;  /* 0x0000000a02157c10 */ /* 0x000fc8000ff1e0ff */
[----:B------:R-:W-:Y:S01]  /*dac0*/  IADD3.X R23, R23, UR11, R3, P0, !PT ;  /* 0x0000000b17177c10 */ /* 0x000fe200087fe403 */
[----:B------:R-:W-:Y:S08]  /*dad0*/  BRA.DIV UR4, `(.L_x_68) ;  /* 0x0000003604047947 */ /* 0x000ff0000b800000 */
[----:B------:R-:W1:Y:S04]  /*dae0*/  SHFL.IDX PT, R2, R9, RZ, 0x1c1f ;  /* 0x001c1fff09027589 */ /* 0x000e6800000e0000 */
[----:B------:R-:W2:Y:S04]  /*daf0*/  SHFL.IDX PT, R0, R10, RZ, 0x1c1f ;  /* 0x001c1fff0a007589 */ /* 0x000ea800000e0000 */
[----:B------:R-:W-:Y:S01]  /*db00*/  SHFL.IDX PT, R23, R23, RZ, 0x1c1f ;  /* 0x001c1fff17177589 */ /* 0x000fe200000e0000 */
[----:B-1----:R-:W-:-:S05]  /*db10*/  IADD3 R2, P0, R32, R2, RZ ;  /* 0x0000000220027210 */ /* 0x002fca0007f1e0ff */
[----:B--2---:R-:W-:Y:S02]  /*db20*/  IMAD.X R3, RZ, RZ, R0, P0 ;  /* 0x000000ffff037224 */ /* 0x004fe400000e0600 */
[----:B------:R-:W-:Y:S02]  /*db30*/  VIADD R0, R35, UR41 ;  /* 0x0000002923007c36 */ /* 0x000fe40008000000 */
[----:B------:R-:W-:Y:S04]  /*db40*/  SHFL.IDX PT, R35, R10, 0x2, 0x1c1f ;  /* 0x005c1f000a237f89 */ /* 0x000fe800000e0000 */
[----:B------:R-:W-:Y:S04]  /*db50*/  LDGSTS.E.BYPASS.LTC128B.128 [R0+0xf200], desc[UR50][R2.64], !P4 ;  /* 0x0f20000002007fae */ /* 0x000fe8000e101d72 */
[----:B------:R-:W-:Y:S04]  /*db60*/  LDGSTS.E.BYPASS.LTC128B.128 [R0+0x11a00], desc[UR50][R2.64+0x40], !P3 ;  /* 0x11a0004002007fae */ /* 0x000fe8000d901d72 */
[----:B------:R1:W-:Y:S04]  /*db70*/  LDGSTS.E.BYPASS.LTC128B.128 [R0+0x14200], desc[UR50][R2.64+0x80], !P1 ;  /* 0x1420008002007fae */ /* 0x0003e8000c901d72 */
[----:B-1----:R-:W1:Y:S04]  /*db80*/  SHFL.IDX PT, R2, R9, 0x1, 0x1c1f ;  /* 0x003c1f0009027f89 */ /* 0x002e6800000e0000 */
[----:B------:R-:W2:Y:S01]  /*db90*/  SHFL.IDX PT, R3, R10, 0x1, 0x1c1f ;  /* 0x003c1f000a037f89 */ /* 0x000ea200000e0000 */
[----:B-1----:R-:W-:-:S05]  /*dba0*/  IADD3 R2, P0, R32, R2, RZ ;  /* 0x0000000220027210 */ /* 0x002fca0007f1e0ff */
[----:B--2---:R-:W-:-:S05]  /*dbb0*/  IMAD.X R3, RZ, RZ, R3, P0 ;  /* 0x000000ffff037224 */ /* 0x004fca00000e0603 */
[----:B------:R-:W-:Y:S04]  /*dbc0*/  LDGSTS.E.BYPASS.LTC128B.128 [R0+0xfa00], desc[UR50][R2.64], !P4 ;  /* 0x0fa0000002007fae */ /* 0x000fe8000e101d72 */
[----:B------:R-:W-:Y:S04]  /*dbd0*/  LDGSTS.E.BYPASS.LTC128B.128 [R0+0x12200], desc[UR50][R2.64+0x40], !P3 ;  /* 0x1220004002007fae */ /* 0x000fe8000d901d72 */
        /* <DEDUP_REMOVED lines=11> */
[----:B------:R-:W-:Y:S04]  /*dc90*/  LDGSTS.E.BYPASS.LTC128B.128 [R0+0x10a00], desc[UR50][R2.64], !P4 ;  /* 0x10a0000002007fae */ /* 0x000fe8000e101d72 */
[----:B------:R-:W-:Y:S04]  /*dca0*/  LDGSTS.E.BYPASS.LTC128B.128 [R0+0x13200], desc[UR50][R2.64+0x40], !P3 ;  /* 0x1320004002007fae */ /* 0x000fe8000d901d72 */
[----:B------:R1:W-:Y:S04]  /*dcb0*/  LDGSTS.E.BYPASS.LTC128B.128 [R0+0x15a00], desc[UR50][R2.64+0x80], !P1 ;  /* 0x15a0008002007fae */ /* 0x0003e8000c901d72 */
[----:B-1----:R1:W2:Y:S02]  /*dcc0*/  SHFL.IDX PT, R2, R21, RZ, 0x1c1f ;  /* 0x001c1fff15027589 */ /* 0x0022a400000e0000 */
.L_x_158:
[----:B--2---:R-:W-:-:S05]  /*dcd0*/  IADD3 R2, P0, R32, R2, RZ ;  /* 0x0000000220027210 */ /* 0x004fca0007f1e0ff */
        /* <DEDUP_REMOVED lines=9> */
.L_x_69:
[----:B------:R-:W-:Y:S02]  /*dd70*/  PLOP3.LUT P1, PT, P1, P0, PT, 0xa2, 0x0 ;  /* 0x000000000000781c */ /* 0x000fe40000f21472 */
[----:B------:R-:W-:-:S08]  /*dd80*/  @P0 R2UR P1, UR4, R4 ;  /* 0x00000000040402ca */ /* 0x000fd00000020000 */
[----:B------:R-:W-:-:S05]  /*dd90*/  @P0 PLOP3.LUT P0, PT, P1, PT, PT, 0x80, 0x0 ;  /* 0x000000000000081c */ /* 0x000fca0000f0f070 */
[----:B------:R-:W-:Y:S01]  /*dda0*/  @!P1 SYNCS.ARRIVE.TRANS64.RED.A0T1 RZ, [UR4+0x33470], RZ ;  /* 0x033470ffffff99a7 */ /* 0x000fe20008200404 */
[----:B------:R-:W-:Y:S07]  /*ddb0*/  @!P1 ARRIVES.LDGSTSBAR.64.TRANSCNT [UR4+0x33470] ;  /* 0x03347000ff0099b0 */ /* 0x000fee0008000a84 */
[----:B------:R-:W-:Y:S05]  /*ddc0*/  @P0 BRA.U.ANY `(.L_x_69) ;  /* 0xfffffffd00e80947 */ /* 0x000fea000393ffff */
[----:B------:R-:W-:Y:S01]  /*ddd0*/  NOP ;  /* 0x0000000000007918 */ /* 0x000fe20000000000 */
[----:B--2---:R-:W-:-:S05]  /*dde0*/  IMAD.U32 R2, RZ, RZ, UR46 ;  /* 0x0000002eff027e24 */ /* 0x004fca000f8e00ff */
[----:B------:R-:W-:-:S13]  /*ddf0*/  ISETP.NE.AND P3, PT, R2, 0x3, PT ;  /* 0x000000030200780c */ /* 0x000fda0003f65270 */
[----:B------:R-:W-:Y:S05]  /*de00*/  @!P3 BRA `(.L_x_70) ;  /* 0x000000000004b947 */ /* 0x000fea0003800000 */
[----:B------:R-:W-:Y:S01]  /*de10*/  BPT.TRAP 0x1 ;  /* 0x000000040000795c */ /* 0x000fe20000300000 */
.L_x_70:
[----:B------:R2:W-:Y:S01]  /*de20*/  SYNCS.ARRIVE.TRANS64.A1T0 RZ, [R4+URZ+0x33470], RZ ;  /* 0x033470ff04ff79a7 */ /* 0x0005e2000810003f */
[----:B------:R-:W-:Y:S05]  /*de30*/  @!P3 BRA `(.L_x_71) ;  /* 0x000000000004b947 */ /* 0x000fea0003800000 */
[----:B------:R-:W-:Y:S01]  /*de40*/  BPT.TRAP 0x1 ;  /* 0x000000040000795c */ /* 0x000fe20000300000 */
.L_x_71:
[----:B------:R-:W3:Y:S01]  /*de50*/  SYNCS.PHASECHK.TRANS64.TRYWAIT P0, [R4+URZ+0x33440], R26 ;  /* 0x0334401a040075a7 */ /* 0x000ee2000800017f */
[----:B------:R-:W-:Y:S04]  /*de60*/  BSSY B0, `(.L_x_72) ;  /* 0x0000002000007945 */ /* 0x000fe80003800000 */
[----:B---3--:R-:W-:Y:S05]  /*de70*/  @!P0 BRA `(.L_x_73) ;  /* 0x00000034009c8947 */ /* 0x008fea0003800000 */
.L_x_159:
[----:B------:R-:W-:Y:S05]  /*de80*/  BSYNC B0 ;  /* 0x0000000000007941 */ /* 0x000fea0003800000 */
.L_x_72:
[----:B------:R-:W-:Y:S01]  /*de90*/  ULDC.64 UR4, c[0x0][0x300] ;  /* 0x0000c00000047ab9 */ /* 0x000fe20000000a00 */
[----:B------:R-:W-:Y:S01]  /*dea0*/  ULDC.64 UR6, c[0x0][0x310] ;  /* 0x0000c40000067ab9 */ /* 0x000fe20000000a00 */
[----:B------:R-:W-:Y:S01]  /*deb0*/  IMAD R19, R19, UR4, RZ ;  /* 0x0000000413137c24 */ /* 0x000fe2000f8e02ff */
[----:B------:R-:W-:Y:S01]  /*dec0*/  ULDC.64 UR8, c[0x0][0x308] ;  /* 0x0000c20000087ab9 */ /* 0x000fe20000000a00 */
[----:B------:R-:W-:Y:S01]  /*ded0*/  IMAD.WIDE.U32 R2, R8, UR4, RZ ;  /* 0x0000000408027c25 */ /* 0x000fe2000f8e00ff */
[----:B------:R-:W-:Y:S01]  /*dee0*/  ULDC.64 UR10, c[0x0][0x2e8] ;  /* 0x0000ba00000a7ab9 */ /* 0x000fe20000000a00 */
[----:B------:R-:W-:Y:S02]  /*def0*/  LOP3.LUT P4, RZ, R16, 0x4, RZ, 0xc0, !PT ;  /* 0x0000000410ff7812 */ /* 0x000fe4000788c0ff */
[----:B------:R-:W-:Y:S01]  /*df00*/  IMAD R19, R8, UR5, R19 ;  /* 0x0000000508137c24 */ /* 0x000fe2000f8e0213 */
[C---:B------:R-:W-:Y:S01]  /*df10*/  LOP3.LUT P3, RZ, R16.reuse, 0x2, RZ, 0xc0, !PT ;  /* 0x0000000210ff7812 */ /* 0x040fe2000786c0ff */
[----:B------:R-:W-:Y:S01]  /*df20*/  IMAD R8, R25, UR6, RZ ;  /* 0x0000000619087c24 */ /* 0x000fe2000f8e02ff */
[----:B------:R-:W-:Y:S01]  /*df30*/  LOP3.LUT P1, RZ, R16, 0x1, RZ, 0xc0, !PT ;  /* 0x0000000110ff7812 */ /* 0x000fe2000782c0ff */
[----:B------:R-:W-:-:S02]  /*df40*/  IMAD.IADD R3, R3, 0x1, R19 ;  /* 0x0000000103037824 */ /* 0x000fc400078e0213 */
[C---:B------:R-:W-:Y:S02]  /*df50*/  IMAD R9, R7.reuse, UR7, R8 ;  /* 0x0000000707097c24 */ /* 0x040fe4000f8e0208 */
[----:B------:R-:W-:-:S04]  /*df60*/  IMAD.WIDE.U32 R2, R7, UR6, R2 ;  /* 0x0000000607027c25 */ /* 0x000fc8000f8e0002 */
[----:B------:R-:W-:Y:S02]  /*df70*/  IMAD.IADD R3, R3, 0x1, R9 ;  /* 0x0000000103037824 */ /* 0x000fe400078e0209 */
[----:B------:R-:W-:Y:S02]  /*df80*/  IMAD R8, R31, UR8, RZ ;  /* 0x000000081f087c24 */ /* 0x000fe4000f8e02ff */
[----:B------:R-:W-:-:S04]  /*df90*/  IMAD.WIDE.U32 R2, R17, UR8, R2 ;  /* 0x0000000811027c25 */ /* 0x000fc8000f8e0002 */
[----:B------:R-:W-:Y:S01]  /*dfa0*/  IMAD R7, R17, UR9, R8 ;  /* 0x0000000911077c24 */ /* 0x000fe2000f8e0208 */
[----:B------:R-:W-:Y:S01]  /*dfb0*/  IADD3 R19, P0, R2, UR10, RZ ;  /* 0x0000000a02137c10 */ /* 0x000fe2000ff1e0ff */
[----:B------:R-:W-:-:S03]  /*dfc0*/  IMAD R24, R24, UR6, RZ ;  /* 0x0000000618187c24 */ /* 0x000fc6000f8e02ff */
[----:B-1----:R-:W-:Y:S01]  /*dfd0*/  IADD3.X R21, R7, UR11, R3, P0, !PT ;  /* 0x0000000b07157c10 */ /* 0x002fe200087fe403 */
[----:B------:R-:W-:-:S04]  /*dfe0*/  IMAD R3, R22, UR4, RZ ;  /* 0x0000000416037c24 */ /* 0x000fc8000f8e02ff */
        /* <DEDUP_REMOVED lines=10> */
[----:B------:R-:W-:Y:S08]  /*e090*/  BRA.DIV UR4, `(.L_x_74) ;  /* 0x0000003604287947 */ /* 0x000ff0000b800000 */
[----:B------:R-:W1:Y:S04]  /*e0a0*/  SHFL.IDX PT, R14, R19, RZ, 0x1c1f ;  /* 0x001c1fff130e7589 */ /* 0x000e6800000e0000 */
[----:B------:R-:W4:Y:S04]  /*e0b0*/  SHFL.IDX PT, R3, R21, RZ, 0x1c1f ;  /* 0x001c1fff15037589 */ /* 0x000f2800000e0000 */
[----:B------:R-:W-:Y:S04]  /*e0c0*/  SHFL.IDX PT, R2, R19, 0x3, 0x1c1f ;  /* 0x007c1f0013027f89 */ /* 0x000fe800000e0000 */
[----:B------:R-:W-:Y:S01]  /*e0d0*/  SHFL.IDX PT, R22, R22, RZ, 0x1c1f ;  /* 0x001c1fff16167589 */ /* 0x000fe200000e0000 */
[----:B-1----:R-:W-:-:S03]  /*e0e0*/  IADD3 R10, P0, R32, R14, RZ ;  /* 0x0000000e200a7210 */ /* 0x002fc60007f1e0ff */
[----:B------:R-:W1:Y:S02]  /*e0f0*/  SHFL.IDX PT, R14, R19, 0x1, 0x1c1f ;  /* 0x003c1f00130e7f89 */ /* 0x000e6400000e0000 */
[----:B----4-:R-:W-:Y:S02]  /*e100*/  IMAD.X R11, RZ, RZ, R3, P0 ;  /* 0x000000ffff0b7224 */ /* 0x010fe400000e0603 */
[----:B------:R-:W4:Y:S04]  /*e110*/  SHFL.IDX PT, R3, R21, 0x1, 0x1c1f ;  /* 0x003c1f0015037f89 */ /* 0x000f2800000e0000 */
[----:B------:R0:W-:Y:S04]  /*e120*/  LDGSTS.E.BYPASS.LTC128B.128 [R0+0x24200], desc[UR50][R10.64], !P4 ;  /* 0x242000000a007fae */ /* 0x0001e8000e101d72 */
[----:B------:R0:W-:Y:S04]  /*e130*/  LDGSTS.E.BYPASS.LTC128B.128 [R0+0x26a00], desc[UR50][R10.64+0x40], !P3 ;  /* 0x26a000400a007fae */ /* 0x0001e8000d901d72 */
[----:B------:R0:W-:Y:S01]  /*e140*/  LDGSTS.E.BYPASS.LTC128B.128 [R0+0x29200], desc[UR50][R10.64+0x80], !P1 ;  /* 0x292000800a007fae */ /* 0x0001e2000c901d72 */
[----:B-1----:R-:W-:-:S03]  /*e150*/  IADD3 R8, P0, R32, R14, RZ ;  /* 0x0000000e20087210 */ /* 0x002fc60007f1e0ff */
[----:B------:R-:W1:Y:S02]  /*e160*/  SHFL.IDX PT, R14, R19, 0x2, 0x1c1f ;  /* 0x005c1f00130e7f89 */ /* 0x000e6400000e0000 */
[----:B----4-:R-:W-:Y:S02]  /*e170*/  IMAD.X R9, RZ, RZ, R3, P0 ;  /* 0x000000ffff097224 */ /* 0x010fe400000e0603 */
[----:B------:R-:W4:Y:S04]  /*e180*/  SHFL.IDX PT, R3, R21, 0x2, 0x1c1f ;  /* 0x005c1f0015037f89 */ /* 0x000f2800000e0000 */
[----:B------:R-:W5:Y:S04]  /*e190*/  SHFL.IDX PT, R21, R21, 0x3, 0x1c1f ;  /* 0x007c1f0015157f89 */ /* 0x000f6800000e0000 */
[----:B------:R0:W-:Y:S04]  /*e1a0*/  LDGSTS.E.BYPASS.LTC128B.128 [R0+0x24a00], desc[UR50][R8.64], !P4 ;  /* 0x24a0000008007fae */ /* 0x0001e8000e101d72 */
[----:B------:R0:W-:Y:S04]  /*e1b0*/  LDGSTS.E.BYPASS.LTC128B.128 [R0+0x27200], desc[UR50][R8.64+0x40], !P3 ;  /* 0x2720004008007fae */ /* 0x0001e8000d901d72 */
[----:B------:R0:W-:Y:S01]  /*e1c0*/  LDGSTS.E.BYPASS.LTC128B.128 [R0+0x29a00], desc[UR50][R8.64+0x80], !P1 ;  /* 0x29a0008008007fae */ /* 0x0001e2000c901d72 */
[----:B-1----:R-:W-:-:S03]  /*e1d0*/  IADD3 R6, P0, R32, R14, RZ ;  /* 0x0000000e20067210 */ /* 0x002fc60007f1e0ff */
[----:B------:R0:W1:Y:S02]  /*e1e0*/  SHFL.IDX PT, R14, R5, RZ, 0x1c1f ;  /* 0x001c1fff050e7589 */ /* 0x00006400000e0000 */
[----:B----4-:R-:W-:Y:S01]  /*e1f0*/  IMAD.X R7, RZ, RZ, R3, P0 ;  /* 0x000000ffff077224 */ /* 0x010fe200000e0603 */
[----:B------:R-:W-:-:S04]  /*e200*/  IADD3 R2, P0, R32, R2, RZ ;  /* 0x0000000220027210 */ /* 0x000fc80007f1e0ff */
[----:B------:R0:W-:Y:S01]  /*e210*/  LDGSTS.E.BYPASS.LTC128B.128 [R0+0x25200], desc[UR50][R6.64], !P4 ;  /* 0x2520000006007fae */ /* 0x0001e2000e101d72 */
[----:B-----5:R-:W-:-:S03]  /*e220*/  IMAD.X R3, RZ, RZ, R21, P0 ;  /* 0x000000ffff037224 */ /* 0x020fc600000e0615 */
[----:B------:R0:W-:Y:S04]  /*e230*/  LDGSTS.E.BYPASS.LTC128B.128 [R0+0x27a00], desc[UR50][R6.64+0x40], !P3 ;  /* 0x27a0004006007fae */ /* 0x0001e8000d901d72 */
[----:B------:R0:W-:Y:S04]  /*e240*/  LDGSTS.E.BYPASS.LTC128B.128 [R0+0x2a200], desc[UR50][R6.64+0x80], !P1 ;  /* 0x2a20008006007fae */ /* 0x0001e8000c901d72 */
[----:B------:R0:W-:Y:S04]  /*e250*/  LDGSTS.E.BYPASS.LTC128B.128 [R0+0x25a00], desc[UR50][R2.64], !P4 ;  /* 0x25a0000002007fae */ /* 0x0001e8000e101d72 */
[----:B------:R0:W-:Y:S04]  /*e260*/  LDGSTS.E.BYPASS.LTC128B.128 [R0+0x28200], desc[UR50][R2.64+0x40], !P3 ;  /* 0x2820004002007fae */ /* 0x0001e8000d901d72 */
[----:B-1----:R0:W-:Y:S02]  /*e270*/  LDGSTS.E.BYPASS.LTC128B.128 [R0+0x2aa00], desc[UR50][R2.64+0x80], !P1 ;  /* 0x2aa0008002007fae */ /* 0x0021e4000c901d72 */
.L_x_171:
[----:B0-----:R-:W-:-:S05]  /*e280*/  IADD3 R2, P0, R32, R14, RZ ;  /* 0x0000000e20027210 */ /* 0x001fca0007f1e0ff */
        /* <DEDUP_REMOVED lines=9> */
.L_x_75:
[----:B------:R-:W-:Y:S02]  /*e320*/  PLOP3.LUT P1, PT, P1, P0, PT, 0xa2, 0x0 ;  /* 0x000000000000781c */ /* 0x000fe40000f21472 */
[----:B------:R-:W-:-:S08]  /*e330*/  @P0 R2UR P1, UR4, R4 ;  /* 0x00000000040402ca */ /* 0x000fd00000020000 */
[----:B------:R-:W-:-:S05]  /*e340*/  @P0 PLOP3.LUT P0, PT, P1, PT, PT, 0x80, 0x0 ;  /* 0x000000000000081c */ /* 0x000fca0000f0f070 */
[----:B------:R-:W-:Y:S01]  /*e350*/  @!P1 SYNCS.ARRIVE.TRANS64.RED.A0T1 RZ, [UR4+0x33430], RZ ;  /* 0x033430ffffff99a7 */ /* 0x000fe20008200404 */
[----:B------:R-:W-:Y:S07]  /*e360*/  @!P1 ARRIVES.LDGSTSBAR.64.TRANSCNT [UR4+0x33430] ;  /* 0x03343000ff0099b0 */ /* 0x000fee0008000a84 */
[----:B------:R-:W-:Y:S05]  /*e370*/  @P0 BRA.U.ANY `(.L_x_75) ;  /* 0xfffffffd00e80947 */ /* 0x000fea000393ffff */
[----:B------:R-:W-:Y:S01]  /*e380*/  NOP ;  /* 0x0000000000007918 */ /* 0x000fe20000000000 */
[----:B0-----:R-:W-:-:S05]  /*e390*/  IMAD.U32 R0, RZ, RZ, UR46 ;  /* 0x0000002eff007e24 */ /* 0x001fca000f8e00ff */
[----:B------:R-:W-:-:S13]  /*e3a0*/  ISETP.NE.AND P3, PT, R0, 0x3, PT ;  /* 0x000000030000780c */ /* 0x000fda0003f65270 */
[----:B------:R-:W-:Y:S05]  /*e3b0*/  @!P3 BRA `(.L_x_76) ;  /* 0x000000000004b947 */ /* 0x000fea0003800000 */
[----:B------:R-:W-:Y:S01]  /*e3c0*/  BPT.TRAP 0x1 ;  /* 0x000000040000795c */ /* 0x000fe20000300000 */
.L_x_76:
[----:B------:R-:W-:Y:S01]  /*e3d0*/  IMAD.U32 R0, RZ, RZ, UR47 ;  /* 0x0000002fff007e24 */ /* 0x000fe2000f8e00ff */
[----:B------:R0:W-:Y:S04]  /*e3e0*/  SYNCS.ARRIVE.TRANS64.A1T0 RZ, [R4+URZ+0x33430], RZ ;  /* 0x033430ff04ff79a7 */ /* 0x0001e8000810003f */
[----:B------:R-:W-:-:S13]  /*e3f0*/  ISETP.NE.AND P0, PT, R0, 0x3, PT ;  /* 0x000000030000780c */ /* 0x000fda0003f05270 */
[----:B0-----:R-:W-:Y:S05]  /*e400*/  @!P0 BRA `(.L_x_77) ;  /* 0x0000000000048947 */ /* 0x001fea0003800000 */
[----:B------:R-:W-:Y:S01]  /*e410*/  BPT.TRAP 0x1 ;  /* 0x000000040000795c */ /* 0x000fe20000300000 */
.L_x_77:
[----:B------:R-:W-:Y:S01]  /*e420*/  LOP3.LUT R3, R20, 0x1, RZ, 0x3c, !PT ;  /* 0x0000000114037812 */ /* 0x000fe200078e3cff */
[----:B------:R-:W-:Y:S01]  /*e430*/  BSSY B0, `(.L_x_78) ;  /* 0x0000005000007945 */ /* 0x000fe20003800000 */
[----:B------:R-:W-:Y:S02]  /*e440*/  LEA R0, R18, UR41, 0x3 ;  /* 0x0000002912007c11 */ /* 0x000fe4000f8e18ff */
[----:B------:R-:W-:-:S04]  /*e450*/  SHF.L.U32 R3, R3, 0x1f, RZ ;  /* 0x0000001f03037819 */ /* 0x000fc800000006ff */
[----:B------:R-:W0:Y:S02]  /*e460*/  SYNCS.PHASECHK.TRANS64.TRYWAIT P1, [R0+URZ+0x33470], R3 ;  /* 0x03347003000075a7 */ /* 0x000e24000802017f */
[----:B0-----:R-:W-:Y:S05]  /*e470*/  @!P1 BRA `(.L_x_79) ;  /* 0x00000034009c9947 */ /* 0x001fea0003800000 */
.L_x_172:
[----:B------:R-:W-:Y:S05]  /*e480*/  BSYNC B0 ;  /* 0x0000000000007941 */ /* 0x000fea0003800000 */
.L_x_78:
[----:B------:R-:W-:-:S05]  /*e490*/  IMAD.U32 R2, RZ, RZ, UR46 ;  /* 0x0000002eff027e24 */ /* 0x000fca000f8e00ff */
[----:B------:R-:W-:-:S13]  /*e4a0*/  ISETP.NE.AND P1, PT, R2, 0x3, PT ;  /* 0x000000030200780c */ /* 0x000fda0003f25270 */
[----:B------:R-:W-:Y:S05]  /*e4b0*/  @!P1 BRA `(.L_x_80) ;  /* 0x0000000000049947 */ /* 0x000fea0003800000 */
[----:B------:R-:W-:Y:S01]  /*e4c0*/  BPT.TRAP 0x1 ;  /* 0x000000040000795c */ /* 0x000fe20000300000 */
.L_x_80:
[----:B0-----:R-:W-:Y:S01]  /*e4d0*/  SHF.L.U32 R3, R20, 0x1f, RZ ;  /* 0x0000001f14037819 */ /* 0x001fe200000006ff */
[----:B------:R-:W-:-:S03]  /*e4e0*/  IMAD R2, R18, 0x7800, RZ ;  /* 0x0000780012027824 */ /* 0x000fc600078e02ff */
[----:B------:R-:W0:Y:S02]  /*e4f0*/  SYNCS.PHASECHK.TRANS64.TRYWAIT P1, [R0+URZ+0x33460], R3 ;  /* 0x03346003000075a7 */ /* 0x000e24000802017f */
[----:B0-----:R-:W-:Y:S05]  /*e500*/  @!P1 BRA `(.L_x_81) ;  /* 0x00000034008c9947 */ /* 0x001fea0003800000 */
.L_x_173:
[----:B--23--:R-:W0:Y:S04]  /*e510*/  LDL R4, [R1+0x4] ;  /* 0x0000040001047983 */ /* 0x00ce280000100800 */
[----:B------:R-:W2:Y:S01]  /*e520*/  LDL R8, [R1] ;  /* 0x0000000001087983 */ /* 0x000ea20000100800 */
[----:B------:R-:W-:Y:S05]  /*e530*/  WARPSYNC.ALL ;  /* 0x0000000000007948 */ /* 0x000fea0003800000 */
[----:B------:R-:W-:-:S05]  /*e540*/  IMAD.U32 R18, RZ, RZ, UR46 ;  /* 0x0000002eff127e24 */ /* 0x000fca000f8e00ff */
[----:B------:R-:W-:Y:S02]  /*e550*/  ISETP.NE.AND P1, PT, R18, 0x3, PT ;  /* 0x000000031200780c */ /* 0x000fe40003f25270 */
[C---:B0-----:R-:W-:Y:S02]  /*e560*/  LOP3.LUT R3, R2.reuse, R4, RZ, 0xfc, !PT ;  /* 0x0000000402037212 */ /* 0x041fe400078efcff */
[----:B--2---:R-:W-:-:S03]  /*e570*/  LOP3.LUT R2, R2, R8, RZ, 0xfc, !PT ;  /* 0x0000000802027212 */ /* 0x004fc600078efcff */
[----:B------:R-:W0:Y:S02]  /*e580*/  LDSM.16.MT88.4 R4, [R3+UR41+0xf200] ;  /* 0x00f200290304783b */ /* 0x000e240008004200 */
[----:B------:R-:W-:Y:S01]  /*e590*/  VIADD R2, R2, UR41 ;  /* 0x0000002902027c36 */ /* 0x000fe20008000000 */
[C-C-:B0-----:R-:W-:Y:S02]  /*e5a0*/  PRMT R12, R4.reuse, 0x6420, R5.reuse ;  /* 0x00006420040c7816 */ /* 0x141fe40000000005 */
[----:B------:R-:W-:Y:S02]  /*e5b0*/  PRMT R13, R4, 0x7531, R5 ;  /* 0x00007531040d7816 */ /* 0x000fe40000000005 */
[C-C-:B------:R-:W-:Y:S02]  /*e5c0*/  PRMT R14, R6.reuse, 0x6420, R7.reuse ;  /* 0x00006420060e7816 */ /* 0x140fe40000000007 */
[----:B------:R-:W-:-:S05]  /*e5d0*/  PRMT R15, R6, 0x7531, R7 ;  /* 0x00007531060f7816 */ /* 0x000fca0000000007 */
[----:B------:R-:W-:Y:S04]  /*e5e0*/  STSM.16.M88.4 [R2+0x200], R12 ;  /* 0x0002000c02007844 */ /* 0x000fe80000000200 */
[----:B------:R-:W0:Y:S02]  /*e5f0*/  LDSM.16.MT88.4 R4, [R3+UR41+0x11a00] ;  /* 0x011a00290304783b */ /* 0x000e240008004200 */
[C-C-:B0-----:R-:W-:Y:S02]  /*e600*/  PRMT R8, R4.reuse, 0x6420, R5.reuse ;  /* 0x0000642004087816 */ /* 0x141fe40000000005 */
[----:B------:R-:W-:Y:S02]  /*e610*/  PRMT R9, R4, 0x7531, R5 ;  /* 0x0000753104097816 */ /* 0x000fe40000000005 */
[----:B------:R-:W-:-:S02]  /*e620*/  PRMT R10, R6, 0x6420, R7 ;  /* 0x00006420060a7816 */ /* 0x000fc40000000007 */
        /* <DEDUP_REMOVED lines=79> */
[----:B------:R0:W-:Y:S01]  /*eb20*/  STSM.16.M88.4 [R2+0x7200], R8 ;  /* 0x0072000802007844 */ /* 0x0001e20000000200 */
[----:B------:R-:W-:Y:S01]  /*eb30*/  @!PT LDS RZ, [RZ] ;  /* 0x00000000fffff984 */ /* 0x000fe20000000800 */
[----:B------:R-:W-:Y:S01]  /*eb40*/  @!PT LDS RZ, [RZ] ;  /* 0x00000000fffff984 */ /* 0x000fe20000000800 */
[----:B------:R-:W-:Y:S01]  /*eb50*/  @!PT LDS RZ, [RZ] ;  /* 0x00000000fffff984 */ /* 0x000fe20000000800 */
[----:B------:R-:W-:Y:S01]  /*eb60*/  @!PT LDS RZ, [RZ] ;  /* 0x00000000fffff984 */ /* 0x000fe20000000800 */
[----:B------:R1:W-:Y:S06]  /*eb70*/  MEMBAR.ALL.CTA ;  /* 0x0000000000007992 */ /* 0x0003ec0000008000 */
[----:B-1----:R-:W1:Y:S01]  /*eb80*/  FENCE.VIEW.ASYNC.S ;  /* 0x00000000000073c6 */ /* 0x002e620000000000 */
[----:B------:R-:W-:Y:S05]  /*eb90*/  @!P1 BRA `(.L_x_82) ;  /* 0x0000000000049947 */ /* 0x000fea0003800000 */
[----:B------:R-:W-:Y:S01]  /*eba0*/  BPT.TRAP 0x1 ;  /* 0x000000040000795c */ /* 0x000fe20000300000 */
.L_x_82:
[----:B-1----:R1:W-:Y:S01]  /*ebb0*/  SYNCS.ARRIVE.TRANS64.A1T0 RZ, [R0+URZ+0x33450], RZ ;  /* 0x033450ff00ff79a7 */ /* 0x0023e2000810003f */
[----:B------:R-:W-:Y:S06]  /*ebc0*/  BAR.SYNC.DEFER_BLOCKING 0x2, 0x80 ;  /* 0x0082000000007b1d */ /* 0x000fec0000010000 */
[----:B------:R-:W-:Y:S05]  /*ebd0*/  @!P0 BRA `(.L_x_83) ;  /* 0x0000000000048947 */ /* 0x000fea0003800000 */
[----:B------:R-:W-:Y:S01]  /*ebe0*/  BPT.TRAP 0x1 ;  /* 0x000000040000795c */ /* 0x000fe20000300000 */
.L_x_83:
[----:B-1----:R-:W-:Y:S02]  /*ebf0*/  VIADD R0, R0, 0x33480 ;  /* 0x0003348000007836 */ /* 0x002fe40000000000 */
[----:B------:R-:W-:Y:S02]  /*ec00*/  IMAD.U32 R3, RZ, RZ, UR45 ;  /* 0x0000002dff037e24 */ /* 0x000fe4000f8e00ff */
[----:B------:R-:W-:Y:S02]  /*ec10*/  IMAD.MOV.U32 R20, RZ, RZ, R30 ;  /* 0x000000ffff147224 */ /* 0x000fe400078e001e */
[----:B------:R-:W-:Y:S01]  /*ec20*/  IMAD.MOV.U32 R18, RZ, RZ, R27 ;  /* 0x000000ffff127224 */ /* 0x000fe200078e001b */
[----:B------:R-:W-:-:S04]  /*ec30*/  PRMT R0, R3, 0x654, R0 ;  /* 0x0000065403007816 */ /* 0x000fc80000000000 */
[----:B------:R1:W-:Y:S01]  /*ec40*/  SYNCS.ARRIVE.TRANS64.RED.A1T0 RZ, [R0+URZ], RZ ;  /* 0x000000ff00ff79a7 */ /* 0x0003e2000810043f */
[----:B------:R-:W-:Y:S05]  /*ec50*/  @P2 BRA `(.L_x_84) ;  /* 0xffffffe8000c2947 */ /* 0x000fea000383ffff */
.L_x_64:
[----:B01----:R-:W-:-:S05]  /*ec60*/  IMAD.U32 R0, RZ, RZ, UR47 ;  /* 0x0000002fff007e24 */ /* 0x003fca000f8e00ff */
[----:B------:R-:W-:-:S13]  /*ec70*/  ISETP.NE.AND P0, PT, R0, 0x3, PT ;  /* 0x000000030000780c */ /* 0x000fda0003f05270 */
[----:B------:R-:W-:Y:S05]  /*ec80*/  @!P0 BRA `(.L_x_85) ;  /* 0x0000000000048947 */ /* 0x000fea0003800000 */
[----:B------:R-:W-:Y:S01]  /*ec90*/  BPT.TRAP 0x1 ;  /* 0x000000040000795c */ /* 0x000fe20000300000 */
.L_x_85:
[----:B------:R-:W-:Y:S01]  /*eca0*/  LOP3.LUT R0, R30, 0x1, RZ, 0x3c, !PT ;  /* 0x000000011e007812 */ /* 0x000fe200078e3cff */
[----:B------:R-:W-:Y:S01]  /*ecb0*/  BSSY B0, `(.L_x_86) ;  /* 0x0000005000007945 */ /* 0x000fe20003800000 */
[----:B------:R-:W-:Y:S02]  /*ecc0*/  LEA R3, R27, UR41, 0x3 ;  /* 0x000000291b037c11 */ /* 0x000fe4000f8e18ff */
[----:B------:R-:W-:-:S04]  /*ecd0*/  SHF.L.U32 R0, R0, 0x1f, RZ ;  /* 0x0000001f00007819 */ /* 0x000fc800000006ff */
[----:B------:R-:W0:Y:S02]  /*ece0*/  SYNCS.PHASECHK.TRANS64.TRYWAIT P1, [R3+URZ+0x33470], R0 ;  /* 0x03347000030075a7 */ /* 0x000e24000802017f */
[----:B0-----:R-:W-:Y:S05]  /*ecf0*/  @!P1 BRA `(.L_x_87) ;  /* 0x0000002c00a49947 */ /* 0x001fea0003800000 */
.L_x_174:
[----:B------:R-:W-:Y:S05]  /*ed00*/  BSYNC B0 ;  /* 0x0000000000007941 */ /* 0x000fea0003800000 */
.L_x_86:
[----:B------:R-:W-:-:S05]  /*ed10*/  IMAD.U32 R2, RZ, RZ, UR46 ;  /* 0x0000002eff027e24 */ /* 0x000fca000f8e00ff */
[----:B------:R-:W-:-:S13]  /*ed20*/  ISETP.NE.AND P1, PT, R2, 0x3, PT ;  /* 0x000000030200780c */ /* 0x000fda0003f25270 */
[----:B------:R-:W-:Y:S05]  /*ed30*/  @!P1 BRA `(.L_x_88) ;  /* 0x0000000000049947 */ /* 0x000fea0003800000 */
[----:B------:R-:W-:Y:S01]  /*ed40*/  BPT.TRAP 0x1 ;  /* 0x000000040000795c */ /* 0x000fe20000300000 */
.L_x_88:
[----:B0-----:R-:W2:Y:S01]  /*ed50*/  LDL R0, [R1+0x4] ;  /* 0x0000040001007983 */ /* 0x001ea20000100800 */
[----:B------:R-:W-:Y:S01]  /*ed60*/  SHF.L.U32 R4, R30, 0x1f, RZ ;  /* 0x0000001f1e047819 */ /* 0x000fe200000006ff */
[----:B------:R-:W-:-:S03]  /*ed70*/  IMAD R2, R27, 0x7800, RZ ;  /* 0x000078001b027824 */ /* 0x000fc600078e02ff */
[----:B------:R-:W0:Y:S02]  /*ed80*/  SYNCS.PHASECHK.TRANS64.TRYWAIT P1, [R3+URZ+0x33460], R4 ;  /* 0x03346004030075a7 */ /* 0x000e24000802017f */
[----:B--2---:R-:W-:Y:S01]  /*ed90*/  LOP3.LUT R0, R2, R0, RZ, 0xfc, !PT ;  /* 0x0000000002007212 */ /* 0x004fe200078efcff */
[----:B0-----:R-:W-:Y:S06]  /*eda0*/  @!P1 BRA `(.L_x_89) ;  /* 0x0000002c008c9947 */ /* 0x001fec0003800000 */
.L_x_175:
[----:B------:R-:W2:Y:S01]  /*edb0*/  LDL R10, [R1] ;  /* 0x00000000010a7983 */ /* 0x000ea20000100800 */
[----:B------:R-:W-:Y:S05]  /*edc0*/  WARPSYNC.ALL ;  /* 0x0000000000007948 */ /* 0x000fea0003800000 */
[----:B0-----:R-:W0:Y:S01]  /*edd0*/  LDSM.16.MT88.4 R4, [R0+UR41+0xf200] ;  /* 0x00f200290004783b */ /* 0x001e220008004200 */
[----:B------:R-:W-:-:S05]  /*ede0*/  IMAD.U32 R12, RZ, RZ, UR46 ;  /* 0x0000002eff0c7e24 */ /* 0x000fca000f8e00ff */
[----:B------:R-:W-:Y:S02]  /*edf0*/  ISETP.NE.AND P1, PT, R12, 0x3, PT ;  /* 0x000000030c00780c */ /* 0x000fe40003f25270 */
[C-C-:B0-----:R-:W-:Y:S02]  /*ee00*/  PRMT R8, R4.reuse, 0x6420, R5.reuse ;  /* 0x0000642004087816 */ /* 0x141fe40000000005 */
[----:B------:R-:W-:Y:S02]  /*ee10*/  PRMT R9, R4, 0x7531, R5 ;  /* 0x0000753104097816 */ /* 0x000fe40000000005 */
[--C-:B------:R-:W-:Y:S02]  /*ee20*/  PRMT R11, R6, 0x7531, R7.reuse ;  /* 0x00007531060b7816 */ /* 0x100fe40000000007 */
[----:B--2---:R-:W-:Y:S02]  /*ee30*/  LOP3.LUT R2, R2, R10, RZ, 0xfc, !PT ;  /* 0x0000000a02027212 */ /* 0x004fe400078efcff */
[----:B------:R-:W-:-:S03]  /*ee40*/  PRMT R10, R6, 0x6420, R7 ;  /* 0x00006420060a7816 */ /* 0x000fc60000000007 */
[----:B------:R-:W-:-:S05]  /*ee50*/  VIADD R2, R2, UR41 ;  /* 0x0000002902027c36 */ /* 0x000fca0008000000 */
        /* <DEDUP_REMOVED lines=93> */
.L_x_90:
[----:B-1----:R1:W-:Y:S01]  /*f430*/  SYNCS.ARRIVE.TRANS64.A1T0 RZ, [R3+URZ+0x33450], RZ ;  /* 0x033450ff03ff79a7 */ /* 0x0023e2000810003f */
[----:B------:R-:W-:Y:S06]  /*f440*/  BAR.SYNC.DEFER_BLOCKING 0x2, 0x80 ;  /* 0x0082000000007b1d */ /* 0x000fec0000010000 */
[----:B------:R-:W-:Y:S05]  /*f450*/  @!P0 BRA `(.L_x_91) ;  /* 0x0000000000048947 */ /* 0x000fea0003800000 */
[----:B------:R-:W-:Y:S01]  /*f460*/  BPT.TRAP 0x1 ;  /* 0x000000040000795c */ /* 0x000fe20000300000 */
.L_x_91:
[----:B0-----:R-:W0:Y:S01]  /*f470*/  LDC R2, c[0x0][0xc34] ;  /* 0x00030d00ff027b82 */ /* 0x001e220000000800 */
[----:B------:R-:W-:Y:S01]  /*f480*/  VIADD R27, R27, 0x1 ;  /* 0x000000011b1b7836 */ /* 0x000fe20000000000 */
[----:B------:R-:W-:Y:S01]  /*f490*/  UIADD3 UR38, UR48, UR38, URZ ;  /* 0x0000002630267290 */ /* 0x000fe2000fffe03f */
[----:B-1----:R-:W-:Y:S01]  /*f4a0*/  VIADD R3, R3, 0x33480 ;  /* 0x0003348003037836 */ /* 0x002fe20000000000 */
[----:B------:R-:W-:Y:S01]  /*f4b0*/  UIADD3 UR37, UR37, 0x1, URZ ;  /* 0x0000000125257890 */ /* 0x000fe2000fffe03f */
[----:B------:R-:W-:Y:S01]  /*f4c0*/  IMAD.U32 R0, RZ, RZ, UR45 ;  /* 0x0000002dff007e24 */ /* 0x000fe2000f8e00ff */
[----:B------:R-:W-:-:S04]  /*f4d0*/  ISETP.NE.AND P0, PT, R27, 0x2, PT ;  /* 0x000000021b00780c */ /* 0x000fc80003f05270 */
[----:B------:R-:W-:Y:S02]  /*f4e0*/  SEL R27, R27, RZ, P0 ;  /* 0x000000ff1b1b7207 */ /* 0x000fe40000000000 */
[----:B------:R-:W-:Y:S02]  /*f4f0*/  SEL R5, RZ, 0x1, P0 ;  /* 0x00000001ff057807 */ /* 0x000fe40000000000 */
[----:B------:R-:W-:Y:S02]  /*f500*/  PRMT R3, R0, 0x654, R3 ;  /* 0x0000065400037816 */ /* 0x000fe40000000003 */
[----:B------:R-:W-:Y:S02]  /*f510*/  LOP3.LUT R30, R30, R5, RZ, 0x3c, !PT ;  /* 0x000000051e1e7212 */ /* 0x000fe400078e3cff */
[----:B------:R1:W-:Y:S01]  /*f520*/  SYNCS.ARRIVE.TRANS64.RED.A1T0 RZ, [R3+URZ], RZ ;  /* 0x000000ff03ff79a7 */ /* 0x0003e2000810043f */
[----:B0-----:R-:W-:-:S13]  /*f530*/  ISETP.LE.AND P0, PT, R2, UR38, PT ;  /* 0x0000002602007c0c */ /* 0x001fda000bf03270 */
[----:B-1----:R-:W-:Y:S05]  /*f540*/  @!P0 BRA `(.L_x_92) ;  /* 0xffffffbc00508947 */ /* 0x002fea000383ffff */
[----:B------:R-:W-:-:S12]  /*f550*/  ULOP3.LUT UR37, UR37, 0x1, URZ, 0xc, !UPT ;  /* 0x0000000125257892 */ /* 0x000fd8000f8e0c3f */
.L_x_40:
[----:B------:R-:W0:Y:S01]  /*f560*/  S2R R3, SR_CgaCtaId ;  /* 0x0000000000037919 */ /* 0x000e220000008800 */
[----:B------:R-:W-:Y:S01]  /*f570*/  MOV R0, 0x400 ;  /* 0x0000040000007802 */ /* 0x000fe20000000f00 */
[----:B------:R-:W-:-:S03]  /*f580*/  IMAD.U32 R2, RZ, RZ, UR37 ;  /* 0x00000025ff027e24 */ /* 0x000fc6000f8e00ff */
[----:B0-----:R-:W-:Y:S02]  /*f590*/  LEA R4, R3, R0, 0x18 ;  /* 0x0000000003047211 */ /* 0x001fe400078ec0ff */
[----:B------:R-:W-:-:S04]  /*f5a0*/  SHF.L.U32 R0, R2, 0x1f, RZ ;  /* 0x0000001f02007819 */ /* 0x000fc800000006ff */
[----:B------:R-:W0:Y:S02]  /*f5b0*/  SYNCS.PHASECHK.TRANS64.TRYWAIT P0, [R4+URZ+0x33420], R0 ;  /* 0x03342000040075a7 */ /* 0x000e24000800017f */
[----:B0-----:R-:W-:Y:S05]  /*f5c0*/  @!P0 BRA `(.L_x_93) ;  /* 0x0000002400988947 */ /* 0x001fea0003800000 */
.L_x_176:
[----:B------:R-:W1:Y:S02]  /*f5d0*/  S2R R2, SR_TID.X ;  /* 0x0000000000027919 */ /* 0x000e640000002100 */
[----:B-1----:R-:W-:-:S04]  /*f5e0*/  SHF.R.U32.HI R2, RZ, 0x5, R2 ;  /* 0x00000005ff027819 */ /* 0x002fc80000011602 */
[----:B------:R-:W-:-:S05]  /*f5f0*/  LOP3.LUT R2, R2, 0x3, RZ, 0xc0, !PT ;  /* 0x0000000302027812 */ /* 0x000fca00078ec0ff */
[----:B0-----:R-:W0:Y:S02]  /*f600*/  SHFL.IDX PT, R0, R2, RZ, 0x1f ;  /* 0x00001fff02007589 */ /* 0x001e2400000e0000 */
[----:B0-----:R-:W-:-:S13]  /*f610*/  ISETP.NE.AND P0, PT, R0, RZ, PT ;  /* 0x000000ff0000720c */ /* 0x001fda0003f05270 */
[----:B------:R-:W-:Y:S05]  /*f620*/  @P0 EXIT ;  /* 0x000000000000094d */ /* 0x000fea0003800000 */
[----:B------:R-:W-:Y:S01]  /*f630*/  ELECT P0, URZ, PT ;  /* 0x00000000003f782f */ /* 0x000fe20003800000 */
[----:B------:R-:W-:-:S12]  /*f640*/  BSSY B0, `(.L_x_94) ;  /* 0x0000028000007945 */ /* 0x000fd80003800000 */
[----:B------:R-:W-:Y:S05]  /*f650*/  @!P0 BRA `(.L_x_95) ;  /* 0x0000000000988947 */ /* 0x000fea0003800000 */
[----:B------:R-:W-:-:S06]  /*f660*/  ULOP3.LUT UR4, UR36, 0x2, URZ, 0xfc, !UPT ;  /* 0x0000000224047892 */ /* 0x000fcc000f8efc3f */
[----:B------:R-:W-:-:S05]  /*f670*/  IMAD.U32 R0, RZ, RZ, UR4 ;  /* 0x00000004ff007e24 */ /* 0x000fca000f8e00ff */
[----:B------:R-:W-:-:S13]  /*f680*/  ISETP.NE.AND P0, PT, R0, 0x3, PT ;  /* 0x000000030000780c */ /* 0x000fda0003f05270 */
[----:B------:R-:W-:Y:S05]  /*f690*/  @!P0 BRA `(.L_x_96) ;  /* 0x0000000000048947 */ /* 0x000fea0003800000 */
[----:B------:R-:W-:Y:S01]  /*f6a0*/  BPT.TRAP 0x1 ;  /* 0x000000040000795c */ /* 0x000fe20000300000 */
.L_x_96:
[C---:B------:R-:W-:Y:S01]  /*f6b0*/  IMAD R5, R27.reuse, 0x8, R4 ;  /* 0x000000081b057824 */ /* 0x040fe200078e0204 */
[----:B------:R-:W-:Y:S01]  /*f6c0*/  SHF.L.U32 R0, R30, 0x1f, RZ ;  /* 0x0000001f1e007819 */ /* 0x000fe200000006ff */
[----:B------:R-:W-:-:S03]  /*f6d0*/  VIADD R27, R27, 0x1 ;  /* 0x000000011b1b7836 */ /* 0x000fc60000000000 */
[----:B------:R-:W0:Y:S02]  /*f6e0*/  SYNCS.PHASECHK.TRANS64.TRYWAIT P1, [R5+URZ+0x33440], R0 ;  /* 0x03344000050075a7 */ /* 0x000e24000802017f */
[----:B------:R-:W-:-:S04]  /*f6f0*/  ISETP.NE.AND P2, PT, R27, 0x2, PT ;  /* 0x000000021b00780c */ /* 0x000fc80003f45270 */
[----:B------:R-:W-:Y:S01]  /*f700*/  SEL R3, RZ, 0x1, P2 ;  /* 0x00000001ff037807 */ /* 0x000fe20001000000 */
[----:B0-----:R-:W-:Y:S08]  /*f710*/  @!P1 BRA `(.L_x_97) ;  /* 0x0000002400589947 */ /* 0x001ff00003800000 */
.L_x_177:
[----:B------:R-:W-:Y:S02]  /*f720*/  SEL R27, R27, RZ, P2 ;  /* 0x000000ff1b1b7207 */ /* 0x000fe40001000000 */
[----:B------:R-:W-:Y:S01]  /*f730*/  LOP3.LUT R2, R30, R3, RZ, 0x3c, !PT ;  /* 0x000000031e027212 */ /* 0x000fe200078e3cff */
[----:B------:R-:W-:Y:S06]  /*f740*/  @!P0 BRA `(.L_x_98) ;  /* 0x0000000000048947 */ /* 0x000fec0003800000 */
[----:B------:R-:W-:Y:S01]  /*f750*/  BPT.TRAP 0x1 ;  /* 0x000000040000795c */ /* 0x000fe20000300000 */
.L_x_98:
[----:B------:R-:W-:Y:S01]  /*f760*/  IMAD R27, R27, 0x8, R4 ;  /* 0x000000081b1b7824 */ /* 0x000fe200078e0204 */
[----:B------:R-:W-:-:S04]  /*f770*/  SHF.L.U32 R2, R2, 0x1f, RZ ;  /* 0x0000001f02027819 */ /* 0x000fc800000006ff */
[----:B------:R-:W1:Y:S02]  /*f780*/  SYNCS.PHASECHK.TRANS64.TRYWAIT P1, [R27+URZ+0x33440], R2 ;  /* 0x033440021b0075a7 */ /* 0x000e64000802017f */
[----:B-1----:R-:W-:Y:S05]  /*f790*/  @!P1 BRA `(.L_x_99) ;  /* 0x00000024004c9947 */ /* 0x002fea0003800000 */
.L_x_178:
[----:B------:R-:W-:Y:S05]  /*f7a0*/  @!P0 BRA `(.L_x_100) ;  /* 0x0000000000048947 */ /* 0x000fea0003800000 */
[----:B------:R-:W-:Y:S01]  /*f7b0*/  BPT.TRAP 0x1 ;  /* 0x000000040000795c */ /* 0x000fe20000300000 */
.L_x_100:
[----:B------:R-:W2:Y:S02]  /*f7c0*/  SYNCS.PHASECHK.TRANS64.TRYWAIT P1, [R5+URZ+0x33460], R0 ;  /* 0x03346000050075a7 */ /* 0x000ea4000802017f */
[----:B--2---:R-:W-:Y:S05]  /*f7d0*/  @!P1 BRA `(.L_x_101) ;  /* 0x0000002400509947 */ /* 0x004fea0003800000 */
.L_x_179:
[----:B------:R-:W-:Y:S05]  /*f7e0*/  @!P0 BRA `(.L_x_102) ;  /* 0x0000000000048947 */ /* 0x000fea0003800000 */
[----:B------:R-:W-:Y:S01]  /*f7f0*/  BPT.TRAP 0x1 ;  /* 0x000000040000795c */ /* 0x000fe20000300000 */
.L_x_102:
[----:B------:R-:W3:Y:S02]  /*f800*/  SYNCS.PHASECHK.TRANS64.TRYWAIT P1, [R27+URZ+0x33460], R2 ;  /* 0x033460021b0075a7 */ /* 0x000ee4000802017f */
[----:B---3--:R-:W-:Y:S05]  /*f810*/  @!P1 BRA `(.L_x_103) ;  /* 0x0000002400549947 */ /* 0x008fea0003800000 */
.L_x_180:
[----:B------:R-:W-:Y:S05]  /*f820*/  @!P0 BRA `(.L_x_104) ;  /* 0x0000000000048947 */ /* 0x000fea0003800000 */
[----:B------:R-:W-:Y:S01]  /*f830*/  BPT.TRAP 0x1 ;  /* 0x000000040000795c */ /* 0x000fe20000300000 */
.L_x_104:
[----:B------:R-:W4:Y:S02]  /*f840*/  SYNCS.PHASECHK.TRANS64.TRYWAIT P1, [R5+URZ+0x33480], R0 ;  /* 0x03348000050075a7 */ /* 0x000f24000802017f */
[----:B----4-:R-:W-:Y:S05]  /*f850*/  @!P1 BRA `(.L_x_105) ;  /* 0x0000002400589947 */ /* 0x010fea0003800000 */
.L_x_181:
[----:B------:R-:W-:Y:S05]  /*f860*/  @!P0 BRA `(.L_x_106) ;  /* 0x0000000000048947 */ /* 0x000fea0003800000 */
[----:B------:R-:W-:Y:S01]  /*f870*/  BPT.TRAP 0x1 ;  /* 0x000000040000795c */ /* 0x000fe20000300000 */
.L_x_106:
[----:B------:R0:W0:Y:S02]  /*f880*/  SYNCS.PHASECHK.TRANS64.TRYWAIT P0, [R27+URZ+0x33480], R2 ;  /* 0x033480021b0075a7 */ /* 0x000024000800017f */
[----:B0-----:R-:W-:Y:S05]  /*f890*/  @!P0 NANOSLEEP.SYNCS 0x989680 ;  /* 0x009896800000895d */ /* 0x001fea0003900000 */
[----:B------:R-:W0:Y:S02]  /*f8a0*/  @!P0 SYNCS.PHASECHK.TRANS64 P0, [R27+URZ+0x33480], R2 ;  /* 0x033480021b0085a7 */ /* 0x000e24000800007f */
[----:B0-----:R-:W-:Y:S05]  /*f8b0*/  @!P0 BRA `(.L_x_106) ;  /* 0xfffffffc00f08947 */ /* 0x001fea000383ffff */
.L_x_95:
[----:B------:R-:W-:Y:S05]  /*f8c0*/  BSYNC B0 ;  /* 0x0000000000007941 */ /* 0x000fea0003800000 */
.L_x_94:
[----:B------:R-:W-:Y:S05]  /*f8d0*/  EXIT ;  /* 0x000000000000794d */ /* 0x000fea0003800000 */
.L_x_8:
[----:B0-----:R-:W-:-:S04]  /*f8e0*/  IMAD.U32 R3, RZ, RZ, UR39 ;  /* 0x00000027ff037e24 */ /* 0x001fc8000f8e00ff */
[----:B------:R0:W1:Y:S03]  /*f8f0*/  SYNCS.PHASECHK.TRANS64.TRYWAIT P1, [R3+URZ+0x33400], R0 ;  /* 0x03340000030075a7 */ /* 0x000066000802017f */
[----:B-1----:R-:W-:Y:S05]  /*f900*/  @!P1 NANOSLEEP.SYNCS 0x989680 ;  /* 0x009896800000995d */ /* 0x002fea0003900000 */
[----:B------:R-:W1:Y:S02]  /*f910*/  @!P1 SYNCS.PHASECHK.TRANS64 P1, [R3+URZ+0x33400], R0 ;  /* 0x03340000030095a7 */ /* 0x000e64000802007f */
[----:B-1----:R-:W-:Y:S05]  /*f920*/  @!P1 BRA `(.L_x_8) ;  /* 0xfffffffc00ec9947 */ /* 0x002fea000383ffff */
[----:B------:R-:W-:Y:S05]  /*f930*/  BRA `(.L_x_107) ;  /* 0xffffff1800b87947 */ /* 0x000fea000383ffff */
.L_x_12:
[----:B-1----:R1:W2:Y:S02]  /*f940*/  SYNCS.PHASECHK.TRANS64.TRYWAIT P1, [R3+URZ+0x33430], R0 ;  /* 0x03343000030075a7 */ /* 0x0022a4000802017f */
[----:B--2---:R-:W-:Y:S05]  /*f950*/  @!P1 NANOSLEEP.SYNCS 0x989680 ;  /* 0x009896800000995d */ /* 0x004fea0003900000 */
[----:B------:R-:W2:Y:S02]  /*f960*/  @!P1 SYNCS.PHASECHK.TRANS64 P1, [R3+URZ+0x33430], R0 ;  /* 0x03343000030095a7 */ /* 0x000ea4000802007f */
[----:B--2---:R-:W-:Y:S05]  /*f970*/  @!P1 BRA `(.L_x_12) ;  /* 0xfffffffc00f09947 */ /* 0x004fea000383ffff */
[----:B------:R-:W-:Y:S05]  /*f980*/  BRA `(.L_x_11) ;  /* 0xffffff1800d87947 */ /* 0x000fea000383ffff */
.L_x_18:
[----:B-1----:R-:W-:-:S04]  /*f990*/  IMAD.U32 R5, RZ, RZ, UR6 ;  /* 0x00000006ff057e24 */ /* 0x002fc8000f8e00ff */
[----:B------:R1:W2:Y:S03]  /*f9a0*/  SYNCS.PHASECHK.TRANS64.TRYWAIT P1, [R5+URZ+0x33430], R0 ;  /* 0x03343000050075a7 */ /* 0x0002a6000802017f */
[----:B--2---:R-:W-:Y:S05]  /*f9b0*/  @!P1 NANOSLEEP.SYNCS 0x989680 ;  /* 0x009896800000995d */ /* 0x004fea0003900000 */
[----:B------:R-:W2:Y:S02]  /*f9c0*/  @!P1 SYNCS.PHASECHK.TRANS64 P1, [R5+URZ+0x33430], R0 ;  /* 0x03343000050095a7 */ /* 0x000ea4000802007f */
[----:B--2---:R-:W-:Y:S05]  /*f9d0*/  @!P1 BRA `(.L_x_18) ;  /* 0xfffffffc00ec9947 */ /* 0x004fea000383ffff */
[----:B------:R-:W-:Y:S05]  /*f9e0*/  BRA `(.L_x_15) ;  /* 0xffffff5000987947 */ /* 0x000fea000383ffff */
.L_x_22:
[----:B-1----:R-:W-:-:S04]  /*f9f0*/  IMAD.U32 R5, RZ, RZ, UR6 ;  /* 0x00000006ff057e24 */ /* 0x002fc8000f8e00ff */
[----:B------:R1:W2:Y:S03]  /*fa00*/  SYNCS.PHASECHK.TRANS64.TRYWAIT P1, [R5+URZ+0x33450], R0 ;  /* 0x03345000050075a7 */ /* 0x0002a6000802017f */
[----:B--2---:R-:W-:Y:S05]  /*fa10*/  @!P1 NANOSLEEP.SYNCS 0x989680 ;  /* 0x009896800000995d */ /* 0x004fea0003900000 */
[----:B------:R-:W2:Y:S02]  /*fa20*/  @!P1 SYNCS.PHASECHK.TRANS64 P1, [R5+URZ+0x33450], R0 ;  /* 0x03345000050095a7 */ /* 0x000ea4000802007f */
[----:B--2---:R-:W-:Y:S05]  /*fa30*/  @!P1 BRA `(.L_x_22) ;  /* 0xfffffffc00ec9947 */ /* 0x004fea000383ffff */
[----:B------:R-:W-:Y:S05]  /*fa40*/  BRA `(.L_x_19) ;  /* 0xffffff5c00987947 */ /* 0x000fea000383ffff */
.L_x_29:
[----:B-1----:R-:W-:-:S04]  /*fa50*/  IMAD.U32 R7, RZ, RZ, UR4 ;  /* 0x00000004ff077e24 */ /* 0x002fc8000f8e00ff */
[----:B------:R1:W2:Y:S03]  /*fa60*/  SYNCS.PHASECHK.TRANS64.TRYWAIT P1, [R7+URZ+0x33450], R6 ;  /* 0x03345006070075a7 */ /* 0x0002a6000802017f */
[----:B--2---:R-:W-:Y:S05]  /*fa70*/  @!P1 NANOSLEEP.SYNCS 0x989680 ;  /* 0x009896800000995d */ /* 0x004fea0003900000 */
[----:B------:R-:W2:Y:S02]  /*fa80*/  @!P1 SYNCS.PHASECHK.TRANS64 P1, [R7+URZ+0x33450], R6 ;  /* 0x03345006070095a7 */ /* 0x000ea4000802007f */
[----:B--2---:R-:W-:Y:S05]  /*fa90*/  @!P1 BRA `(.L_x_29) ;  /* 0xfffffffc00ec9947 */ /* 0x004fea000383ffff */
[----:B------:R-:W-:Y:S05]  /*faa0*/  BRA `(.L_x_28) ;  /* 0xffffff7c00e87947 */ /* 0x000fea000383ffff */
.L_x_46:
[----:B------:R-:W2:Y:S01]  /*fab0*/  S2R R18, SR_TID.X ;  /* 0x0000000000127919 */ /* 0x000ea20000002100 */
[----:B------:R-:W-:Y:S02]  /*fac0*/  IMAD.MOV.U32 R12, RZ, RZ, RZ ;  /* 0x000000ffff0c7224 */ /* 0x000fe400078e00ff */
[----:B------:R-:W-:Y:S02]  /*fad0*/  IMAD.MOV.U32 R11, RZ, RZ, 0x1f ;  /* 0x0000001fff0b7424 */ /* 0x000fe400078e00ff */
[----:B------:R-:W-:Y:S01]  /*fae0*/  IMAD.MOV.U32 R15, RZ, RZ, -0x1 ;  /* 0xffffffffff0f7424 */ /* 0x000fe200078e00ff */
[----:B--2---:R-:W-:-:S04]  /*faf0*/  SHF.R.U32.HI R18, RZ, 0x5, R18 ;  /* 0x00000005ff127819 */ /* 0x004fc80000011612 */
[----:B------:R-:W-:-:S05]  /*fb00*/  LOP3.LUT R18, R18, 0x3, RZ, 0xc0, !PT ;  /* 0x0000000312127812 */ /* 0x000fca00078ec0ff */
[----:B------:R-:W-:-:S07]  /*fb10*/  IMAD.MOV.U32 R13, RZ, RZ, R18 ;  /* 0x000000ffff0d7224 */ /* 0x000fce00078e0012 */
[----:B01---5:R-:W-:Y:S05]  /*fb20*/  WARPSYNC.COLLECTIVE R15, `(.L_x_108) ;  /* 0x000000000f087348 */ /* 0x023fea0003c00000 */
[----:B------:R2:W3:Y:S02]  /*fb30*/  SHFL.IDX P6, R14, R13, R12, R11 ;  /* 0x0000000c0d0e7389 */ /* 0x0004e400000c000b */
[----:B0123-5:R-:W-:Y:S01]  /*fb40*/  ENDCOLLECTIVE ;  /* 0x000000000000791b */ /* 0x02ffe20003800000 */
.L_x_108:
[----:B------:R-:W-:Y:S05]  /*fb50*/  BRA `(.L_x_109) ;  /* 0xffffffbc009c7947 */ /* 0x000fea000383ffff */
.L_x_49:
[----:B0-----:R0:W1:Y:S02]  /*fb60*/  SYNCS.PHASECHK.TRANS64.TRYWAIT P0, [R4+URZ+0x33480], R25 ;  /* 0x03348019040075a7 */ /* 0x001064000800017f */
[----:B-1----:R-:W-:Y:S05]  /*fb70*/  @!P0 NANOSLEEP.SYNCS 0x989680 ;  /* 0x009896800000895d */ /* 0x002fea0003900000 */
[----:B------:R-:W1:Y:S02]  /*fb80*/  @!P0 SYNCS.PHASECHK.TRANS64 P0, [R4+URZ+0x33480], R25 ;  /* 0x03348019040085a7 */ /* 0x000e64000800007f */
[----:B-1----:R-:W-:Y:S05]  /*fb90*/  @!P0 BRA `(.L_x_49) ;  /* 0xfffffffc00f08947 */ /* 0x002fea000383ffff */
[----:B------:R-:W-:Y:S05]  /*fba0*/  BRA `(.L_x_110) ;  /* 0xffffffc000887947 */ /* 0x000fea000383ffff */
.L_x_50:
[----:B------:R-:W-:Y:S01]  /*fbb0*/  BSSY B0, `(.L_x_111) ;  /* 0x0000008000007945 */ /* 0x000fe20003800000 */
[----:B------:R-:W-:Y:S02]  /*fbc0*/  IMAD.MOV.U32 R13, RZ, RZ, R9 ;  /* 0x000000ffff0d7224 */ /* 0x000fe400078e0009 */
[----:B------:R-:W-:Y:S02]  /*fbd0*/  IMAD.MOV.U32 R12, RZ, RZ, RZ ;  /* 0x000000ffff0c7224 */ /* 0x000fe400078e00ff */
[----:B------:R-:W-:Y:S02]  /*fbe0*/  IMAD.MOV.U32 R11, RZ, RZ, 0x1c1f ;  /* 0x00001c1fff0b7424 */ /* 0x000fe400078e00ff */
[----:B------:R-:W-:-:S07]  /*fbf0*/  IMAD.MOV.U32 R15, RZ, RZ, -0x1 ;  /* 0xffffffffff0f7424 */ /* 0x000fce00078e00ff */
[----:B0-----:R-:W-:Y:S05]  /*fc00*/  WARPSYNC.COLLECTIVE R15, `(.L_x_112) ;  /* 0x000000000f087348 */ /* 0x001fea0003c00000 */
[----:B------:R1:W2:Y:S02]  /*fc10*/  SHFL.IDX P6, R14, R13, R12, R11 ;  /* 0x0000000c0d0e7389 */ /* 0x0002a400000c000b */
[----:B012---:R-:W-:Y:S01]  /*fc20*/  ENDCOLLECTIVE ;  /* 0x000000000000791b */ /* 0x007fe20003800000 */
.L_x_112:
[----:B------:R-:W-:Y:S05]  /*fc30*/  BSYNC B0 ;  /* 0x0000000000007941 */ /* 0x000fea0003800000 */
.L_x_111:
[----:B------:R-:W-:Y:S01]  /*fc40*/  IMAD.MOV.U32 R13, RZ, RZ, R10 ;  /* 0x000000ffff0d7224 */ /* 0x000fe200078e000a */
[C---:B------:R-:W-:Y:S01]  /*fc50*/  LOP3.LUT P1, RZ, R16.reuse, 0x1000000, RZ, 0xc0, !PT ;  /* 0x0100000010ff7812 */ /* 0x040fe2000782c0ff */
[----:B------:R-:W-:Y:S01]  /*fc60*/  IMAD.MOV.U32 R12, RZ, RZ, RZ ;  /* 0x000000ffff0c7224 */ /* 0x000fe200078e00ff */
[C---:B------:R-:W-:Y:S01]  /*fc70*/  LOP3.LUT P2, RZ, R16.reuse, 0x800000, RZ, 0xc0, !PT ;  /* 0x0080000010ff7812 */ /* 0x040fe2000784c0ff */
[----:B------:R-:W-:Y:S01]  /*fc80*/  IMAD.MOV.U32 R11, RZ, RZ, 0x1c1f ;  /* 0x00001c1fff0b7424 */ /* 0x000fe200078e00ff */
[C---:B------:R-:W-:Y:S01]  /*fc90*/  LOP3.LUT P4, RZ, R16.reuse, 0x400000, RZ, 0xc0, !PT ;  /* 0x0040000010ff7812 */ /* 0x040fe2000788c0ff */
[----:B------:R-:W-:Y:S01]  /*fca0*/  IMAD.MOV.U32 R15, RZ, RZ, -0x1 ;  /* 0xffffffffff0f7424 */ /* 0x000fe200078e00ff */
[C---:B------:R-:W-:Y:S01]  /*fcb0*/  LOP3.LUT P3, RZ, R16.reuse, 0x100000, RZ, 0xc0, !PT ;  /* 0x0010000010ff7812 */ /* 0x040fe2000786c0ff */
[----:B------:R-:W-:Y:S01]  /*fcc0*/  IMAD.MOV.U32 R0, RZ, RZ, R14 ;  /* 0x000000ffff007224 */ /* 0x000fe200078e000e */
[----:B------:R-:W-:-:S13]  /*fcd0*/  LOP3.LUT P5, RZ, R16, 0x20000, RZ, 0xc0, !PT ;  /* 0x0002000010ff7812 */ /* 0x000fda00078ac0ff */
[----:B------:R-:W-:Y:S05]  /*fce0*/  WARPSYNC.COLLECTIVE R15, `(.L_x_113) ;  /* 0x000000000f087348 */ /* 0x000fea0003c00000 */
[----:B------:R0:W1:Y:S02]  /*fcf0*/  SHFL.IDX P6, R14, R13, R12, R11 ;  /* 0x0000000c0d0e7389 */ /* 0x00006400000c000b */
[----:B01----:R-:W-:Y:S01]  /*fd00*/  ENDCOLLECTIVE ;  /* 0x000000000000791b */ /* 0x003fe20003800000 */
.L_x_113:
[----:B------:R-:W-:Y:S02]  /*fd10*/  IMAD.MOV.U32 R13, RZ, RZ, R9 ;  /* 0x000000ffff0d7224 */ /* 0x000fe400078e0009 */
[----:B------:R-:W-:Y:S02]  /*fd20*/  IMAD.MOV.U32 R12, RZ, RZ, 0x1 ;  /* 0x00000001ff0c7424 */ /* 0x000fe400078e00ff */
[----:B------:R-:W-:-:S07]  /*fd30*/  IMAD.MOV.U32 R2, RZ, RZ, R14 ;  /* 0x000000ffff027224 */ /* 0x000fce00078e000e */
[----:B------:R-:W-:Y:S05]  /*fd40*/  WARPSYNC.COLLECTIVE R15, `(.L_x_114) ;  /* 0x000000000f087348 */ /* 0x000fea0003c00000 */
[----:B------:R0:W1:Y:S02]  /*fd50*/  SHFL.IDX P6, R14, R13, R12, R11 ;  /* 0x0000000c0d0e7389 */ /* 0x00006400000c000b */
[----:B01----:R-:W-:Y:S01]  /*fd60*/  ENDCOLLECTIVE ;  /* 0x000000000000791b */ /* 0x003fe20003800000 */
.L_x_114:
[----:B------:R-:W-:-:S05]  /*fd70*/  IADD3 R2, P0, R32, R2, RZ ;  /* 0x0000000220027210 */ /* 0x000fca0007f1e0ff */
[----:B------:R-:W-:Y:S02]  /*fd80*/  IMAD.X R3, RZ, RZ, R0, P0 ;  /* 0x000000ffff037224 */ /* 0x000fe400000e0600 */
[----:B------:R-:W-:Y:S02]  /*fd90*/  VIADD R0, R22, UR41 ;  /* 0x0000002916007c36 */ /* 0x000fe40008000000 */
[----:B------:R-:W-:-:S03]  /*fda0*/  IMAD.MOV.U32 R13, RZ, RZ, R10 ;  /* 0x000000ffff0d7224 */ /* 0x000fc600078e000a */
[----:B------:R-:W-:Y:S01]  /*fdb0*/  @!PT LDS RZ, [RZ] ;  /* 0x00000000fffff984 */ /* 0x000fe20000000800 */
[----:B------:R-:W-:Y:S01]  /*fdc0*/  @!PT LDS RZ, [RZ] ;  /* 0x00000000fffff984 */ /* 0x000fe20000000800 */
[----:B------:R-:W-:Y:S01]  /*fdd0*/  @!PT LDS RZ, [RZ] ;  /* 0x00000000fffff984 */ /* 0x000fe20000000800 */
[----:B------:R-:W-:Y:S01]  /*fde0*/  LDGSTS.E.BYPASS.LTC128B.128 [R0+0xf200], desc[UR50][R2.64], !P1 ;  /* 0x0f20000002007fae */ /* 0x000fe2000c901d72 */
[----:B------:R-:W-:-:S03]  /*fdf0*/  LOP3.LUT P1, RZ, R16, 0x200000, RZ, 0xc0, !PT ;  /* 0x0020000010ff7812 */ /* 0x000fc6000782c0ff */
[----:B------:R-:W-:Y:S01]  /*fe00*/  LDGSTS.E.BYPASS.LTC128B.128 [R0+0x11a00], desc[UR50][R2.64+0x40], !P2 ;  /* 0x11a0004002007fae */ /* 0x000fe2000d101d72 */
[----:B------:R-:W-:-:S03]  /*fe10*/  LOP3.LUT P2, RZ, R16, 0x80000, RZ, 0xc0, !PT ;  /* 0x0008000010ff7812 */ /* 0x000fc6000784c0ff */
[----:B------:R0:W-:Y:S01]  /*fe20*/  LDGSTS.E.BYPASS.LTC128B.128 [R0+0x14200], desc[UR50][R2.64+0x80], !P4 ;  /* 0x1420008002007fae */ /* 0x0001e2000e101d72 */
[----:B------:R-:W-:Y:S01]  /*fe30*/  LOP3.LUT P4, RZ, R16, 0x10000, RZ, 0xc0, !PT ;  /* 0x0001000010ff7812 */ /* 0x000fe2000788c0ff */
[----:B0-----:R-:W-:-:S12]  /*fe40*/  IMAD.MOV.U32 R3, RZ, RZ, R14 ;  /* 0x000000ffff037224 */ /* 0x001fd800078e000e */
[----:B------:R-:W-:Y:S05]  /*fe50*/  WARPSYNC.COLLECTIVE R15, `(.L_x_115) ;  /* 0x000000000f087348 */ /* 0x000fea0003c00000 */
[----:B------:R0:W1:Y:S02]  /*fe60*/  SHFL.IDX P6, R14, R13, R12, R11 ;  /* 0x0000000c0d0e7389 */ /* 0x00006400000c000b */
[----:B01----:R-:W-:Y:S01]  /*fe70*/  ENDCOLLECTIVE ;  /* 0x000000000000791b */ /* 0x003fe20003800000 */
.L_x_115:
[----:B------:R-:W-:Y:S02]  /*fe80*/  IMAD.MOV.U32 R13, RZ, RZ, R9 ;  /* 0x000000ffff0d7224 */ /* 0x000fe400078e0009 */
[----:B------:R-:W-:Y:S02]  /*fe90*/  IMAD.MOV.U32 R12, RZ, RZ, 0x2 ;  /* 0x00000002ff0c7424 */ /* 0x000fe400078e00ff */
[----:B------:R-:W-:-:S07]  /*fea0*/  IMAD.MOV.U32 R2, RZ, RZ, R14 ;  /* 0x000000ffff027224 */ /* 0x000fce00078e000e */
[----:B------:R-:W-:Y:S05]  /*feb0*/  WARPSYNC.COLLECTIVE R15, `(.L_x_116) ;  /* 0x000000000f087348 */ /* 0x000fea0003c00000 */
[----:B------:R0:W1:Y:S02]  /*fec0*/  SHFL.IDX P6, R14, R13, R12, R11 ;  /* 0x0000000c0d0e7389 */ /* 0x00006400000c000b */
[----:B01----:R-:W-:Y:S01]  /*fed0*/  ENDCOLLECTIVE ;  /* 0x000000000000791b */ /* 0x003fe20003800000 */
.L_x_116:
[----:B------:R-:W-:-:S05]  /*fee0*/  IADD3 R2, P0, R32, R2, RZ ;  /* 0x0000000220027210 */ /* 0x000fca0007f1e0ff */
[----:B------:R-:W-:-:S05]  /*fef0*/  IMAD.X R3, RZ, RZ, R3, P0 ;  /* 0x000000ffff037224 */ /* 0x000fca00000e0603 */
[----:B------:R-:W-:Y:S01]  /*ff00*/  @!PT LDS RZ, [RZ] ;  /* 0x00000000fffff984 */ /* 0x000fe20000000800 */
[----:B------:R-:W-:Y:S01]  /*ff10*/  @!PT LDS RZ, [RZ] ;  /* 0x00000000fffff984 */ /* 0x000fe20000000800 */
[----:B------:R-:W-:Y:S01]  /*ff20*/  @!PT LDS RZ, [RZ] ;  /* 0x00000000fffff984 */ /* 0x000fe20000000800 */
[----:B------:R0:W-:Y:S01]  /*ff30*/  LDGSTS.E.BYPASS.LTC128B.128 [R0+0xfa00], desc[UR50][R2.64], !P1 ;  /* 0x0fa0000002007fae */ /* 0x0001e2000c901d72 */
[----:B------:R-:W-:Y:S01]  /*ff40*/  IMAD.MOV.U32 R13, RZ, RZ, R10 ;  /* 0x000000ffff0d7224 */ /* 0x000fe200078e000a */
[C---:B------:R-:W-:Y:S02]  /*ff50*/  LOP3.LUT P1, RZ, R16.reuse, 0x40000, RZ, 0xc0, !PT ;  /* 0x0004000010ff7812 */ /* 0x040fe4000782c0ff */
[----:B------:R0:W-:Y:S01]  /*ff60*/  LDGSTS.E.BYPASS.LTC128B.128 [R0+0x12200], desc[UR50][R2.64+0x40], !P3 ;  /* 0x1220004002007fae */ /* 0x0001e2000d901d72 */
[----:B------:R-:W-:-:S03]  /*ff70*/  LOP3.LUT P3, RZ, R16, 0x8000, RZ, 0xc0, !PT ;  /* 0x0000800010ff7812 */ /* 0x000fc6000786c0ff */
[----:B------:R0:W-:Y:S01]  /*ff80*/  LDGSTS.E.BYPASS.LTC128B.128 [R0+0x14a00], desc[UR50][R2.64+0x80], !P2 ;  /* 0x14a0008002007fae */ /* 0x0001e2000d101d72 */
[----:B------:R-:W-:Y:S01]  /*ff90*/  LOP3.LUT P2, RZ, R16, 0x4000, RZ, 0xc0, !PT ;  /* 0x0000400010ff7812 */ /* 0x000fe2000784c0ff */
[----:B------:R-:W-:-:S12]  /*ffa0*/  IMAD.MOV.U32 R22, RZ, RZ, R14 ;  /* 0x000000ffff167224 */ /* 0x000fd800078e000e */
[----:B0-----:R-:W-:Y:S05]  /*ffb0*/  WARPSYNC.COLLECTIVE R15, `(.L_x_117) ;  /* 0x000000000f087348 */ /* 0x001fea0003c00000 */
[----:B------:R1:W2:Y:S02]  /*ffc0*/  SHFL.IDX P6, R14, R13, R12, R11 ;  /* 0x0000000c0d0e7389 */ /* 0x0002a400000c000b */
[----:B012---:R-:W-:Y:S01]  /*ffd0*/  ENDCOLLECTIVE ;  /* 0x000000000000791b */ /* 0x007fe20003800000 */
.L_x_117:
[----:B------:R-:W-:Y:S02]  /*ffe0*/  IMAD.MOV.U32 R13, RZ, RZ, R9 ;  /* 0x000000ffff0d7224 */ /* 0x000fe400078e0009 */
[----:B------:R-:W-:Y:S02]  /*fff0*/  IMAD.MOV.U32 R12, RZ, RZ, 0x3 ;  /* 0x00000003ff0c7424 */ /* 0x000fe400078e00ff */
[----:B------:R-:W-:-:S07]  /*10000*/  IMAD.MOV.U32 R2, RZ, RZ, R14 ;  /* 0x000000ffff027224 */ /* 0x000fce00078e000e */
[----:B------:R-:W-:Y:S05]  /*10010*/  WARPSYNC.COLLECTIVE R15, `(.L_x_118) ;  /* 0x000000000f087348 */ /* 0x000fea0003c00000 */
[----:B------:R0:W1:Y:S02]  /*10020*/  SHFL.IDX P6, R14, R13, R12, R11 ;  /* 0x0000000c0d0e7389 */ /* 0x00006400000c000b */
[----:B01----:R-:W-:Y:S01]  /*10030*/  ENDCOLLECTIVE ;  /* 0x000000000000791b */ /* 0x003fe20003800000 */
.L_x_118:
[----:B------:R-:W-:-:S05]  /*10040*/  IADD3 R2, P0, R32, R2, RZ ;  /* 0x0000000220027210 */ /* 0x000fca0007f1e0ff */
[----:B------:R-:W-:-:S05]  /*10050*/  IMAD.X R3, RZ, RZ, R22, P0 ;  /* 0x000000ffff037224 */ /* 0x000fca00000e0616 */
[----:B------:R-:W-:Y:S01]  /*10060*/  @!PT LDS RZ, [RZ] ;  /* 0x00000000fffff984 */ /* 0x000fe20000000800 */
[----:B------:R-:W-:Y:S01]  /*10070*/  @!PT LDS RZ, [RZ] ;  /* 0x00000000fffff984 */ /* 0x000fe20000000800 */
[----:B------:R-:W-:Y:S01]  /*10080*/  @!PT LDS RZ, [RZ] ;  /* 0x00000000fffff984 */ /* 0x000fe20000000800 */
[----:B------:R0:W-:Y:S01]  /*10090*/  LDGSTS.E.BYPASS.LTC128B.128 [R0+0x10200], desc[UR50][R2.64], !P1 ;  /* 0x1020000002007fae */ /* 0x0001e2000c901d72 */
[----:B------:R-:W-:Y:S01]  /*100a0*/  IMAD.MOV.U32 R13, RZ, RZ, R10 ;  /* 0x000000ffff0d7224 */ /* 0x000fe200078e000a */
[----:B------:R-:W-:Y:S02]  /*100b0*/  LOP3.LUT P1, RZ, R16, 0x2000, RZ, 0xc0, !PT ;  /* 0x0000200010ff7812 */ /* 0x000fe4000782c0ff */
[----:B------:R0:W-:Y:S04]  /*100c0*/  LDGSTS.E.BYPASS.LTC128B.128 [R0+0x12a00], desc[UR50][R2.64+0x40], !P5 ;  /* 0x12a0004002007fae */ /* 0x0001e8000e901d72 */
[----:B------:R0:W-:Y:S01]  /*100d0*/  LDGSTS.E.BYPASS.LTC128B.128 [R0+0x15200], desc[UR50][R2.64+0x80], !P4 ;  /* 0x1520008002007fae */ /* 0x0001e2000e101d72 */
[----:B------:R-:W-:-:S07]  /*100e0*/  IMAD.MOV.U32 R22, RZ, RZ, R14 ;  /* 0x000000ffff167224 */ /* 0x000fce00078e000e */
[----:B0-----:R-:W-:Y:S05]  /*100f0*/  WARPSYNC.COLLECTIVE R15, `(.L_x_119) ;  /* 0x000000000f087348 */ /* 0x001fea0003c00000 */
[----:B------:R1:W2:Y:S02]  /*10100*/  SHFL.IDX P6, R14, R13, R12, R11 ;  /* 0x0000000c0d0e7389 */ /* 0x0002a400000c000b */
[----:B012---:R-:W-:Y:S01]  /*10110*/  ENDCOLLECTIVE ;  /* 0x000000000000791b */ /* 0x007fe20003800000 */
.L_x_119:
[----:B------:R-:W-:Y:S02]  /*10120*/  IMAD.MOV.U32 R13, RZ, RZ, R18 ;  /* 0x000000ffff0d7224 */ /* 0x000fe400078e0012 */
[----:B------:R-:W-:Y:S02]  /*10130*/  IMAD.MOV.U32 R12, RZ, RZ, RZ ;  /* 0x000000ffff0c7224 */ /* 0x000fe400078e00ff */
[----:B------:R-:W-:-:S07]  /*10140*/  IMAD.MOV.U32 R2, RZ, RZ, R14 ;  /* 0x000000ffff027224 */ /* 0x000fce00078e000e */
[----:B------:R-:W-:Y:S05]  /*10150*/  WARPSYNC.COLLECTIVE R15, `(.L_x_120) ;  /* 0x000000000f087348 */ /* 0x000fea0003c00000 */
[----:B------:R0:W1:Y:S02]  /*10160*/  SHFL.IDX P6, R14, R13, R12, R11 ;  /* 0x0000000c0d0e7389 */ /* 0x00006400000c000b */
[----:B01----:R-:W-:Y:S01]  /*10170*/  ENDCOLLECTIVE ;  /* 0x000000000000791b */ /* 0x003fe20003800000 */
.L_x_120:
[----:B------:R-:W-:-:S05]  /*10180*/  IADD3 R2, P0, R32, R2, RZ ;  /* 0x0000000220027210 */ /* 0x000fca0007f1e0ff */
[----:B------:R-:W-:-:S05]  /*10190*/  IMAD.X R3, RZ, RZ, R22, P0 ;  /* 0x000000ffff037224 */ /* 0x000fca00000e0616 */
[----:B------:R-:W-:Y:S01]  /*101a0*/  @!PT LDS RZ, [RZ] ;  /* 0x00000000fffff984 */ /* 0x000fe20000000800 */
[----:B------:R-:W-:Y:S01]  /*101b0*/  @!PT LDS RZ, [RZ] ;  /* 0x00000000fffff984 */ /* 0x000fe20000000800 */
[----:B------:R-:W-:Y:S01]  /*101c0*/  @!PT LDS RZ, [RZ] ;  /* 0x00000000fffff984 */ /* 0x000fe20000000800 */
[----:B------:R0:W-:Y:S01]  /*101d0*/  LDGSTS.E.BYPASS.LTC128B.128 [R0+0x10a00], desc[UR50][R2.64], !P3 ;  /* 0x10a0000002007fae */ /* 0x0001e2000d901d72 */
[----:B------:R-:W-:-:S03]  /*101e0*/  IMAD.MOV.U32 R13, RZ, RZ, R19 ;  /* 0x000000ffff0d7224 */ /* 0x000fc600078e0013 */
[----:B------:R0:W-:Y:S04]  /*101f0*/  LDGSTS.E.BYPASS.LTC128B.128 [R0+0x13200], desc[UR50][R2.64+0x40], !P2 ;  /* 0x1320004002007fae */ /* 0x0001e8000d101d72 */
[----:B------:R0:W-:Y:S01]  /*10200*/  LDGSTS.E.BYPASS.LTC128B.128 [R0+0x15a00], desc[UR50][R2.64+0x80], !P1 ;  /* 0x15a0008002007fae */ /* 0x0001e2000c901d72 */
[----:B------:R-:W-:-:S07]  /*10210*/  IMAD.MOV.U32 R18, RZ, RZ, R14 ;  /* 0x000000ffff127224 */ /* 0x000fce00078e000e */
[----:B0-----:R-:W-:Y:S05]  /*10220*/  WARPSYNC.COLLECTIVE R15, `(.L_x_121) ;  /* 0x000000000f087348 */ /* 0x001fea0003c00000 */
[----:B------:R1:W2:Y:S02]  /*10230*/  SHFL.IDX P6, R14, R13, R12, R11 ;  /* 0x0000000c0d0e7389 */ /* 0x0002a400000c000b */
[----:B012---:R-:W-:Y:S01]  /*10240*/  ENDCOLLECTIVE ;  /* 0x000000000000791b */ /* 0x007fe20003800000 */
.L_x_121:
[----:B------:R-:W-:Y:S05]  /*10250*/  BRA `(.L_x_122) ;  /* 0xffffffc000447947 */ /* 0x000fea000383ffff */
.L_x_55:
[----:B--2---:R2:W3:Y:S02]  /*10260*/  SYNCS.PHASECHK.TRANS64.TRYWAIT P0, [R4+URZ+0x33440], R25 ;  /* 0x03344019040075a7 */ /* 0x0044e4000800017f */
[----:B---3--:R-:W-:Y:S05]  /*10270*/  @!P0 NANOSLEEP.SYNCS 0x989680 ;  /* 0x009896800000895d */ /* 0x008fea0003900000 */
[----:B------:R-:W3:Y:S02]  /*10280*/  @!P0 SYNCS.PHASECHK.TRANS64 P0, [R4+URZ+0x33440], R25 ;  /* 0x03344019040085a7 */ /* 0x000ee4000800007f */
[----:B---3--:R-:W-:Y:S05]  /*10290*/  @!P0 BRA `(.L_x_55) ;  /* 0xfffffffc00f08947 */ /* 0x008fea000383ffff */
[----:B------:R-:W-:Y:S05]  /*102a0*/  BRA `(.L_x_123) ;  /* 0xffffffc000a87947 */ /* 0x000fea000383ffff */
.L_x_56:
[----:B------:R-:W-:Y:S01]  /*102b0*/  BSSY B0, `(.L_x_124) ;  /* 0x0000008000007945 */ /* 0x000fe20003800000 */
[----:B------:R-:W-:Y:S02]  /*102c0*/  IMAD.MOV.U32 R13, RZ, RZ, R7 ;  /* 0x000000ffff0d7224 */ /* 0x000fe400078e0007 */
[----:B------:R-:W-:Y:S02]  /*102d0*/  IMAD.MOV.U32 R12, RZ, RZ, RZ ;  /* 0x000000ffff0c7224 */ /* 0x000fe400078e00ff */
[----:B------:R-:W-:Y:S02]  /*102e0*/  IMAD.MOV.U32 R11, RZ, RZ, 0x1c1f ;  /* 0x00001c1fff0b7424 */ /* 0x000fe400078e00ff */
[----:B------:R-:W-:-:S07]  /*102f0*/  IMAD.MOV.U32 R15, RZ, RZ, -0x1 ;  /* 0xffffffffff0f7424 */ /* 0x000fce00078e00ff */
[----:B012--5:R-:W-:Y:S05]  /*10300*/  WARPSYNC.COLLECTIVE R15, `(.L_x_125) ;  /* 0x000000000f087348 */ /* 0x027fea0003c00000 */
[----:B------:R3:W4:Y:S02]  /*10310*/  SHFL.IDX P6, R14, R13, R12, R11 ;  /* 0x0000000c0d0e7389 */ /* 0x00072400000c000b */
[----:B012345:R-:W-:Y:S01]  /*10320*/  ENDCOLLECTIVE ;  /* 0x000000000000791b */ /* 0x03ffe20003800000 */
.L_x_125:
[----:B------:R-:W-:Y:S05]  /*10330*/  BSYNC B0 ;  /* 0x0000000000007941 */ /* 0x000fea0003800000 */
.L_x_124:
[----:B------:R-:W-:Y:S01]  /*10340*/  IMAD.MOV.U32 R13, RZ, RZ, R5 ;  /* 0x000000ffff0d7224 */ /* 0x000fe200078e0005 */
[----:B------:R-:W-:Y:S01]  /*10350*/  ISETP.GE.AND P2, PT, R18, 0x1, PT ;  /* 0x000000011200780c */ /* 0x000fe20003f46270 */
[----:B------:R-:W-:Y:S01]  /*10360*/  IMAD.MOV.U32 R12, RZ, RZ, RZ ;  /* 0x000000ffff0c7224 */ /* 0x000fe200078e00ff */
[C---:B------:R-:W-:Y:S01]  /*10370*/  LOP3.LUT P4, RZ, R16.reuse, 0x4, RZ, 0xc0, !PT ;  /* 0x0000000410ff7812 */ /* 0x040fe2000788c0ff */
[----:B------:R-:W-:Y:S01]  /*10380*/  IMAD.MOV.U32 R11, RZ, RZ, 0x1c1f ;  /* 0x00001c1fff0b7424 */ /* 0x000fe200078e00ff */
[C---:B------:R-:W-:Y:S01]  /*10390*/  LOP3.LUT P3, RZ, R16.reuse, 0x2, RZ, 0xc0, !PT ;  /* 0x0000000210ff7812 */ /* 0x040fe2000786c0ff */
[----:B------:R-:W-:Y:S01]  /*103a0*/  IMAD.MOV.U32 R15, RZ, RZ, -0x1 ;  /* 0xffffffffff0f7424 */ /* 0x000fe200078e00ff */
[----:B------:R-:W-:Y:S01]  /*103b0*/  LOP3.LUT P1, RZ, R16, 0x1, RZ, 0xc0, !PT ;  /* 0x0000000110ff7812 */ /* 0x000fe2000782c0ff */
[----:B------:R-:W-:-:S12]  /*103c0*/  IMAD.MOV.U32 R3, RZ, RZ, R14 ;  /* 0x000000ffff037224 */ /* 0x000fd800078e000e */
[----:B------:R-:W-:Y:S05]  /*103d0*/  WARPSYNC.COLLECTIVE R15, `(.L_x_126) ;  /* 0x000000000f087348 */ /* 0x000fea0003c00000 */
[----:B------:R0:W1:Y:S02]  /*103e0*/  SHFL.IDX P6, R14, R13, R12, R11 ;  /* 0x0000000c0d0e7389 */ /* 0x00006400000c000b */
[----:B01----:R-:W-:Y:S01]  /*103f0*/  ENDCOLLECTIVE ;  /* 0x000000000000791b */ /* 0x003fe20003800000 */
.L_x_126:
[----:B------:R-:W-:Y:S02]  /*10400*/  IMAD.MOV.U32 R13, RZ, RZ, R7 ;  /* 0x000000ffff0d7224 */ /* 0x000fe400078e0007 */
[----:B------:R-:W-:Y:S01]  /*10410*/  IMAD.MOV.U32 R12, RZ, RZ, 0x1 ;  /* 0x00000001ff0c7424 */ /* 0x000fe200078e00ff */
[----:B------:R-:W-:-:S13]  /*10420*/  @P2 IADD3 R2, P0, R32, R14, RZ ;  /* 0x0000000e20022210 */ /* 0x000fda0007f1e0ff */
[----:B------:R-:W-:Y:S05]  /*10430*/  WARPSYNC.COLLECTIVE R15, `(.L_x_127) ;  /* 0x000000000f087348 */ /* 0x000fea0003c00000 */
[----:B------:R0:W1:Y:S02]  /*10440*/  SHFL.IDX P6, R14, R13, R12, R11 ;  /* 0x0000000c0d0e7389 */ /* 0x00006400000c000b */
[----:B01----:R-:W-:Y:S01]  /*10450*/  ENDCOLLECTIVE ;  /* 0x000000000000791b */ /* 0x003fe20003800000 */
.L_x_127:
[----:B------:R-:W-:-:S05]  /*10460*/  @P2 IMAD.X R3, RZ, RZ, R3, P0 ;  /* 0x000000ffff032224 */ /* 0x000fca00000e0603 */
[----:B------:R-:W-:Y:S01]  /*10470*/  @!PT LDS RZ, [RZ] ;  /* 0x00000000fffff984 */ /* 0x000fe20000000800 */
[----:B------:R-:W-:Y:S01]  /*10480*/  @!PT LDS RZ, [RZ] ;  /* 0x00000000fffff984 */ /* 0x000fe20000000800 */
[----:B------:R-:W-:Y:S01]  /*10490*/  @!PT LDS RZ, [RZ] ;  /* 0x00000000fffff984 */ /* 0x000fe20000000800 */
[----:B------:R0:W-:Y:S04]  /*104a0*/  @P2 LDGSTS.E.BYPASS.LTC128B.128 [R0+0x24200], desc[UR50][R2.64], !P4 ;  /* 0x2420000002002fae */ /* 0x0001e8000e101d72 */
[----:B------:R0:W-:Y:S01]  /*104b0*/  @P2 LDGSTS.E.BYPASS.LTC128B.128 [R0+0x26a00], desc[UR50][R2.64+0x40], !P3 ;  /* 0x26a0004002002fae */ /* 0x0001e2000d901d72 */
[----:B------:R-:W-:-:S03]  /*104c0*/  IMAD.MOV.U32 R13, RZ, RZ, R5 ;  /* 0x000000ffff0d7224 */ /* 0x000fc600078e0005 */
[----:B------:R0:W-:Y:S01]  /*104d0*/  @P2 LDGSTS.E.BYPASS.LTC128B.128 [R0+0x29200], desc[UR50][R2.64+0x80], !P1 ;  /* 0x2920008002002fae */ /* 0x0001e2000c901d72 */
[----:B------:R-:W-:Y:S01]  /*104e0*/  ISETP.GE.AND P2, PT, R18, 0x21, PT ;  /* 0x000000211200780c */ /* 0x000fe20003f46270 */
[----:B------:R-:W-:-:S12]  /*104f0*/  IMAD.MOV.U32 R8, RZ, RZ, R14 ;  /* 0x000000ffff087224 */ /* 0x000fd800078e000e */
[----:B0-----:R-:W-:Y:S05]  /*10500*/  WARPSYNC.COLLECTIVE R15, `(.L_x_128) ;  /* 0x000000000f087348 */ /* 0x001fea0003c00000 */
[----:B------:R1:W2:Y:S02]  /*10510*/  SHFL.IDX P6, R14, R13, R12, R11 ;  /* 0x0000000c0d0e7389 */ /* 0x0002a400000c000b */
[----:B012---:R-:W-:Y:S01]  /*10520*/  ENDCOLLECTIVE ;  /* 0x000000000000791b */ /* 0x007fe20003800000 */
.L_x_128:
[----:B------:R-:W-:Y:S01]  /*10530*/  IMAD.MOV.U32 R13, RZ, RZ, R7 ;  /* 0x000000ffff0d7224 */ /* 0x000fe200078e0007 */
[----:B------:R-:W-:-:S05]  /*10540*/  @P2 IADD3 R11, P0, R32, R14, RZ ;  /* 0x0000000e200b2210 */ /* 0x000fca0007f1e0ff */
[----:B------:R-:W-:Y:S02]  /*10550*/  @P2 IMAD.X R12, RZ, RZ, R8, P0 ;  /* 0x000000ffff0c2224 */ /* 0x000fe400000e0608 */
[----:B------:R-:W-:Y:S02]  /*10560*/  @P2 IMAD.MOV.U32 R2, RZ, RZ, R11 ;  /* 0x000000ffff022224 */ /* 0x000fe400078e000b */
[----:B------:R-:W-:Y:S02]  /*10570*/  @P2 IMAD.MOV.U32 R3, RZ, RZ, R12 ;  /* 0x000000ffff032224 */ /* 0x000fe400078e000c */
[----:B------:R-:W-:Y:S02]  /*10580*/  IMAD.MOV.U32 R12, RZ, RZ, 0x2 ;  /* 0x00000002ff0c7424 */ /* 0x000fe400078e00ff */
[----:B------:R-:W-:Y:S01]  /*10590*/  IMAD.MOV.U32 R11, RZ, RZ, 0x1c1f ;  /* 0x00001c1fff0b7424 */ /* 0x000fe200078e00ff */
[----:B------:R-:W-:Y:S01]  /*105a0*/  @!PT LDS RZ, [RZ] ;  /* 0x00000000fffff984 */ /* 0x000fe20000000800 */
[----:B------:R-:W-:Y:S01]  /*105b0*/  @!PT LDS RZ, [RZ] ;  /* 0x00000000fffff984 */ /* 0x000fe20000000800 */
[----:B------:R-:W-:Y:S01]  /*105c0*/  @!PT LDS RZ, [RZ] ;  /* 0x00000000fffff984 */ /* 0x000fe20000000800 */
[----:B------:R0:W-:Y:S06]  /*105d0*/  @P2 LDGSTS.E.BYPASS.LTC128B.128 [R0+0x24a00], desc[UR50][R2.64], !P4 ;  /* 0x24a0000002002fae */ /* 0x0001ec000e101d72 */
[----:B0-----:R-:W-:Y:S05]  /*105e0*/  WARPSYNC.COLLECTIVE R15, `(.L_x_129) ;  /* 0x000000000f087348 */ /* 0x001fea0003c00000 */
[----:B------:R1:W2:Y:S02]  /*105f0*/  SHFL.IDX P6, R14, R13, R12, R11 ;  /* 0x0000000c0d0e7389 */ /* 0x0002a400000c000b */
[----:B012---:R-:W-:Y:S01]  /*10600*/  ENDCOLLECTIVE ;  /* 0x000000000000791b */ /* 0x007fe20003800000 */
.L_x_129:
[----:B------:R-:W-:Y:S01]  /*10610*/  @!PT LDS RZ, [RZ] ;  /* 0x00000000fffff984 */ /* 0x000fe20000000800 */
[----:B------:R-:W-:Y:S01]  /*10620*/  @!PT LDS RZ, [RZ] ;  /* 0x00000000fffff984 */ /* 0x000fe20000000800 */
[----:B------:R-:W-:Y:S01]  /*10630*/  @!PT LDS RZ, [RZ] ;  /* 0x00000000fffff984 */ /* 0x000fe20000000800 */
[----:B------:R0:W-:Y:S04]  /*10640*/  @P2 LDGSTS.E.BYPASS.LTC128B.128 [R0+0x27200], desc[UR50][R2.64+0x40], !P3 ;  /* 0x2720004002002fae */ /* 0x0001e8000d901d72 */
[----:B------:R0:W-:Y:S01]  /*10650*/  @P2 LDGSTS.E.BYPASS.LTC128B.128 [R0+0x29a00], desc[UR50][R2.64+0x80], !P1 ;  /* 0x29a0008002002fae */ /* 0x0001e2000c901d72 */
[----:B------:R-:W-:Y:S01]  /*10660*/  ISETP.GE.AND P2, PT, R18, 0x41, PT ;  /* 0x000000411200780c */ /* 0x000fe20003f46270 */
[----:B------:R-:W-:Y:S02]  /*10670*/  IMAD.MOV.U32 R13, RZ, RZ, R5 ;  /* 0x000000ffff0d7224 */ /* 0x000fe400078e0005 */
[----:B------:R-:W-:-:S10]  /*10680*/  IMAD.MOV.U32 R8, RZ, RZ, R14 ;  /* 0x000000ffff087224 */ /* 0x000fd400078e000e */
[----:B0-----:R-:W-:Y:S05]  /*10690*/  WARPSYNC.COLLECTIVE R15, `(.L_x_130) ;  /* 0x000000000f087348 */ /* 0x001fea0003c00000 */
[----:B------:R1:W2:Y:S02]  /*106a0*/  SHFL.IDX P6, R14, R13, R12, R11 ;  /* 0x0000000c0d0e7389 */ /* 0x0002a400000c000b */
[----:B012---:R-:W-:Y:S01]  /*106b0*/  ENDCOLLECTIVE ;  /* 0x000000000000791b */ /* 0x007fe20003800000 */
.L_x_130:
[----:B------:R-:W-:Y:S02]  /*106c0*/  IMAD.MOV.U32 R13, RZ, RZ, R7 ;  /* 0x000000ffff0d7224 */ /* 0x000fe400078e0007 */
[----:B------:R-:W-:Y:S01]  /*106d0*/  IMAD.MOV.U32 R12, RZ, RZ, 0x3 ;  /* 0x00000003ff0c7424 */ /* 0x000fe200078e00ff */
[----:B------:R-:W-:-:S13]  /*106e0*/  @P2 IADD3 R10, P0, R32, R14, RZ ;  /* 0x0000000e200a2210 */ /* 0x000fda0007f1e0ff */
[----:B------:R-:W-:Y:S05]  /*106f0*/  WARPSYNC.COLLECTIVE R15, `(.L_x_131) ;  /* 0x000000000f087348 */ /* 0x000fea0003c00000 */
[----:B------:R0:W1:Y:S02]  /*10700*/  SHFL.IDX P6, R14, R13, R12, R11 ;  /* 0x0000000c0d0e7389 */ /* 0x00006400000c000b */
[----:B01----:R-:W-:Y:S01]  /*10710*/  ENDCOLLECTIVE ;  /* 0x000000000000791b */ /* 0x003fe20003800000 */
.L_x_131:
[----:B------:R-:W-:Y:S02]  /*10720*/  @P2 IMAD.X R8, RZ, RZ, R8, P0 ;  /* 0x000000ffff082224 */ /* 0x000fe400000e0608 */
[----:B------:R-:W-:Y:S02]  /*10730*/  @P2 IMAD.MOV.U32 R2, RZ, RZ, R10 ;  /* 0x000000ffff022224 */ /* 0x000fe400078e000a */
[----:B------:R-:W-:-:S05]  /*10740*/  @P2 IMAD.MOV.U32 R3, RZ, RZ, R8 ;  /* 0x000000ffff032224 */ /* 0x000fca00078e0008 */
[----:B------:R-:W-:Y:S01]  /*10750*/  @!PT LDS RZ, [RZ] ;  /* 0x00000000fffff984 */ /* 0x000fe20000000800 */
[----:B------:R-:W-:Y:S01]  /*10760*/  @!PT LDS RZ, [RZ] ;  /* 0x00000000fffff984 */ /* 0x000fe20000000800 */
[----:B------:R-:W-:Y:S01]  /*10770*/  @!PT LDS RZ, [RZ] ;  /* 0x00000000fffff984 */ /* 0x000fe20000000800 */
[----:B------:R0:W-:Y:S01]  /*10780*/  @P2 LDGSTS.E.BYPASS.LTC128B.128 [R0+0x25200], desc[UR50][R2.64], !P4 ;  /* 0x2520000002002fae */ /* 0x0001e2000e101d72 */
[----:B------:R-:W-:-:S03]  /*10790*/  IMAD.MOV.U32 R13, RZ, RZ, R5 ;  /* 0x000000ffff0d7224 */ /* 0x000fc600078e0005 */
[----:B------:R0:W-:Y:S04]  /*107a0*/  @P2 LDGSTS.E.BYPASS.LTC128B.128 [R0+0x27a00], desc[UR50][R2.64+0x40], !P3 ;  /* 0x27a0004002002fae */ /* 0x0001e8000d901d72 */
[----:B------:R0:W-:Y:S01]  /*107b0*/  @P2 LDGSTS.E.BYPASS.LTC128B.128 [R0+0x2a200], desc[UR50][R2.64+0x80], !P1 ;  /* 0x2a20008002002fae */ /* 0x0001e2000c901d72 */
[----:B------:R-:W-:Y:S01]  /*107c0*/  ISETP.GE.AND P2, PT, R18, 0x61, PT ;  /* 0x000000611200780c */ /* 0x000fe20003f46270 */
[----:B------:R-:W-:-:S12]  /*107d0*/  IMAD.MOV.U32 R7, RZ, RZ, R14 ;  /* 0x000000ffff077224 */ /* 0x000fd800078e000e */
[----:B0-----:R-:W-:Y:S05]  /*107e0*/  WARPSYNC.COLLECTIVE R15, `(.L_x_132) ;  /* 0x000000000f087348 */ /* 0x001fea0003c00000 */
[----:B------:R1:W2:Y:S02]  /*107f0*/  SHFL.IDX P6, R14, R13, R12, R11 ;  /* 0x0000000c0d0e7389 */ /* 0x0002a400000c000b */
[----:B012---:R-:W-:Y:S01]  /*10800*/  ENDCOLLECTIVE ;  /* 0x000000000000791b */ /* 0x007fe20003800000 */
.L_x_132:
[----:B------:R-:W-:Y:S02]  /*10810*/  IMAD.MOV.U32 R13, RZ, RZ, R9 ;  /* 0x000000ffff0d7224 */ /* 0x000fe400078e0009 */
[----:B------:R-:W-:Y:S01]  /*10820*/  IMAD.MOV.U32 R12, RZ, RZ, RZ ;  /* 0x000000ffff0c7224 */ /* 0x000fe200078e00ff */
[----:B------:R-:W-:-:S13]  /*10830*/  @P2 IADD3 R5, P0, R32, R14, RZ ;  /* 0x0000000e20052210 */ /* 0x000fda0007f1e0ff */
[----:B------:R-:W-:Y:S05]  /*10840*/  WARPSYNC.COLLECTIVE R15, `(.L_x_133) ;  /* 0x000000000f087348 */ /* 0x000fea0003c00000 */
[----:B------:R0:W1:Y:S02]  /*10850*/  SHFL.IDX P6, R14, R13, R12, R11 ;  /* 0x0000000c0d0e7389 */ /* 0x00006400000c000b */
[----:B01----:R-:W-:Y:S01]  /*10860*/  ENDCOLLECTIVE ;  /* 0x000000000000791b */ /* 0x003fe20003800000 */
.L_x_133:
        /* <DEDUP_REMOVED lines=10> */
[----:B------:R-:W-:-:S07]  /*10910*/  IMAD.MOV.U32 R9, RZ, RZ, R14 ;  /* 0x000000ffff097224 */ /* 0x000fce00078e000e */
[----:B0-----:R-:W-:Y:S05]  /*10920*/  WARPSYNC.COLLECTIVE R15, `(.L_x_134) ;  /* 0x000000000f087348 */ /* 0x001fea0003c00000 */
[----:B------:R1:W2:Y:S02]  /*10930*/  SHFL.IDX P6, R14, R13, R12, R11 ;  /* 0x0000000c0d0e7389 */ /* 0x0002a400000c000b */
[----:B012---:R-:W-:Y:S01]  /*10940*/  ENDCOLLECTIVE ;  /* 0x000000000000791b */ /* 0x007fe20003800000 */
.L_x_134:
[----:B------:R-:W-:Y:S05]  /*10950*/  BRA `(.L_x_135) ;  /* 0xffffffc0002c7947 */ /* 0x000fea000383ffff */
.L_x_62:
[----:B------:R-:W-:Y:S02]  /*10960*/  IMAD.MOV.U32 R13, RZ, RZ, R4 ;  /* 0x000000ffff0d7224 */ /* 0x000fe400078e0004 */
[----:B------:R-:W-:Y:S02]  /*10970*/  IMAD.MOV.U32 R12, RZ, RZ, RZ ;  /* 0x000000ffff0c7224 */ /* 0x000fe400078e00ff */
[----:B------:R-:W-:Y:S02]  /*10980*/  IMAD.MOV.U32 R11, RZ, RZ, 0x1c1f ;  /* 0x00001c1fff0b7424 */ /* 0x000fe400078e00ff */
[----:B------:R-:W-:Y:S02]  /*10990*/  IMAD.MOV.U32 R15, RZ, RZ, -0x1 ;  /* 0xffffffffff0f7424 */ /* 0x000fe400078e00ff */
[----:B------:R-:W-:-:S07]  /*109a0*/  IMAD.IADD R5, R10, 0x1, R5 ;  /* 0x000000010a057824 */ /* 0x000fce00078e0205 */
[----:B------:R-:W-:Y:S05]  /*109b0*/  WARPSYNC.COLLECTIVE R15, `(.L_x_136) ;  /* 0x000000000f087348 */ /* 0x000fea0003c00000 */
[----:B------:R0:W1:Y:S02]  /*109c0*/  SHFL.IDX P6, R14, R13, R12, R11 ;  /* 0x0000000c0d0e7389 */ /* 0x00006400000c000b */
[----:B01----:R-:W-:Y:S01]  /*109d0*/  ENDCOLLECTIVE ;  /* 0x000000000000791b */ /* 0x003fe20003800000 */
.L_x_136:
[C---:B------:R-:W-:Y:S01]  /*109e0*/  VIADD R6, R5.reuse, 0x20 ;  /* 0x0000002005067836 */ /* 0x040fe20000000000 */
[----:B------:R-:W-:Y:S01]  /*109f0*/  ISETP.GE.AND P1, PT, R5, UR40, PT ;  /* 0x0000002805007c0c */ /* 0x000fe2000bf26270 */
[----:B------:R-:W-:Y:S02]  /*10a00*/  IMAD.MOV.U32 R13, RZ, RZ, R0 ;  /* 0x000000ffff0d7224 */ /* 0x000fe400078e0000 */
[----:B------:R-:W-:-:S10]  /*10a10*/  IMAD.MOV.U32 R2, RZ, RZ, R14 ;  /* 0x000000ffff027224 */ /* 0x000fd400078e000e */
[----:B------:R-:W-:Y:S05]  /*10a20*/  WARPSYNC.COLLECTIVE R15, `(.L_x_137) ;  /* 0x000000000f087348 */ /* 0x000fea0003c00000 */
[----:B------:R0:W1:Y:S02]  /*10a30*/  SHFL.IDX P6, R14, R13, R12, R11 ;  /* 0x0000000c0d0e7389 */ /* 0x00006400000c000b */
[----:B01----:R-:W-:Y:S01]  /*10a40*/  ENDCOLLECTIVE ;  /* 0x000000000000791b */ /* 0x003fe20003800000 */
.L_x_137:
[----:B------:R-:W-:Y:S02]  /*10a50*/  IMAD.MOV.U32 R13, RZ, RZ, R4 ;  /* 0x000000ffff0d7224 */ /* 0x000fe400078e0004 */
[----:B------:R-:W-:Y:S01]  /*10a60*/  IMAD.MOV.U32 R12, RZ, RZ, 0x1 ;  /* 0x00000001ff0c7424 */ /* 0x000fe200078e00ff */
[----:B------:R-:W-:-:S05]  /*10a70*/  @!P1 IADD3 R14, P0, R32, R14, RZ ;  /* 0x0000000e200e9210 */ /* 0x000fca0007f1e0ff */
[----:B------:R-:W-:Y:S02]  /*10a80*/  @!P1 IMAD.X R3, RZ, RZ, R2, P0 ;  /* 0x000000ffff039224 */ /* 0x000fe400000e0602 */
[----:B------:R-:W-:-:S07]  /*10a90*/  @!P1 IMAD.MOV.U32 R2, RZ, RZ, R14 ;  /* 0x000000ffff029224 */ /* 0x000fce00078e000e */
[----:B------:R-:W-:Y:S05]  /*10aa0*/  WARPSYNC.COLLECTIVE R15, `(.L_x_138) ;  /* 0x000000000f087348 */ /* 0x000fea0003c00000 */
[----:B------:R0:W1:Y:S02]  /*10ab0*/  SHFL.IDX P6, R14, R13, R12, R11 ;  /* 0x0000000c0d0e7389 */ /* 0x00006400000c000b */
[----:B01----:R-:W-:Y:S01]  /*10ac0*/  ENDCOLLECTIVE ;  /* 0x000000000000791b */ /* 0x003fe20003800000 */
.L_x_138:
[----:B------:R-:W-:Y:S01]  /*10ad0*/  @!PT LDS RZ, [RZ] ;  /* 0x00000000fffff984 */ /* 0x000fe20000000800 */
[----:B------:R-:W-:Y:S01]  /*10ae0*/  @!PT LDS RZ, [RZ] ;  /* 0x00000000fffff984 */ /* 0x000fe20000000800 */
[----:B------:R-:W-:Y:S01]  /*10af0*/  @!PT LDS RZ, [RZ] ;  /* 0x00000000fffff984 */ /* 0x000fe20000000800 */
[----:B------:R0:W-:Y:S04]  /*10b00*/  @!P1 LDGSTS.E.BYPASS.LTC128B.128 [R8+0x1e200], desc[UR50][R2.64], !P3 ;  /* 0x1e20000002089fae */ /* 0x0001e8000d901d72 */
[----:B------:R0:W-:Y:S04]  /*10b10*/  @!P1 LDGSTS.E.BYPASS.LTC128B.128 [R8+0x20200], desc[UR50][R2.64+0x40], !P4 ;  /* 0x2020004002089fae */ /* 0x0001e8000e101d72 */
[----:B------:R0:W-:Y:S01]  /*10b20*/  @!P1 LDGSTS.E.BYPASS.LTC128B.128 [R8+0x22200], desc[UR50][R2.64+0x80], !P5 ;  /* 0x2220008002089fae */ /* 0x0001e2000e901d72 */
[----:B------:R-:W-:Y:S01]  /*10b30*/  ISETP.GE.AND P1, PT, R6, UR40, PT ;  /* 0x0000002806007c0c */ /* 0x000fe2000bf26270 */
[----:B------:R-:W-:-:S02]  /*10b40*/  IMAD.MOV.U32 R13, RZ, RZ, R0 ;  /* 0x000000ffff0d7224 */ /* 0x000fc400078e0000 */
[----:B------:R-:W-:-:S10]  /*10b50*/  IMAD.MOV.U32 R6, RZ, RZ, R14 ;  /* 0x000000ffff067224 */ /* 0x000fd400078e000e */
[----:B0-----:R-:W-:Y:S05]  /*10b60*/  WARPSYNC.COLLECTIVE R15, `(.L_x_139) ;  /* 0x000000000f087348 */ /* 0x001fea0003c00000 */
[----:B------:R1:W2:Y:S02]  /*10b70*/  SHFL.IDX P6, R14, R13, R12, R11 ;  /* 0x0000000c0d0e7389 */ /* 0x0002a400000c000b */
[----:B012---:R-:W-:Y:S01]  /*10b80*/  ENDCOLLECTIVE ;  /* 0x000000000000791b */ /* 0x007fe20003800000 */
.L_x_139:
[----:B------:R-:W-:Y:S02]  /*10b90*/  IMAD.MOV.U32 R13, RZ, RZ, R4 ;  /* 0x000000ffff0d7224 */ /* 0x000fe400078e0004 */
[----:B------:R-:W-:Y:S01]  /*10ba0*/  IMAD.MOV.U32 R12, RZ, RZ, 0x2 ;  /* 0x00000002ff0c7424 */ /* 0x000fe200078e00ff */
[----:B------:R-:W-:-:S05]  /*10bb0*/  @!P1 IADD3 R14, P0, R32, R14, RZ ;  /* 0x0000000e200e9210 */ /* 0x000fca0007f1e0ff */
[----:B------:R-:W-:-:S08]  /*10bc0*/  @!P1 IMAD.MOV.U32 R2, RZ, RZ, R14 ;  /* 0x000000ffff029224 */ /* 0x000fd000078e000e */
[----:B------:R-:W-:Y:S05]  /*10bd0*/  WARPSYNC.COLLECTIVE R15, `(.L_x_140) ;  /* 0x000000000f087348 */ /* 0x000fea0003c00000 */
[----:B------:R0:W1:Y:S02]  /*10be0*/  SHFL.IDX P6, R14, R13, R12, R11 ;  /* 0x0000000c0d0e7389 */ /* 0x00006400000c000b */
[----:B01----:R-:W-:Y:S01]  /*10bf0*/  ENDCOLLECTIVE ;  /* 0x000000000000791b */ /* 0x003fe20003800000 */
.L_x_140:
[----:B------:R-:W-:Y:S02]  /*10c00*/  @!P1 IMAD.X R7, RZ, RZ, R6, P0 ;  /* 0x000000ffff079224 */ /* 0x000fe400000e0606 */
[----:B------:R-:W-:Y:S02]  /*10c10*/  VIADD R6, R5, 0x40 ;  /* 0x0000004005067836 */ /* 0x000fe40000000000 */
[----:B------:R-:W-:-:S05]  /*10c20*/  @!P1 IMAD.MOV.U32 R3, RZ, RZ, R7 ;  /* 0x000000ffff039224 */ /* 0x000fca00078e0007 */
[----:B------:R-:W-:Y:S01]  /*10c30*/  @!PT LDS RZ, [RZ] ;  /* 0x00000000fffff984 */ /* 0x000fe20000000800 */
[----:B------:R-:W-:Y:S01]  /*10c40*/  @!PT LDS RZ, [RZ] ;  /* 0x00000000fffff984 */ /* 0x000fe20000000800 */
[----:B------:R-:W-:Y:S01]  /*10c50*/  @!PT LDS RZ, [RZ] ;  /* 0x00000000fffff984 */ /* 0x000fe20000000800 */
[----:B------:R0:W-:Y:S01]  /*10c60*/  @!P1 LDGSTS.E.BYPASS.LTC128B.128 [R8+0x1ea00], desc[UR50][R2.64], !P3 ;  /* 0x1ea0000002089fae */ /* 0x0001e2000d901d72 */
[----:B------:R-:W-:-:S03]  /*10c70*/  IMAD.MOV.U32 R13, RZ, RZ, R0 ;  /* 0x000000ffff0d7224 */ /* 0x000fc600078e0000 */
[----:B------:R0:W-:Y:S04]  /*10c80*/  @!P1 LDGSTS.E.BYPASS.LTC128B.128 [R8+0x20a00], desc[UR50][R2.64+0x40], !P4 ;  /* 0x20a0004002089fae */ /* 0x0001e8000e101d72 */
[----:B------:R0:W-:Y:S01]  /*10c90*/  @!P1 LDGSTS.E.BYPASS.LTC128B.128 [R8+0x22a00], desc[UR50][R2.64+0x80], !P5 ;  /* 0x22a0008002089fae */ /* 0x0001e2000e901d72 */
[----:B------:R-:W-:Y:S01]  /*10ca0*/  ISETP.GE.AND P1, PT, R6, UR40, PT ;  /* 0x0000002806007c0c */ /* 0x000fe2000bf26270 */
[----:B------:R-:W-:-:S12]  /*10cb0*/  IMAD.MOV.U32 R6, RZ, RZ, R14 ;  /* 0x000000ffff067224 */ /* 0x000fd800078e000e */
[----:B0-----:R-:W-:Y:S05]  /*10cc0*/  WARPSYNC.COLLECTIVE R15, `(.L_x_141) ;  /* 0x000000000f087348 */ /* 0x001fea0003c00000 */
[----:B------:R1:W2:Y:S02]  /*10cd0*/  SHFL.IDX P6, R14, R13, R12, R11 ;  /* 0x0000000c0d0e7389 */ /* 0x0002a400000c000b */
[----:B012---:R-:W-:Y:S01]  /*10ce0*/  ENDCOLLECTIVE ;  /* 0x000000000000791b */ /* 0x007fe20003800000 */
.L_x_141:
[----:B------:R-:W-:Y:S02]  /*10cf0*/  IMAD.MOV.U32 R13, RZ, RZ, R4 ;  /* 0x000000ffff0d7224 */ /* 0x000fe400078e0004 */
[----:B------:R-:W-:Y:S01]  /*10d00*/  IMAD.MOV.U32 R12, RZ, RZ, 0x3 ;  /* 0x00000003ff0c7424 */ /* 0x000fe200078e00ff */
[----:B------:R-:W-:-:S05]  /*10d10*/  @!P1 IADD3 R14, P0, R32, R14, RZ ;  /* 0x0000000e200e9210 */ /* 0x000fca0007f1e0ff */
[----:B------:R-:W-:-:S08]  /*10d20*/  @!P1 IMAD.MOV.U32 R2, RZ, RZ, R14 ;  /* 0x000000ffff029224 */ /* 0x000fd000078e000e */
[----:B------:R-:W-:Y:S05]  /*10d30*/  WARPSYNC.COLLECTIVE R15, `(.L_x_142) ;  /* 0x000000000f087348 */ /* 0x000fea0003c00000 */
[----:B------:R0:W1:Y:S02]  /*10d40*/  SHFL.IDX P6, R14, R13, R12, R11 ;  /* 0x0000000c0d0e7389 */ /* 0x00006400000c000b */
[----:B01----:R-:W-:Y:S01]  /*10d50*/  ENDCOLLECTIVE ;  /* 0x000000000000791b */ /* 0x003fe20003800000 */
.L_x_142:
[----:B------:R-:W-:-:S04]  /*10d60*/  @!P1 IMAD.X R7, RZ, RZ, R6, P0 ;  /* 0x000000ffff079224 */ /* 0x000fc800000e0606 */
        /* <DEDUP_REMOVED lines=8> */
[----:B------:R-:W-:-:S07]  /*10df0*/  IMAD.MOV.U32 R6, RZ, RZ, R14 ;  /* 0x000000ffff067224 */ /* 0x000fce00078e000e */
[----:B0-----:R-:W-:Y:S05]  /*10e00*/  WARPSYNC.COLLECTIVE R15, `(.L_x_143) ;  /* 0x000000000f087348 */ /* 0x001fea0003c00000 */
[----:B------:R1:W2:Y:S02]  /*10e10*/  SHFL.IDX P6, R14, R13, R12, R11 ;  /* 0x0000000c0d0e7389 */ /* 0x0002a400000c000b */
[----:B012---:R-:W-:Y:S01]  /*10e20*/  ENDCOLLECTIVE ;  /* 0x000000000000791b */ /* 0x007fe20003800000 */
.L_x_143:
[----:B------:R-:W-:Y:S05]  /*10e30*/  BRA `(.L_x_144) ;  /* 0xffffffc4002c7947 */ /* 0x000fea000383ffff */
.L_x_63:
[----:B0-----:R-:W-:-:S04]  /*10e40*/  IMAD.U32 R3, RZ, RZ, UR41 ;  /* 0x00000029ff037e24 */ /* 0x001fc8000f8e00ff */
[----:B------:R0:W1:Y:S03]  /*10e50*/  SYNCS.PHASECHK.TRANS64.TRYWAIT P0, [R3+URZ+0x33420], R0 ;  /* 0x03342000030075a7 */ /* 0x000066000800017f */
[----:B-1----:R-:W-:Y:S05]  /*10e60*/  @!P0 NANOSLEEP.SYNCS 0x989680 ;  /* 0x009896800000895d */ /* 0x002fea0003900000 */
[----:B------:R-:W1:Y:S02]  /*10e70*/  @!P0 SYNCS.PHASECHK.TRANS64 P0, [R3+URZ+0x33420], R0 ;  /* 0x03342000030085a7 */ /* 0x000e64000800007f */
[----:B-1----:R-:W-:Y:S05]  /*10e80*/  @!P0 BRA `(.L_x_63) ;  /* 0xfffffffc00ec8947 */ /* 0x002fea000383ffff */
[----:B------:R-:W-:Y:S05]  /*10e90*/  BRA `(.L_x_145) ;  /* 0xffffffc400687947 */ /* 0x000fea000383ffff */
.L_x_67:
[----:B0-----:R0:W1:Y:S02]  /*10ea0*/  SYNCS.PHASECHK.TRANS64.TRYWAIT P0, [R4+URZ+0x33480], R26 ;  /* 0x0334801a040075a7 */ /* 0x001064000800017f */
[----:B-1----:R-:W-:Y:S05]  /*10eb0*/  @!P0 NANOSLEEP.SYNCS 0x989680 ;  /* 0x009896800000895d */ /* 0x002fea0003900000 */
[----:B------:R-:W1:Y:S02]  /*10ec0*/  @!P0 SYNCS.PHASECHK.TRANS64 P0, [R4+URZ+0x33480], R26 ;  /* 0x0334801a040085a7 */ /* 0x000e64000800007f */
[----:B-1----:R-:W-:Y:S05]  /*10ed0*/  @!P0 BRA `(.L_x_67) ;  /* 0xfffffffc00f08947 */ /* 0x002fea000383ffff */
[----:B------:R-:W-:Y:S05]  /*10ee0*/  BRA `(.L_x_146) ;  /* 0xffffffc800687947 */ /* 0x000fea000383ffff */
.L_x_68:
        /* <DEDUP_REMOVED lines=8> */
.L_x_148:
[----:B------:R-:W-:Y:S05]  /*10f70*/  BSYNC B0 ;  /* 0x0000000000007941 */ /* 0x000fea0003800000 */
.L_x_147:
[----:B------:R-:W-:Y:S02]  /*10f80*/  IMAD.MOV.U32 R13, RZ, RZ, R9 ;  /* 0x000000ffff0d7224 */ /* 0x000fe400078e0009 */
[----:B------:R-:W-:Y:S02]  /*10f90*/  IMAD.MOV.U32 R12, RZ, RZ, RZ ;  /* 0x000000ffff0c7224 */ /* 0x000fe400078e00ff */
[----:B------:R-:W-:Y:S02]  /*10fa0*/  IMAD.MOV.U32 R11, RZ, RZ, 0x1c1f ;  /* 0x00001c1fff0b7424 */ /* 0x000fe400078e00ff */
[----:B------:R-:W-:Y:S02]  /*10fb0*/  IMAD.MOV.U32 R15, RZ, RZ, -0x1 ;  /* 0xffffffffff0f7424 */ /* 0x000fe400078e00ff */
[----:B------:R-:W-:-:S07]  /*10fc0*/  IMAD.MOV.U32 R0, RZ, RZ, R14 ;  /* 0x000000ffff007224 */ /* 0x000fce00078e000e */
[----:B------:R-:W-:Y:S05]  /*10fd0*/  WARPSYNC.COLLECTIVE R15, `(.L_x_149) ;  /* 0x000000000f087348 */ /* 0x000fea0003c00000 */
[----:B------:R0:W1:Y:S02]  /*10fe0*/  SHFL.IDX P6, R14, R13, R12, R11 ;  /* 0x0000000c0d0e7389 */ /* 0x00006400000c000b */
[----:B01----:R-:W-:Y:S01]  /*10ff0*/  ENDCOLLECTIVE ;  /* 0x000000000000791b */ /* 0x003fe20003800000 */
.L_x_149:
[----:B------:R-:W-:Y:S02]  /*11000*/  IMAD.MOV.U32 R13, RZ, RZ, R10 ;  /* 0x000000ffff0d7224 */ /* 0x000fe400078e000a */
[----:B------:R-:W-:Y:S02]  /*11010*/  IMAD.MOV.U32 R12, RZ, RZ, 0x1 ;  /* 0x00000001ff0c7424 */ /* 0x000fe400078e00ff */
[----:B------:R-:W-:-:S07]  /*11020*/  IMAD.MOV.U32 R2, RZ, RZ, R14 ;  /* 0x000000ffff027224 */ /* 0x000fce00078e000e */
[----:B------:R-:W-:Y:S05]  /*11030*/  WARPSYNC.COLLECTIVE R15, `(.L_x_150) ;  /* 0x000000000f087348 */ /* 0x000fea0003c00000 */
[----:B------:R0:W1:Y:S02]  /*11040*/  SHFL.IDX P6, R14, R13, R12, R11 ;  /* 0x0000000c0d0e7389 */ /* 0x00006400000c000b */
[----:B01----:R-:W-:Y:S01]  /*11050*/  ENDCOLLECTIVE ;  /* 0x000000000000791b */ /* 0x003fe20003800000 */
.L_x_150:
[----:B------:R-:W-:-:S05]  /*11060*/  IADD3 R2, P0, R32, R2, RZ ;  /* 0x0000000220027210 */ /* 0x000fca0007f1e0ff */
[----:B------:R-:W-:Y:S02]  /*11070*/  IMAD.X R3, RZ, RZ, R0, P0 ;  /* 0x000000ffff037224 */ /* 0x000fe400000e0600 */
[----:B------:R-:W-:Y:S02]  /*11080*/  VIADD R0, R35, UR41 ;  /* 0x0000002923007c36 */ /* 0x000fe40008000000 */
[----:B------:R-:W-:-:S03]  /*11090*/  IMAD.MOV.U32 R13, RZ, RZ, R9 ;  /* 0x000000ffff0d7224 */ /* 0x000fc600078e0009 */
[----:B------:R-:W-:Y:S01]  /*110a0*/  @!PT LDS RZ, [RZ] ;  /* 0x00000000fffff984 */ /* 0x000fe20000000800 */
[----:B------:R-:W-:Y:S01]  /*110b0*/  @!PT LDS RZ, [RZ] ;  /* 0x00000000fffff984 */ /* 0x000fe20000000800 */
[----:B------:R-:W-:Y:S01]  /*110c0*/  @!PT LDS RZ, [RZ] ;  /* 0x00000000fffff984 */ /* 0x000fe20000000800 */
[----:B------:R-:W-:Y:S04]  /*110d0*/  LDGSTS.E.BYPASS.LTC128B.128 [R0+0xf200], desc[UR50][R2.64], !P4 ;  /* 0x0f20000002007fae */ /* 0x000fe8000e101d72 */
[----:B------:R-:W-:Y:S04]  /*110e0*/  LDGSTS.E.BYPASS.LTC128B.128 [R0+0x11a00], desc[UR50][R2.64+0x40], !P3 ;  /* 0x11a0004002007fae */ /* 0x000fe8000d901d72 */
[----:B------:R0:W-:Y:S02]  /*110f0*/  LDGSTS.E.BYPASS.LTC128B.128 [R0+0x14200], desc[UR50][R2.64+0x80], !P1 ;  /* 0x1420008002007fae */ /* 0x0001e4000c901d72 */
[----:B0-----:R-:W-:-:S07]  /*11100*/  IMAD.MOV.U32 R3, RZ, RZ, R14 ;  /* 0x000000ffff037224 */ /* 0x001fce00078e000e */
[----:B------:R-:W-:Y:S05]  /*11110*/  WARPSYNC.COLLECTIVE R15, `(.L_x_151) ;  /* 0x000000000f087348 */ /* 0x000fea0003c00000 */
[----:B------:R0:W1:Y:S02]  /*11120*/  SHFL.IDX P6, R14, R13, R12, R11 ;  /* 0x0000000c0d0e7389 */ /* 0x00006400000c000b */
[----:B01----:R-:W-:Y:S01]  /*11130*/  ENDCOLLECTIVE ;  /* 0x000000000000791b */ /* 0x003fe20003800000 */
.L_x_151:
[----:B------:R-:W-:Y:S02]  /*11140*/  IMAD.MOV.U32 R13, RZ, RZ, R10 ;  /* 0x000000ffff0d7224 */ /* 0x000fe400078e000a */
[----:B------:R-:W-:Y:S02]  /*11150*/  IMAD.MOV.U32 R12, RZ, RZ, 0x2 ;  /* 0x00000002ff0c7424 */ /* 0x000fe400078e00ff */
[----:B------:R-:W-:-:S07]  /*11160*/  IMAD.MOV.U32 R2, RZ, RZ, R14 ;  /* 0x000000ffff027224 */ /* 0x000fce00078e000e */
[----:B------:R-:W-:Y:S05]  /*11170*/  WARPSYNC.COLLECTIVE R15, `(.L_x_152) ;  /* 0x000000000f087348 */ /* 0x000fea0003c00000 */
[----:B------:R0:W1:Y:S02]  /*11180*/  SHFL.IDX P6, R14, R13, R12, R11 ;  /* 0x0000000c0d0e7389 */ /* 0x00006400000c000b */
[----:B01----:R-:W-:Y:S01]  /*11190*/  ENDCOLLECTIVE ;  /* 0x000000000000791b */ /* 0x003fe20003800000 */
.L_x_152:
        /* <DEDUP_REMOVED lines=13> */
.L_x_153:
[----:B------:R-:W-:Y:S02]  /*11270*/  IMAD.MOV.U32 R13, RZ, RZ, R10 ;  /* 0x000000ffff0d7224 */ /* 0x000fe400078e000a */
[----:B------:R-:W-:Y:S02]  /*11280*/  IMAD.MOV.U32 R12, RZ, RZ, 0x3 ;  /* 0x00000003ff0c7424 */ /* 0x000fe400078e00ff */
[----:B------:R-:W-:-:S07]  /*11290*/  IMAD.MOV.U32 R2, RZ, RZ, R14 ;  /* 0x000000ffff027224 */ /* 0x000fce00078e000e */
[----:B------:R-:W-:Y:S05]  /*112a0*/  WARPSYNC.COLLECTIVE R15, `(.L_x_154) ;  /* 0x000000000f087348 */ /* 0x000fea0003c00000 */
[----:B------:R0:W1:Y:S02]  /*112b0*/  SHFL.IDX P6, R14, R13, R12, R11 ;  /* 0x0000000c0d0e7389 */ /* 0x00006400000c000b */
[----:B01----:R-:W-:Y:S01]  /*112c0*/  ENDCOLLECTIVE ;  /* 0x000000000000791b */ /* 0x003fe20003800000 */
.L_x_154:
        /* <DEDUP_REMOVED lines=13> */
.L_x_155:
[----:B------:R-:W-:Y:S02]  /*113a0*/  IMAD.MOV.U32 R13, RZ, RZ, R23 ;  /* 0x000000ffff0d7224 */ /* 0x000fe400078e0017 */
[----:B------:R-:W-:Y:S02]  /*113b0*/  IMAD.MOV.U32 R12, RZ, RZ, RZ ;  /* 0x000000ffff0c7224 */ /* 0x000fe400078e00ff */
[----:B------:R-:W-:-:S07]  /*113c0*/  IMAD.MOV.U32 R2, RZ, RZ, R14 ;  /* 0x000000ffff027224 */ /* 0x000fce00078e000e */
[----:B------:R-:W-:Y:S05]  /*113d0*/  WARPSYNC.COLLECTIVE R15, `(.L_x_156) ;  /* 0x000000000f087348 */ /* 0x000fea0003c00000 */
[----:B------:R0:W1:Y:S02]  /*113e0*/  SHFL.IDX P6, R14, R13, R12, R11 ;  /* 0x0000000c0d0e7389 */ /* 0x00006400000c000b */
[----:B01----:R-:W-:Y:S01]  /*113f0*/  ENDCOLLECTIVE ;  /* 0x000000000000791b */ /* 0x003fe20003800000 */
.L_x_156:
        /* <DEDUP_REMOVED lines=13> */
.L_x_157:
[----:B------:R-:W-:Y:S01]  /*114d0*/  IMAD.MOV.U32 R2, RZ, RZ, R14 ;  /* 0x000000ffff027224 */ /* 0x000fe200078e000e */
[----:B------:R-:W-:Y:S06]  /*114e0*/  BRA `(.L_x_158) ;  /* 0xffffffc400f87947 */ /* 0x000fec000383ffff */
.L_x_73:
[----:B---3--:R3:W4:Y:S02]  /*114f0*/  SYNCS.PHASECHK.TRANS64.TRYWAIT P0, [R4+URZ+0x33440], R26 ;  /* 0x0334401a040075a7 */ /* 0x008724000800017f */
[----:B----4-:R-:W-:Y:S05]  /*11500*/  @!P0 NANOSLEEP.SYNCS 0x989680 ;  /* 0x009896800000895d */ /* 0x010fea0003900000 */
[----:B------:R-:W4:Y:S02]  /*11510*/  @!P0 SYNCS.PHASECHK.TRANS64 P0, [R4+URZ+0x33440], R26 ;  /* 0x0334401a040085a7 */ /* 0x000f24000800007f */
[----:B----4-:R-:W-:Y:S05]  /*11520*/  @!P0 BRA `(.L_x_73) ;  /* 0xfffffffc00f08947 */ /* 0x010fea000383ffff */
[----:B------:R-:W-:Y:S05]  /*11530*/  BRA `(.L_x_159) ;  /* 0xffffffc800507947 */ /* 0x000fea000383ffff */
.L_x_74:
[----:B------:R-:W-:Y:S01]  /*11540*/  BSSY B0, `(.L_x_160) ;  /* 0x0000008000007945 */ /* 0x000fe20003800000 */
[----:B------:R-:W-:Y:S02]  /*11550*/  IMAD.MOV.U32 R13, RZ, RZ, R21 ;  /* 0x000000ffff0d7224 */ /* 0x000fe400078e0015 */
[----:B------:R-:W-:Y:S02]  /*11560*/  IMAD.MOV.U32 R12, RZ, RZ, RZ ;  /* 0x000000ffff0c7224 */ /* 0x000fe400078e00ff */
[----:B------:R-:W-:Y:S02]  /*11570*/  IMAD.MOV.U32 R11, RZ, RZ, 0x1c1f ;  /* 0x00001c1fff0b7424 */ /* 0x000fe400078e00ff */
[----:B------:R-:W-:-:S07]  /*11580*/  IMAD.MOV.U32 R15, RZ, RZ, -0x1 ;  /* 0xffffffffff0f7424 */ /* 0x000fce00078e00ff */
[----:B0-23--:R-:W-:Y:S05]  /*11590*/  WARPSYNC.COLLECTIVE R15, `(.L_x_161) ;  /* 0x000000000f087348 */ /* 0x00dfea0003c00000 */
[----:B------:R1:W4:Y:S02]  /*115a0*/  SHFL.IDX P6, R14, R13, R12, R11 ;  /* 0x0000000c0d0e7389 */ /* 0x00032400000c000b */
[----:B01234-:R-:W-:Y:S01]  /*115b0*/  ENDCOLLECTIVE ;  /* 0x000000000000791b */ /* 0x01ffe20003800000 */
.L_x_161:
[----:B------:R-:W-:Y:S05]  /*115c0*/  BSYNC B0 ;  /* 0x0000000000007941 */ /* 0x000fea0003800000 */
.L_x_160:
        /* <DEDUP_REMOVED lines=8> */
.L_x_162:
[----:B------:R-:W-:Y:S02]  /*11650*/  IMAD.MOV.U32 R13, RZ, RZ, R21 ;  /* 0x000000ffff0d7224 */ /* 0x000fe400078e0015 */
[----:B------:R-:W-:Y:S01]  /*11660*/  IMAD.MOV.U32 R12, RZ, RZ, 0x1 ;  /* 0x00000001ff0c7424 */ /* 0x000fe200078e00ff */
[----:B------:R-:W-:-:S13]  /*11670*/  IADD3 R2, P0, R32, R14, RZ ;  /* 0x0000000e20027210 */ /* 0x000fda0007f1e0ff */
[----:B------:R-:W-:Y:S05]  /*11680*/  WARPSYNC.COLLECTIVE R15, `(.L_x_163) ;  /* 0x000000000f087348 */ /* 0x000fea0003c00000 */
[----:B------:R0:W1:Y:S02]  /*11690*/  SHFL.IDX P6, R14, R13, R12, R11 ;  /* 0x0000000c0d0e7389 */ /* 0x00006400000c000b */
[----:B01----:R-:W-:Y:S01]  /*116a0*/  ENDCOLLECTIVE ;  /* 0x000000000000791b */ /* 0x003fe20003800000 */
.L_x_163:
[----:B------:R-:W-:-:S05]  /*116b0*/  IMAD.X R3, RZ, RZ, R3, P0 ;  /* 0x000000ffff037224 */ /* 0x000fca00000e0603 */
[----:B------:R-:W-:Y:S01]  /*116c0*/  @!PT LDS RZ, [RZ] ;  /* 0x00000000fffff984 */ /* 0x000fe20000000800 */
[----:B------:R-:W-:Y:S01]  /*116d0*/  @!PT LDS RZ, [RZ] ;  /* 0x00000000fffff984 */ /* 0x000fe20000000800 */
[----:B------:R-:W-:Y:S01]  /*116e0*/  @!PT LDS RZ, [RZ] ;  /* 0x00000000fffff984 */ /* 0x000fe20000000800 */
[----:B------:R-:W-:Y:S04]  /*116f0*/  LDGSTS.E.BYPASS.LTC128B.128 [R0+0x24200], desc[UR50][R2.64], !P4 ;  /* 0x2420000002007fae */ /* 0x000fe8000e101d72 */
[----:B------:R-:W-:Y:S01]  /*11700*/  LDGSTS.E.BYPASS.LTC128B.128 [R0+0x26a00], desc[UR50][R2.64+0x40], !P3 ;  /* 0x26a0004002007fae */ /* 0x000fe2000d901d72 */
[----:B------:R-:W-:-:S03]  /*11710*/  IMAD.MOV.U32 R13, RZ, RZ, R19 ;  /* 0x000000ffff0d7224 */ /* 0x000fc600078e0013 */
[----:B------:R0:W-:Y:S02]  /*11720*/  LDGSTS.E.BYPASS.LTC128B.128 [R0+0x29200], desc[UR50][R2.64+0x80], !P1 ;  /* 0x2920008002007fae */ /* 0x0001e4000c901d72 */
[----:B0-----:R-:W-:-:S07]  /*11730*/  IMAD.MOV.U32 R3, RZ, RZ, R14 ;  /* 0x000000ffff037224 */ /* 0x001fce00078e000e */
[----:B------:R-:W-:Y:S05]  /*11740*/  WARPSYNC.COLLECTIVE R15, `(.L_x_164) ;  /* 0x000000000f087348 */ /* 0x000fea0003c00000 */
[----:B------:R0:W1:Y:S02]  /*11750*/  SHFL.IDX P6, R14, R13, R12, R11 ;  /* 0x0000000c0d0e7389 */ /* 0x00006400000c000b */
[----:B01----:R-:W-:Y:S01]  /*11760*/  ENDCOLLECTIVE ;  /* 0x000000000000791b */ /* 0x003fe20003800000 */
.L_x_164:
[----:B------:R-:W-:Y:S02]  /*11770*/  IMAD.MOV.U32 R13, RZ, RZ, R21 ;  /* 0x000000ffff0d7224 */ /* 0x000fe400078e0015 */
[----:B------:R-:W-:Y:S01]  /*11780*/  IMAD.MOV.U32 R12, RZ, RZ, 0x2 ;  /* 0x00000002ff0c7424 */ /* 0x000fe200078e00ff */
[----:B------:R-:W-:-:S13]  /*11790*/  IADD3 R2, P0, R32, R14, RZ ;  /* 0x0000000e20027210 */ /* 0x000fda0007f1e0ff */
[----:B------:R-:W-:Y:S05]  /*117a0*/  WARPSYNC.COLLECTIVE R15, `(.L_x_165) ;  /* 0x000000000f087348 */ /* 0x000fea0003c00000 */
[----:B------:R0:W1:Y:S02]  /*117b0*/  SHFL.IDX P6, R14, R13, R12, R11 ;  /* 0x0000000c0d0e7389 */ /* 0x00006400000c000b */
[----:B01----:R-:W-:Y:S01]  /*117c0*/  ENDCOLLECTIVE ;  /* 0x000000000000791b */ /* 0x003fe20003800000 */
.L_x_165:
        /* <DEDUP_REMOVED lines=12> */
.L_x_166:
[----:B------:R-:W-:Y:S02]  /*11890*/  IMAD.MOV.U32 R13, RZ, RZ, R21 ;  /* 0x000000ffff0d7224 */ /* 0x000fe400078e0015 */
[----:B------:R-:W-:Y:S01]  /*118a0*/  IMAD.MOV.U32 R12, RZ, RZ, 0x3 ;  /* 0x00000003ff0c7424 */ /* 0x000fe200078e00ff */
[----:B------:R-:W-:-:S13]  /*118b0*/  IADD3 R2, P0, R32, R14, RZ ;  /* 0x0000000e20027210 */ /* 0x000fda0007f1e0ff */
[----:B------:R-:W-:Y:S05]  /*118c0*/  WARPSYNC.COLLECTIVE R15, `(.L_x_167) ;  /* 0x000000000f087348 */ /* 0x000fea0003c00000 */
[----:B------:R0:W1:Y:S02]  /*118d0*/  SHFL.IDX P6, R14, R13, R12, R11 ;  /* 0x0000000c0d0e7389 */ /* 0x00006400000c000b */
[----:B01----:R-:W-:Y:S01]  /*118e0*/  ENDCOLLECTIVE ;  /* 0x000000000000791b */ /* 0x003fe20003800000 */
.L_x_167:
[----:B------:R-:W-:-:S05]  /*118f0*/  IMAD.X R3, RZ, RZ, R3, P0 ;  /* 0x000000ffff037224 */ /* 0x000fca00000e0603 */
[----:B------:R-:W-:Y:S01]  /*11900*/  @!PT LDS RZ, [RZ] ;  /* 0x00000000fffff984 */ /* 0x000fe20000000800 */
[----:B------:R-:W-:Y:S01]  /*11910*/  @!PT LDS RZ, [RZ] ;  /* 0x00000000fffff984 */ /* 0x000fe20000000800 */
[----:B------:R-:W-:Y:S01]  /*11920*/  @!PT LDS RZ, [RZ] ;  /* 0x00000000fffff984 */ /* 0x000fe20000000800 */
[----:B------:R0:W-:Y:S04]  /*11930*/  LDGSTS.E.BYPASS.LTC128B.128 [R0+0x25200], desc[UR50][R2.64], !P4 ;  /* 0x2520000002007fae */ /* 0x0001e8000e101d72 */
[----:B------:R0:W-:Y:S01]  /*11940*/  LDGSTS.E.BYPASS.LTC128B.128 [R0+0x27a00], desc[UR50][R2.64+0x40], !P3 ;  /* 0x27a0004002007fae */ /* 0x0001e2000d901d72 */
[----:B------:R-:W-:-:S03]  /*11950*/  IMAD.MOV.U32 R13, RZ, RZ, R19 ;  /* 0x000000ffff0d7224 */ /* 0x000fc600078e0013 */
[----:B------:R0:W-:Y:S01]  /*11960*/  LDGSTS.E.BYPASS.LTC128B.128 [R0+0x2a200], desc[UR50][R2.64+0x80], !P1 ;  /* 0x2a20008002007fae */ /* 0x0001e2000c901d72 */
[----:B------:R-:W-:-:S07]  /*11970*/  IMAD.MOV.U32 R21, RZ, RZ, R14 ;  /* 0x000000ffff157224 */ /* 0x000fce00078e000e */
[----:B0-----:R-:W-:Y:S05]  /*11980*/  WARPSYNC.COLLECTIVE R15, `(.L_x_168) ;  /* 0x000000000f087348 */ /* 0x001fea0003c00000 */
[----:B------:R1:W2:Y:S02]  /*11990*/  SHFL.IDX P6, R14, R13, R12, R11 ;  /* 0x0000000c0d0e7389 */ /* 0x0002a400000c000b */
[----:B012---:R-:W-:Y:S01]  /*119a0*/  ENDCOLLECTIVE ;  /* 0x000000000000791b */ /* 0x007fe20003800000 */
.L_x_168:
[----:B------:R-:W-:Y:S02]  /*119b0*/  IMAD.MOV.U32 R13, RZ, RZ, R22 ;  /* 0x000000ffff0d7224 */ /* 0x000fe400078e0016 */
[----:B------:R-:W-:Y:S02]  /*119c0*/  IMAD.MOV.U32 R12, RZ, RZ, RZ ;  /* 0x000000ffff0c7224 */ /* 0x000fe400078e00ff */
[----:B------:R-:W-:-:S07]  /*119d0*/  IMAD.MOV.U32 R2, RZ, RZ, R14 ;  /* 0x000000ffff027224 */ /* 0x000fce00078e000e */
[----:B------:R-:W-:Y:S05]  /*119e0*/  WARPSYNC.COLLECTIVE R15, `(.L_x_169) ;  /* 0x000000000f087348 */ /* 0x000fea0003c00000 */
[----:B------:R0:W1:Y:S02]  /*119f0*/  SHFL.IDX P6, R14, R13, R12, R11 ;  /* 0x0000000c0d0e7389 */ /* 0x00006400000c000b */
[----:B01----:R-:W-:Y:S01]  /*11a00*/  ENDCOLLECTIVE ;  /* 0x000000000000791b */ /* 0x003fe20003800000 */
.L_x_169:
        /* <DEDUP_REMOVED lines=13> */
.L_x_170:
[----:B------:R-:W-:Y:S05]  /*11ae0*/  BRA `(.L_x_171) ;  /* 0xffffffc400e47947 */ /* 0x000fea000383ffff */
.L_x_79:
[----:B0-----:R0:W1:Y:S02]  /*11af0*/  SYNCS.PHASECHK.TRANS64.TRYWAIT P1, [R0+URZ+0x33470], R3 ;  /* 0x03347003000075a7 */ /* 0x001064000802017f */
[----:B-1----:R-:W-:Y:S05]  /*11b00*/  @!P1 NANOSLEEP.SYNCS 0x989680 ;  /* 0x009896800000995d */ /* 0x002fea0003900000 */
[----:B------:R-:W1:Y:S02]  /*11b10*/  @!P1 SYNCS.PHASECHK.TRANS64 P1, [R0+URZ+0x33470], R3 ;  /* 0x03347003000095a7 */ /* 0x000e64000802007f */
[----:B-1----:R-:W-:Y:S05]  /*11b20*/  @!P1 BRA `(.L_x_79) ;  /* 0xfffffffc00f09947 */ /* 0x002fea000383ffff */
[----:B------:R-:W-:Y:S05]  /*11b30*/  BRA `(.L_x_172) ;  /* 0xffffffc800507947 */ /* 0x000fea000383ffff */
.L_x_81:
[----:B0-----:R0:W1:Y:S02]  /*11b40*/  SYNCS.PHASECHK.TRANS64.TRYWAIT P1, [R0+URZ+0x33460], R3 ;  /* 0x03346003000075a7 */ /* 0x001064000802017f */
[----:B-1----:R-:W-:Y:S05]  /*11b50*/  @!P1 NANOSLEEP.SYNCS 0x989680 ;  /* 0x009896800000995d */ /* 0x002fea0003900000 */
[----:B------:R-:W1:Y:S02]  /*11b60*/  @!P1 SYNCS.PHASECHK.TRANS64 P1, [R0+URZ+0x33460], R3 ;  /* 0x03346003000095a7 */ /* 0x000e64000802007f */
[----:B-1----:R-:W-:Y:S05]  /*11b70*/  @!P1 BRA `(.L_x_81) ;  /* 0xfffffffc00f09947 */ /* 0x002fea000383ffff */
[----:B------:R-:W-:Y:S05]  /*11b80*/  BRA `(.L_x_173) ;  /* 0xffffffc800607947 */ /* 0x000fea000383ffff */
.L_x_87:
[----:B0-----:R0:W1:Y:S02]  /*11b90*/  SYNCS.PHASECHK.TRANS64.TRYWAIT P1, [R3+URZ+0x33470], R0 ;  /* 0x03347000030075a7 */ /* 0x001064000802017f */
[----:B-1----:R-:W-:Y:S05]  /*11ba0*/  @!P1 NANOSLEEP.SYNCS 0x989680 ;  /* 0x009896800000995d */ /* 0x002fea0003900000 */
[----:B------:R-:W1:Y:S02]  /*11bb0*/  @!P1 SYNCS.PHASECHK.TRANS64 P1, [R3+URZ+0x33470], R0 ;  /* 0x03347000030095a7 */ /* 0x000e64000802007f */
[----:B-1----:R-:W-:Y:S05]  /*11bc0*/  @!P1 BRA `(.L_x_87) ;  /* 0xfffffffc00f09947 */ /* 0x002fea000383ffff */
[----:B------:R-:W-:Y:S05]  /*11bd0*/  BRA `(.L_x_174) ;  /* 0xffffffd000487947 */ /* 0x000fea000383ffff */
.L_x_89:
[----:B0-----:R0:W1:Y:S02]  /*11be0*/  SYNCS.PHASECHK.TRANS64.TRYWAIT P1, [R3+URZ+0x33460], R4 ;  /* 0x03346004030075a7 */ /* 0x001064000802017f */
[----:B-1----:R-:W-:Y:S05]  /*11bf0*/  @!P1 NANOSLEEP.SYNCS 0x989680 ;  /* 0x009896800000995d */ /* 0x002fea0003900000 */
[----:B------:R-:W1:Y:S02]  /*11c00*/  @!P1 SYNCS.PHASECHK.TRANS64 P1, [R3+URZ+0x33460], R4 ;  /* 0x03346004030095a7 */ /* 0x000e64000802007f */
[----:B-1----:R-:W-:Y:S05]  /*11c10*/  @!P1 BRA `(.L_x_89) ;  /* 0xfffffffc00f09947 */ /* 0x002fea000383ffff */
[----:B------:R-:W-:Y:S05]  /*11c20*/  BRA `(.L_x_175) ;  /* 0xffffffd000607947 */ /* 0x000fea000383ffff */
.L_x_93:
[----:B0-----:R0:W1:Y:S02]  /*11c30*/  SYNCS.PHASECHK.TRANS64.TRYWAIT P0, [R4+URZ+0x33420], R0 ;  /* 0x03342000040075a7 */ /* 0x001064000800017f */
[----:B-1----:R-:W-:Y:S05]  /*11c40*/  @!P0 NANOSLEEP.SYNCS 0x989680 ;  /* 0x009896800000895d */ /* 0x002fea0003900000 */
[----:B------:R-:W1:Y:S02]  /*11c50*/  @!P0 SYNCS.PHASECHK.TRANS64 P0, [R4+URZ+0x33420], R0 ;  /* 0x03342000040085a7 */ /* 0x000e64000800007f */
[----:B-1----:R-:W-:Y:S05]  /*11c60*/  @!P0 BRA `(.L_x_93) ;  /* 0xfffffffc00f08947 */ /* 0x002fea000383ffff */
[----:B------:R-:W-:Y:S05]  /*11c70*/  BRA `(.L_x_176) ;  /* 0xffffffd800547947 */ /* 0x000fea000383ffff */
.L_x_97:
[----:B0-----:R0:W1:Y:S02]  /*11c80*/  SYNCS.PHASECHK.TRANS64.TRYWAIT P1, [R5+URZ+0x33440], R0 ;  /* 0x03344000050075a7 */ /* 0x001064000802017f */
[----:B-1----:R-:W-:Y:S05]  /*11c90*/  @!P1 NANOSLEEP.SYNCS 0x989680 ;  /* 0x009896800000995d */ /* 0x002fea0003900000 */
[----:B------:R-:W1:Y:S02]  /*11ca0*/  @!P1 SYNCS.PHASECHK.TRANS64 P1, [R5+URZ+0x33440], R0 ;  /* 0x03344000050095a7 */ /* 0x000e64000802007f */
[----:B-1----:R-:W-:Y:S05]  /*11cb0*/  @!P1 BRA `(.L_x_97) ;  /* 0xfffffffc00f09947 */ /* 0x002fea000383ffff */
[----:B------:R-:W-:Y:S05]  /*11cc0*/  BRA `(.L_x_177) ;  /* 0xffffffd800947947 */ /* 0x000fea000383ffff */
.L_x_99:
[----:B-1----:R1:W2:Y:S02]  /*11cd0*/  SYNCS.PHASECHK.TRANS64.TRYWAIT P1, [R27+URZ+0x33440], R2 ;  /* 0x033440021b0075a7 */ /* 0x0022a4000802017f */
[----:B--2---:R-:W-:Y:S05]  /*11ce0*/  @!P1 NANOSLEEP.SYNCS 0x989680 ;  /* 0x009896800000995d */ /* 0x004fea0003900000 */
[----:B------:R-:W2:Y:S02]  /*11cf0*/  @!P1 SYNCS.PHASECHK.TRANS64 P1, [R27+URZ+0x33440], R2 ;  /* 0x033440021b0095a7 */ /* 0x000ea4000802007f */
[----:B--2---:R-:W-:Y:S05]  /*11d00*/  @!P1 BRA `(.L_x_99) ;  /* 0xfffffffc00f09947 */ /* 0x004fea000383ffff */
[----:B------:R-:W-:Y:S05]  /*11d10*/  BRA `(.L_x_178) ;  /* 0xffffffd800a07947 */ /* 0x000fea000383ffff */
.L_x_101:
[----:B--2---:R2:W3:Y:S02]  /*11d20*/  SYNCS.PHASECHK.TRANS64.TRYWAIT P1, [R5+URZ+0x33460], R0 ;  /* 0x03346000050075a7 */ /* 0x0044e4000802017f */
[----:B---3--:R-:W-:Y:S05]  /*11d30*/  @!P1 NANOSLEEP.SYNCS 0x989680 ;  /* 0x009896800000995d */ /* 0x008fea0003900000 */
[----:B------:R-:W3:Y:S02]  /*11d40*/  @!P1 SYNCS.PHASECHK.TRANS64 P1, [R5+URZ+0x33460], R0 ;  /* 0x03346000050095a7 */ /* 0x000ee4000802007f */
[----:B---3--:R-:W-:Y:S05]  /*11d50*/  @!P1 BRA `(.L_x_101) ;  /* 0xfffffffc00f09947 */ /* 0x008fea000383ffff */
[----:B------:R-:W-:Y:S05]  /*11d60*/  BRA `(.L_x_179) ;  /* 0xffffffd8009c7947 */ /* 0x000fea000383ffff */
.L_x_103:
[----:B---3--:R3:W4:Y:S02]  /*11d70*/  SYNCS.PHASECHK.TRANS64.TRYWAIT P1, [R27+URZ+0x33460], R2 ;  /* 0x033460021b0075a7 */ /* 0x008724000802017f */
[----:B----4-:R-:W-:Y:S05]  /*11d80*/  @!P1 NANOSLEEP.SYNCS 0x989680 ;  /* 0x009896800000995d */ /* 0x010fea0003900000 */
[----:B------:R-:W4:Y:S02]  /*11d90*/  @!P1 SYNCS.PHASECHK.TRANS64 P1, [R27+URZ+0x33460], R2 ;  /* 0x033460021b0095a7 */ /* 0x000f24000802007f */
[----:B----4-:R-:W-:Y:S05]  /*11da0*/  @!P1 BRA `(.L_x_103) ;  /* 0xfffffffc00f09947 */ /* 0x010fea000383ffff */
[----:B------:R-:W-:Y:S05]  /*11db0*/  BRA `(.L_x_180) ;  /* 0xffffffd800987947 */ /* 0x000fea000383ffff */
.L_x_105:
[----:B----4-:R4:W0:Y:S02]  /*11dc0*/  SYNCS.PHASECHK.TRANS64.TRYWAIT P1, [R5+URZ+0x33480], R0 ;  /* 0x03348000050075a7 */ /* 0x010824000802017f */
[----:B0-----:R-:W-:Y:S05]  /*11dd0*/  @!P1 NANOSLEEP.SYNCS 0x989680 ;  /* 0x009896800000995d */ /* 0x001fea0003900000 */
[----:B------:R-:W0:Y:S02]  /*11de0*/  @!P1 SYNCS.PHASECHK.TRANS64 P1, [R5+URZ+0x33480], R0 ;  /* 0x03348000050095a7 */ /* 0x000e24000802007f */
[----:B0-----:R-:W-:Y:S05]  /*11df0*/  @!P1 BRA `(.L_x_105) ;  /* 0xfffffffc00f09947 */ /* 0x001fea000383ffff */
[----:B------:R-:W-:Y:S05]  /*11e00*/  BRA `(.L_x_181) ;  /* 0xffffffd800947947 */ /* 0x000fea000383ffff */
.L_x_182:
[----:B------:R-:W-:-:S00]  /*11e10*/  BRA `(.L_x_182) ;  /* 0xfffffffc00fc7947 */ /* 0x000fc0000383ffff */
[----:B------:R-:W-:-:S00]  /*11e20*/  NOP ;  /* 0x0000000000007918 */ /* 0x000fc00000000000 */
        /* <DEDUP_REMOVED lines=13> */
.L_x_3246:


//--------------------- .text._ZN7cutlass13device_kernelIN5flash11enable_sm90INS1_16FlashAttnFwdSm90INS1_25CollectiveMainloopFwdSm90ILi2EN4cute5tupleIJNS5_1CILi1EEES8_S8_EEENS6_IJNS7_ILi128EEENS7_ILi160EEENS7_ILi192EEEEEELi192ENS_12float_e4m3_tEfNS_4arch4Sm90ELb0ELb0ELb0ELb1ELb1ELb0ELb0ELb1ELb1ELb1ELb0ELb0EEENS1_21CollectiveEpilogueFwdINS6_IJSA_SC_SB_EEES9_NS_10bfloat16_tESG_Li256ELb1ELb1ELb0ELb1EEENS1_36VarlenDynamicPersistentTileSchedulerILi128ELi160ELi256ELi128ELb0ELb1ELb1ELb0ELb1ELb1EEEEEEEEEvNT_6ParamsE --------------------------
	.section	.text._ZN7cutlass13device_kernelIN5flash11enable_sm90INS1_16FlashAttnFwdSm90INS1_25CollectiveMainloopFwdSm90ILi2EN4cute5tupleIJNS5_1CILi1EEES8_S8_EEENS6_IJNS7_ILi128EEENS7_ILi160EEENS7_ILi192EEEEEELi192ENS_12float_e4m3_tEfNS_4arch4Sm90ELb0ELb0ELb0ELb1ELb1ELb0ELb0ELb1ELb1ELb1ELb0ELb0EEENS1_21CollectiveEpilogueFwdINS6_IJSA_SC_SB_EEES9_NS_10bfloat16_tESG_Li256ELb1ELb1ELb0ELb1EEENS1_36VarlenDynamicPersistentTileSchedulerILi128ELi160ELi256ELi128ELb0ELb1ELb1ELb0ELb1ELb1EEEEEEEEEvNT_6ParamsE,"ax",@progbits
	.align	128
.text._ZN7cutlass13device_kernelIN5flash11enable_sm90INS1_16FlashAttnFwdSm90INS1_25CollectiveMainloopFwdSm90ILi2EN4cute5tupleIJNS5_1CILi1EEES8_S8_EEENS6_IJNS7_ILi128EEENS7_ILi160EEENS7_ILi192EEEEEELi192ENS_12float_e4m3_tEfNS_4arch4Sm90ELb0ELb0ELb0ELb1ELb1ELb0ELb0ELb1ELb1ELb1ELb0ELb0EEENS1_21CollectiveEpilogueFwdINS6_IJSA_SC_SB_EEES9_NS_10bfloat16_tESG_Li256ELb1ELb1ELb0ELb1EEENS1_36VarlenDynamicPersistentTileSchedulerILi128ELi160ELi256ELi128ELb0ELb1ELb1ELb0ELb1ELb1EEEEEEEEEvNT_6ParamsE:
        .type           _ZN7cutlass13device_kernelIN5flash11enable_sm90INS1_16FlashAttnFwdSm90INS1_25CollectiveMainloopFwdSm90ILi2EN4cute5tupleIJNS5_1CILi1EEES8_S8_EEENS6_IJNS7_ILi128EEENS7_ILi160EEENS7_ILi192EEEEEELi192ENS_12float_e4m3_tEfNS_4arch4Sm90ELb0ELb0ELb0ELb1ELb1ELb0ELb0ELb1ELb1ELb1ELb0ELb0EEENS1_21CollectiveEpilogueFwdINS6_IJSA_SC_SB_EEES9_NS_10bfloat16_tESG_Li256ELb1ELb1ELb0ELb1EEENS1_36VarlenDynamicPersistentTileSchedulerILi128ELi160ELi256ELi128ELb0ELb1ELb1ELb0ELb1ELb1EEEEEEEEEvNT_6ParamsE,@function
        .size           _ZN7cutlass13device_kernelIN5flash11enable_sm90INS1_16FlashAttnFwdSm90INS1_25CollectiveMainloopFwdSm90ILi2EN4cute5tupleIJNS5_1CILi1EEES8_S8_EEENS6_IJNS7_ILi128EEENS7_ILi160EEENS7_ILi192EEEEEELi192ENS_12float_e4m3_tEfNS_4arch4Sm90ELb0ELb0ELb0ELb1ELb1ELb0ELb0ELb1ELb1ELb1ELb0ELb0EEENS1_21CollectiveEpilogueFwdINS6_IJSA_SC_SB_EEES9_NS_10bfloat16_tESG_Li256ELb1ELb1ELb0ELb1EEENS1_36VarlenDynamicPersistentTileSchedulerILi128ELi160ELi256ELi128ELb0ELb1ELb1ELb0ELb1ELb1EEEEEEEEEvNT_6ParamsE,(.L_x_3247 - _ZN7cutlass13device_kernelIN5flash11enable_sm90INS1_16FlashAttnFwdSm90INS1_25CollectiveMainloopFwdSm90ILi2EN4cute5tupleIJNS5_1CILi1EEES8_S8_EEENS6_IJNS7_ILi128EEENS7_ILi160EEENS7_ILi192EEEEEELi192ENS_12float_e4m3_tEfNS_4arch4Sm90ELb0ELb0ELb0ELb1ELb1ELb0ELb0ELb1ELb1ELb1ELb0ELb0EEENS1_21CollectiveEpilogueFwdINS6_IJSA_SC_SB_EEES9_NS_10bfloat16_tESG_Li256ELb1ELb1ELb0ELb1EEENS1_36VarlenDynamicPersistentTileSchedulerILi128ELi160ELi256ELi128ELb0ELb1ELb1ELb0ELb1ELb1EEEEEEEEEvNT_6ParamsE)
        .other          _ZN7cutlass13device_kernelIN5flash11enable_sm90INS1_16FlashAttnFwdSm90INS1_25CollectiveMainloopFwdSm90ILi2EN4cute5tupleIJNS5_1CILi1EEES8_S8_EEENS6_IJNS7_ILi128EEENS7_ILi160EEENS7_ILi192EEEEEELi192ENS_12float_e4m3_tEfNS_4arch4Sm90ELb0ELb0ELb0ELb1ELb1ELb0ELb0ELb1ELb1ELb1ELb0ELb0EEENS1_21CollectiveEpilogueFwdINS6_IJSA_SC_SB_EEES9_NS_10bfloat16_tESG_Li256ELb1ELb1ELb0ELb1EEENS1_36VarlenDynamicPersistentTileSchedulerILi128ELi160ELi256ELi128ELb0ELb1ELb1ELb0ELb1ELb1EEEEEEEEEvNT_6ParamsE,@"STO_CUDA_ENTRY STV_DEFAULT"
_ZN7cutlass13device_kernelIN5flash11enable_sm90INS1_16FlashAttnFwdSm90INS1_25CollectiveMainloopFwdSm90ILi2EN4cute5tupleIJNS5_1CILi1EEES8_S8_EEENS6_IJNS7_ILi128EEENS7_ILi160EEENS7_ILi192EEEEEELi192ENS_12float_e4m3_tEfNS_4arch4Sm90ELb0ELb0ELb0ELb1ELb1ELb0ELb0ELb1ELb1ELb1ELb0ELb0EEENS1_21CollectiveEpilogueFwdINS6_IJSA_SC_SB_EEES9_NS_10bfloat16_tESG_Li256ELb1ELb1ELb0ELb1EEENS1_36VarlenDynamicPersistentTileSchedulerILi128ELi160ELi256ELi128ELb0ELb1ELb1ELb0ELb1ELb1EEEEEEEEEvNT_6ParamsE:
        /* <DEDUP_REMOVED lines=45> */
.L_x_183:
        /* <DEDUP_REMOVED lines=22> */
.L_x_184:
        /* <DEDUP_REMOVED lines=18> */
.L_x_185:
        /* <DEDUP_REMOVED lines=22> */
.L_x_186:
[----:B------:R-:W5:Y:S01]  /*06b0*/  SHFL.IDX PT, R3, R0, RZ, 0x1f ;  /* 0x00001fff00037589 */ /* 0x000f6200000e0000 */
[----:B------:R-:W-:Y:S01]  /*06c0*/  R2UR UR9, R4 ;  /* 0x00000000040972ca */ /* 0x000fe200000e0000 */
[----:B------:R-:W-:Y:S01]  /*06d0*/  NOP ;  /* 0x0000000000007918 */ /* 0x000fe20000000000 */
[----:B------:R-:W0:Y:S01]  /*06e0*/  S2R R2, SR_CgaCtaId ;  /* 0x0000000000027919 */ /* 0x000e220000008800 */
        /* <DEDUP_REMOVED lines=20> */
.L_x_187:
        /* <DEDUP_REMOVED lines=8> */
.L_x_189:
[----:B------:R-:W-:-:S08]  /*08b0*/  NOP ;  /* 0x0000000000007918 */ /* 0x000fd00000000000 */
[----:B------:R-:W0:Y:S02]  /*08c0*/  USETMAXREG.TRY_ALLOC.CTAPOOL UP0, 0xe8 ;  /* 0x000000e8000079c8 */ /* 0x000e240008000600 */
[----:B0-----:R-:W-:-:S13]  /*08d0*/  PLOP3.LUT P0, PT, PT, PT, UP0, 0x80, 0x0 ;  /* 0x000000000000781c */ /* 0x001fda0003f0f008 */
[----:B------:R-:W-:Y:S05]  /*08e0*/  @!P0 BRA `(.L_x_189) ;  /* 0xfffffffc00f08947 */ /* 0x000fea000383ffff */
[----:B------:R-:W0:Y:S01]  /*08f0*/  S2R R2, SR_TID.X ;  /* 0x0000000000027919 */ /* 0x000e220000002100 */
[----:B------:R-:W1:Y:S01]  /*0900*/  S2UR UR5, SR_CgaCtaId ;  /* 0x00000000000579c3 */ /* 0x000e620000008800 */
[----:B------:R-:W-:-:S07]  /*0910*/  UMOV UR4, 0x400 ;  /* 0x0000040000047882 */ /* 0x000fce0000000000 */
[----:B------:R-:W-:Y:S06]  /*0920*/  BAR.ARV 0x8, 0x180 ;  /* 0x0206000000007b1d */ /* 0x000fec0000002000 */
[----:B-1----:R-:W-:Y:S01]  /*0930*/  ULEA UR4, UR5, UR4, 0x18 ;  /* 0x0000000405047291 */ /* 0x002fe2000f8ec03f */
[----:B0-----:R-:W-:-:S04]  /*0940*/  LOP3.LUT R0, R2, 0xffffff80, RZ, 0xc0, !PT ;  /* 0xffffff8002007812 */ /* 0x001fc800078ec0ff */
[----:B------:R-:W-:-:S13]  /*0950*/  ISETP.NE.AND P0, PT, R0, 0x80, PT ;  /* 0x000000800000780c */ /* 0x000fda0003f05270 */
[----:B------:R-:W-:Y:S08]  /*0960*/  @!P0 BAR.ARV 0x9, 0x100 ;  /* 0x0244000000008b1d */ /* 0x000ff00000002000 */
[----:B------:R-:W-:Y:S06]  /*0970*/  BAR.SYNC.DEFER_BLOCKING 0x5, 0x180 ;  /* 0x0146000000007b1d */ /* 0x000fec0000010000 */
[----:B------:R-:W0:Y:S01]  /*0980*/  LDS.128 R60, [UR4+0x334d0] ;  /* 0x0334d004ff3c7984 */ /* 0x000e220008000c00 */
[----:B------:R-:W-:Y:S01]  /*0990*/  ULDC UR4, c[0x0][0xc3c] ;  /* 0x00030f0000047ab9 */ /* 0x000fe20000000800 */
[----:B------:R-:W-:Y:S06]  /*09a0*/  BAR.ARV 0x4, 0x180 ;  /* 0x0106000000007b1d */ /* 0x000fec0000002000 */
[----:B0-----:R-:W-:-:S13]  /*09b0*/  ISETP.GE.AND P0, PT, R63, UR4, PT ;  /* 0x000000043f007c0c */ /* 0x001fda000bf06270 */
[----:B------:R-:W-:Y:S05]  /*09c0*/  @P0 EXIT ;  /* 0x000000000000094d */ /* 0x000fea0003800000 */
[----:B------:R-:W-:Y:S01]  /*09d0*/  VIADD R228, R2, 0xffffff80 ;  /* 0xffffff8002e47836 */ /* 0x000fe20000000000 */
[----:B------:R-:W-:Y:S01]  /*09e0*/  R2UR UR5, R61 ;  /* 0x000000003d0572ca */ /* 0x000fe200000e0000 */
[----:B------:R-:W-:Y:S01]  /*09f0*/  IMAD.MOV.U32 R222, RZ, RZ, -0x2 ;  /* 0xfffffffeffde7424 */ /* 0x000fe200078e00ff */
[----:B------:R-:W-:Y:S01]  /*0a00*/  R2UR UR47, R62 ;  /* 0x000000003e2f72ca */ /* 0x000fe200000e0000 */
[----:B------:R-:W-:Y:S01]  /*0a10*/  ULOP3.LUT UR46, UR36, 0x1, URZ, 0xfc, !UPT ;  /* 0x00000001242e7892 */ /* 0x000fe2000f8efc3f */
[----:B------:R-:W-:Y:S01]  /*0a20*/  SHF.R.S32.HI R3, RZ, 0x1f, R228 ;  /* 0x0000001fff037819 */ /* 0x000fe200000114e4 */
[----:B------:R-:W-:Y:S01]  /*0a30*/  UMOV UR45, URZ ;  /* 0x0000003f002d7c82 */ /* 0x000fe20008000000 */
[----:B------:R-:W-:Y:S01]  /*0a40*/  UMOV UR44, URZ ;  /* 0x0000003f002c7c82 */ /* 0x000fe20008000000 */
[----:B------:R-:W-:Y:S01]  /*0a50*/  UMOV UR43, URZ ;  /* 0x0000003f002b7c82 */ /* 0x000fe20008000000 */
[CC--:B------:R-:W-:Y:S02]  /*0a60*/  LEA.HI R5, R3.reuse, R228.reuse, RZ, 0x7 ;  /* 0x000000e403057211 */ /* 0x0c0fe400078f38ff */
[----:B------:R-:W-:-:S02]  /*0a70*/  LEA.HI R0, R3, R228, RZ, 0x4 ;  /* 0x000000e403007211 */ /* 0x000fc400078f20ff */
[----:B------:R-:W-:Y:S02]  /*0a80*/  LOP3.LUT R7, R5, 0xffffff80, RZ, 0xc0, !PT ;  /* 0xffffff8005077812 */ /* 0x000fe400078ec0ff */
[----:B------:R-:W-:Y:S02]  /*0a90*/  LEA.HI R2, R3, R228, RZ, 0x5 ;  /* 0x000000e403027211 */ /* 0x000fe400078f28ff */
[----:B------:R-:W-:Y:S01]  /*0aa0*/  SHF.R.S32.HI R9, RZ, 0x4, R0 ;  /* 0x00000004ff097819 */ /* 0x000fe20000011400 */
[----:B------:R-:W-:Y:S01]  /*0ab0*/  IMAD.IADD R22, R228, 0x1, -R7 ;  /* 0x00000001e4167824 */ /* 0x000fe200078e0a07 */
[----:B------:R-:W-:Y:S01]  /*0ac0*/  LOP3.LUT R7, R0, 0x3fffff0, RZ, 0xc0, !PT ;  /* 0x03fffff000077812 */ /* 0x000fe200078ec0ff */
[----:B------:R-:W-:Y:S01]  /*0ad0*/  IMAD.SHL.U32 R2, R2, 0x20, RZ ;  /* 0x0000002002027824 */ /* 0x000fe200078e00ff */
[----:B------:R-:W-:Y:S02]  /*0ae0*/  LEA.HI R0, R0, R9, RZ, 0x1 ;  /* 0x0000000900007211 */ /* 0x000fe400078f08ff */
[----:B------:R-:W-:Y:S01]  /*0af0*/  SHF.R.S32.HI R11, RZ, 0x1f, R22 ;  /* 0x0000001fff0b7819 */ /* 0x000fe20000011416 */
[----:B------:R-:W-:Y:S01]  /*0b00*/  IMAD.IADD R7, R228, 0x1, -R7 ;  /* 0x00000001e4077824 */ /* 0x000fe200078e0a07 */
[----:B------:R-:W-:-:S02]  /*0b10*/  LOP3.LUT R2, R2, 0xfffffc00, RZ, 0xc0, !PT ;  /* 0xfffffc0002027812 */ /* 0x000fc400078ec0ff */
[----:B------:R-:W-:Y:S02]  /*0b20*/  LOP3.LUT R0, R0, 0x1ffffffe, RZ, 0xc0, !PT ;  /* 0x1ffffffe00007812 */ /* 0x000fe400078ec0ff */
[----:B------:R-:W-:Y:S01]  /*0b30*/  LEA.HI R4, R11, R22, RZ, 0x2 ;  /* 0x000000160b047211 */ /* 0x000fe200078f10ff */
[----:B------:R-:W-:Y:S01]  /*0b40*/  IMAD R7, R7, 0x40, R2 ;  /* 0x0000004007077824 */ /* 0x000fe200078e0202 */
[----:B------:R-:W-:Y:S01]  /*0b50*/  LEA.HI R2, R3, R228, RZ, 0x2 ;  /* 0x000000e403027211 */ /* 0x000fe200078f10ff */
[----:B------:R-:W-:Y:S01]  /*0b60*/  IMAD.IADD R0, R9, 0x1, -R0 ;  /* 0x0000000109007824 */ /* 0x000fe200078e0a00 */
[--C-:B------:R-:W-:Y:S02]  /*0b70*/  SHF.R.S32.HI R6, RZ, 0x2, R4.reuse ;  /* 0x00000002ff067819 */ /* 0x100fe40000011404 */
[----:B------:R-:W-:Y:S01]  /*0b80*/  SHF.R.S32.HI R13, RZ, 0x1f, R4 ;  /* 0x0000001fff0d7819 */ /* 0x000fe20000011404 */
[----:B------:R-:W-:Y:S01]  /*0b90*/  IMAD R224, R0, 0x8, R7 ;  /* 0x0000000800e07824 */ /* 0x000fe200078e0207 */
[----:B------:R-:W-:-:S02]  /*0ba0*/  LOP3.LUT R7, R2, 0xfffffffc, RZ, 0xc0, !PT ;  /* 0xfffffffc02077812 */ /* 0x000fc400078ec0ff */
[----:B------:R-:W-:Y:S02]  /*0bb0*/  LEA.HI R3, R3, R228, RZ, 0x3 ;  /* 0x000000e403037211 */ /* 0x000fe400078f18ff */
[----:B------:R-:W-:Y:S01]  /*0bc0*/  LEA.HI R13, R13, R6, RZ, 0x3 ;  /* 0x000000060d0d7211 */ /* 0x000fe200078f18ff */
[C---:B------:R-:W-:Y:S01]  /*0bd0*/  IMAD.IADD R0, R228.reuse, 0x1, -R7 ;  /* 0x00000001e4007824 */ /* 0x040fe200078e0a07 */
[----:B------:R-:W-:Y:S02]  /*0be0*/  SHF.R.S32.HI R220, RZ, 0x7, R5 ;  /* 0x00000007ffdc7819 */ /* 0x000fe40000011405 */
[----:B------:R-:W-:Y:S02]  /*0bf0*/  LOP3.LUT R7, R3, 0xfffffff8, RZ, 0xc0, !PT ;  /* 0xfffffff803077812 */ /* 0x000fe400078ec0ff */
[----:B------:R-:W-:Y:S02]  /*0c00*/  LOP3.LUT R13, R13, 0xfffffff8, RZ, 0xc0, !PT ;  /* 0xfffffff80d0d7812 */ /* 0x000fe400078ec0ff */
[----:B------:R-:W-:Y:S01]  /*0c10*/  LEA.HI R11, R11, R22, RZ, 0x5 ;  /* 0x000000160b0b7211 */ /* 0x000fe200078f28ff */
[----:B------:R-:W-:Y:S01]  /*0c20*/  IMAD.IADD R18, R228, 0x1, -R7 ;  /* 0x00000001e4127824 */ /* 0x000fe200078e0a07 */
[----:B------:R-:W-:Y:S01]  /*0c30*/  LEA.HI R5, R5, R220, RZ, 0x1 ;  /* 0x000000dc05057211 */ /* 0x000fe200078f08ff */
[----:B------:R-:W-:Y:S01]  /*0c40*/  IMAD.IADD R6, R6, 0x1, -R13 ;  /* 0x0000000106067824 */ /* 0x000fe200078e0a0d */
[----:B------:R-:W-:-:S02]  /*0c50*/  LEA.HI R2, R0, R0, RZ, 0x1 ;  /* 0x0000000000027211 */ /* 0x000fc400078f08ff */
[----:B------:R-:W-:Y:S02]  /*0c60*/  SHF.R.S32.HI R11, RZ, 0x5, R11 ;  /* 0x00000005ff0b7819 */ /* 0x000fe4000001140b */
[----:B------:R-:W-:Y:S02]  /*0c70*/  LOP3.LUT R5, R5, 0x3fffffe, RZ, 0xc0, !PT ;  /* 0x03fffffe05057812 */ /* 0x000fe400078ec0ff */
[----:B------:R-:W-:Y:S01]  /*0c80*/  LOP3.LUT R9, R2, 0x1ffffffe, RZ, 0xc0, !PT ;  /* 0x1ffffffe02097812 */ /* 0x000fe200078ec0ff */
[----:B------:R-:W-:Y:S01]  /*0c90*/  IMAD.SHL.U32 R2, R18, 0x8, RZ ;  /* 0x0000000812027824 */ /* 0x000fe200078e00ff */
[----:B------:R-:W-:Y:S01]  /*0ca0*/  LOP3.LUT R13, R4, 0x7ffffffc, RZ, 0xc0, !PT ;  /* 0x7ffffffc040d7812 */ /* 0x000fe200078ec0ff */
[----:B------:R-:W-:Y:S01]  /*0cb0*/  IMAD R6, R11, 0x10, R6 ;  /* 0x000000100b067824 */ /* 0x000fe200078e0206 */
[----:B------:R-:W-:Y:S01]  /*0cc0*/  SHF.R.S32.HI R19, RZ, 0x3, R3 ;  /* 0x00000003ff137819 */ /* 0x000fe20000011403 */
[----:B------:R-:W-:Y:S01]  /*0cd0*/  IMAD.IADD R5, R220, 0x1, -R5 ;  /* 0x00000001dc057824 */ /* 0x000fe200078e0a05 */
[----:B------:R-:W-:Y:S01]  /*0ce0*/  SHF.R.S32.HI R227, RZ, 0x1f, R2 ;  /* 0x0000001fffe37819 */ /* 0x000fe20000011402 */
[----:B------:R-:W-:-:S02]  /*0cf0*/  VIADD R16, R2, 0x40 ;  /* 0x0000004002107836 */ /* 0x000fc40000000000 */
[----:B------:R-:W-:Y:S02]  /*0d00*/  VIADD R17, R2, 0x80 ;  /* 0x0000008002117836 */ /* 0x000fe40000000000 */
[----:B------:R-:W-:Y:S01]  /*0d10*/  IMAD.IADD R13, R22, 0x1, -R13 ;  /* 0x00000001160d7824 */ /* 0x000fe200078e0a0d */
[----:B------:R-:W-:Y:S01]  /*0d20*/  SHF.R.S32.HI R226, RZ, 0x1f, R16 ;  /* 0x0000001fffe27819 */ /* 0x000fe20000011410 */
[----:B------:R-:W-:Y:S01]  /*0d30*/  IMAD.IADD R0, R0, 0x1, -R9 ;  /* 0x0000000100007824 */ /* 0x000fe200078e0a09 */
[----:B------:R-:W-:Y:S01]  /*0d40*/  SHF.R.S32.HI R225, RZ, 0x1f, R17 ;  /* 0x0000001fffe17819 */ /* 0x000fe20000011411 */
[----:B------:R-:W-:Y:S02]  /*0d50*/  IMAD R221, R5, 0x40, R6 ;  /* 0x0000004005dd7824 */ /* 0x000fe400078e0206 */
[----:B------:R-:W-:Y:S02]  /*0d60*/  IMAD R222, R13, R222, 0xa0 ;  /* 0x000000a00dde7424 */ /* 0x000fe400078e02de */
[----:B------:R-:W-:-:S07]  /*0d70*/  IMAD R223, R0, 0x8, R221 ;  /* 0x0000000800df7824 */ /* 0x000fce00078e02dd */
.L_x_235:
[----:B0-2---:R-:W0:Y:S01]  /*0d80*/  LDC.64 R4, c[0x0][0xc88] ;  /* 0x00032200ff047b82 */ /* 0x005e220000000a00 */
[----:B------:R-:W-:Y:S01]  /*0d90*/  ULDC.64 UR6, c[0x0][0x990] ;  /* 0x0002640000067ab9 */ /* 0x000fe20000000a00 */
[----:B------:R-:W-:Y:S01]  /*0da0*/  ULDC.64 UR8, c[0x0][0x998] ;  /* 0x0002660000087ab9 */ /* 0x000fe20000000a00 */
[----:B0-----:R-:W-:-:S06]  /*0db0*/  IMAD.WIDE R4, R63, 0x4, R4 ;  /* 0x000000043f047825 */ /* 0x001fcc00078e0204 */
[----:B------:R-:W2:Y:S01]  /*0dc0*/  LDG.E R4, desc[UR50][R4.64] ;  /* 0x0000003204047981 */ /* 0x000ea2000c1e1900 */
[----:B------:R-:W-:Y:S01]  /*0dd0*/  UISETP.NE.U32.AND UP0, UPT, UR6, URZ, UPT ;  /* 0x0000003f0600728c */ /* 0x000fe2000bf05070 */
[----:B------:R-:W-:Y:S01]  /*0de0*/  IMAD.MOV.U32 R3, RZ, RZ, 0x3f800000 ;  /* 0x3f800000ff037424 */ /* 0x000fe200078e00ff */
[----:B------:R-:W-:Y:S01]  /*0df0*/  UISETP.NE.U32.AND UP3, UPT, UR8, URZ, UPT ;  /* 0x0000003f0800728c */ /* 0x000fe2000bf65070 */
[----:B------:R-:W-:Y:S01]  /*0e00*/  IMAD.MOV.U32 R0, RZ, RZ, 0x3f800000 ;  /* 0x3f800000ff007424 */ /* 0x000fe200078e00ff */
[----:B------:R-:W-:Y:S02]  /*0e10*/  UISETP.NE.AND.EX UP0, UPT, UR7, URZ, UPT, UP0 ;  /* 0x0000003f0700728c */ /* 0x000fe4000bf05300 */
[----:B------:R-:W-:-:S04]  /*0e20*/  UISETP.NE.AND.EX UP3, UPT, UR9, URZ, UPT, UP3 ;  /* 0x0000003f0900728c */ /* 0x000fc8000bf65330 */
[----:B------:R-:W-:Y:S02]  /*0e30*/  PLOP3.LUT P2, PT, PT, PT, UP0, 0x80, 0x0 ;  /* 0x000000000000781c */ /* 0x000fe40003f4f008 */
[----:B------:R-:W-:-:S03]  /*0e40*/  PLOP3.LUT P3, PT, PT, PT, UP3, 0x80, 0x0 ;  /* 0x000000000000781c */ /* 0x000fc60003f6f038 */
[----:B------:R-:W-:Y:S01]  /*0e50*/  @UP0 ULDC.64 UR12, c[0x0][0x9a8] ;  /* 0x00026a00000c0ab9 */ /* 0x000fe20000000a00 */
[----:B------:R-:W-:Y:S01]  /*0e60*/  @UP0 ULDC.64 UR14, c[0x0][0x9b0] ;  /* 0x00026c00000e0ab9 */ /* 0x000fe20000000a00 */
[----:B------:R-:W-:Y:S01]  /*0e70*/  @UP3 ULDC.64 UR18, c[0x0][0x9b8] ;  /* 0x00026e0000123ab9 */ /* 0x000fe20000000a00 */
[----:B------:R-:W-:Y:S01]  /*0e80*/  @UP3 ULDC.64 UR20, c[0x0][0x9c0] ;  /* 0x0002700000143ab9 */ /* 0x000fe20000000a00 */
[----:B--2---:R-:W-:-:S13]  /*0e90*/  R2UR UR37, R4 ;  /* 0x00000000042572ca */ /* 0x004fda00000e0000 */
[----:B------:R-:W-:Y:S02]  /*0ea0*/  USHF.R.S32.HI UR38, URZ, 0x1f, UR37 ;  /* 0x0000001f3f267899 */ /* 0x000fe40008011425 */
[----:B------:R-:W-:Y:S02]  /*0eb0*/  @UP0 UIMAD.WIDE.U32 UR10, UR37, UR12, URZ ;  /* 0x0000000c250a02a5 */ /* 0x000fe4000f8e003f */
[----:B------:R-:W-:Y:S02]  /*0ec0*/  @UP0 UIMAD UR4, UR38, UR12, URZ ;  /* 0x0000000c260402a4 */ /* 0x000fe4000f8e023f */
[----:B------:R-:W-:Y:S02]  /*0ed0*/  @UP3 UIMAD.WIDE.U32 UR16, UR37, UR18, URZ ;  /* 0x00000012251032a5 */ /* 0x000fe4000f8e003f */
[----:B------:R-:W-:Y:S02]  /*0ee0*/  @UP0 UIMAD UR12, UR37, UR13, UR4 ;  /* 0x0000000d250c02a4 */ /* 0x000fe4000f8e0204 */
[----:B------:R-:W-:-:S02]  /*0ef0*/  @UP0 USHF.R.S32.HI UR4, URZ, 0x1f, UR47 ;  /* 0x0000001f3f040899 */ /* 0x000fc4000801142f */
[----:B------:R-:W-:Y:S02]  /*0f00*/  @UP3 UIMAD UR13, UR38, UR18, URZ ;  /* 0x00000012260d32a4 */ /* 0x000fe4000f8e023f */
[----:B------:R-:W-:Y:S02]  /*0f10*/  @UP0 UIADD3 UR11, UR11, UR12, URZ ;  /* 0x0000000c0b0b0290 */ /* 0x000fe4000fffe03f */
[----:B------:R-:W-:Y:S02]  /*0f20*/  @UP0 UIMAD UR4, UR4, UR14, URZ ;  /* 0x0000000e040402a4 */ /* 0x000fe4000f8e023f */
[----:B------:R-:W-:Y:S02]  /*0f30*/  @UP3 UIMAD UR18, UR37, UR19, UR13 ;  /* 0x00000013251232a4 */ /* 0x000fe4000f8e020d */
[----:B------:R-:W-:Y:S02]  /*0f40*/  @UP3 USHF.R.S32.HI UR19, URZ, 0x1f, UR47 ;  /* 0x0000001f3f133899 */ /* 0x000fe4000801142f */
[----:B------:R-:W-:-:S02]  /*0f50*/  @UP0 UIMAD UR4, UR47, UR15, UR4 ;  /* 0x0000000f2f0402a4 */ /* 0x000fc4000f8e0204 */
[----:B------:R-:W-:Y:S02]  /*0f60*/  @UP0 UIMAD.WIDE.U32 UR14, UR47, UR14, UR10 ;  /* 0x0000000e2f0e02a5 */ /* 0x000fe4000f8e000a */
[----:B------:R-:W-:Y:S01]  /*0f70*/  @UP3 UIADD3 UR17, UR17, UR18, URZ ;  /* 0x0000001211113290 */ /* 0x000fe2000fffe03f */
[----:B------:R-:W-:Y:S01]  /*0f80*/  ULDC.64 UR10, c[0x0][0xa28] ;  /* 0x00028a00000a7ab9 */ /* 0x000fe20000000a00 */
[----:B------:R-:W-:Y:S01]  /*0f90*/  ULDC.64 UR12, c[0x0][0xa20] ;  /* 0x00028800000c7ab9 */ /* 0x000fe20000000a00 */
[----:B------:R-:W-:Y:S02]  /*0fa0*/  @UP3 UIMAD UR18, UR19, UR20, URZ ;  /* 0x00000014131232a4 */ /* 0x000fe4000f8e023f */
[----:B------:R-:W-:Y:S02]  /*0fb0*/  UISETP.NE.U32.AND UP1, UPT, UR10, URZ, UPT ;  /* 0x0000003f0a00728c */ /* 0x000fe4000bf25070 */
[----:B------:R-:W-:Y:S02]  /*0fc0*/  UISETP.NE.U32.AND UP2, UPT, UR12, URZ, UPT ;  /* 0x0000003f0c00728c */ /* 0x000fe4000bf45070 */
[----:B------:R-:W-:-:S02]  /*0fd0*/  @UP3 UIMAD UR18, UR47, UR21, UR18 ;  /* 0x000000152f1232a4 */ /* 0x000fc4000f8e0212 */
[----:B------:R-:W-:Y:S02]  /*0fe0*/  @UP3 UIMAD.WIDE.U32 UR16, UR47, UR20, UR16 ;  /* 0x000000142f1032a5 */ /* 0x000fe4000f8e0010 */
[----:B------:R-:W-:Y:S02]  /*0ff0*/  UISETP.NE.AND.EX UP1, UPT, UR11, URZ, UPT, UP1 ;  /* 0x0000003f0b00728c */ /* 0x000fe4000bf25310 */
[----:B------:R-:W-:Y:S02]  /*1000*/  UISETP.NE.AND.EX UP2, UPT, UR13, URZ, UPT, UP2 ;  /* 0x0000003f0d00728c */ /* 0x000fe4000bf45320 */
[----:B------:R-:W-:Y:S02]  /*1010*/  @UP0 UIADD3 UR15, UR15, UR4, URZ ;  /* 0x000000040f0f0290 */ /* 0x000fe4000fffe03f */
[----:B------:R-:W-:Y:S01]  /*1020*/  @UP0 ULEA UR6, UP4, UR14, UR6, 0x2 ;  /* 0x000000060e060291 */ /* 0x000fe2000f88103f */
[----:B------:R-:W-:Y:S01]  /*1030*/  PLOP3.LUT P0, PT, PT, PT, UP1, 0x80, 0x0 ;  /* 0x000000000000781c */ /* 0x000fe20003f0f018 */
[----:B------:R-:W-:Y:S01]  /*1040*/  @UP3 UIADD3 UR4, UR17, UR18, URZ ;  /* 0x0000001211043290 */ /* 0x000fe2000fffe03f */
[----:B------:R-:W-:Y:S01]  /*1050*/  PLOP3.LUT P1, PT, PT, PT, UP2, 0x80, 0x0 ;  /* 0x000000000000781c */ /* 0x000fe20003f2f028 */
[----:B------:R-:W-:-:S02]  /*1060*/  @UP3 ULEA UR8, UP5, UR16, UR8, 0x2 ;  /* 0x0000000810083291 */ /* 0x000fc4000f8a103f */
[----:B------:R-:W-:Y:S01]  /*1070*/  @UP0 ULEA.HI.X UR7, UR14, UR7, UR15, 0x2, UP4 ;  /* 0x000000070e070291 */ /* 0x000fe2000a0f140f */
[----:B------:R-:W-:Y:S01]  /*1080*/  IMAD.U32 R8, RZ, RZ, UR6 ;  /* 0x00000006ff087e24 */ /* 0x000fe2000f8e00ff */
[----:B------:R-:W-:Y:S02]  /*1090*/  @UP3 ULEA.HI.X UR9, UR16, UR9, UR4, 0x2, UP5 ;  /* 0x0000000910093291 */ /* 0x000fe4000a8f1404 */
[----:B------:R-:W-:Y:S01]  /*10a0*/  @UP1 ULEA UR10, UP0, UR37, UR10, 0x2 ;  /* 0x0000000a250a1291 */ /* 0x000fe2000f80103f */
[----:B------:R-:W-:Y:S01]  /*10b0*/  IMAD.U32 R10, RZ, RZ, UR8 ;  /* 0x00000008ff0a7e24 */ /* 0x000fe2000f8e00ff */
[----:B------:R-:W-:Y:S01]  /*10c0*/  @UP2 ULEA UR12, UP3, UR37, UR12, 0x2 ;  /* 0x0000000c250c2291 */ /* 0x000fe2000f86103f */
[----:B------:R-:W-:Y:S01]  /*10d0*/  IMAD.U32 R9, RZ, RZ, UR7 ;  /* 0x00000007ff097e24 */ /* 0x000fe2000f8e00ff */
[----:B------:R-:W-:Y:S01]  /*10e0*/  @UP1 ULEA.HI.X UR11, UR37, UR11, UR38, 0x2, UP0 ;  /* 0x0000000b250b1291 */ /* 0x000fe200080f1426 */
[----:B------:R-:W-:Y:S01]  /*10f0*/  IMAD.U32 R11, RZ, RZ, UR9 ;  /* 0x00000009ff0b7e24 */ /* 0x000fe2000f8e00ff */
[----:B------:R-:W-:-:S02]  /*1100*/  @UP2 ULEA.HI.X UR13, UR37, UR13, UR38, 0x2, UP3 ;  /* 0x0000000d250d2291 */ /* 0x000fc400098f1426 */
[----:B------:R-:W2:Y:S01]  /*1110*/  @P2 LDG.E R3, desc[UR50][R8.64] ;  /* 0x0000003208032981 */ /* 0x000ea2000c1e1900 */
[----:B------:R-:W-:Y:S01]  /*1120*/  IMAD.U32 R4, RZ, RZ, UR10 ;  /* 0x0000000aff047e24 */ /* 0x000fe2000f8e00ff */
[----:B------:R-:W-:Y:S01]  /*1130*/  ULDC.64 UR6, c[0x0][0x418] ;  /* 0x0001060000067ab9 */ /* 0x000fe20000000a00 */
[----:B------:R-:W-:Y:S01]  /*1140*/  ULDC UR4, c[0x0][0x424] ;  /* 0x0001090000047ab9 */ /* 0x000fe20000000800 */
[----:B------:R0:W2:Y:S01]  /*1150*/  @P3 LDG.E R0, desc[UR50][R10.64] ;  /* 0x000000320a003981 */ /* 0x0000a2000c1e1900 */
[----:B------:R-:W-:Y:S02]  /*1160*/  IMAD.U32 R6, RZ, RZ, UR12 ;  /* 0x0000000cff067e24 */ /* 0x000fe4000f8e00ff */
[----:B------:R-:W-:Y:S02]  /*1170*/  IMAD.U32 R5, RZ, RZ, UR11 ;  /* 0x0000000bff057e24 */ /* 0x000fe4000f8e00ff */
[----:B------:R-:W-:-:S03]  /*1180*/  IMAD.U32 R7, RZ, RZ, UR13 ;  /* 0x0000000dff077e24 */ /* 0x000fc6000f8e00ff */
[----:B---3--:R-:W3:Y:S04]  /*1190*/  @P0 LDG.E R4, desc[UR50][R4.64] ;  /* 0x0000003204040981 */ /* 0x008ee8000c1e1900 */
[----:B----4-:R-:W4:Y:S01]  /*11a0*/  @P1 LDG.E R6, desc[UR50][R6.64] ;  /* 0x0000003206061981 */ /* 0x010f22000c1e1900 */
[----:B------:R-:W-:Y:S01]  /*11b0*/  UISETP.NE.U32.AND UP0, UPT, UR6, URZ, UPT ;  /* 0x0000003f0600728c */ /* 0x000fe2000bf05070 */
[----:B------:R-:W-:Y:S01]  /*11c0*/  IMAD.MOV.U32 R119, RZ, RZ, RZ ;  /* 0x000000ffff777224 */ /* 0x000fe200078e00ff */
[----:B------:R-:W-:Y:S01]  /*11d0*/  UMOV UR53, URZ ;  /* 0x0000003f00357c82 */ /* 0x000fe20008000000 */
[----:B------:R-:W-:Y:S01]  /*11e0*/  ULDC UR6, c[0x0][0x2f0] ;  /* 0x0000bc0000067ab9 */ /* 0x000fe20000000800 */
[----:B------:R-:W-:Y:S01]  /*11f0*/  UISETP.NE.AND.EX UP0, UPT, UR7, URZ, UPT, UP0 ;  /* 0x0000003f0700728c */ /* 0x000fe2000bf05300 */
[----:B0-----:R-:W-:Y:S01]  /*1200*/  CS2R R10, SRZ ;  /* 0x00000000000a7805 */ /* 0x001fe2000001ff00 */
[----:B------:R-:W-:Y:S01]  /*1210*/  UMOV UR40, UR5 ;  /* 0x0000000500287c82 */ /* 0x000fe20008000000 */
[----:B------:R-:W-:Y:S01]  /*1220*/  ULDC UR7, c[0x0][0x988] ;  /* 0x0002620000077ab9 */ /* 0x000fe20000000800 */
[----:B------:R-:W-:Y:S01]  /*1230*/  USEL UR4, UR4, 0x1, UP0 ;  /* 0x0000000104047887 */ /* 0x000fe20008000000 */
[----:B------:R-:W-:-:S02]  /*1240*/  CS2R R12, SRZ ;  /* 0x00000000000c7805 */ /* 0x000fc4000001ff00 */
[----:B------:R-:W-:Y:S02]  /*1250*/  CS2R R8, SRZ ;  /* 0x0000000000087805 */ /* 0x000fe4000001ff00 */
[----:B------:R-:W-:Y:S01]  /*1260*/  CS2R R14, SRZ ;  /* 0x00000000000e7805 */ /* 0x000fe2000001ff00 */
[----:B------:R-:W-:Y:S01]  /*1270*/  UIMAD UR4, UR4, UR6, URZ ;  /* 0x00000006040472a4 */ /* 0x000fe2000f8e023f */
        /* <DEDUP_REMOVED lines=19> */
[----:B-1----:R-:W-:Y:S02]  /*13b0*/  CS2R R64, SRZ ;  /* 0x0000000000407805 */ /* 0x002fe4000001ff00 */
        /* <DEDUP_REMOVED lines=14> */
[----:B------:R-:W-:-:S02]  /*14a0*/  IMAD.MOV.U32 R92, RZ, RZ, RZ ;  /* 0x000000ffff5c7224 */ /* 0x000fc400078e00ff */
[----:B--2---:R-:W-:Y:S01]  /*14b0*/  FMUL.FTZ R0, R3, R0 ;  /* 0x0000000003007220 */ /* 0x004fe20000410000 */
[----:B------:R-:W-:-:S03]  /*14c0*/  IMAD.MOV.U32 R3, RZ, RZ, RZ ;  /* 0x000000ffff037224 */ /* 0x000fc600078e00ff */
[----:B------:R-:W-:Y:S01]  /*14d0*/  FMUL.FTZ R0, R0, UR7 ;  /* 0x0000000700007c20 */ /* 0x000fe20008410000 */
[----:B---3--:R-:W-:Y:S02]  /*14e0*/  @P0 R2UR UR53, R4 ;  /* 0x00000000043502ca */ /* 0x008fe400000e0000 */
[----:B------:R-:W-:Y:S02]  /*14f0*/  CS2R R4, SRZ ;  /* 0x0000000000047805 */ /* 0x000fe4000001ff00 */
[----:B------:R-:W-:Y:S02]  /*1500*/  R2UR UR39, R0 ;  /* 0x00000000002772ca */ /* 0x000fe400000e0000 */
[----:B----4-:R-:W-:Y:S02]  /*1510*/  @P1 R2UR UR4, R6 ;  /* 0x00000000060412ca */ /* 0x010fe400000e0000 */
[----:B------:R-:W-:Y:S01]  /*1520*/  PLOP3.LUT P0, PT, PT, PT, PT, 0x80, 0x0 ;  /* 0x000000000000781c */ /* 0x000fe20003f0f070 */
[----:B------:R-:W-:-:S12]  /*1530*/  @P1 BRA `(.L_x_190) ;  /* 0x0000000000341947 */ /* 0x000fd80003800000 */
[----:B------:R-:W-:Y:S02]  /*1540*/  ULDC.64 UR6, c[0x0][0xa08] ;  /* 0x0002820000067ab9 */ /* 0x000fe40000000a00 */
[----:B------:R-:W-:-:S04]  /*1550*/  ISETP.NE.U32.AND P1, PT, RZ, UR6, PT ;  /* 0x00000006ff007c0c */ /* 0x000fc8000bf25070 */
[----:B------:R-:W-:-:S13]  /*1560*/  ISETP.NE.AND.EX P1, PT, RZ, UR7, PT, P1 ;  /* 0x00000007ff007c0c */ /* 0x000fda000bf25310 */
[----:B------:R-:W-:Y:S05]  /*1570*/  @!P1 BRA `(.L_x_190) ;  /* 0x0000000000249947 */ /* 0x000fea0003800000 */
[----:B------:R-:W-:Y:S02]  /*1580*/  ULDC.64 UR4, c[0x0][0xa08] ;  /* 0x0002820000047ab9 */ /* 0x000fe40000000a00 */
[----:B------:R-:W-:-:S06]  /*1590*/  UIMAD.WIDE UR4, UR37, 0x4, UR4 ;  /* 0x00000004250478a5 */ /* 0x000fcc000f8e0204 */
[----:B------:R-:W-:Y:S02]  /*15a0*/  IMAD.U32 R6, RZ, RZ, UR4 ;  /* 0x00000004ff067e24 */ /* 0x000fe4000f8e00ff */
[----:B------:R-:W-:-:S05]  /*15b0*/  IMAD.U32 R7, RZ, RZ, UR5 ;  /* 0x00000005ff077e24 */ /* 0x000fca000f8e00ff */
[----:B------:R-:W2:Y:S04]  /*15c0*/  LDG.E R60, desc[UR50][R6.64] ;  /* 0x00000032063c7981 */ /* 0x000ea8000c1e1900 */
[----:B------:R-:W3:Y:S01]  /*15d0*/  LDG.E R0, desc[UR50][R6.64+0x4] ;  /* 0x0000043206007981 */ /* 0x000ee2000c1e1900 */
[----:B--2---:R-:W-:Y:S02]  /*15e0*/  R2UR UR4, R60 ;  /* 0x000000003c0472ca */ /* 0x004fe400000e0000 */
[----:B---3--:R-:W-:-:S13]  /*15f0*/  R2UR UR5, R0 ;  /* 0x00000000000572ca */ /* 0x008fda00000e0000 */
[----:B------:R-:W-:-:S12]  /*1600*/  UIADD3 UR4, -UR4, UR5, URZ ;  /* 0x0000000504047290 */ /* 0x000fd8000fffe13f */
.L_x_190:
[----:B------:R-:W-:Y:S01]  /*1610*/  UIADD3 UR53, -UR53, UR4, URZ ;  /* 0x0000000435357290 */ /* 0x000fe2000fffe13f */
[----:B------:R-:W-:Y:S01]  /*1620*/  CS2R R134, SRZ ;  /* 0x0000000000867805 */ /* 0x000fe2000001ff00 */
[----:B------:R-:W-:Y:S01]  /*1630*/  UMOV UR41, UR47 ;  /* 0x0000002f00297c82 */ /* 0x000fe20008000000 */
[----:B------:R-:W-:Y:S01]  /*1640*/  IMAD.MOV.U32 R93, RZ, RZ, RZ ;  /* 0x000000ffff5d7224 */ /* 0x000fe200078e00ff */
[----:B------:R-:W-:Y:S01]  /*1650*/  UISETP.GE.AND UP0, UPT, UR53, 0x1, UPT ;  /* 0x000000013500788c */ /* 0x000fe2000bf06270 */
[----:B------:R-:W-:Y:S01]  /*1660*/  CS2R R96, SRZ ;  /* 0x0000000000607805 */ /* 0x000fe2000001ff00 */
[----:B------:R-:W-:Y:S01]  /*1670*/  UIADD3 UR4, UR53, 0x9f, URZ ;  /* 0x0000009f35047890 */ /* 0x000fe2000fffe03f */
[----:B------:R-:W-:Y:S02]  /*1680*/  CS2R R136, SRZ ;  /* 0x0000000000887805 */ /* 0x000fe4000001ff00 */
[----:B------:R-:W-:Y:S02]  /*1690*/  CS2R R100, SRZ ;  /* 0x0000000000647805 */ /* 0x000fe4000001ff00 */
[----:B------:R-:W-:-:S02]  /*16a0*/  CS2R R138, SRZ ;  /* 0x00000000008a7805 */ /* 0x000fc4000001ff00 */
[----:B------:R-:W-:Y:S01]  /*16b0*/  PLOP3.LUT P1, PT, PT, PT, UP0, 0x80, 0x0 ;  /* 0x000000000000781c */ /* 0x000fe20003f2f008 */
[----:B------:R-:W-:Y:S01]  /*16c0*/  UIMAD.WIDE UR4, UR4, 0x66666667, URZ ;  /* 0x66666667040478a5 */ /* 0x000fe2000f8e023f */
[----:B------:R-:W-:Y:S02]  /*16d0*/  CS2R R104, SRZ ;  /* 0x0000000000687805 */ /* 0x000fe4000001ff00 */
[----:B------:R-:W-:Y:S01]  /*16e0*/  CS2R R140, SRZ ;  /* 0x00000000008c7805 */ /* 0x000fe2000001ff00 */
[----:B------:R-:W-:Y:S01]  /*16f0*/  IMAD.MOV.U32 R108, RZ, RZ, RZ ;  /* 0x000000ffff6c7224 */ /* 0x000fe200078e00ff */
[----:B------:R-:W-:Y:S01]  /*1700*/  USHF.R.U32.HI UR52, URZ, 0x1f, UR5 ;  /* 0x0000001f3f347899 */ /* 0x000fe20008011605 */
[----:B------:R-:W-:-:S03]  /*1710*/  IMAD.MOV.U32 R142, RZ, RZ, RZ ;  /* 0x000000ffff8e7224 */ /* 0x000fc600078e00ff */
[----:B------:R-:W-:-:S03]  /*1720*/  ULEA.HI.SX32 UR52, UR5, UR52, 0x1a ;  /* 0x0000003405347291 */ /* 0x000fc6000f8fd23f */
[----:B------:R-:W-:Y:S09]  /*1730*/  @!P1 BRA `(.L_x_191) ;  /* 0x0000007400689947 */ /* 0x000ff20003800000 */
[----:B------:R-:W0:Y:S01]  /*1740*/  SHFL.IDX PT, R0, R220, RZ, 0x1f ;  /* 0x00001fffdc007589 */ /* 0x000e2200000e0000 */
[----:B------:R-:W1:Y:S01]  /*1750*/  S2UR UR49, SR_CgaCtaId ;  /* 0x00000000003179c3 */ /* 0x000e620000008800 */
[----:B------:R-:W-:Y:S01]  /*1760*/  UMOV UR48, 0x400 ;  /* 0x0000040000307882 */ /* 0x000fe20000000000 */
[----:B0-----:R-:W-:Y:S01]  /*1770*/  R2UR UR42, R0 ;  /* 0x00000000002a72ca */ /* 0x001fe200000e0000 */
[----:B-1----:R-:W-:-:S04]  /*1780*/  ULEA UR48, UR49, UR48, 0x18 ;  /* 0x0000003031307291 */ /* 0x002fc8000f8ec03f */
[----:B------:R-:W-:-:S04]  /*1790*/  UIADD3 UR5, UR48, 0x1e200, URZ ;  /* 0x0001e20030057890 */ /* 0x000fc8000fffe03f */
[----:B------:R-:W-:-:S04]  /*17a0*/  ULOP3.LUT UP0, URZ, UR5, 0x9f, URZ, 0xc0, !UPT ;  /* 0x0000009f053f7892 */ /* 0x000fc8000f80c03f */
[----:B------:R-:W-:Y:S02]  /*17b0*/  ULEA.HI UR4, UR42, UR42, URZ, 0x1 ;  /* 0x0000002a2a047291 */ /* 0x000fe4000f8f083f */
[----:B------:R-:W-:Y:S02]  /*17c0*/  PLOP3.LUT P0, PT, PT, PT, UP0, 0x80, 0x0 ;  /* 0x000000000000781c */ /* 0x000fe40003f0f008 */
[----:B------:R-:W-:-:S04]  /*17d0*/  ULOP3.LUT UR4, UR4, 0x3e, URZ, 0xc0, !UPT ;  /* 0x0000003e04047892 */ /* 0x000fc8000f8ec03f */
[----:B------:R-:W-:-:S04]  /*17e0*/  UIADD3 UR4, UR42, -UR4, URZ ;  /* 0x800000042a047290 */ /* 0x000fc8000fffe03f */
[----:B------:R-:W-:-:S04]  /*17f0*/  ULEA UR4, UR4, UR5, 0xc ;  /* 0x0000000504047291 */ /* 0x000fc8000f8e603f */
[----:B------:R-:W-:-:S04]  /*1800*/  USHF.R.U32.HI UR4, URZ, 0x4, UR4 ;  /* 0x000000043f047899 */ /* 0x000fc80008011604 */
[----:B------:R-:W-:Y:S01]  /*1810*/  ULOP3.LUT UR54, UR4, 0x3fff, URZ, 0xc0, !UPT ;  /* 0x00003fff04367892 */ /* 0x000fe2000f8ec03f */
[----:B------:R-:W-:Y:S11]  /*1820*/  @!P0 BRA `(.L_x_192) ;  /* 0x0000000000408947 */ /* 0x000ff60003800000 */
        /* <DEDUP_REMOVED lines=16> */
.L_x_192:
[----:B------:R-:W-:Y:S01]  /*1930*/  ULEA.HI UR4, UR45, UR45, URZ, 0x1 ;  /* 0x0000002d2d047291 */ /* 0x000fe2000f8f083f */
[----:B------:R-:W-:-:S03]  /*1940*/  IMAD.U32 R3, RZ, RZ, UR46 ;  /* 0x0000002eff037e24 */ /* 0x000fc6000f8e00ff */
[----:B------:R-:W-:Y:S02]  /*1950*/  ULOP3.LUT UR4, UR4, 0xfffffffe, URZ, 0xc0, !UPT ;  /* 0xfffffffe04047892 */ /* 0x000fe4000f8ec03f */
[----:B------:R-:W-:Y:S02]  /*1960*/  ISETP.NE.AND P0, PT, R3, 0x3, PT ;  /* 0x000000030300780c */ /* 0x000fe40003f05270 */
[----:B------:R-:W-:-:S06]  /*1970*/  UIADD3 UR4, UR45, -UR4, URZ ;  /* 0x800000042d047290 */ /* 0x000fcc000fffe03f */
[----:B------:R-:W-:-:S05]  /*1980*/  IMAD.U32 R0, RZ, RZ, UR4 ;  /* 0x00000004ff007e24 */ /* 0x000fca000f8e00ff */
[----:B------:R-:W-:-:S04]  /*1990*/  SHF.L.U32 R0, R0, 0x1f, RZ ;  /* 0x0000001f00007819 */ /* 0x000fc800000006ff */
[----:B------:R-:W0:Y:S02]  /*19a0*/  SYNCS.PHASECHK.TRANS64.TRYWAIT P1, [UR48+0x33400], R0 ;  /* 0x03340000ff0075a7 */ /* 0x000e240008020170 */
[----:B0-----:R-:W-:Y:S05]  /*19b0*/  @!P1 BRA `(.L_x_193) ;  /* 0x0000010c00389947 */ /* 0x001fea0003800000 */
.L_x_339:
[----:B------:R-:W-:Y:S05]  /*19c0*/  @!P0 BRA `(.L_x_194) ;  /* 0x0000000000048947 */ /* 0x000fea0003800000 */
[----:B------:R-:W-:Y:S01]  /*19d0*/  BPT.TRAP 0x1 ;  /* 0x000000040000795c */ /* 0x000fe20000300000 */
.L_x_194:
[----:B0-----:R-:W-:Y:S02]  /*19e0*/  IMAD.U32 R3, RZ, RZ, UR43 ;  /* 0x0000002bff037e24 */ /* 0x001fe4000f8e00ff */
[----:B------:R-:W-:-:S03]  /*19f0*/  IMAD.U32 R0, RZ, RZ, UR44 ;  /* 0x0000002cff007e24 */ /* 0x000fc6000f8e00ff */
[----:B------:R-:W-:Y:S02]  /*1a00*/  LEA R3, R3, UR48, 0x3 ;  /* 0x0000003003037c11 */ /* 0x000fe4000f8e18ff */
[----:B------:R-:W-:-:S04]  /*1a10*/  SHF.L.U32 R0, R0, 0x1f, RZ ;  /* 0x0000001f00007819 */ /* 0x000fc800000006ff */
[----:B------:R0:W1:Y:S01]  /*1a20*/  SYNCS.PHASECHK.TRANS64.TRYWAIT P1, [R3+URZ+0x33430], R0 ;  /* 0x03343000030075a7 */ /* 0x000062000802017f */
[----:B------:R-:W-:Y:S05]  /*1a30*/  @!P0 BRA `(.L_x_195) ;  /* 0x0000000000048947 */ /* 0x000fea0003800000 */
[----:B------:R-:W-:Y:S01]  /*1a40*/  BPT.TRAP 0x1 ;  /* 0x000000040000795c */ /* 0x000fe20000300000 */
.L_x_195:
[----:B------:R-:W-:Y:S01]  /*1a50*/  IMAD.MOV.U32 R119, RZ, RZ, RZ ;  /* 0x000000ffff777224 */ /* 0x000fe200078e00ff */
[----:B-1----:R-:W-:Y:S06]  /*1a60*/  @P1 BRA `(.L_x_196) ;  /* 0x0000000000081947 */ /* 0x002fec0003800000 */
[----:B------:R-:W1:Y:S02]  /*1a70*/  SYNCS.PHASECHK.TRANS64.TRYWAIT P1, [R3+URZ+0x33430], R0 ;  /* 0x03343000030075a7 */ /* 0x000e64000802017f */
[----:B-1----:R-:W-:Y:S05]  /*1a80*/  @!P1 BRA `(.L_x_197) ;  /* 0x0000010c001c9947 */ /* 0x002fea0003800000 */
.L_x_196:
        /* <DEDUP_REMOVED lines=11> */
[----:B------:R-:W-:Y:S01]  /*1b40*/  UMOV UR4, UR24 ;  /* 0x0000001800047c82 */ /* 0x000fe20008000000 */
[----:B------:R-:W-:Y:S02]  /*1b50*/  UMOV UR7, 0x80000020 ;  /* 0x8000002000077882 */ /* 0x000fe40000000000 */
        /* <DEDUP_REMOVED lines=191> */
.L_x_198:
[----:B01----:R-:W-:Y:S01]  /*2750*/  VIADD R0, R222, UR53 ;  /* 0x00000035de007c36 */ /* 0x003fe20008000000 */
[----:B------:R-:W-:Y:S01]  /*2760*/  P2R R104, PR, RZ, 0x1 ;  /* 0x00000001ff687803 */ /* 0x000fe20000000000 */
[----:B------:R-:W-:Y:S01]  /*2770*/  IMAD.U32 R5, RZ, RZ, UR52 ;  /* 0x00000034ff057e24 */ /* 0x000fe2000f8e00ff */
[----:B------:R-:W-:Y:S01]  /*2780*/  R2UR UR6, R3 ;  /* 0x00000000030672ca */ /* 0x000fe200000e0000 */
[----:B------:R-:W-:Y:S01]  /*2790*/  IMAD.U32 R111, RZ, RZ, UR39 ;  /* 0x00000027ff6f7e24 */ /* 0x000fe2000f8e00ff */
[----:B------:R-:W-:Y:S01]  /*27a0*/  UISETP.GE.AND UP0, UPT, UR53, 0xa1, UPT ;  /* 0x000000a13500788c */ /* 0x000fe2000bf06270 */
        /* <DEDUP_REMOVED lines=19> */
[C---:B------:R-:W-:Y:S01]  /*28e0*/  ISETP.GT.AND P1, PT, R4.reuse, 0x10, PT ;  /* 0x000000100400780c */ /* 0x040fe20003f24270 */
[--C-:B------:R-:W-:Y:S01]  /*28f0*/  IMAD.MOV.U32 R108, RZ, RZ, R119.reuse ;  /* 0x000000ffff6c7224 */ /* 0x100fe200078e0077 */
[----:B------:R-:W-:Y:S01]  /*2900*/  FSEL R93, R93, -INF , P3 ;  /* 0xff8000005d5d7808 */ /* 0x000fe20001800000 */
[----:B------:R-:W-:Y:S01]  /*2910*/  SYNCS.ARRIVE.TRANS64.RED.A1T0 RZ, [UR6], RZ ;  /* 0x000000ffffff79a7 */ /* 0x000fe20008100406 */
[----:B------:R-:W-:Y:S01]  /*2920*/  FMNMX.FTZ R0, R11, R0, !PT ;  /* 0x000000000b007209 */ /* 0x000fe20007810000 */
[--C-:B------:R-:W-:Y:S01]  /*2930*/  IMAD.MOV.U32 R106, RZ, RZ, R119.reuse ;  /* 0x000000ffff6a7224 */ /* 0x100fe200078e0077 */
[----:B------:R-:W-:Y:S01]  /*2940*/  ISETP.GT.AND P2, PT, R4, 0x11, PT ;  /* 0x000000110400780c */ /* 0x000fe20003f44270 */
[--C-:B------:R-:W-:Y:S01]  /*2950*/  IMAD.MOV.U32 R92, RZ, RZ, R119.reuse ;  /* 0x000000ffff5c7224 */ /* 0x100fe200078e0077 */
[----:B------:R-:W-:Y:S01]  /*2960*/  FSEL R13, R96, -INF , P1 ;  /* 0xff800000600d7808 */ /* 0x000fe20000800000 */
[----:B------:R-:W-:Y:S01]  /*2970*/  IMAD.MOV.U32 R96, RZ, RZ, R119 ;  /* 0x000000ffff607224 */ /* 0x000fe200078e0077 */
[----:B------:R-:W-:-:S02]  /*2980*/  FMNMX.FTZ R0, R93, R0, !PT ;  /* 0x000000005d007209 */ /* 0x000fc40007810000 */
[----:B------:R-:W-:Y:S02]  /*2990*/  FSEL R90, R90, -INF , P6 ;  /* 0xff8000005a5a7808 */ /* 0x000fe40003000000 */
[C---:B------:R-:W-:Y:S02]  /*29a0*/  ISETP.GT.AND P6, PT, R4.reuse, 0x18, PT ;  /* 0x000000180400780c */ /* 0x040fe40003fc4270 */
[----:B------:R-:W-:Y:S02]  /*29b0*/  FSEL R97, R97, -INF , P2 ;  /* 0xff80000061617808 */ /* 0x000fe40001000000 */
[----:B------:R-:W-:Y:S02]  /*29c0*/  FMNMX.FTZ R0, R13, R0, !PT ;  /* 0x000000000d007209 */ /* 0x000fe40007810000 */
[----:B------:R-:W-:Y:S02]  /*29d0*/  FSEL R91, R91, -INF , P5 ;  /* 0xff8000005b5b7808 */ /* 0x000fe40002800000 */
[----:B------:R-:W-:-:S02]  /*29e0*/  ISETP.GT.AND P5, PT, R4, 0x19, PT ;  /* 0x000000190400780c */ /* 0x000fc40003fa4270 */
[----:B------:R-:W-:Y:S01]  /*29f0*/  FSEL R15, R100, -INF , P6 ;  /* 0xff800000640f7808 */ /* 0x000fe20003000000 */
[----:B------:R-:W-:Y:S01]  /*2a00*/  IMAD.MOV.U32 R100, RZ, RZ, R119 ;  /* 0x000000ffff647224 */ /* 0x000fe200078e0077 */
[----:B------:R-:W-:Y:S02]  /*2a10*/  FMNMX.FTZ R0, R97, R0, !PT ;  /* 0x0000000061007209 */ /* 0x000fe40007810000 */
[----:B------:R-:W-:Y:S02]  /*2a20*/  FSEL R94, R94, -INF , P4 ;  /* 0xff8000005e5e7808 */ /* 0x000fe40002000000 */
[----:B------:R-:W-:Y:S02]  /*2a30*/  ISETP.GT.AND P4, PT, R4, 0x20, PT ;  /* 0x000000200400780c */ /* 0x000fe40003f84270 */
[----:B------:R-:W-:Y:S02]  /*2a40*/  FSEL R101, R101, -INF , P5 ;  /* 0xff80000065657808 */ /* 0x000fe40002800000 */
[----:B------:R-:W-:-:S02]  /*2a50*/  FMNMX.FTZ R0, R15, R0, !PT ;  /* 0x000000000f007209 */ /* 0x000fc40007810000 */
[----:B------:R-:W-:Y:S02]  /*2a60*/  FSEL R95, R95, -INF , P3 ;  /* 0xff8000005f5f7808 */ /* 0x000fe40001800000 */
[----:B------:R-:W-:Y:S02]  /*2a70*/  ISETP.GT.AND P3, PT, R4, 0x21, PT ;  /* 0x000000210400780c */ /* 0x000fe40003f64270 */
[----:B------:R-:W-:Y:S02]  /*2a80*/  FSEL R21, R72, -INF , P4 ;  /* 0xff80000048157808 */ /* 0x000fe40002000000 */
[----:B------:R-:W-:Y:S02]  /*2a90*/  FMNMX.FTZ R0, R101, R0, !PT ;  /* 0x0000000065007209 */ /* 0x000fe40007810000 */
[----:B------:R-:W-:Y:S02]  /*2aa0*/  FSEL R98, R98, -INF , P1 ;  /* 0xff80000062627808 */ /* 0x000fe40000800000 */
[----:B------:R-:W-:-:S02]  /*2ab0*/  ISETP.GT.AND P1, PT, R4, 0x28, PT ;  /* 0x000000280400780c */ /* 0x000fc40003f24270 */
[----:B------:R-:W-:Y:S02]  /*2ac0*/  FSEL R105, R73, -INF , P3 ;  /* 0xff80000049697808 */ /* 0x000fe40001800000 */
[----:B------:R-:W-:Y:S02]  /*2ad0*/  FMNMX.FTZ R0, R21, R0, !PT ;  /* 0x0000000015007209 */ /* 0x000fe40007810000 */
[----:B------:R-:W-:Y:S02]  /*2ae0*/  FSEL R99, R99, -INF , P2 ;  /* 0xff80000063637808 */ /* 0x000fe40001000000 */
[----:B------:R-:W-:Y:S02]  /*2af0*/  ISETP.GT.AND P2, PT, R4, 0x29, PT ;  /* 0x000000290400780c */ /* 0x000fe40003f44270 */
[----:B------:R-:W-:Y:S02]  /*2b00*/  FSEL R107, R76, -INF , P1 ;  /* 0xff8000004c6b7808 */ /* 0x000fe40000800000 */
[----:B------:R-:W-:-:S02]  /*2b10*/  FMNMX.FTZ R0, R105, R0, !PT ;  /* 0x0000000069007209 */ /* 0x000fc40007810000 */
[----:B------:R-:W-:Y:S02]  /*2b20*/  FSEL R102, R102, -INF , P6 ;  /* 0xff80000066667808 */ /* 0x000fe40003000000 */
[C---:B------:R-:W-:Y:S02]  /*2b30*/  ISETP.GT.AND P6, PT, R4.reuse, 0x30, PT ;  /* 0x000000300400780c */ /* 0x040fe40003fc4270 */
        /* <DEDUP_REMOVED lines=74> */
[----:B------:R-:W-:Y:S02]  /*2fe0*/  ISETP.GT.AND P0, PT, R4, 0x79, PT ;  /* 0x000000790400780c */ /* 0x000fe40003f04270 */
[----:B------:R-:W-:-:S02]  /*2ff0*/  FSEL R52, R52, -INF , P6 ;  /* 0xff80000034347808 */ /* 0x000fc40003000000 */
[----:B------:R-:W-:Y:S02]  /*3000*/  FMNMX.FTZ R57, R49, R0, !PT ;  /* 0x0000000031397209 */ /* 0x000fe40007810000 */
[----:B------:R-:W-:Y:S02]  /*3010*/  FSEL R43, R43, -INF , P5 ;  /* 0xff8000002b2b7808 */ /* 0x000fe40002800000 */
[----:B------:R-:W-:Y:S02]  /*3020*/  ISETP.GT.AND P5, PT, R4, 0x80, PT ;  /* 0x000000800400780c */ /* 0x000fe40003fa4270 */
[----:B------:R-:W-:Y:S02]  /*3030*/  FSEL R53, R53, -INF , P0 ;  /* 0xff80000035357808 */ /* 0x000fe40000000000 */
[----:B------:R-:W-:Y:S02]  /*3040*/  FMNMX.FTZ R0, R52, R57, !PT ;  /* 0x0000003934007209 */ /* 0x000fe40007810000 */
        /* <DEDUP_REMOVED lines=12> */
[----:B------:R-:W-:-:S02]  /*3110*/  FSEL R29, R29, -INF , P2 ;  /* 0xff8000001d1d7808 */ /* 0x000fc40001000000 */
[----:B------:R-:W-:Y:S02]  /*3120*/  FMNMX.FTZ R0, R28, R57, !PT ;  /* 0x000000391c007209 */ /* 0x000fe40007810000 */
[----:B------:R-:W-:Y:S02]  /*3130*/  ISETP.GT.AND P3, PT, R4, 0x90, PT ;  /* 0x000000900400780c */ /* 0x000fe40003f64270 */
[----:B------:R-:W-:Y:S02]  /*3140*/  FSEL R46, R46, -INF , P4 ;  /* 0xff8000002e2e7808 */ /* 0x000fe40002000000 */
[----:B------:R-:W-:Y:S02]  /*3150*/  FSEL R32, R32, -INF , P3 ;  /* 0xff80000020207808 */ /* 0x000fe40001800000 */
[----:B------:R-:W-:Y:S02]  /*3160*/  FMNMX.FTZ R57, R29, R0, !PT ;  /* 0x000000001d397209 */ /* 0x000fe40007810000 */
[----:B------:R-:W-:-:S02]  /*3170*/  ISETP.GT.AND P4, PT, R4, 0x91, PT ;  /* 0x000000910400780c */ /* 0x000fc40003f84270 */
[----:B------:R-:W-:Y:S02]  /*3180*/  FMNMX.FTZ R0, R32, R57, !PT ;  /* 0x0000003920007209 */ /* 0x000fe40007810000 */
[----:B------:R-:W-:Y:S02]  /*3190*/  FSEL R33, R33, -INF , P4 ;  /* 0xff80000021217808 */ /* 0x000fe40002000000 */
[----:B------:R-:W-:Y:S02]  /*31a0*/  ISETP.GT.AND P5, PT, R4, 0x98, PT ;  /* 0x000000980400780c */ /* 0x000fe40003fa4270 */
[----:B------:R-:W-:Y:S02]  /*31b0*/  FMNMX.FTZ R57, R33, R0, !PT ;  /* 0x0000000021397209 */ /* 0x000fe40007810000 */
[----:B------:R-:W-:Y:S02]  /*31c0*/  FSEL R36, R36, -INF , P5 ;  /* 0xff80000024247808 */ /* 0x000fe40002800000 */
[----:B------:R-:W-:-:S02]  /*31d0*/  ISETP.GT.AND P6, PT, R4, 0x99, PT ;  /* 0x000000990400780c */ /* 0x000fc40003fc4270 */
[----:B------:R-:W-:Y:S02]  /*31e0*/  FMNMX.FTZ R0, R36, R57, !PT ;  /* 0x0000003924007209 */ /* 0x000fe40007810000 */
[----:B------:R-:W-:Y:S02]  /*31f0*/  FSEL R37, R37, -INF , P6 ;  /* 0xff80000025257808 */ /* 0x000fe40003000000 */
[----:B------:R-:W-:Y:S02]  /*3200*/  P2R R8, PR, RZ, 0x8 ;  /* 0x00000008ff087803 */ /* 0x000fe40000000000 */
[----:B------:R-:W-:Y:S02]  /*3210*/  FMNMX.FTZ R6, R37, R0, !PT ;  /* 0x0000000025067209 */ /* 0x000fe40007810000 */
[----:B------:R-:W-:Y:S02]  /*3220*/  P2R R14, PR, RZ, 0x2 ;  /* 0x00000002ff0e7803 */ /* 0x000fe40000000000 */
[----:B------:R-:W-:Y:S01]  /*3230*/  ISETP.GT.AND P1, PT, R4, 0x79, PT ;  /* 0x000000790400780c */ /* 0x000fe20003f24270 */
[----:B------:R-:W0:Y:S01]  /*3240*/  SHFL.BFLY PT, R57, R6, 0x2, 0x1f ;  /* 0x0c401f0006397f89 */ /* 0x000e2200000e0000 */
[----:B------:R-:W-:-:S02]  /*3250*/  P2R R12, PR, RZ, 0x4 ;  /* 0x00000004ff0c7803 */ /* 0x000fc40000000000 */
[----:B------:R-:W-:Y:S02]  /*3260*/  ISETP.GT.AND P2, PT, R4, 0x78, PT ;  /* 0x000000780400780c */ /* 0x000fe40003f44270 */
[----:B------:R-:W-:Y:S02]  /*3270*/  FSEL R55, R55, -INF , P1 ;  /* 0xff80000037377808 */ /* 0x000fe40000800000 */
[----:B------:R-:W-:Y:S02]  /*3280*/  ISETP.NE.AND P1, PT, R14, RZ, PT ;  /* 0x000000ff0e00720c */ /* 0x000fe40003f25270 */
[----:B------:R-:W-:Y:S02]  /*3290*/  P2R R20, PR, RZ, 0x1 ;  /* 0x00000001ff147803 */ /* 0x000fe40000000000 */
[----:B------:R-:W-:Y:S02]  /*32a0*/  FSEL R54, R54, -INF , P2 ;  /* 0xff80000036367808 */ /* 0x000fe40001000000 */
[----:B------:R-:W-:-:S02]  /*32b0*/  ISETP.GT.AND P0, PT, R4, 0x80, PT ;  /* 0x000000800400780c */ /* 0x000fc40003f04270 */
[----:B------:R-:W-:Y:S02]  /*32c0*/  ISETP.NE.AND P2, PT, R12, RZ, PT ;  /* 0x000000ff0c00720c */ /* 0x000fe40003f45270 */
[----:B------:R-:W-:Y:S02]  /*32d0*/  FSEL R26, R26, -INF , P0 ;  /* 0xff8000001a1a7808 */ /* 0x000fe40000000000 */
[----:B------:R-:W-:Y:S02]  /*32e0*/  ISETP.NE.AND P0, PT, R20, RZ, PT ;  /* 0x000000ff1400720c */ /* 0x000fe40003f05270 */
[----:B------:R-:W-:Y:S02]  /*32f0*/  FSEL R84, R35, -INF , P4 ;  /* 0xff80000023547808 */ /* 0x000fe40002000000 */
[----:B------:R-:W-:Y:S02]  /*3300*/  FSEL R27, R27, -INF , P0 ;  /* 0xff8000001b1b7808 */ /* 0x000fe40000000000 */
[----:B0-----:R-:W-:-:S02]  /*3310*/  FMNMX.FTZ R57, R6, R57, !PT ;  /* 0x0000003906397209 */ /* 0x001fc40007810000 */
[----:B------:R-:W-:Y:S02]  /*3320*/  FSEL R88, R39, -INF , P6 ;  /* 0xff80000027587808 */ /* 0x000fe40003000000 */
[----:B------:R-:W-:Y:S01]  /*3330*/  ISETP.NE.AND P0, PT, R104, RZ, PT ;  /* 0x000000ff6800720c */ /* 0x000fe20003f05270 */
[----:B------:R-:W0:Y:S01]  /*3340*/  SHFL.BFLY PT, R0, R57, 0x1, 0x1f ;  /* 0x0c201f0039007f89 */ /* 0x000e2200000e0000 */
[----:B------:R-:W-:Y:S01]  /*3350*/  IMAD.MOV.U32 R104, RZ, RZ, R119 ;  /* 0x000000ffff687224 */ /* 0x000fe200078e0077 */
[----:B0-----:R-:W-:-:S04]  /*3360*/  FMNMX.FTZ R0, R57, R0, !PT ;  /* 0x0000000039007209 */ /* 0x001fc80007810000 */
[C---:B------:R-:W-:Y:S01]  /*3370*/  FSETP.NEU.FTZ.AND P3, PT, R0.reuse, -INF , PT ;  /* 0xff8000000000780b */ /* 0x040fe20003f7d000 */
[----:B------:R-:W-:-:S01]  /*3380*/  FFMA.FTZ R10, R0, R111, -8 ;  /* 0xc1000000000a7423 */ /* 0x000fc2000001006f */
[----:B------:R-:W-:-:S04]  /*3390*/  IMAD.MOV.U32 R111, RZ, RZ, R119 ;  /* 0x000000ffff6f7224 */ /* 0x000fc800078e0077 */
        /* <DEDUP_REMOVED lines=38> */
[----:B------:R-:W-:Y:S01]  /*3600*/  FFMA.FTZ R37, R37, UR39, -R10 ;  /* 0x0000002725257c23 */ /* 0x000fe2000801080a */
[----:B------:R-:W-:Y:S01]  /*3610*/  FMNMX.FTZ R56, R78, R21, !PT ;  /* 0x000000154e387209 */ /* 0x000fe20007810000 */
[----:B------:R-:W-:Y:S01]  /*3620*/  MUFU.EX2 R4, R4 ;  /* 0x0000000400047308 */ /* 0x000fe20000000800 */
[----:B------:R-:W-:-:S02]  /*3630*/  IMAD.MOV.U32 R107, RZ, RZ, R119 ;  /* 0x000000ffff6b7224 */ /* 0x000fc400078e0077 */
[----:B------:R-:W-:Y:S01]  /*3640*/  FMNMX.FTZ R57, R79, R56, !PT ;  /* 0x000000384f397209 */ /* 0x000fe20007810000 */
[----:B------:R-:W-:-:S01]  /*3650*/  FFMA.FTZ R56, R89, UR39, -R10 ;  /* 0x0000002759387c23 */ /* 0x000fc2000801080a */
[--C-:B------:R-:W-:Y:S02]  /*3660*/  IMAD.MOV.U32 R97, RZ, RZ, R119.reuse ;  /* 0x000000ffff617224 */ /* 0x100fe400078e0077 */
[----:B------:R-:W-:Y:S01]  /*3670*/  FMNMX.FTZ R72, R82, R57, !PT ;  /* 0x0000003952487209 */ /* 0x000fe20007810000 */
[----:B------:R-:W-:Y:S01]  /*3680*/  MUFU.EX2 R7, R7 ;  /* 0x0000000700077308 */ /* 0x000fe20000000800 */
[----:B------:R-:W-:Y:S02]  /*3690*/  IMAD.MOV.U32 R93, RZ, RZ, R119 ;  /* 0x000000ffff5d7224 */ /* 0x000fe400078e0077 */
[----:B------:R-:W-:-:S04]  /*36a0*/  FMNMX.FTZ R57, R83, R72, !PT ;  /* 0x0000004853397209 */ /* 0x000fc80007810000 */
[----:B------:R-:W-:Y:S01]  /*36b0*/  FMNMX.FTZ R72, R86, R57, !PT ;  /* 0x0000003956487209 */ /* 0x000fe20007810000 */
[----:B------:R-:W-:Y:S03]  /*36c0*/  MUFU.EX2 R6, R6 ;  /* 0x0000000600067308 */ /* 0x000fe60000000800 */
[----:B------:R-:W-:Y:S01]  /*36d0*/  FMNMX.FTZ R81, R87, R72, !PT ;  /* 0x0000004857517209 */ /* 0x000fe20007810000 */
[----:B------:R-:W-:-:S03]  /*36e0*/  FFMA.FTZ R72, R77, UR39, -R10 ;  /* 0x000000274d487c23 */ /* 0x000fc6000801080a */
[----:B------:R-:W-:Y:S01]  /*36f0*/  FMNMX.FTZ R76, R58, R81, !PT ;  /* 0x000000513a4c7209 */ /* 0x000fe20007810000 */
[----:B------:R0:W-:Y:S03]  /*3700*/  MUFU.EX2 R57, R80 ;  /* 0x0000005000397308 */ /* 0x0001e60000000800 */
[----:B------:R-:W-:-:S04]  /*3710*/  FMNMX.FTZ R77, R59, R76, !PT ;  /* 0x0000004c3b4d7209 */ /* 0x000fc80007810000 */
[----:B------:R-:W-:Y:S01]  /*3720*/  FMNMX.FTZ R76, R62, R77, !PT ;  /* 0x0000004d3e4c7209 */ /* 0x000fe20007810000 */
[----:B------:R-:W1:Y:S03]  /*3730*/  MUFU.EX2 R9, R9 ;  /* 0x0000000900097308 */ /* 0x000e660000000800 */
[----:B------:R-:W-:-:S04]  /*3740*/  FMNMX.FTZ R81, R63, R76, !PT ;  /* 0x0000004c3f517209 */ /* 0x000fc80007810000 */
[----:B------:R-:W-:Y:S01]  /*3750*/  FMNMX.FTZ R76, R66, R81, !PT ;  /* 0x00000051424c7209 */ /* 0x000fe20007810000 */
[----:B------:R2:W-:Y:S03]  /*3760*/  MUFU.EX2 R77, R85 ;  /* 0x00000055004d7308 */ /* 0x0005e60000000800 */
[----:B------:R-:W-:Y:S01]  /*3770*/  FMNMX.FTZ R81, R67, R76, !PT ;  /* 0x0000004c43517209 */ /* 0x000fe20007810000 */
[----:B------:R-:W-:-:S03]  /*3780*/  FFMA.FTZ R76, R5, UR39, -R10 ;  /* 0x00000027054c7c23 */ /* 0x000fc6000801080a */
[----:B0-----:R-:W-:Y:S01]  /*3790*/  FMNMX.FTZ R80, R70, R81, !PT ;  /* 0x0000005146507209 */ /* 0x001fe20007810000 */
[----:B------:R-:W-:-:S01]  /*37a0*/  FFMA.FTZ R81, R61, UR39, -R10 ;  /* 0x000000273d517c23 */ /* 0x000fc2000801080a */
[--C-:B------:R-:W-:Y:S01]  /*37b0*/  FFMA.FTZ R61, R64, UR39, -R10.reuse ;  /* 0x00000027403d7c23 */ /* 0x100fe2000801080a */
[----:B--2---:R-:W-:-:S01]  /*37c0*/  FFMA.FTZ R85, R68, UR39, -R10 ;  /* 0x0000002744557c23 */ /* 0x004fc2000801080a */
[----:B------:R-:W-:Y:S01]  /*37d0*/  FMNMX.FTZ R5, R71, R80, !PT ;  /* 0x0000005047057209 */ /* 0x000fe20007810000 */
[----:B------:R-:W-:Y:S01]  /*37e0*/  MUFU.EX2 R8, R8 ;  /* 0x0000000800087308 */ /* 0x000fe20000000800 */
[----:B------:R-:W-:Y:S02]  /*37f0*/  FSEL R68, R30, -INF , P1 ;  /* 0xff8000001e447808 */ /* 0x000fe40000800000 */
[----:B------:R-:W-:Y:S02]  /*3800*/  FMNMX.FTZ R80, R42, R5, !PT ;  /* 0x000000052a507209 */ /* 0x000fe40007810000 */
[----:B-1----:R-:W-:-:S02]  /*3810*/  F2FP.SATFINITE.E4M3.F32.PACK_AB_MERGE_C R200, R9, R6, RZ ;  /* 0x0000000609c8723e */ /* 0x002fc400048070ff */
[----:B------:R-:W-:Y:S01]  /*3820*/  FMNMX.FTZ R5, R43, R80, !PT ;  /* 0x000000502b057209 */ /* 0x000fe20007810000 */
[----:B------:R0:W-:Y:S01]  /*3830*/  MUFU.EX2 R30, R85 ;  /* 0x00000055001e7308 */ /* 0x0001e20000000800 */
[----:B------:R-:W-:Y:S02]  /*3840*/  F2FP.SATFINITE.E4M3.F32.PACK_AB_MERGE_C R200, R7, R4, R200 ;  /* 0x0000000407c8723e */ /* 0x000fe400048070c8 */
[----:B------:R-:W-:-:S04]  /*3850*/  FMNMX.FTZ R80, R46, R5, !PT ;  /* 0x000000052e507209 */ /* 0x000fc80007810000 */
[----:B------:R-:W-:Y:S01]  /*3860*/  FMNMX.FTZ R5, R47, R80, !PT ;  /* 0x000000502f057209 */ /* 0x000fe20007810000 */
[----:B------:R-:W-:Y:S01]  /*3870*/  MUFU.EX2 R11, R11 ;  /* 0x0000000b000b7308 */ /* 0x000fe20000000800 */
[----:B0-----:R-:W-:Y:S01]  /*3880*/  FSEL R85, R38, -INF , P5 ;  /* 0xff80000026557808 */ /* 0x001fe20002800000 */
[----:B------:R-:W-:Y:S01]  /*3890*/  FFMA.FTZ R38, R48, UR39, -R10 ;  /* 0x0000002730267c23 */ /* 0x000fe2000801080a */
[----:B------:R-:W-:-:S04]  /*38a0*/  FMNMX.FTZ R64, R50, R5, !PT ;  /* 0x0000000532407209 */ /* 0x000fc80007810000 */
[----:B------:R-:W-:Y:S01]  /*38b0*/  FMNMX.FTZ R5, R51, R64, !PT ;  /* 0x0000004033057209 */ /* 0x000fe20007810000 */
[----:B------:R-:W-:-:S01]  /*38c0*/  FFMA.FTZ R64, R65, UR39, -R10 ;  /* 0x0000002741407c23 */ /* 0x000fc2000801080a */
[----:B------:R-:W-:Y:S01]  /*38d0*/  FFMA.FTZ R65, R69, UR39, -R10 ;  /* 0x0000002745417c23 */ /* 0x000fe2000801080a */
[----:B------:R-:W-:Y:S01]  /*38e0*/  FSEL R69, R34, -INF , P3 ;  /* 0xff80000022457808 */ /* 0x000fe20001800000 */
[----:B------:R-:W-:Y:S01]  /*38f0*/  MUFU.EX2 R12, R12 ;  /* 0x0000000c000c7308 */ /* 0x000fe20000000800 */
[----:B------:R-:W-:-:S04]  /*3900*/  FMNMX.FTZ R80, R54, R5, !PT ;  /* 0x0000000536507209 */ /* 0x000fc80007810000 */
[----:B------:R-:W-:-:S03]  /*3910*/  FMNMX.FTZ R5, R55, R80, !PT ;  /* 0x0000005037057209 */ /* 0x000fc60007810000 */
[----:B------:R0:W1:Y:S01]  /*3920*/  MUFU.EX2 R13, R101 ;  /* 0x00000065000d7308 */ /* 0x0000620000000800 */
[----:B------:R-:W-:-:S04]  /*3930*/  FMNMX.FTZ R80, R26, R5, !PT ;  /* 0x000000051a507209 */ /* 0x000fc80007810000 */
[----:B------:R-:W-:Y:S02]  /*3940*/  FMNMX.FTZ R5, R27, R80, !PT ;  /* 0x000000501b057209 */ /* 0x000fe40007810000 */
[----:B------:R-:W-:Y:S01]  /*3950*/  FSEL R80, R31, -INF , P2 ;  /* 0xff8000001f507808 */ /* 0x000fe20001000000 */
[--C-:B------:R-:W-:Y:S01]  /*3960*/  FFMA.FTZ R31, R40, UR39, -R10.reuse ;  /* 0x00000027281f7c23 */ /* 0x100fe2000801080a */
[----:B------:R-:W-:Y:S01]  /*3970*/  FMNMX.FTZ R5, R68, R5, !PT ;  /* 0x0000000544057209 */ /* 0x000fe20007810000 */
[----:B------:R-:W-:Y:S01]  /*3980*/  FFMA.FTZ R40, R45, UR39, -R10 ;  /* 0x000000272d287c23 */ /* 0x000fe2000801080a */
[----:B------:R-:W-:Y:S01]  /*3990*/  MUFU.EX2 R14, R14 ;  /* 0x0000000e000e7308 */ /* 0x000fe20000000800 */
[----:B0-----:R-:W-:Y:S01]  /*39a0*/  IMAD.MOV.U32 R101, RZ, RZ, R119 ;  /* 0x000000ffff657224 */ /* 0x001fe200078e0077 */
[----:B------:R-:W-:-:S04]  /*39b0*/  FMNMX.FTZ R34, R80, R5, !PT ;  /* 0x0000000550227209 */ /* 0x000fc80007810000 */
[----:B------:R-:W-:Y:S02]  /*39c0*/  FMNMX.FTZ R5, R69, R34, !PT ;  /* 0x0000002245057209 */ /* 0x000fe40007810000 */
[----:B------:R0:W-:Y:S01]  /*39d0*/  MUFU.EX2 R15, R105 ;  /* 0x00000069000f7308 */ /* 0x0001e20000000800 */
[----:B-1----:R-:W-:Y:S02]  /*39e0*/  F2FP.SATFINITE.E4M3.F32.PACK_AB_MERGE_C R202, R13, R12, RZ ;  /* 0x0000000c0dca723e */ /* 0x002fe400048070ff */
[----:B------:R-:W-:Y:S02]  /*39f0*/  FMNMX.FTZ R34, R84, R5, !PT ;  /* 0x0000000554227209 */ /* 0x000fe40007810000 */
[----:B------:R-:W-:Y:S02]  /*3a00*/  F2FP.SATFINITE.E4M3.F32.PACK_AB_MERGE_C R202, R11, R8, R202 ;  /* 0x000000080bca723e */ /* 0x000fe400048070ca */
[----:B------:R-:W-:Y:S01]  /*3a10*/  FMNMX.FTZ R5, R85, R34, !PT ;  /* 0x0000002255057209 */ /* 0x000fe20007810000 */
[----:B------:R-:W-:Y:S01]  /*3a20*/  MUFU.EX2 R20, R20 ;  /* 0x0000001400147308 */ /* 0x000fe20000000800 */
[----:B0-----:R-:W-:-:S02]  /*3a30*/  IMAD.MOV.U32 R105, RZ, RZ, R119 ;  /* 0x000000ffff697224 */ /* 0x001fc400078e0077 */
[----:B------:R-:W-:-:S05]  /*3a40*/  FMNMX.FTZ R5, R88, R5, !PT ;  /* 0x0000000558057209 */ /* 0x000fca0007810000 */
[----:B------:R-:W0:Y:S01]  /*3a50*/  SHFL.BFLY PT, R44, R5, 0x2, 0x1f ;  /* 0x0c401f00052c7f89 */ /* 0x000e2200000e0000 */
[----:B------:R1:W-:Y:S08]  /*3a60*/  MUFU.EX2 R34, R41 ;  /* 0x0000002900227308 */ /* 0x0003f00000000800 */
[----:B------:R2:W3:Y:S01]  /*3a70*/  MUFU.EX2 R21, R109 ;  /* 0x0000006d00157308 */ /* 0x0004e20000000800 */
[----:B-1----:R-:W-:-:S07]  /*3a80*/  FFMA.FTZ R41, R52, UR39, -R10 ;  /* 0x0000002734297c23 */ /* 0x002fce000801080a */
[----:B------:R-:W-:Y:S01]  /*3a90*/  MUFU.EX2 R56, R56 ;  /* 0x0000003800387308 */ /* 0x000fe20000000800 */
[----:B--2---:R-:W-:Y:S01]  /*3aa0*/  IMAD.MOV.U32 R109, RZ, RZ, R119 ;  /* 0x000000ffff6d7224 */ /* 0x004fe200078e0077 */
[----:B0-----:R-:W-:-:S06]  /*3ab0*/  FMNMX.FTZ R45, R5, R44, !PT ;  /* 0x0000002c052d7209 */ /* 0x001fcc0007810000 */
[----:B------:R-:W0:Y:S01]  /*3ac0*/  MUFU.EX2 R72, R72 ;  /* 0x0000004800487308 */ /* 0x000e220000000800 */
[----:B---3--:R-:W-:Y:S01]  /*3ad0*/  F2FP.SATFINITE.E4M3.F32.PACK_AB_MERGE_C R204, R21, R20, RZ ;  /* 0x0000001415cc723e */ /* 0x008fe200048070ff */
[----:B------:R-:W1:Y:S03]  /*3ae0*/  SHFL.BFLY PT, R48, R45, 0x1, 0x1f ;  /* 0x0c201f002d307f89 */ /* 0x000e6600000e0000 */
[----:B------:R-:W-:-:S03]  /*3af0*/  F2FP.SATFINITE.E4M3.F32.PACK_AB_MERGE_C R204, R15, R14, R204 ;  /* 0x0000000e0fcc723e */ /* 0x000fc600048070cc */
[----:B------:R2:W-:Y:S08]  /*3b00*/  MUFU.EX2 R44, R53 ;  /* 0x00000035002c7308 */ /* 0x0005f00000000800 */
[----:B------:R-:W-:Y:S01]  /*3b10*/  MUFU.EX2 R73, R73 ;  /* 0x0000004900497308 */ /* 0x000fe20000000800 */
[----:B0-----:R-:W-:-:S04]  /*3b20*/  F2FP.SATFINITE.E4M3.F32.PACK_AB_MERGE_C R206, R77, R72, RZ ;  /* 0x000000484dce723e */ /* 0x001fc800048070ff */
[----:B------:R-:W-:-:S03]  /*3b30*/  F2FP.SATFINITE.E4M3.F32.PACK_AB_MERGE_C R206, R57, R56, R206 ;  /* 0x0000003839ce723e */ /* 0x000fc600048070ce */
[----:B------:R-:W-:Y:S01]  /*3b40*/  MUFU.EX2 R76, R76 ;  /* 0x0000004c004c7308 */ /* 0x000fe20000000800 */
[----:B-1----:R-:W-:Y:S01]  /*3b50*/  FMNMX.FTZ R5, R45, R48, !PT ;  /* 0x000000302d057209 */ /* 0x002fe20007810000 */
[----:B------:R-:W-:-:S03]  /*3b60*/  IMAD.U32 R48, RZ, RZ, UR39 ;  /* 0x00000027ff307e24 */ /* 0x000fc6000f8e00ff */
[C---:B------:R-:W-:Y:S01]  /*3b70*/  FSETP.NEU.FTZ.AND P1, PT, R5.reuse, -INF , PT ;  /* 0xff8000000500780b */ /* 0x040fe20003f3d000 */
[----:B------:R-:W-:-:S02]  /*3b80*/  FFMA.FTZ R45, R5, R48, -8 ;  /* 0xc1000000052d7423 */ /* 0x000fc40000010030 */
[----:B------:R-:W-:Y:S03]  /*3b90*/  MUFU.EX2 R60, R60 ;  /* 0x0000003c003c7308 */ /* 0x000fe60000000800 */
        /* <DEDUP_REMOVED lines=9> */
[----:B--2---:R-:W-:-:S01]  /*3c30*/  FFMA.FTZ R53, R75, UR39, -R89 ;  /* 0x000000274b357c23 */ /* 0x004fc20008010859 */
        /* <DEDUP_REMOVED lines=28> */
[--C-:B------:R-:W-:Y:S01]  /*3e00*/  FFMA.FTZ R43, R43, UR39, -R89.reuse ;  /* 0x000000272b2b7c23 */ /* 0x100fe20008010859 */
        /* <DEDUP_REMOVED lines=21> */
[----:B------:R-:W-:Y:S01]  /*3f60*/  F2FP.SATFINITE.E4M3.F32.PACK_AB_MERGE_C R94, R95, R94, RZ ;  /* 0x0000005e5f5e723e */ /* 0x000fe200048070ff */
[--C-:B------:R-:W-:Y:S01]  /*3f70*/  IMAD.MOV.U32 R99, RZ, RZ, R119.reuse ;  /* 0x000000ffff637224 */ /* 0x100fe200078e0077 */
[----:B------:R-:W-:Y:S01]  /*3f80*/  F2FP.SATFINITE.E4M3.F32.PACK_AB_MERGE_C R208, R81, R60, RZ ;  /* 0x0000003c51d0723e */ /* 0x000fe200048070ff */
[--C-:B------:R-:W-:Y:S01]  /*3f90*/  IMAD.MOV.U32 R98, RZ, RZ, R119.reuse ;  /* 0x000000ffff627224 */ /* 0x100fe200078e0077 */
[----:B------:R-:W-:Y:S01]  /*3fa0*/  F2FP.SATFINITE.E4M3.F32.PACK_AB_MERGE_C R201, R45, R10, R94 ;  /* 0x0000000a2dc9723e */ /* 0x000fe2000480705e */
[----:B------:R-:W-:Y:S01]  /*3fb0*/  IMAD.MOV.U32 R95, RZ, RZ, R119 ;  /* 0x000000ffff5f7224 */ /* 0x000fe200078e0077 */
        /* <DEDUP_REMOVED lines=9> */
[----:B------:R-:W-:-:S03]  /*4050*/  IMAD.MOV.U32 R45, RZ, RZ, R119 ;  /* 0x000000ffff2d7224 */ /* 0x000fc600078e0077 */
[----:B------:R-:W-:Y:S02]  /*4060*/  FADD.FTZ R66, R14, R3 ;  /* 0x000000030e427221 */ /* 0x000fe40000010000 */
[----:B------:R-:W2:Y:S01]  /*4070*/  MUFU.EX2 R53, R53 ;  /* 0x0000003500357308 */ /* 0x000ea20000000800 */
[----:B0-----:R-:W-:-:S01]  /*4080*/  FADD.FTZ R67, R103, R90 ;  /* 0x0000005a67437221 */ /* 0x001fc20000010000 */
        /* <DEDUP_REMOVED lines=8> */
[----:B------:R-:W-:-:S02]  /*4110*/  IMAD.MOV.U32 R102, RZ, RZ, R119 ;  /* 0x000000ffff667224 */ /* 0x000fc400078e0077 */
[----:B------:R-:W-:Y:S02]  /*4120*/  IMAD.MOV.U32 R49, RZ, RZ, R119 ;  /* 0x000000ffff317224 */ /* 0x000fe400078e0077 */
        /* <DEDUP_REMOVED lines=48> */
[----:B------:R-:W-:Y:S01]  /*4430*/  FADD.FTZ R6, R81, R6 ;  /* 0x0000000651067221 */ /* 0x000fe20000010000 */
[----:B------:R-:W-:Y:S01]  /*4440*/  IMAD.MOV.U32 R81, RZ, RZ, R119 ;  /* 0x000000ffff517224 */ /* 0x000fe200078e0077 */
[----:B------:R-:W1:Y:S01]  /*4450*/  MUFU.EX2 R61, R61 ;  /* 0x0000003d003d7308 */ /* 0x000e620000000800 */
[----:B--2---:R-:W-:-:S07]  /*4460*/  FADD.FTZ R12, R82, R3 ;  /* 0x00000003520c7221 */ /* 0x004fce0000010000 */
        /* <DEDUP_REMOVED lines=11> */
[----:B--2---:R-:W-:-:S07]  /*4520*/  FADD.FTZ R6, R62, R3 ;  /* 0x000000033e067221 */ /* 0x004fce0000010000 */
[----:B------:R-:W2:Y:S01]  /*4530*/  MUFU.EX2 R70, R70 ;  /* 0x0000004600467308 */ /* 0x000ea20000000800 */
[----:B0-----:R-:W-:-:S07]  /*4540*/  FADD.FTZ R9, R64, R9 ;  /* 0x0000000940097221 */ /* 0x001fce0000010000 */
[----:B------:R-:W0:Y:S01]  /*4550*/  MUFU.EX2 R65, R65 ;  /* 0x0000004100417308 */ /* 0x000e220000000800 */
[----:B-1----:R-:W-:-:S01]  /*4560*/  FADD.FTZ R3, R63, R6 ;  /* 0x000000063f037221 */ /* 0x002fc20000010000 */
[----:B------:R-:W-:-:S06]  /*4570*/  FADD.FTZ R6, R30, R9 ;  /* 0x000000091e067221 */ /* 0x000fcc0000010000 */
        /* <DEDUP_REMOVED lines=17> */
[----:B------:R-:W-:Y:S02]  /*4690*/  IMAD.MOV.U32 R62, RZ, RZ, R119 ;  /* 0x000000ffff3e7224 */ /* 0x000fe400078e0077 */
[----:B------:R-:W-:Y:S01]  /*46a0*/  FADD.FTZ R6, R34, R3 ;  /* 0x0000000322067221 */ /* 0x000fe20000010000 */
[----:B------:R-:W-:Y:S01]  /*46b0*/  IMAD.MOV.U32 R30, RZ, RZ, R119 ;  /* 0x000000ffff1e7224 */ /* 0x000fe200078e0077 */
        /* <DEDUP_REMOVED lines=8> */
[----:B0-----:R-:W-:-:S07]  /*4740*/  FADD.FTZ R4, R46, R7 ;  /* 0x000000072e047221 */ /* 0x001fce0000010000 */
[----:B------:R-:W0:Y:S01]  /*4750*/  MUFU.EX2 R38, R38 ;  /* 0x0000002600267308 */ /* 0x000e220000000800 */
[----:B-1----:R-:W-:-:S01]  /*4760*/  FADD.FTZ R9, R40, R9 ;  /* 0x0000000928097221 */ /* 0x002fc20000010000 */
[----:B------:R-:W-:Y:S01]  /*4770*/  F2FP.SATFINITE.E4M3.F32.PACK_AB_MERGE_C R35, R40, R35, RZ ;  /* 0x000000232823723e */ /* 0x000fe200048070ff */
[----:B------:R-:W-:-:S03]  /*4780*/  IMAD.MOV.U32 R40, RZ, RZ, R119 ;  /* 0x000000ffff287224 */ /* 0x000fc600078e0077 */
[----:B------:R-:W-:Y:S01]  /*4790*/  F2FP.SATFINITE.E4M3.F32.PACK_AB_MERGE_C R212, R34, R31, R35 ;  /* 0x0000001f22d4723e */ /* 0x000fe20004807023 */
[--C-:B------:R-:W-:Y:S01]  /*47a0*/  IMAD.MOV.U32 R35, RZ, RZ, R119.reuse ;  /* 0x000000ffff237224 */ /* 0x100fe200078e0077 */
[----:B------:R-:W1:Y:S01]  /*47b0*/  MUFU.EX2 R50, R50 ;  /* 0x0000003200327308 */ /* 0x000e620000000800 */
[C---:B--2---:R-:W-:Y:S01]  /*47c0*/  F2FP.SATFINITE.E4M3.F32.PACK_AB_MERGE_C R46, R47.reuse, R46, RZ ;  /* 0x0000002e2f2e723e */ /* 0x044fe200048070ff */
[----:B------:R-:W-:Y:S01]  /*47d0*/  FADD.FTZ R47, R47, R4 ;  /* 0x000000042f2f7221 */ /* 0x000fe20000010000 */
[--C-:B------:R-:W-:Y:S02]  /*47e0*/  IMAD.MOV.U32 R34, RZ, RZ, R119.reuse ;  /* 0x000000ffff227224 */ /* 0x100fe400078e0077 */
[----:B------:R-:W-:Y:S01]  /*47f0*/  F2FP.SATFINITE.E4M3.F32.PACK_AB_MERGE_C R213, R43, R42, R46 ;  /* 0x0000002a2bd5723e */ /* 0x000fe2000480702e */
[----:B------:R-:W-:Y:S02]  /*4800*/  IMAD.MOV.U32 R46, RZ, RZ, R119 ;  /* 0x000000ffff2e7224 */ /* 0x000fe400078e0077 */
[----:B------:R-:W2:Y:S01]  /*4810*/  MUFU.EX2 R39, R39 ;  /* 0x0000002700277308 */ /* 0x000ea20000000800 */
[----:B0-----:R-:W-:-:S01]  /*4820*/  FADD.FTZ R4, R38, R9 ;  /* 0x0000000926047221 */ /* 0x001fc20000010000 */
[----:B------:R-:W-:-:S02]  /*4830*/  IMAD.MOV.U32 R43, RZ, RZ, R119 ;  /* 0x000000ffff2b7224 */ /* 0x000fc400078e0077 */
[--C-:B------:R-:W-:Y:S02]  /*4840*/  IMAD.MOV.U32 R42, RZ, RZ, R119.reuse ;  /* 0x000000ffff2a7224 */ /* 0x100fe400078e0077 */
[----:B------:R-:W-:Y:S02]  /*4850*/  IMAD.MOV.U32 R31, RZ, RZ, R119 ;  /* 0x000000ffff1f7224 */ /* 0x000fe400078e0077 */
[----:B------:R-:W0:Y:S01]  /*4860*/  MUFU.EX2 R51, R51 ;  /* 0x0000003300337308 */ /* 0x000e220000000800 */
[----:B-1----:R-:W-:-:S01]  /*4870*/  FADD.FTZ R6, R50, R47 ;  /* 0x0000002f32067221 */ /* 0x002fc20000010000 */
[----:B------:R-:W-:-:S06]  /*4880*/  IMAD.MOV.U32 R47, RZ, RZ, R119 ;  /* 0x000000ffff2f7224 */ /* 0x000fcc00078e0077 */
[----:B------:R-:W1:Y:S01]  /*4890*/  MUFU.EX2 R41, R41 ;  /* 0x0000002900297308 */ /* 0x000e620000000800 */
[----:B--2---:R-:W-:-:S07]  /*48a0*/  FADD.FTZ R4, R39, R4 ;  /* 0x0000000427047221 */ /* 0x004fce0000010000 */
[----:B------:R-:W2:Y:S01]  /*48b0*/  MUFU.EX2 R54, R54 ;  /* 0x0000003600367308 */ /* 0x000ea20000000800 */
[----:B0-----:R-:W-:-:S07]  /*48c0*/  FADD.FTZ R7, R51, R6 ;  /* 0x0000000633077221 */ /* 0x001fce0000010000 */
[----:B------:R-:W0:Y:S01]  /*48d0*/  MUFU.EX2 R55, R55 ;  /* 0x0000003700377308 */ /* 0x000e220000000800 */
[----:B-1----:R-:W-:Y:S01]  /*48e0*/  F2FP.SATFINITE.E4M3.F32.PACK_AB_MERGE_C R8, R44, R41, RZ ;  /* 0x000000292c08723e */ /* 0x002fe200048070ff */
[----:B------:R-:W-:-:S03]  /*48f0*/  FADD.FTZ R41, R41, R4 ;  /* 0x0000000429297221 */ /* 0x000fc60000010000 */
[----:B------:R-:W-:Y:S01]  /*4900*/  F2FP.SATFINITE.E4M3.F32.PACK_AB_MERGE_C R214, R39, R38, R8 ;  /* 0x0000002627d6723e */ /* 0x000fe20004807008 */
[----:B------:R-:W-:-:S01]  /*4910*/  FADD.FTZ R41, R44, R41 ;  /* 0x000000292c297221 */ /* 0x000fc20000010000 */
[----:B------:R-:W-:Y:S01]  /*4920*/  IMAD.MOV.U32 R44, RZ, RZ, R119 ;  /* 0x000000ffff2c7224 */ /* 0x000fe200078e0077 */
[----:B------:R-:W-:Y:S01]  /*4930*/  MUFU.EX2 R28, R28 ;  /* 0x0000001c001c7308 */ /* 0x000fe20000000800 */
[----:B--2---:R-:W-:-:S01]  /*4940*/  FADD.FTZ R4, R54, R7 ;  /* 0x0000000736047221 */ /* 0x004fc20000010000 */
[--C-:B------:R-:W-:Y:S02]  /*4950*/  IMAD.MOV.U32 R39, RZ, RZ, R119.reuse ;  /* 0x000000ffff277224 */ /* 0x100fe400078e0077 */
[----:B------:R-:W-:-:S04]  /*4960*/  IMAD.MOV.U32 R38, RZ, RZ, R119 ;  /* 0x000000ffff267224 */ /* 0x000fc800078e0077 */
[----:B------:R-:W1:Y:S01]  /*4970*/  MUFU.EX2 R29, R29 ;  /* 0x0000001d001d7308 */ /* 0x000e620000000800 */
[C---:B0-----:R-:W-:Y:S01]  /*4980*/  F2FP.SATFINITE.E4M3.F32.PACK_AB_MERGE_C R54, R55.reuse, R54, RZ ;  /* 0x000000363736723e */ /* 0x041fe200048070ff */
[----:B------:R-:W-:-:S03]  /*4990*/  FADD.FTZ R55, R55, R4 ;  /* 0x0000000437377221 */ /* 0x000fc60000010000 */
[----:B------:R-:W-:Y:S01]  /*49a0*/  F2FP.SATFINITE.E4M3.F32.PACK_AB_MERGE_C R215, R51, R50, R54 ;  /* 0x0000003233d7723e */ /* 0x000fe20004807036 */
[--C-:B------:R-:W-:Y:S02]  /*49b0*/  IMAD.MOV.U32 R54, RZ, RZ, R119.reuse ;  /* 0x000000ffff367224 */ /* 0x100fe400078e0077 */
[----:B------:R-:W0:Y:S01]  /*49c0*/  MUFU.EX2 R24, R24 ;  /* 0x0000001800187308 */ /* 0x000e220000000800 */
[--C-:B------:R-:W-:Y:S02]  /*49d0*/  IMAD.MOV.U32 R51, RZ, RZ, R119.reuse ;  /* 0x000000ffff337224 */ /* 0x100fe400078e0077 */
[----:B------:R-:W-:-:S05]  /*49e0*/  IMAD.MOV.U32 R50, RZ, RZ, R119 ;  /* 0x000000ffff327224 */ /* 0x000fca00078e0077 */
[----:B------:R-:W2:Y:S01]  /*49f0*/  MUFU.EX2 R26, R26 ;  /* 0x0000001a001a7308 */ /* 0x000ea20000000800 */
[----:B-1----:R-:W-:-:S07]  /*4a00*/  F2FP.SATFINITE.E4M3.F32.PACK_AB_MERGE_C R7, R29, R28, RZ ;  /* 0x0000001c1d07723e */ /* 0x002fce00048070ff */
[----:B------:R-:W1:Y:S01]  /*4a10*/  MUFU.EX2 R25, R25 ;  /* 0x0000001900197308 */ /* 0x000e620000000800 */
[----:B0-----:R-:W-:-:S01]  /*4a20*/  FADD.FTZ R4, R24, R41 ;  /* 0x0000002918047221 */ /* 0x001fc20000010000 */
[----:B------:R-:W-:-:S06]  /*4a30*/  IMAD.MOV.U32 R41, RZ, RZ, R119 ;  /* 0x000000ffff297224 */ /* 0x000fcc00078e0077 */
[----:B------:R-:W0:Y:S01]  /*4a40*/  MUFU.EX2 R27, R27 ;  /* 0x0000001b001b7308 */ /* 0x000e220000000800 */
[----:B--2---:R-:W-:-:S01]  /*4a50*/  FADD.FTZ R6, R26, R55 ;  /* 0x000000371a067221 */ /* 0x004fc20000010000 */
[----:B------:R-:W-:-:S06]  /*4a60*/  IMAD.MOV.U32 R55, RZ, RZ, R119 ;  /* 0x000000ffff377224 */ /* 0x000fcc00078e0077 */
[----:B------:R-:W2:Y:S01]  /*4a70*/  MUFU.EX2 R68, R68 ;  /* 0x0000004400447308 */ /* 0x000ea20000000800 */
[C---:B-1----:R-:W-:Y:S01]  /*4a80*/  F2FP.SATFINITE.E4M3.F32.PACK_AB_MERGE_C R216, R25.reuse, R24, R7 ;  /* 0x0000001819d8723e */ /* 0x042fe20004807007 */
[----:B------:R-:W-:Y:S01]  /*4a90*/  FADD.FTZ R25, R25, R4 ;  /* 0x0000000419197221 */ /* 0x000fe20000010000 */
[----:B------:R-:W-:-:S03]  /*4aa0*/  IMAD.MOV.U32 R24, RZ, RZ, R119 ;  /* 0x000000ffff187224 */ /* 0x000fc600078e0077 */
[----:B------:R-:W-:Y:S01]  /*4ab0*/  FADD.FTZ R28, R28, R25 ;  /* 0x000000191c1c7221 */ /* 0x000fe20000010000 */
[----:B------:R-:W-:Y:S01]  /*4ac0*/  IMAD.MOV.U32 R25, RZ, RZ, R119 ;  /* 0x000000ffff197224 */ /* 0x000fe200078e0077 */
[----:B------:R1:W3:Y:S01]  /*4ad0*/  MUFU.EX2 R3, R80 ;  /* 0x0000005000037308 */ /* 0x0002e20000000800 */
[----:B0-----:R-:W-:-:S01]  /*4ae0*/  FADD.FTZ R7, R27, R6 ;  /* 0x000000061b077221 */ /* 0x001fc20000010000 */
[----:B------:R-:W-:Y:S01]  /*4af0*/  FADD.FTZ R29, R29, R28 ;  /* 0x0000001c1d1d7221 */ /* 0x000fe20000010000 */
[----:B------:R-:W-:-:S05]  /*4b00*/  IMAD.MOV.U32 R28, RZ, RZ, R119 ;  /* 0x000000ffff1c7224 */ /* 0x000fca00078e0077 */
[----:B------:R-:W-:Y:S01]  /*4b10*/  MUFU.EX2 R36, R36 ;  /* 0x0000002400247308 */ /* 0x000fe20000000800 */
[----:B--2---:R-:W-:-:S01]  /*4b20*/  FADD.FTZ R4, R68, R7 ;  /* 0x0000000744047221 */ /* 0x004fc20000010000 */
[----:B-1----:R-:W-:-:S06]  /*4b30*/  IMAD.MOV.U32 R80, RZ, RZ, R119 ;  /* 0x000000ffff507224 */ /* 0x002fcc00078e0077 */
        /* <DEDUP_REMOVED lines=86> */
[----:B------:R-:W-:Y:S01]  /*50a0*/  UMOV UR53, UR44 ;  /* 0x0000002c00357c82 */ /* 0x000fe20008000000 */
[----:B------:R-:W-:-:S10]  /*50b0*/  UMOV UR49, UR43 ;  /* 0x0000002b00317c82 */ /* 0x000fd40008000000 */
.L_x_210:
[----:B------:R-:W-:Y:S01]  /*50c0*/  ISETP.NE.AND P2, PT, RZ, UR42, PT ;  /* 0x0000002aff007c0c */ /* 0x000fe2000bf45270 */
[----:B------:R-:W-:-:S04]  /*50d0*/  UISETP.NE.AND UP0, UPT, UR49, 0x1, UPT ;  /* 0x000000013100788c */ /* 0x000fc8000bf05270 */
[----:B------:R-:W-:-:S04]  /*50e0*/  USEL UR44, URZ, 0x1, UP0 ;  /* 0x000000013f2c7887 */ /* 0x000fc80008000000 */
[----:B------:R-:W-:-:S04]  /*50f0*/  ULOP3.LUT UR44, UR53, UR44, URZ, 0x3c, !UPT ;  /* 0x0000002c352c7292 */ /* 0x000fc8000f8e3c3f */
[----:B------:R-:W-:Y:S08]  /*5100*/  @P2 BRA `(.L_x_200) ;  /* 0x0000000000442947 */ /* 0x000ff00003800000 */
[----:B------:R-:W-:Y:S05]  /*5110*/  @!P0 BRA `(.L_x_201) ;  /* 0x0000000000048947 */ /* 0x000fea0003800000 */
[----:B------:R-:W-:Y:S01]  /*5120*/  BPT.TRAP 0x1 ;  /* 0x000000040000795c */ /* 0x000fe20000300000 */
.L_x_201:
[----:B------:R-:W0:Y:S01]  /*5130*/  S2UR UR10, SR_CgaCtaId ;  /* 0x00000000000a79c3 */ /* 0x000e220000008800 */
[----:B------:R-:W-:Y:S01]  /*5140*/  UIADD3 UR6, UR49, 0x1, URZ ;  /* 0x0000000131067890 */ /* 0x000fe2000fffe03f */
[----:B------:R-:W-:Y:S01]  /*5150*/  IMAD.U32 R0, RZ, RZ, UR44 ;  /* 0x0000002cff007e24 */ /* 0x000fe2000f8e00ff */
[----:B------:R-:W-:Y:S02]  /*5160*/  UMOV UR7, 0x400 ;  /* 0x0000040000077882 */ /* 0x000fe40000000000 */
[----:B------:R-:W-:Y:S02]  /*5170*/  UISETP.NE.AND UP0, UPT, UR6, 0x2, UPT ;  /* 0x000000020600788c */ /* 0x000fe4000bf05270 */
[----:B------:R-:W-:Y:S02]  /*5180*/  SHF.L.U32 R0, R0, 0x1f, RZ ;  /* 0x0000001f00007819 */ /* 0x000fe400000006ff */
[----:B------:R-:W-:Y:S02]  /*5190*/  USEL UR6, UR6, URZ, UP0 ;  /* 0x0000003f06067287 */ /* 0x000fe40008000000 */
[----:B0-----:R-:W-:-:S04]  /*51a0*/  ULEA UR7, UR10, UR7, 0x18 ;  /* 0x000000070a077291 */ /* 0x001fc8000f8ec03f */
[----:B------:R-:W-:-:S09]  /*51b0*/  ULEA UR6, UR6, UR7, 0x3 ;  /* 0x0000000706067291 */ /* 0x000fd2000f8e183f */
[----:B------:R0:W1:Y:S01]  /*51c0*/  SYNCS.PHASECHK.TRANS64.TRYWAIT P1, [UR6+0x33430], R0 ;  /* 0x03343000ff0075a7 */ /* 0x0000620008020146 */
[----:B------:R-:W-:Y:S05]  /*51d0*/  @!P0 BRA `(.L_x_202) ;  /* 0x0000000000048947 */ /* 0x000fea0003800000 */
[----:B------:R-:W-:Y:S01]  /*51e0*/  BPT.TRAP 0x1 ;  /* 0x000000040000795c */ /* 0x000fe20000300000 */
.L_x_202:
[----:B-1----:R-:W-:Y:S05]  /*51f0*/  @P1 BRA `(.L_x_200) ;  /* 0x0000000000081947 */ /* 0x002fea0003800000 */
[----:B------:R-:W1:Y:S02]  /*5200*/  SYNCS.PHASECHK.TRANS64.TRYWAIT P1, [UR6+0x33430], R0 ;  /* 0x03343000ff0075a7 */ /* 0x000e640008020146 */
[----:B-1----:R-:W-:Y:S05]  /*5210*/  @!P1 BRA `(.L_x_203) ;  /* 0x000000d4004c9947 */ /* 0x002fea0003800000 */
.L_x_200:
        /* <DEDUP_REMOVED lines=189> */
.L_x_205:
[----:B------:R-:W0:Y:S01]  /*5df0*/  S2UR UR7, SR_CgaCtaId ;  /* 0x00000000000779c3 */ /* 0x000e220000008800 */
[----:B------:R-:W-:Y:S01]  /*5e00*/  UMOV UR6, 0x400 ;  /* 0x0000040000067882 */ /* 0x000fe20000000000 */
[----:B------:R-:W-:-:S05]  /*5e10*/  IMAD.U32 R0, RZ, RZ, UR53 ;  /* 0x00000035ff007e24 */ /* 0x000fca000f8e00ff */
[----:B------:R-:W-:Y:S01]  /*5e20*/  SHF.L.U32 R0, R0, 0x1f, RZ ;  /* 0x0000001f00007819 */ /* 0x000fe200000006ff */
[----:B0-----:R-:W-:-:S04]  /*5e30*/  ULEA UR6, UR7, UR6, 0x18 ;  /* 0x0000000607067291 */ /* 0x001fc8000f8ec03f */
[----:B------:R-:W-:-:S09]  /*5e40*/  ULEA UR6, UR49, UR6, 0x3 ;  /* 0x0000000631067291 */ /* 0x000fd2000f8e183f */
[----:B------:R0:W1:Y:S01]  /*5e50*/  SYNCS.PHASECHK.TRANS64.TRYWAIT P1, [UR6+0x33450], R0 ;  /* 0x03345000ff0075a7 */ /* 0x0000620008020146 */
[----:B------:R-:W-:Y:S05]  /*5e60*/  @!P0 BRA `(.L_x_206) ;  /* 0x0000000000048947 */ /* 0x000fea0003800000 */
[----:B------:R-:W-:Y:S01]  /*5e70*/  BPT.TRAP 0x1 ;  /* 0x000000040000795c */ /* 0x000fe20000300000 */
.L_x_206:
[----:B-1----:R-:W-:Y:S05]  /*5e80*/  @P1 BRA `(.L_x_204) ;  /* 0x0000000000081947 */ /* 0x002fea0003800000 */
[----:B------:R-:W1:Y:S02]  /*5e90*/  SYNCS.PHASECHK.TRANS64.TRYWAIT P1, [UR6+0x33450], R0 ;  /* 0x03345000ff0075a7 */ /* 0x000e640008020146 */
[----:B-1----:R-:W-:Y:S05]  /*5ea0*/  @!P1 BRA `(.L_x_207) ;  /* 0x000000c800409947 */ /* 0x002fea0003800000 */
.L_x_204:
[----:B------:R-:W2:Y:S01]  /*5eb0*/  S2UR UR11, SR_CgaCtaId ;  /* 0x00000000000b79c3 */ /* 0x000ea20000008800 */
[----:B------:R-:W-:Y:S01]  /*5ec0*/  UMOV UR6, 0x400 ;  /* 0x0000040000067882 */ /* 0x000fe20000000000 */
[----:B------:R-:W-:Y:S01]  /*5ed0*/  WARPGROUP.ARRIVE ;  /* 0x00000000000079c5 */ /* 0x000fe20000000000 */
[----:B------:R-:W-:Y:S01]  /*5ee0*/  UMOV UR7, 0xc0000010 ;  /* 0xc000001000077882 */ /* 0x000fe20000000000 */
[----:B01----:R-:W-:Y:S01]  /*5ef0*/  IADD3 R0, -R23, 0xb, RZ ;  /* 0x0000000b17007810 */ /* 0x003fe20007ffe1ff */
[----:B--2---:R-:W-:-:S04]  /*5f00*/  ULEA UR14, UR11, UR6, 0x18 ;  /* 0x000000060b0e7291 */ /* 0x004fc8000f8ec03f */
[----:B------:R-:W-:-:S04]  /*5f10*/  UIADD3 UR6, UR14, 0x200, URZ ;  /* 0x000002000e067890 */ /* 0x000fc8000fffe03f */
        /* <DEDUP_REMOVED lines=30> */
.L_x_208:
        /* <DEDUP_REMOVED lines=344> */
.L_x_209:
        /* <DEDUP_REMOVED lines=148> */
.L_x_199:
[----:B------:R-:W-:Y:S06]  /*7fc0*/  BAR.ARV 0x8, 0x180 ;  /* 0x0206000000007b1d */ /* 0x000fec0000002000 */
[----:B------:R-:W-:Y:S05]  /*7fd0*/  @!P0 BRA `(.L_x_211) ;  /* 0x0000000000048947 */ /* 0x000fea0003800000 */
[----:B------:R-:W-:Y:S01]  /*7fe0*/  BPT.TRAP 0x1 ;  /* 0x000000040000795c */ /* 0x000fe20000300000 */
.L_x_211:
        /* <DEDUP_REMOVED lines=9> */
.L_x_212:
[----:B-1----:R-:W-:Y:S05]  /*8080*/  @P1 BRA `(.L_x_213) ;  /* 0x0000000000081947 */ /* 0x002fea0003800000 */
[----:B------:R-:W1:Y:S02]  /*8090*/  SYNCS.PHASECHK.TRANS64.TRYWAIT P1, [UR9+0x33450], R6 ;  /* 0x03345006ff0075a7 */ /* 0x000e640008020149 */
[----:B-1----:R-:W-:Y:S05]  /*80a0*/  @!P1 BRA `(.L_x_214) ;  /* 0x000000a400d89947 */ /* 0x002fea0003800000 */
.L_x_213:
[----:B------:R-:W-:Y:S01]  /*80b0*/  UIADD3 UR4, UR4, 0x200, URZ ;  /* 0x0000020004047890 */ /* 0x000fe2000fffe03f */
[----:B------:R-:W-:Y:S01]  /*80c0*/  WARPGROUP.ARRIVE ;  /* 0x00000000000079c5 */ /* 0x000fe20000000000 */
[----:B------:R-:W-:Y:S01]  /*80d0*/  UMOV UR7, 0xc0000010 ;  /* 0xc000001000077882 */ /* 0x000fe20000000000 */
[----:B------:R-:W-:Y:S01]  /*80e0*/  ULDC.64 UR10, c[0x0][0x9a0] ;  /* 0x00026800000a7ab9 */ /* 0x000fe20000000a00 */
[----:B------:R-:W-:Y:S01]  /*80f0*/  USHF.R.U32.HI UR4, URZ, 0x4, UR4 ;  /* 0x000000043f047899 */ /* 0x000fe20008011604 */
[----:B------:R-:W-:Y:S01]  /*8100*/  IMAD.MOV.U32 R8, RZ, RZ, 0x3f800000 ;  /* 0x3f800000ff087424 */ /* 0x000fe200078e00ff */
[----:B------:R-:W-:Y:S02]  /*8110*/  UISETP.NE.U32.AND UP0, UPT, UR10, URZ, UPT ;  /* 0x0000003f0a00728c */ /* 0x000fe4000bf05070 */
[----:B------:R-:W-:Y:S02]  /*8120*/  ULOP3.LUT UR4, UR4, 0x3fff, URZ, 0xc0, !UPT ;  /* 0x00003fff04047892 */ /* 0x000fe4000f8ec03f */
[----:B------:R-:W-:-:S02]  /*8130*/  UISETP.NE.AND.EX UP0, UPT, UR11, URZ, UPT, UP0 ;  /* 0x0000003f0b00728c */ /* 0x000fc4000bf05300 */
[----:B------:R-:W-:-:S04]  /*8140*/  ULOP3.LUT UR4, UR4, 0x10000, URZ, 0xfc, !UPT ;  /* 0x0001000004047892 */ /* 0x000fc8000f8efc3f */
[----:B------:R-:W-:Y:S01]  /*8150*/  UIMAD UR8, UR43, 0x780, UR4 ;  /* 0x000007802b0878a4 */ /* 0x000fe2000f8e0204 */
[----:B------:R-:W-:-:S03]  /*8160*/  PLOP3.LUT P1, PT, PT, PT, UP0, 0x80, 0x0 ;  /* 0x000000000000781c */ /* 0x000fc60003f2f008 */
[----:B------:R-:W-:Y:S01]  /*8170*/  UIADD3 UR4, UR8, 0x180, URZ ;  /* 0x0000018008047890 */ /* 0x000fe2000fffe03f */
[----:B------:R-:W-:Y:S02]  /*8180*/  @UP0 ULDC.64 UR12, c[0x0][0x9c8] ;  /* 0x00027200000c0ab9 */ /* 0x000fe40000000a00 */
[----:B------:R-:W-:-:S06]  /*8190*/  UMOV UR6, UR8 ;  /* 0x0000000800067c82 */ /* 0x000fcc0008000000 */
[----:B------:R-:W-:Y:S01]  /*81a0*/  QGMMA.64x192x32.F32.E4M3.E4M3 R24, R200, gdesc[UR4], R24, gsb0 ;  /* 0x02e00004c8187df3 */ /* 0x000fe20008000818 */
[----:B------:R-:W-:Y:S01]  /*81b0*/  UMOV UR7, 0xc0000010 ;  /* 0xc000001000077882 */ /* 0x000fe20000000000 */
[----:B------:R-:W-:Y:S01]  /*81c0*/  UMOV UR6, UR4 ;  /* 0x0000000400067c82 */ /* 0x000fe20008000000 */
[----:B------:R-:W-:Y:S01]  /*81d0*/  UIADD3 UR4, UR8, 0x300, URZ ;  /* 0x0000030008047890 */ /* 0x000fe2000fffe03f */
[----:B------:R-:W-:Y:S02]  /*81e0*/  WARPGROUP.DEPBAR.LE gsb0, 0x0 ;  /* 0x00008000000079c5 */ /* 0x000fe40000010000 */
[----:B------:R-:W-:-:S14]  /*81f0*/  WARPGROUP.ARRIVE ;  /* 0x00000000000079c5 */ /* 0x000fdc0000000000 */
[----:B------:R-:W-:Y:S01]  /*8200*/  QGMMA.64x192x32.F32.E4M3.E4M3 R24, R204, gdesc[UR4], R24, gsb0 ;  /* 0x02e00004cc187df3 */ /* 0x000fe20008000818 */
[----:B------:R-:W-:Y:S01]  /*8210*/  UMOV UR6, UR4 ;  /* 0x0000000400067c82 */ /* 0x000fe20008000000 */
[----:B------:R-:W-:Y:S01]  /*8220*/  UMOV UR7, 0xc0000010 ;  /* 0xc000001000077882 */ /* 0x000fe20000000000 */
[----:B------:R-:W-:Y:S01]  /*8230*/  @UP0 UIMAD.WIDE.U32 UR4, UR37, UR12, URZ ;  /* 0x0000000c250402a5 */ /* 0x000fe2000f8e003f */
[----:B------:R-:W-:Y:S02]  /*8240*/  WARPGROUP.DEPBAR.LE gsb0, 0x0 ;  /* 0x00008000000079c5 */ /* 0x000fe40000010000 */
[----:B------:R-:W-:-:S14]  /*8250*/  WARPGROUP.ARRIVE ;  /* 0x00000000000079c5 */ /* 0x000fdc0000000000 */
[----:B------:R-:W-:Y:S01]  /*8260*/  QGMMA.64x192x32.F32.E4M3.E4M3 R24, R208, gdesc[UR4], R24, gsb0 ;  /* 0x02e00004d0187df3 */ /* 0x000fe20008000818 */
[----:B------:R-:W-:Y:S02]  /*8270*/  @UP0 UIMAD UR6, UR38, UR12, URZ ;  /* 0x0000000c260602a4 */ /* 0x000fe4000f8e023f */
[----:B------:R-:W-:Y:S02]  /*8280*/  @UP0 USHF.R.S32.HI UR7, URZ, 0x1f, UR47 ;  /* 0x0000001f3f070899 */ /* 0x000fe4000801142f */
[----:B------:R-:W-:-:S03]  /*8290*/  @UP0 UIMAD UR6, UR37, UR13, UR6 ;  /* 0x0000000d250602a4 */ /* 0x000fc6000f8e0206 */
[----:B------:R-:W-:Y:S01]  /*82a0*/  @UP0 ULDC.64 UR12, c[0x0][0x9d0] ;  /* 0x00027400000c0ab9 */ /* 0x000fe20000000a00 */
[----:B------:R-:W-:Y:S02]  /*82b0*/  @UP0 UIADD3 UR5, UR5, UR6, URZ ;  /* 0x0000000605050290 */ /* 0x000fe4000fffe03f */
[----:B------:R-:W-:Y:S02]  /*82c0*/  @UP0 UIMAD UR6, UR7, UR12, URZ ;  /* 0x0000000c070602a4 */ /* 0x000fe4000f8e023f */
[----:B------:R-:W-:Y:S02]  /*82d0*/  @UP0 UIMAD.WIDE.U32 UR4, UR47, UR12, UR4 ;  /* 0x0000000c2f0402a5 */ /* 0x000fe4000f8e0004 */
[----:B------:R-:W-:-:S04]  /*82e0*/  @UP0 UIMAD UR6, UR47, UR13, UR6 ;  /* 0x0000000d2f0602a4 */ /* 0x000fc8000f8e0206 */
[----:B------:R-:W-:Y:S02]  /*82f0*/  @UP0 UIADD3 UR5, UR5, UR6, URZ ;  /* 0x0000000605050290 */ /* 0x000fe4000fffe03f */
[----:B------:R-:W-:-:S04]  /*8300*/  @UP0 ULEA UR6, UP1, UR4, UR10, 0x2 ;  /* 0x0000000a04060291 */ /* 0x000fc8000f82103f */
[----:B------:R-:W-:Y:S02]  /*8310*/  @UP0 ULEA.HI.X UR7, UR4, UR11, UR5, 0x2, UP1 ;  /* 0x0000000b04070291 */ /* 0x000fe400088f1405 */
[----:B01----:R-:W-:-:S04]  /*8320*/  IMAD.U32 R6, RZ, RZ, UR6 ;  /* 0x00000006ff067e24 */ /* 0x003fc8000f8e00ff */
[----:B------:R-:W-:-:S05]  /*8330*/  IMAD.U32 R7, RZ, RZ, UR7 ;  /* 0x00000007ff077e24 */ /* 0x000fca000f8e00ff */
[----:B------:R0:W2:Y:S01]  /*8340*/  @P1 LDG.E R8, desc[UR50][R6.64] ;  /* 0x0000003206081981 */ /* 0x0000a2000c1e1900 */
[----:B------:R-:W-:Y:S01]  /*8350*/  UIADD3 UR4, UR8, 0x480, URZ ;  /* 0x0000048008047890 */ /* 0x000fe2000fffe03f */
[----:B------:R-:W-:-:S06]  /*8360*/  UMOV UR7, 0xc0000010 ;  /* 0xc000001000077882 */ /* 0x000fcc0000000000 */
[----:B------:R-:W-:Y:S01]  /*8370*/  UMOV UR6, UR4 ;  /* 0x0000000400067c82 */ /* 0x000fe20008000000 */
[----:B------:R-:W-:Y:S01]  /*8380*/  UIADD3 UR8, UR8, 0x600, URZ ;  /* 0x0000060008087890 */ /* 0x000fe2000fffe03f */
[----:B------:R-:W-:Y:S02]  /*8390*/  WARPGROUP.DEPBAR.LE gsb0, 0x0 ;  /* 0x00008000000079c5 */ /* 0x000fe40000010000 */
[----:B------:R-:W-:-:S06]  /*83a0*/  WARPGROUP.ARRIVE ;  /* 0x00000000000079c5 */ /* 0x000fcc0000000000 */
[----:B------:R-:W-:Y:S01]  /*83b0*/  QGMMA.64x192x32.F32.E4M3.E4M3 R24, R212, gdesc[UR4], R24, gsb0 ;  /* 0x02e00004d4187df3 */ /* 0x000fe20008000818 */
[----:B------:R-:W-:Y:S01]  /*83c0*/  UMOV UR6, UR8 ;  /* 0x0000000800067c82 */ /* 0x000fe20008000000 */
        /* <DEDUP_REMOVED lines=39> */
.L_x_215:
[----:B------:R-:W-:Y:S01]  /*8640*/  UIADD3 UR4, UR9, 0x33460, URZ ;  /* 0x0003346009047890 */ /* 0x000fe2000fffe03f */
[-C--:B------:R-:W-:Y:S01]  /*8650*/  FMUL.FTZ R140, R25, R7.reuse ;  /* 0x00000007198c7220 */ /* 0x080fe20000410000 */
[----:B------:R-:W-:Y:S01]  /*8660*/  UIADD3 UR43, UR43, 0x1, URZ ;  /* 0x000000012b2b7890 */ /* 0x000fe2000fffe03f */
[-C--:B------:R-:W-:Y:S01]  /*8670*/  FMUL.FTZ R141, R28, R7.reuse ;  /* 0x000000071c8d7220 */ /* 0x080fe20000410000 */
[----:B------:R-:W-:Y:S01]  /*8680*/  UPRMT UR4, UR14, 0x654, UR4 ;  /* 0x000006540e047896 */ /* 0x000fe20008000004 */
[-C--:B------:R-:W-:Y:S01]  /*8690*/  FMUL.FTZ R139, R29, R7.reuse ;  /* 0x000000071d8b7220 */ /* 0x080fe20000410000 */
[----:B------:R-:W-:Y:S01]  /*86a0*/  UISETP.NE.AND UP0, UPT, UR43, 0x2, UPT ;  /* 0x000000022b00788c */ /* 0x000fe2000bf05270 */
        /* <DEDUP_REMOVED lines=36> */
[----:B------:R-:W-:Y:S01]  /*88f0*/  SYNCS.ARRIVE.TRANS64.RED.A1T0 RZ, [UR4], RZ ;  /* 0x000000ffffff79a7 */ /* 0x000fe20008100404 */
        /* <DEDUP_REMOVED lines=22> */
[----:B------:R-:W-:Y:S01]  /*8a60*/  USEL UR4, URZ, 0x1, UP0 ;  /* 0x000000013f047887 */ /* 0x000fe20008000000 */
        /* <DEDUP_REMOVED lines=30> */
[----:B------:R-:W-:Y:S01]  /*8c50*/  PLOP3.LUT P0, PT, PT, PT, PT, 0x8, 0x0 ;  /* 0x000000000000781c */ /* 0x000fe20003f0e170 */
[-C--:B------:R-:W-:Y:S01]  /*8c60*/  FMUL.FTZ R13, R111, R0.reuse ;  /* 0x000000006f0d7220 */ /* 0x080fe20000410000 */
[-C--:B------:R-:W-:Y:S01]  /*8c70*/  FMUL.FTZ R14, R114, R0.reuse ;  /* 0x00000000720e7220 */ /* 0x080fe20000410000 */
[-C--:B------:R-:W-:Y:S01]  /*8c80*/  FMUL.FTZ R10, R115, R0.reuse ;  /* 0x00000000730a7220 */ /* 0x080fe20000410000 */
[-C--:B------:R-:W-:Y:S01]  /*8c90*/  FMUL.FTZ R9, R118, R0.reuse ;  /* 0x0000000076097220 */ /* 0x080fe20000410000 */
[----:B------:R-:W-:Y:S01]  /*8ca0*/  FMUL.FTZ R119, R119, R0 ;  /* 0x0000000077777220 */ /* 0x000fe20000410000 */
[----:B------:R-:W-:-:S02]  /*8cb0*/  UIADD3 UR45, UR45, 0x1, URZ ;  /* 0x000000012d2d7890 */ /* 0x000fc4000fffe03f */
[----:B------:R-:W-:Y:S02]  /*8cc0*/  USEL UR43, UR43, URZ, UP0 ;  /* 0x0000003f2b2b7287 */ /* 0x000fe40008000000 */
[----:B------:R-:W-:-:S12]  /*8cd0*/  ULOP3.LUT UR44, UR44, UR4, URZ, 0x3c, !UPT ;  /* 0x000000042c2c7292 */ /* 0x000fd8000f8e3c3f */
.L_x_191:
[----:B------:R-:W0:Y:S01]  /*8ce0*/  S2R R7, SR_CgaCtaId ;  /* 0x0000000000077919 */ /* 0x000e220000008800 */
[----:B------:R-:W-:Y:S01]  /*8cf0*/  MOV R0, 0x400 ;  /* 0x0000040000007802 */ /* 0x000fe20000000f00 */
[----:B------:R-:W-:Y:S01]  /*8d00*/  BSSY B0, `(.L_x_216) ;  /* 0x0000312000007945 */ /* 0x000fe20003800000 */
[----:B------:R-:W-:Y:S02]  /*8d10*/  BAR.SYNC.DEFER_BLOCKING 0x5, 0x180 ;  /* 0x0146000000007b1d */ /* 0x000fe40000010000 */
[----:B0-----:R-:W-:-:S05]  /*8d20*/  LEA R0, R7, R0, 0x18 ;  /* 0x0000000007007211 */ /* 0x001fca00078ec0ff */
[----:B------:R-:W0:Y:S02]  /*8d30*/  LDS.128 R60, [R0+0x334d0] ;  /* 0x0334d000003c7984 */ /* 0x000e240000000c00 */
[----:B0-----:R-:W-:Y:S02]  /*8d40*/  R2UR UR5, R61 ;  /* 0x000000003d0572ca */ /* 0x001fe400000e0000 */
[----:B------:R-:W-:Y:S01]  /*8d50*/  R2UR UR47, R62 ;  /* 0x000000003e2f72ca */ /* 0x000fe200000e0000 */
[----:B------:R-:W-:Y:S06]  /*8d60*/  BAR.ARV 0x4, 0x180 ;  /* 0x0106000000007b1d */ /* 0x000fec0000002000 */
[----:B------:R-:W-:Y:S08]  /*8d70*/  @P0 BRA `(.L_x_217) ;  /* 0x0000002400000947 */ /* 0x000ff00003800000 */
[----:B------:R-:W0:Y:S01]  /*8d80*/  S2R R70, SR_TID.X ;  /* 0x0000000000467919 */ /* 0x000e220000002100 */
[----:B------:R-:W-:Y:S01]  /*8d90*/  ULDC.64 UR6, c[0x4][0x38] ;  /* 0x01000e0000067ab9 */ /* 0x000fe20000000a00 */
[----:B0-----:R-:W-:-:S05]  /*8da0*/  IMAD.SHL.U32 R6, R70, 0x4, RZ ;  /* 0x0000000446067824 */ /* 0x001fca00078e00ff */
[----:B------:R-:W-:-:S04]  /*8db0*/  LOP3.LUT R6, R6, 0xc, RZ, 0xc0, !PT ;  /* 0x0000000c06067812 */ /* 0x000fc800078ec0ff */
[----:B------:R-:W-:-:S05]  /*8dc0*/  IADD3 R6, P0, R6, UR6, RZ ;  /* 0x0000000606067c10 */ /* 0x000fca000ff1e0ff */
[----:B------:R-:W-:Y:S01]  /*8dd0*/  IMAD.X R7, RZ, RZ, UR7, P0 ;  /* 0x00000007ff077e24 */ /* 0x000fe200080e06ff */
[----:B------:R-:W-:Y:S01]  /*8de0*/  F2FP.BF16.F32.PACK_AB R24, R13, R24 ;  /* 0x000000180d18723e */ /* 0x000fe200000010ff */
[----:B------:R-:W-:-:S03]  /*8df0*/  ULDC.64 UR6, c[0x0][0xc00] ;  /* 0x0003000000067ab9 */ /* 0x000fc60000000a00 */
[----:B------:R0:W2:Y:S01]  /*8e00*/  LDG.E.CONSTANT R6, desc[UR50][R6.64] ;  /* 0x0000003206067981 */ /* 0x0000a2000c1e9900 */
[----:B------:R-:W-:Y:S01]  /*8e10*/  F2FP.BF16.F32.PACK_AB R73, R73, R76 ;  /* 0x0000004c4949723e */ /* 0x000fe200000010ff */
[----:B------:R-:W-:Y:S01]  /*8e20*/  UISETP.NE.U32.AND UP0, UPT, UR6, URZ, UPT ;  /* 0x0000003f0600728c */ /* 0x000fe2000bf05070 */
[----:B------:R-:W-:Y:S01]  /*8e30*/  F2FP.BF16.F32.PACK_AB R72, R69, R72 ;  /* 0x000000484548723e */ /* 0x000fe200000010ff */
[----:B------:R-:W1:Y:S01]  /*8e40*/  S2R R13, SR_SWINHI ;  /* 0x00000000000d7919 */ /* 0x000e620000002f00 */
[----:B------:R-:W-:Y:S01]  /*8e50*/  F2FP.BF16.F32.PACK_AB R67, R67, R68 ;  /* 0x000000444343723e */ /* 0x000fe200000010ff */
[----:B------:R-:W-:Y:S01]  /*8e60*/  USHF.L.U32 UR8, UR37, 0x2, URZ ;  /* 0x0000000225087899 */ /* 0x000fe2000800063f */
[----:B------:R-:W-:Y:S01]  /*8e70*/  F2FP.BF16.F32.PACK_AB R66, R59, R66 ;  /* 0x000000423b42723e */ /* 0x000fe200000010ff */
[----:B------:R-:W-:Y:S01]  /*8e80*/  UISETP.NE.AND.EX UP0, UPT, UR7, URZ, UPT, UP0 ;  /* 0x0000003f0700728c */ /* 0x000fe2000bf05300 */
[----:B------:R-:W-:Y:S01]  /*8e90*/  F2FP.BF16.F32.PACK_AB R25, R25, R28 ;  /* 0x0000001c1919723e */ /* 0x000fe200000010ff */
[----:B------:R-:W-:Y:S01]  /*8ea0*/  USHF.L.U64.HI UR9, UR37, 0x2, UR38 ;  /* 0x0000000225097899 */ /* 0x000fe20008010226 */
[----:B0-----:R-:W-:Y:S01]  /*8eb0*/  LOP3.LUT P0, R7, R70, 0x3, RZ, 0xc0, !PT ;  /* 0x0000000346077812 */ /* 0x001fe2000780c0ff */
[----:B------:R-:W-:Y:S01]  /*8ec0*/  UIADD3 UR4, UP1, UR8, UR6, URZ ;  /* 0x0000000608047290 */ /* 0x000fe2000ff3e03f */
[----:B------:R-:W-:-:S02]  /*8ed0*/  F2FP.BF16.F32.PACK_AB R8, R15, R8 ;  /* 0x000000080f08723e */ /* 0x000fc400000010ff */
[----:B------:R-:W-:Y:S01]  /*8ee0*/  ISETP.EQ.OR P0, PT, R7, 0x3, !P0 ;  /* 0x000000030700780c */ /* 0x000fe20004702670 */
[----:B------:R-:W-:Y:S01]  /*8ef0*/  UIADD3.X UR6, UR9, UR7, URZ, UP1, !UPT ;  /* 0x0000000709067290 */ /* 0x000fe20008ffe43f */
[----:B------:R-:W-:Y:S02]  /*8f00*/  F2FP.BF16.F32.PACK_AB R55, R55, R58 ;  /* 0x0000003a3737723e */ /* 0x000fe400000010ff */
[----:B------:R-:W-:Y:S02]  /*8f10*/  F2FP.BF16.F32.PACK_AB R54, R51, R54 ;  /* 0x000000363336723e */ /* 0x000fe400000010ff */
[----:B------:R-:W-:Y:S02]  /*8f20*/  SEL R79, R73, R72, P0 ;  /* 0x00000048494f7207 */ /* 0x000fe40000000000 */
[----:B------:R-:W-:Y:S02]  /*8f30*/  SEL R72, R72, R73, P0 ;  /* 0x0000004948487207 */ /* 0x000fe40000000000 */
[----:B------:R-:W-:-:S02]  /*8f40*/  F2FP.BF16.F32.PACK_AB R47, R47, R50 ;  /* 0x000000322f2f723e */ /* 0x000fc400000010ff */
[----:B------:R-:W-:Y:S02]  /*8f50*/  F2FP.BF16.F32.PACK_AB R46, R43, R46 ;  /* 0x0000002e2b2e723e */ /* 0x000fe400000010ff */
[----:B------:R-:W-:Y:S02]  /*8f60*/  F2FP.BF16.F32.PACK_AB R41, R41, R44 ;  /* 0x0000002c2929723e */ /* 0x000fe400000010ff */
[----:B------:R-:W-:Y:S02]  /*8f70*/  SEL R73, R67, R66, P0 ;  /* 0x0000004243497207 */ /* 0x000fe40000000000 */
[----:B------:R-:W-:Y:S02]  /*8f80*/  F2FP.BF16.F32.PACK_AB R14, R9, R14 ;  /* 0x0000000e090e723e */ /* 0x000fe400000010ff */
[----:B------:R-:W-:Y:S02]  /*8f90*/  SEL R61, R25, R8, P0 ;  /* 0x00000008193d7207 */ /* 0x000fe40000000000 */
[----:B------:R-:W-:-:S02]  /*8fa0*/  SEL R44, R8, R25, P0 ;  /* 0x00000019082c7207 */ /* 0x000fc40000000000 */
[----:B------:R-:W-:Y:S02]  /*8fb0*/  SEL R66, R66, R67, P0 ;  /* 0x0000004342427207 */ /* 0x000fe40000000000 */
[----:B------:R-:W-:Y:S02]  /*8fc0*/  F2FP.BF16.F32.PACK_AB R39, R39, R42 ;  /* 0x0000002a2727723e */ /* 0x000fe400000010ff */
[----:B------:R-:W-:Y:S02]  /*8fd0*/  F2FP.BF16.F32.PACK_AB R38, R35, R38 ;  /* 0x000000262326723e */ /* 0x000fe400000010ff */
[----:B------:R-:W-:Y:S02]  /*8fe0*/  SEL R67, R55, R54, P0 ;  /* 0x0000003637437207 */ /* 0x000fe40000000000 */
[----:B------:R-:W-:Y:S02]  /*8ff0*/  MOV R8, R0 ;  /* 0x0000000000087202 */ /* 0x000fe40000000f00 */
[----:B-1----:R-:W-:-:S02]  /*9000*/  MOV R9, R13 ;  /* 0x0000000d00097202 */ /* 0x002fc40000000f00 */
[----:B------:R-:W-:Y:S02]  /*9010*/  SEL R54, R54, R55, P0 ;  /* 0x0000003736367207 */ /* 0x000fe40000000000 */
[----:B------:R-:W-:Y:S02]  /*9020*/  SEL R55, R47, R46, P0 ;  /* 0x0000002e2f377207 */ /* 0x000fe40000000000 */
[----:B------:R-:W-:Y:S02]  /*9030*/  SEL R46, R46, R47, P0 ;  /* 0x0000002f2e2e7207 */ /* 0x000fe40000000000 */
[----:B------:R-:W-:Y:S02]  /*9040*/  F2FP.BF16.F32.PACK_AB R89, R89, R92 ;  /* 0x0000005c5959723e */ /* 0x000fe400000010ff */
[----:B------:R-:W-:Y:S02]  /*9050*/  F2FP.BF16.F32.PACK_AB R88, R85, R88 ;  /* 0x000000585558723e */ /* 0x000fe400000010ff */
[----:B------:R-:W-:-:S02]  /*9060*/  SEL R47, R39, R38, P0 ;  /* 0x00000026272f7207 */ /* 0x000fc40000000000 */
[----:B------:R-:W-:Y:S01]  /*9070*/  SEL R58, R38, R39, P0 ;  /* 0x00000027263a7207 */ /* 0x000fe20000000000 */
[----:B------:R-:W-:Y:S01]  /*9080*/  IMAD.WIDE R38, R224, 0x2, R8 ;  /* 0x00000002e0267825 */ /* 0x000fe200078e0208 */
[----:B------:R-:W-:Y:S02]  /*9090*/  SEL R75, R89, R88, P0 ;  /* 0x00000058594b7207 */ /* 0x000fe40000000000 */
[----:B------:R-:W-:Y:S02]  /*90a0*/  F2FP.BF16.F32.PACK_AB R11, R11, R20 ;  /* 0x000000140b0b723e */ /* 0x000fe400000010ff */
[----:B------:R-:W-:Y:S02]  /*90b0*/  F2FP.BF16.F32.PACK_AB R12, R12, R5 ;  /* 0x000000050c0c723e */ /* 0x000fe400000010ff */
[----:B------:R-:W-:Y:S02]  /*90c0*/  SEL R88, R88, R89, P0 ;  /* 0x0000005958587207 */ /* 0x000fe40000000000 */
[----:B------:R-:W-:-:S02]  /*90d0*/  IADD3 R89, P5, R38, 0x40, RZ ;  /* 0x0000004026597810 */ /* 0x000fc40007fbe0ff */
[----:B------:R-:W-:Y:S02]  /*90e0*/  F2FP.BF16.F32.PACK_AB R120, R65, R120 ;  /* 0x000000784178723e */ /* 0x000fe400000010ff */
[----:B------:R-:W-:Y:S01]  /*90f0*/  SEL R65, R11, R12, P0 ;  /* 0x0000000c0b417207 */ /* 0x000fe20000000000 */
[----:B------:R-:W-:Y:S01]  /*9100*/  IMAD.X R35, RZ, RZ, R39, P5 ;  /* 0x000000ffff237224 */ /* 0x000fe200028e0627 */
[----:B------:R-:W-:Y:S02]  /*9110*/  SEL R50, R12, R11, P0 ;  /* 0x0000000b0c327207 */ /* 0x000fe40000000000 */
[----:B------:R-:W-:Y:S02]  /*9120*/  LOP3.LUT R12, R89, 0x380, RZ, 0xc0, !PT ;  /* 0x00000380590c7812 */ /* 0x000fe400078ec0ff */
[----:B------:R-:W-:Y:S02]  /*9130*/  F2FP.BF16.F32.PACK_AB R57, R57, R64 ;  /* 0x000000403939723e */ /* 0x000fe400000010ff */
[----:B------:R-:W-:-:S02]  /*9140*/  F2FP.BF16.F32.PACK_AB R56, R53, R56 ;  /* 0x000000383538723e */ /* 0x000fc400000010ff */
[----:B------:R-:W-:Y:S02]  /*9150*/  F2FP.BF16.F32.PACK_AB R119, R119, R10 ;  /* 0x0000000a7777723e */ /* 0x000fe400000010ff */
[C---:B------:R-:W-:Y:S02]  /*9160*/  IADD3 R87, P4, R38.reuse, 0x20, RZ ;  /* 0x0000002026577810 */ /* 0x040fe40007f9e0ff */
[----:B------:R-:W-:Y:S02]  /*9170*/  F2FP.BF16.F32.PACK_AB R49, R49, R52 ;  /* 0x000000343131723e */ /* 0x000fe400000010ff */
[----:B------:R-:W-:Y:S02]  /*9180*/  F2FP.BF16.F32.PACK_AB R48, R45, R48 ;  /* 0x000000302d30723e */ /* 0x000fe400000010ff */
[----:B------:R-:W-:Y:S02]  /*9190*/  IADD3 R91, P6, R38, 0x60, RZ ;  /* 0x00000060265b7810 */ /* 0x000fe40007fde0ff */
[----:B------:R-:W-:-:S02]  /*91a0*/  SHF.R.U64 R12, R12, 0x3, RZ ;  /* 0x000000030c0c7819 */ /* 0x000fc400000012ff */
[----:B------:R-:W-:Y:S02]  /*91b0*/  IADD3 R95, P2, R38, 0x4020, RZ ;  /* 0x00004020265f7810 */ /* 0x000fe40007f5e0ff */
[----:B------:R-:W-:Y:S01]  /*91c0*/  F2FP.BF16.F32.PACK_AB R40, R37, R40 ;  /* 0x000000282528723e */ /* 0x000fe200000010ff */
[----:B------:R-:W-:Y:S01]  /*91d0*/  IMAD.X R37, RZ, RZ, R39, P4 ;  /* 0x000000ffff257224 */ /* 0x000fe200020e0627 */
[----:B------:R-:W-:Y:S02]  /*91e0*/  SEL R59, R57, R56, P0 ;  /* 0x00000038393b7207 */ /* 0x000fe40000000000 */
[----:B------:R-:W-:Y:S02]  /*91f0*/  F2FP.BF16.F32.PACK_AB R97, R97, R100 ;  /* 0x000000646161723e */ /* 0x000fe400000010ff */
[----:B------:R-:W-:Y:S02]  /*9200*/  F2FP.BF16.F32.PACK_AB R96, R93, R96 ;  /* 0x000000605d60723e */ /* 0x000fe400000010ff */
[----:B------:R-:W-:-:S02]  /*9210*/  F2FP.BF16.F32.PACK_AB R31, R31, R34 ;  /* 0x000000221f1f723e */ /* 0x000fc400000010ff */
[----:B------:R-:W-:Y:S02]  /*9220*/  SEL R56, R56, R57, P0 ;  /* 0x0000003938387207 */ /* 0x000fe40000000000 */
[----:B------:R-:W-:Y:S02]  /*9230*/  SEL R85, R14, R119, P0 ;  /* 0x000000770e557207 */ /* 0x000fe40000000000 */
[----:B------:R-:W-:Y:S02]  /*9240*/  SEL R74, R119, R14, P0 ;  /* 0x0000000e774a7207 */ /* 0x000fe40000000000 */
[----:B------:R-:W-:Y:S02]  /*9250*/  LOP3.LUT R10, R87, 0x380, RZ, 0xc0, !PT ;  /* 0x00000380570a7812 */ /* 0x000fe400078ec0ff */
[----:B------:R-:W-:Y:S02]  /*9260*/  F2FP.BF16.F32.PACK_AB R33, R33, R36 ;  /* 0x000000242121723e */ /* 0x000fe400000010ff */
[----:B------:R-:W-:-:S02]  /*9270*/  F2FP.BF16.F32.PACK_AB R32, R29, R32 ;  /* 0x000000201d20723e */ /* 0x000fc400000010ff */
[----:B------:R-:W-:Y:S02]  /*9280*/  SEL R57, R49, R48, P0 ;  /* 0x0000003031397207 */ /* 0x000fe40000000000 */
[----:B------:R-:W-:Y:S02]  /*9290*/  LOP3.LUT R14, R91, 0x380, RZ, 0xc0, !PT ;  /* 0x000003805b0e7812 */ /* 0x000fe400078ec0ff */
[----:B------:R-:W-:Y:S02]  /*92a0*/  LOP3.LUT R34, R12, R89, RZ, 0x3c, !PT ;  /* 0x000000590c227212 */ /* 0x000fe400078e3cff */
[----:B------:R-:W-:Y:S02]  /*92b0*/  SEL R48, R48, R49, P0 ;  /* 0x0000003130307207 */ /* 0x000fe40000000000 */
[----:B------:R-:W-:Y:S02]  /*92c0*/  LOP3.LUT R12, R95, 0x380, RZ, 0xc0, !PT ;  /* 0x000003805f0c7812 */ /* 0x000fe400078ec0ff */
[----:B------:R-:W-:-:S02]  /*92d0*/  SEL R49, R41, R40, P0 ;  /* 0x0000002829317207 */ /* 0x000fc40000000000 */
[----:B------:R-:W-:Y:S02]  /*92e0*/  SEL R40, R40, R41, P0 ;  /* 0x0000002928287207 */ /* 0x000fe40000000000 */
[----:B------:R-:W-:Y:S02]  /*92f0*/  SEL R71, R97, R96, P0 ;  /* 0x0000006061477207 */ /* 0x000fe40000000000 */
[----:B------:R-:W-:Y:S02]  /*9300*/  SHF.R.U64 R10, R10, 0x3, RZ ;  /* 0x000000030a0a7819 */ /* 0x000fe400000012ff */
[----:B------:R-:W-:Y:S02]  /*9310*/  SEL R41, R33, R32, P0 ;  /* 0x0000002021297207 */ /* 0x000fe40000000000 */
[----:B------:R-:W-:Y:S01]  /*9320*/  SEL R42, R32, R33, P0 ;  /* 0x00000021202a7207 */ /* 0x000fe20000000000 */
[----:B------:R-:W-:Y:S01]  /*9330*/  IMAD.X R33, RZ, RZ, R39, P6 ;  /* 0x000000ffff217224 */ /* 0x000fe200030e0627 */
[----:B------:R-:W-:-:S02]  /*9340*/  SEL R96, R96, R97, P0 ;  /* 0x0000006160607207 */ /* 0x000fc40000000000 */
[----:B------:R-:W-:Y:S02]  /*9350*/  IADD3 R93, P1, R38, 0x4000, RZ ;  /* 0x00004000265d7810 */ /* 0x000fe40007f3e0ff */
[----:B------:R-:W-:Y:S02]  /*9360*/  SHF.R.U64 R14, R14, 0x3, RZ ;  /* 0x000000030e0e7819 */ /* 0x000fe400000012ff */
[----:B------:R-:W-:Y:S02]  /*9370*/  IADD3 R97, P3, R38, 0x4040, RZ ;  /* 0x0000404026617810 */ /* 0x000fe40007f7e0ff */
[----:B------:R-:W-:Y:S02]  /*9380*/  SHF.R.U64 R12, R12, 0x3, RZ ;  /* 0x000000030c0c7819 */ /* 0x000fe400000012ff */
[----:B------:R-:W-:Y:S01]  /*9390*/  IADD3 R103, P6, R38, 0x8020, RZ ;  /* 0x0000802026677810 */ /* 0x000fe20007fde0ff */
[----:B------:R-:W-:Y:S01]  /*93a0*/  IMAD.X R29, RZ, RZ, R39, P3 ;  /* 0x000000ffff1d7224 */ /* 0x000fe200018e0627 */
[----:B------:R-:W-:-:S02]  /*93b0*/  LOP3.LUT R36, R10, R87, RZ, 0x3c, !PT ;  /* 0x000000570a247212 */ /* 0x000fc400078e3cff */
[----:B------:R-:W-:Y:S01]  /*93c0*/  F2FP.BF16.F32.PACK_AB R21, R21, R26 ;  /* 0x0000001a1515723e */ /* 0x000fe200000010ff */
[----:B------:R-:W-:Y:S01]  /*93d0*/  IMAD.X R15, RZ, RZ, R39, P6 ;  /* 0x000000ffff0f7224 */ /* 0x000fe200030e0627 */
[----:B------:R-:W-:Y:S02]  /*93e0*/  LOP3.LUT R32, R14, R91, RZ, 0x3c, !PT ;  /* 0x0000005b0e207212 */ /* 0x000fe400078e3cff */
[----:B------:R-:W-:Y:S02]  /*93f0*/  LOP3.LUT R10, R93, 0x380, RZ, 0xc0, !PT ;  /* 0x000003805d0a7812 */ /* 0x000fe400078ec0ff */
[----:B------:R-:W-:Y:S02]  /*9400*/  F2FP.BF16.F32.PACK_AB R81, R81, R84 ;  /* 0x000000545151723e */ /* 0x000fe400000010ff */
[----:B------:R-:W-:Y:S02]  /*9410*/  F2FP.BF16.F32.PACK_AB R80, R77, R80 ;  /* 0x000000504d50723e */ /* 0x000fe400000010ff */
[----:B------:R-:W-:-:S02]  /*9420*/  LOP3.LUT R14, R97, 0x380, RZ, 0xc0, !PT ;  /* 0x00000380610e7812 */ /* 0x000fc400078ec0ff */
[----:B------:R-:W-:Y:S02]  /*9430*/  LOP3.LUT R26, R12, R95, RZ, 0x3c, !PT ;  /* 0x0000005f0c1a7212 */ /* 0x000fe400078e3cff */
[----:B------:R-:W-:Y:S02]  /*9440*/  LOP3.LUT R12, R103, 0x380, RZ, 0xc0, !PT ;  /* 0x00000380670c7812 */ /* 0x000fe400078ec0ff */
[----:B------:R-:W-:Y:S01]  /*9450*/  F2FP.BF16.F32.PACK_AB R30, R27, R30 ;  /* 0x0000001e1b1e723e */ /* 0x000fe200000010ff */
[----:B------:R-:W-:Y:S01]  /*9460*/  IMAD.X R27, RZ, RZ, R39, P2 ;  /* 0x000000ffff1b7224 */ /* 0x000fe200010e0627 */
[----:B------:R-:W-:Y:S02]  /*9470*/  F2FP.BF16.F32.PACK_AB R104, R101, R104 ;  /* 0x000000686568723e */ /* 0x000fe400000010ff */
[----:B------:R-:W-:Y:S02]  /*9480*/  IADD3 R99, P4, R38, 0x4060, RZ ;  /* 0x0000406026637810 */ /* 0x000fe40007f9e0ff */
[----:B------:R-:W-:-:S02]  /*9490*/  SHF.R.U64 R10, R10, 0x3, RZ ;  /* 0x000000030a0a7819 */ /* 0x000fc400000012ff */
[----:B------:R-:W-:Y:S01]  /*94a0*/  SEL R77, R81, R80, P0 ;  /* 0x00000050514d7207 */ /* 0x000fe20000000000 */
[----:B------:R-:W-:Y:S01]  /*94b0*/  IMAD.X R25, RZ, RZ, R39, P4 ;  /* 0x000000ffff197224 */ /* 0x000fe200020e0627 */
[----:B------:R-:W-:Y:S02]  /*94c0*/  IADD3 R101, P5, R38, 0x8000, RZ ;  /* 0x0000800026657810 */ /* 0x000fe40007fbe0ff */
[----:B------:R-:W-:Y:S02]  /*94d0*/  SHF.R.U64 R14, R14, 0x3, RZ ;  /* 0x000000030e0e7819 */ /* 0x000fe400000012ff */
[----:B------:R-:W-:Y:S02]  /*94e0*/  SEL R80, R80, R81, P0 ;  /* 0x0000005150507207 */ /* 0x000fe40000000000 */
[----:B------:R-:W-:Y:S02]  /*94f0*/  IADD3 R107, P2, R38, 0x8060, RZ ;  /* 0x00008060266b7810 */ /* 0x000fe40007f5e0ff */
[----:B------:R-:W-:-:S02]  /*9500*/  SHF.R.U64 R12, R12, 0x3, RZ ;  /* 0x000000030c0c7819 */ /* 0x000fc400000012ff */
[----:B------:R-:W-:Y:S02]  /*9510*/  F2FP.BF16.F32.PACK_AB R141, R141, R142 ;  /* 0x0000008e8d8d723e */ /* 0x000fe400000010ff */
[----:B------:R-:W-:Y:S02]  /*9520*/  F2FP.BF16.F32.PACK_AB R140, R139, R140 ;  /* 0x0000008c8b8c723e */ /* 0x000fe400000010ff */
[----:B------:R-:W-:Y:S02]  /*9530*/  SEL R81, R31, R30, P0 ;  /* 0x0000001e1f517207 */ /* 0x000fe40000000000 */
[----:B------:R-:W-:Y:S01]  /*9540*/  SEL R62, R30, R31, P0 ;  /* 0x0000001f1e3e7207 */ /* 0x000fe20000000000 */
[----:B------:R-:W-:Y:S01]  /*9550*/  IMAD.X R31, RZ, RZ, R39, P1 ;  /* 0x000000ffff1f7224 */ /* 0x000fe200008e0627 */
[----:B------:R-:W-:Y:S02]  /*9560*/  LOP3.LUT R11, R38, 0x380, RZ, 0xc0, !PT ;  /* 0x00000380260b7812 */ /* 0x000fe400078ec0ff */
[----:B------:R-:W-:-:S02]  /*9570*/  LOP3.LUT R20, R99, 0x380, RZ, 0xc0, !PT ;  /* 0x0000038063147812 */ /* 0x000fc400078ec0ff */
[----:B------:R-:W-:Y:S02]  /*9580*/  LOP3.LUT R30, R10, R93, RZ, 0x3c, !PT ;  /* 0x0000005d0a1e7212 */ /* 0x000fe400078e3cff */
[----:B------:R-:W-:Y:S02]  /*9590*/  F2FP.BF16.F32.PACK_AB R105, R105, R108 ;  /* 0x0000006c6969723e */ /* 0x000fe400000010ff */
[----:B------:R-:W-:Y:S02]  /*95a0*/  LOP3.LUT R28, R14, R97, RZ, 0x3c, !PT ;  /* 0x000000610e1c7212 */ /* 0x000fe400078e3cff */
[----:B------:R-:W-:Y:S02]  /*95b0*/  LOP3.LUT R10, R101, 0x380, RZ, 0xc0, !PT ;  /* 0x00000380650a7812 */ /* 0x000fe400078ec0ff */
[----:B------:R-:W-:Y:S02]  /*95c0*/  LOP3.LUT R60, R107, 0x380, RZ, 0xc0, !PT ;  /* 0x000003806b3c7812 */ /* 0x000fe400078ec0ff */
[----:B------:R-:W-:-:S02]  /*95d0*/  LOP3.LUT R14, R12, R103, RZ, 0x3c, !PT ;  /* 0x000000670c0e7212 */ /* 0x000fc400078e3cff */
[----:B------:R-:W-:Y:S02]  /*95e0*/  SEL R5, R141, R140, P0 ;  /* 0x0000008c8d057207 */ /* 0x000fe40000000000 */
[----:B------:R-:W-:Y:S02]  /*95f0*/  F2FP.BF16.F32.PACK_AB R137, R137, R138 ;  /* 0x0000008a8989723e */ /* 0x000fe400000010ff */
[----:B------:R-:W-:Y:S02]  /*9600*/  F2FP.BF16.F32.PACK_AB R136, R135, R136 ;  /* 0x000000888788723e */ /* 0x000fe400000010ff */
[----:B------:R-:W-:Y:S02]  /*9610*/  SHF.R.U64 R11, R11, 0x3, RZ ;  /* 0x000000030b0b7819 */ /* 0x000fe400000012ff */
[----:B------:R-:W-:Y:S02]  /*9620*/  SHF.R.U64 R20, R20, 0x3, RZ ;  /* 0x0000000314147819 */ /* 0x000fe400000012ff */
[----:B------:R-:W-:-:S02]  /*9630*/  SEL R69, R105, R104, P0 ;  /* 0x0000006869457207 */ /* 0x000fc40000000000 */
[----:B------:R-:W-:Y:S02]  /*9640*/  SHF.R.U64 R10, R10, 0x3, RZ ;  /* 0x000000030a0a7819 */ /* 0x000fe400000012ff */
[----:B------:R-:W-:Y:S02]  /*9650*/  F2FP.BF16.F32.PACK_AB R133, R133, R134 ;  /* 0x000000868585723e */ /* 0x000fe400000010ff */
[----:B------:R-:W-:Y:S02]  /*9660*/  F2FP.BF16.F32.PACK_AB R132, R131, R132 ;  /* 0x000000848384723e */ /* 0x000fe400000010ff */
[----:B------:R-:W-:Y:S02]  /*9670*/  SEL R104, R104, R105, P0 ;  /* 0x0000006968687207 */ /* 0x000fe40000000000 */
[----:B------:R-:W-:Y:S02]  /*9680*/  SHF.R.U64 R60, R60, 0x3, RZ ;  /* 0x000000033c3c7819 */ /* 0x000fe400000012ff */
[----:B------:R-:W-:-:S02]  /*9690*/  F2FP.BF16.F32.PACK_AB R129, R129, R130 ;  /* 0x000000828181723e */ /* 0x000fc400000010ff */
[----:B------:R-:W-:Y:S02]  /*96a0*/  F2FP.BF16.F32.PACK_AB R128, R127, R128 ;  /* 0x000000807f80723e */ /* 0x000fe400000010ff */
[----:B------:R-:W-:Y:S02]  /*96b0*/  SEL R83, R21, R24, P0 ;  /* 0x0000001815537207 */ /* 0x000fe40000000000 */
[----:B------:R-:W-:Y:S01]  /*96c0*/  SEL R68, R24, R21, P0 ;  /* 0x0000001518447207 */ /* 0x000fe20000000000 */
[--C-:B------:R-:W-:Y:S01]  /*96d0*/  IMAD.X R21, RZ, RZ, R39.reuse, P5 ;  /* 0x000000ffff157224 */ /* 0x100fe200028e0627 */
[----:B------:R-:W-:Y:S02]  /*96e0*/  IADD3 R105, P1, R38, 0x8040, RZ ;  /* 0x0000804026697810 */ /* 0x000fe40007f3e0ff */
[----:B------:R-:W-:Y:S02]  /*96f0*/  MOV R84, R14 ;  /* 0x0000000e00547202 */ /* 0x000fe40000000f00 */
[----:B------:R-:W-:Y:S01]  /*9700*/  F2FP.BF16.F32.PACK_AB R125, R125, R126 ;  /* 0x0000007e7d7d723e */ /* 0x000fe200000010ff */
[----:B------:R-:W-:Y:S01]  /*9710*/  IMAD.X R13, RZ, RZ, R39, P1 ;  /* 0x000000ffff0d7224 */ /* 0x000fe200008e0627 */
[----:B------:R-:W-:-:S02]  /*9720*/  F2FP.BF16.F32.PACK_AB R124, R123, R124 ;  /* 0x0000007c7b7c723e */ /* 0x000fc400000010ff */
[----:B------:R-:W-:Y:S02]  /*9730*/  SEL R7, R137, R136, P0 ;  /* 0x0000008889077207 */ /* 0x000fe40000000000 */
[----:B------:R-:W-:Y:S01]  /*9740*/  LOP3.LUT R38, R11, R38, RZ, 0x3c, !PT ;  /* 0x000000260b267212 */ /* 0x000fe200078e3cff */
[----:B------:R-:W-:Y:S01]  /*9750*/  IMAD.X R11, RZ, RZ, R39, P2 ;  /* 0x000000ffff0b7224 */ /* 0x000fe200010e0627 */
[----:B------:R-:W-:Y:S02]  /*9760*/  LOP3.LUT R24, R20, R99, RZ, 0x3c, !PT ;  /* 0x0000006314187212 */ /* 0x000fe400078e3cff */
[----:B------:R-:W-:Y:S02]  /*9770*/  F2FP.BF16.F32.PACK_AB R121, R121, R122 ;  /* 0x0000007a7979723e */ /* 0x000fe400000010ff */
[----:B------:R-:W-:Y:S02]  /*9780*/  SEL R140, R140, R141, P0 ;  /* 0x0000008d8c8c7207 */ /* 0x000fe40000000000 */
[----:B------:R-:W-:-:S02]  /*9790*/  LOP3.LUT R20, R10, R101, RZ, 0x3c, !PT ;  /* 0x000000650a147212 */ /* 0x000fc400078e3cff */
[----:B------:R-:W-:Y:S02]  /*97a0*/  SEL R136, R136, R137, P0 ;  /* 0x0000008988887207 */ /* 0x000fe40000000000 */
[----:B------:R-:W-:Y:S02]  /*97b0*/  SEL R43, R133, R132, P0 ;  /* 0x00000084852b7207 */ /* 0x000fe40000000000 */
[----:B------:R-:W-:Y:S02]  /*97c0*/  LOP3.LUT R10, R60, R107, RZ, 0x3c, !PT ;  /* 0x0000006b3c0a7212 */ /* 0x000fe400078e3cff */
[----:B------:R-:W-:Y:S02]  /*97d0*/  SEL R132, R132, R133, P0 ;  /* 0x0000008584847207 */ /* 0x000fe40000000000 */
[----:B------:R-:W-:Y:S02]  /*97e0*/  SEL R45, R129, R128, P0 ;  /* 0x00000080812d7207 */ /* 0x000fe40000000000 */
[----:B------:R-:W-:-:S02]  /*97f0*/  SEL R128, R128, R129, P0 ;  /* 0x0000008180807207 */ /* 0x000fc40000000000 */
[----:B------:R-:W-:Y:S02]  /*9800*/  SEL R51, R125, R124, P0 ;  /* 0x0000007c7d337207 */ /* 0x000fe40000000000 */
[----:B------:R-:W-:Y:S02]  /*9810*/  LOP3.LUT R52, R105, 0x380, RZ, 0xc0, !PT ;  /* 0x0000038069347812 */ /* 0x000fe400078ec0ff */
[----:B------:R-:W-:Y:S02]  /*9820*/  MOV R91, R26 ;  /* 0x0000001a005b7202 */ /* 0x000fe40000000f00 */
[----:B------:R-:W-:Y:S02]  /*9830*/  SEL R124, R124, R125, P0 ;  /* 0x0000007d7c7c7207 */ /* 0x000fe40000000000 */
[----:B------:R-:W-:Y:S02]  /*9840*/  SEL R53, R121, R120, P0 ;  /* 0x0000007879357207 */ /* 0x000fe40000000000 */
[----:B------:R-:W-:-:S02]  /*9850*/  SEL R120, R120, R121, P0 ;  /* 0x0000007978787207 */ /* 0x000fc40000000000 */
[----:B------:R-:W-:Y:S02]  /*9860*/  MOV R78, R10 ;  /* 0x0000000a004e7202 */ /* 0x000fe40000000f00 */
[----:B------:R-:W-:Y:S02]  /*9870*/  SHF.R.U64 R52, R52, 0x3, RZ ;  /* 0x0000000334347819 */ /* 0x000fe400000012ff */
[----:B------:R-:W-:Y:S02]  /*9880*/  MOV R86, R20 ;  /* 0x0000001400567202 */ /* 0x000fe40000000f00 */
[----:B------:R-:W-:Y:S02]  /*9890*/  LOP3.LUT R12, R52, R105, RZ, 0x3c, !PT ;  /* 0x00000069340c7212 */ /* 0x000fe400078e3cff */
[----:B------:R-:W-:Y:S01]  /*98a0*/  MOV R89, R24 ;  /* 0x0000001800597202 */ /* 0x000fe20000000f00 */
[----:B--2---:R0:W-:Y:S01]  /*98b0*/  SHFL.IDX PT, R14, R5, R6, 0x1c1f ;  /* 0x001c1f06050e7589 */ /* 0x0041e200000e0000 */
[----:B------:R-:W-:-:S02]  /*98c0*/  MOV R82, R12 ;  /* 0x0000000c00527202 */ /* 0x000fc40000000f00 */
[----:B------:R-:W-:Y:S01]  /*98d0*/  MOV R97, R38 ;  /* 0x0000002600617202 */ /* 0x000fe20000000f00 */
[----:B------:R-:W-:Y:S01]  /*98e0*/  SHFL.IDX PT, R26, R7, R6, 0x1c1f ;  /* 0x001c1f06071a7589 */ /* 0x000fe200000e0000 */
[----:B------:R-:W-:Y:S02]  /*98f0*/  MOV R95, R36 ;  /* 0x00000024005f7202 */ /* 0x000fe40000000f00 */
[----:B------:R-:W-:Y:S01]  /*9900*/  MOV R92, R30 ;  /* 0x0000001e005c7202 */ /* 0x000fe20000000f00 */
[----:B------:R-:W-:Y:S01]  /*9910*/  SHFL.IDX PT, R69, R69, R6, 0x1c1f ;  /* 0x001c1f0645457589 */ /* 0x000fe200000e0000 */
[----:B------:R-:W-:Y:S02]  /*9920*/  MOV R90, R28 ;  /* 0x0000001c005a7202 */ /* 0x000fe40000000f00 */
[----:B0-----:R-:W-:Y:S01]  /*9930*/  LOP3.LUT R5, R6, 0x2, RZ, 0x3c, !PT ;  /* 0x0000000206057812 */ /* 0x001fe200078e3cff */
[----:B------:R-:W-:Y:S01]  /*9940*/  SHFL.IDX PT, R71, R71, R6, 0x1c1f ;  /* 0x001c1f0647477589 */ /* 0x000fe200000e0000 */
[----:B------:R-:W-:-:S02]  /*9950*/  MOV R94, R34 ;  /* 0x00000022005e7202 */ /* 0x000fc40000000f00 */
[----:B------:R-:W-:Y:S01]  /*9960*/  MOV R93, R32 ;  /* 0x00000020005d7202 */ /* 0x000fe20000000f00 */
[----:B------:R-:W0:Y:S01]  /*9970*/  SHFL.IDX PT, R7, R140, R5, 0x1c1f ;  /* 0x001c1f058c077589 */ /* 0x000e2200000e0000 */
[----:B------:R-:W-:-:S03]  /*9980*/  PLOP3.LUT P2, PT, PT, PT, UP0, 0x80, 0x0 ;  /* 0x000000000000781c */ /* 0x000fc60003f4f008 */
[----:B------:R-:W1:Y:S04]  /*9990*/  SHFL.IDX PT, R11, R136, R5, 0x1c1f ;  /* 0x001c1f05880b7589 */ /* 0x000e6800000e0000 */
[----:B------:R-:W2:Y:S04]  /*99a0*/  SHFL.IDX PT, R104, R104, R5, 0x1c1f ;  /* 0x001c1f0568687589 */ /* 0x000ea800000e0000 */
[----:B------:R-:W3:Y:S04]  /*99b0*/  SHFL.IDX PT, R96, R96, R5, 0x1c1f ;  /* 0x001c1f0560607589 */ /* 0x000ee800000e0000 */
[----:B------:R-:W-:Y:S04]  /*99c0*/  SHFL.IDX PT, R43, R43, R6, 0x1c1f ;  /* 0x001c1f062b2b7589 */ /* 0x000fe800000e0000 */
[----:B------:R-:W-:Y:S04]  /*99d0*/  SHFL.IDX PT, R75, R75, R6, 0x1c1f ;  /* 0x001c1f064b4b7589 */ /* 0x000fe800000e0000 */
[----:B------:R-:W4:Y:S01]  /*99e0*/  SHFL.IDX PT, R132, R132, R5, 0x1c1f ;  /* 0x001c1f0584847589 */ /* 0x000f2200000e0000 */
[----:B0-----:R-:W-:-:S02]  /*99f0*/  SEL R12, R14, R7, P0 ;  /* 0x000000070e0c7207 */ /* 0x001fc40000000000 */
[----:B------:R-:W-:Y:S01]  /*9a00*/  SEL R14, R7, R14, P0 ;  /* 0x0000000e070e7207 */ /* 0x000fe20000000000 */
[----:B------:R-:W0:Y:S01]  /*9a10*/  SHFL.IDX PT, R88, R88, R5, 0x1c1f ;  /* 0x001c1f0558587589 */ /* 0x000e2200000e0000 */
[----:B-1----:R-:W-:Y:S01]  /*9a20*/  SEL R24, R26, R11, P0 ;  /* 0x0000000b1a187207 */ /* 0x002fe20000000000 */
[----:B------:R-:W-:Y:S01]  /*9a30*/  IMAD.U32 R7, RZ, RZ, UR6 ;  /* 0x00000006ff077e24 */ /* 0x000fe2000f8e00ff */
[----:B------:R-:W-:Y:S01]  /*9a40*/  SEL R26, R11, R26, P0 ;  /* 0x0000001a0b1a7207 */ /* 0x000fe20000000000 */
[----:B------:R-:W-:Y:S01]  /*9a50*/  SHFL.IDX PT, R45, R45, R6, 0x1c1f ;  /* 0x001c1f062d2d7589 */ /* 0x000fe200000e0000 */
[----:B--2---:R-:W-:Y:S01]  /*9a60*/  SEL R13, R69, R104, P0 ;  /* 0x00000068450d7207 */ /* 0x004fe20000000000 */
[----:B------:R-:W-:Y:S01]  /*9a70*/  ULDC.64 UR6, c[0x0][0xc08] ;  /* 0x0003020000067ab9 */ /* 0x000fe20000000a00 */
[----:B------:R-:W-:Y:S01]  /*9a80*/  SEL R15, R104, R69, P0 ;  /* 0x00000045680f7207 */ /* 0x000fe20000000000 */
[----:B------:R-:W-:Y:S01]  /*9a90*/  SHFL.IDX PT, R77, R77, R6, 0x1c1f ;  /* 0x001c1f064d4d7589 */ /* 0x000fe200000e0000 */
[----:B---3--:R-:W-:-:S02]  /*9aa0*/  SEL R25, R71, R96, P0 ;  /* 0x0000006047197207 */ /* 0x008fc40000000000 */
[----:B------:R-:W-:Y:S01]  /*9ab0*/  SEL R27, R96, R71, P0 ;  /* 0x00000047601b7207 */ /* 0x000fe20000000000 */
[----:B------:R-:W1:Y:S04]  /*9ac0*/  SHFL.IDX PT, R128, R128, R5, 0x1c1f ;  /* 0x001c1f0580807589 */ /* 0x000e6800000e0000 */
[----:B------:R-:W2:Y:S04]  /*9ad0*/  SHFL.IDX PT, R80, R80, R5, 0x1c1f ;  /* 0x001c1f0550507589 */ /* 0x000ea800000e0000 */
[----:B------:R-:W-:Y:S01]  /*9ae0*/  SHFL.IDX PT, R51, R51, R6, 0x1c1f ;  /* 0x001c1f0633337589 */ /* 0x000fe200000e0000 */
[----:B----4-:R-:W-:-:S02]  /*9af0*/  SEL R28, R43, R132, P0 ;  /* 0x000000842b1c7207 */ /* 0x010fc40000000000 */
[----:B------:R-:W-:Y:S01]  /*9b00*/  SEL R30, R132, R43, P0 ;  /* 0x0000002b841e7207 */ /* 0x000fe20000000000 */
[----:B------:R-:W-:Y:S01]  /*9b10*/  SHFL.IDX PT, R79, R79, R6, 0x1c1f ;  /* 0x001c1f064f4f7589 */ /* 0x000fe200000e0000 */
[----:B0-----:R-:W-:Y:S02]  /*9b20*/  SEL R29, R75, R88, P0 ;  /* 0x000000584b1d7207 */ /* 0x001fe40000000000 */
[----:B------:R-:W-:Y:S01]  /*9b30*/  SEL R31, R88, R75, P0 ;  /* 0x0000004b581f7207 */ /* 0x000fe20000000000 */
[----:B------:R-:W0:Y:S04]  /*9b40*/  SHFL.IDX PT, R124, R124, R5, 0x1c1f ;  /* 0x001c1f057c7c7589 */ /* 0x000e2800000e0000 */
[----:B------:R-:W3:Y:S04]  /*9b50*/  SHFL.IDX PT, R72, R72, R5, 0x1c1f ;  /* 0x001c1f0548487589 */ /* 0x000ee800000e0000 */
[----:B------:R-:W-:Y:S01]  /*9b60*/  SHFL.IDX PT, R53, R53, R6, 0x1c1f ;  /* 0x001c1f0635357589 */ /* 0x000fe200000e0000 */
[----:B-1----:R-:W-:-:S02]  /*9b70*/  SEL R32, R45, R128, P0 ;  /* 0x000000802d207207 */ /* 0x002fc40000000000 */
[----:B------:R-:W-:Y:S01]  /*9b80*/  SEL R34, R128, R45, P0 ;  /* 0x0000002d80227207 */ /* 0x000fe20000000000 */
[----:B------:R-:W-:Y:S01]  /*9b90*/  SHFL.IDX PT, R73, R73, R6, 0x1c1f ;  /* 0x001c1f0649497589 */ /* 0x000fe200000e0000 */
[----:B--2---:R-:W-:Y:S02]  /*9ba0*/  SEL R33, R77, R80, P0 ;  /* 0x000000504d217207 */ /* 0x004fe40000000000 */
[----:B------:R-:W-:Y:S01]  /*9bb0*/  SEL R35, R80, R77, P0 ;  /* 0x0000004d50237207 */ /* 0x000fe20000000000 */
[----:B------:R-:W-:Y:S04]  /*9bc0*/  SHFL.IDX PT, R120, R120, R5, 0x1c1f ;  /* 0x001c1f0578787589 */ /* 0x000fe800000e0000 */
[----:B------:R-:W1:Y:S01]  /*9bd0*/  SHFL.IDX PT, R66, R66, R5, 0x1c1f ;  /* 0x001c1f0542427589 */ /* 0x000e6200000e0000 */
[----:B------:R-:W-:Y:S01]  /*9be0*/  BAR.SYNC.DEFER_BLOCKING 0x1, 0x100 ;  /* 0x0044000000007b1d */ /* 0x000fe20000010000 */
[----:B0-----:R-:W-:-:S02]  /*9bf0*/  SEL R36, R51, R124, P0 ;  /* 0x0000007c33247207 */ /* 0x001fc40000000000 */
[----:B------:R-:W-:Y:S02]  /*9c00*/  SEL R38, R124, R51, P0 ;  /* 0x000000337c267207 */ /* 0x000fe40000000000 */
[----:B---3--:R-:W-:Y:S02]  /*9c10*/  SEL R37, R79, R72, P0 ;  /* 0x000000484f257207 */ /* 0x008fe40000000000 */
[----:B------:R-:W-:Y:S01]  /*9c20*/  SEL R39, R72, R79, P0 ;  /* 0x0000004f48277207 */ /* 0x000fe20000000000 */
[----:B------:R-:W-:Y:S04]  /*9c30*/  SHFL.IDX PT, R59, R59, R6, 0x1c1f ;  /* 0x001c1f063b3b7589 */ /* 0x000fe800000e0000 */
[----:B------:R-:W-:Y:S04]  /*9c40*/  SHFL.IDX PT, R67, R67, R6, 0x1c1f ;  /* 0x001c1f0643437589 */ /* 0x000fe800000e0000 */
[----:B------:R-:W-:Y:S04]  /*9c50*/  SHFL.IDX PT, R56, R56, R5, 0x1c1f ;  /* 0x001c1f0538387589 */ /* 0x000fe800000e0000 */
[----:B------:R-:W0:Y:S01]  /*9c60*/  SHFL.IDX PT, R54, R54, R5, 0x1c1f ;  /* 0x001c1f0536367589 */ /* 0x000e2200000e0000 */
[----:B-1----:R-:W-:-:S03]  /*9c70*/  SEL R43, R66, R73, P0 ;  /* 0x00000049422b7207 */ /* 0x002fc60000000000 */
[----:B------:R-:W-:Y:S04]  /*9c80*/  SHFL.IDX PT, R57, R57, R6, 0x1c1f ;  /* 0x001c1f0639397589 */ /* 0x000fe800000e0000 */
[----:B------:R-:W-:Y:S04]  /*9c90*/  SHFL.IDX PT, R55, R55, R6, 0x1c1f ;  /* 0x001c1f0637377589 */ /* 0x000fe800000e0000 */
[----:B------:R-:W1:Y:S04]  /*9ca0*/  SHFL.IDX PT, R48, R48, R5, 0x1c1f ;  /* 0x001c1f0530307589 */ /* 0x000e6800000e0000 */
[----:B------:R2:W3:Y:S04]  /*9cb0*/  SHFL.IDX PT, R52, R46, R5, 0x1c1f ;  /* 0x001c1f052e347589 */ /* 0x0004e800000e0000 */
[----:B------:R-:W-:Y:S04]  /*9cc0*/  SHFL.IDX PT, R49, R49, R6, 0x1c1f ;  /* 0x001c1f0631317589 */ /* 0x000fe800000e0000 */
[----:B------:R4:W-:Y:S01]  /*9cd0*/  SHFL.IDX PT, R10, R41, R6, 0x1c1f ;  /* 0x001c1f06290a7589 */ /* 0x0009e200000e0000 */
[----:B0-----:R-:W-:-:S02]  /*9ce0*/  SEL R45, R67, R54, P0 ;  /* 0x00000036432d7207 */ /* 0x001fc40000000000 */
[----:B--2---:R-:W-:Y:S01]  /*9cf0*/  SEL R46, R56, R59, P0 ;  /* 0x0000003b382e7207 */ /* 0x004fe20000000000 */
[----:B------:R-:W-:Y:S04]  /*9d00*/  SHFL.IDX PT, R61, R61, R6, 0x1c1f ;  /* 0x001c1f063d3d7589 */ /* 0x000fe800000e0000 */
[----:B------:R-:W-:Y:S01]  /*9d10*/  SHFL.IDX PT, R65, R65, R6, 0x1c1f ;  /* 0x001c1f0641417589 */ /* 0x000fe200000e0000 */
[----:B----4-:R-:W-:-:S03]  /*9d20*/  SEL R41, R73, R66, P0 ;  /* 0x0000004249297207 */ /* 0x010fc60000000000 */
[----:B------:R0:W-:Y:S04]  /*9d30*/  SHFL.IDX PT, R60, R47, R6, 0x1c1f ;  /* 0x001c1f062f3c7589 */ /* 0x0001e800000e0000 */
[----:B------:R-:W-:Y:S04]  /*9d40*/  SHFL.IDX PT, R64, R81, R6, 0x1c1f ;  /* 0x001c1f0651407589 */ /* 0x000fe800000e0000 */
[----:B------:R-:W-:Y:S01]  /*9d50*/  SHFL.IDX PT, R70, R83, R6, 0x1c1f ;  /* 0x001c1f0653467589 */ /* 0x000fe200000e0000 */
[----:B0-----:R-:W-:-:S03]  /*9d60*/  SEL R47, R54, R67, P0 ;  /* 0x00000043362f7207 */ /* 0x001fc60000000000 */
[----:B------:R-:W-:Y:S04]  /*9d70*/  SHFL.IDX PT, R76, R85, R6, 0x1c1f ;  /* 0x001c1f06554c7589 */ /* 0x000fe800000e0000 */
[----:B------:R0:W2:Y:S04]  /*9d80*/  SHFL.IDX PT, R6, R40, R5, 0x1c1f ;  /* 0x001c1f0528067589 */ /* 0x0000a800000e0000 */
[----:B------:R-:W4:Y:S04]  /*9d90*/  SHFL.IDX PT, R81, R58, R5, 0x1c1f ;  /* 0x001c1f053a517589 */ /* 0x000f2800000e0000 */
[----:B------:R1:W4:Y:S01]  /*9da0*/  SHFL.IDX PT, R21, R42, R5, 0x1c1f ;  /* 0x001c1f052a157589 */ /* 0x00032200000e0000 */
[----:B0-----:R-:W-:-:S03]  /*9db0*/  SEL R40, R53, R120, P0 ;  /* 0x0000007835287207 */ /* 0x001fc60000000000 */
[----:B------:R-:W0:Y:S04]  /*9dc0*/  SHFL.IDX PT, R83, R62, R5, 0x1c1f ;  /* 0x001c1f053e537589 */ /* 0x000e2800000e0000 */
[----:B------:R3:W-:Y:S01]  /*9dd0*/  SHFL.IDX PT, R20, R44, R5, 0x1c1f ;  /* 0x001c1f052c147589 */ /* 0x0007e200000e0000 */
[----:B-1----:R-:W-:-:S03]  /*9de0*/  SEL R42, R120, R53, P0 ;  /* 0x00000035782a7207 */ /* 0x002fc60000000000 */
[----:B------:R-:W-:Y:S04]  /*9df0*/  SHFL.IDX PT, R85, R68, R5, 0x1c1f ;  /* 0x001c1f0544557589 */ /* 0x000fe800000e0000 */
[----:B------:R-:W-:Y:S04]  /*9e00*/  SHFL.IDX PT, R50, R50, R5, 0x1c1f ;  /* 0x001c1f0532327589 */ /* 0x000fe800000e0000 */
[----:B------:R-:W1:Y:S01]  /*9e10*/  SHFL.IDX PT, R87, R74, R5, 0x1c1f ;  /* 0x001c1f054a577589 */ /* 0x000e6200000e0000 */
[----:B---3--:R-:W-:Y:S01]  /*9e20*/  SEL R44, R59, R56, P0 ;  /* 0x000000383b2c7207 */ /* 0x008fe20000000000 */
[----:B------:R-:W-:Y:S01]  /*9e30*/  UISETP.NE.U32.AND UP1, UPT, UR6, URZ, UPT ;  /* 0x0000003f0600728c */ /* 0x000fe2000bf25070 */
[----:B------:R-:W3:Y:S01]  /*9e40*/  LDC R62, c[0x0][0xbe8] ;  /* 0x0002fa00ff3e7b82 */ /* 0x000ee20000000800 */
[----:B------:R2:W-:Y:S04]  /*9e50*/  STSM.16.M88.4 [R97], R12 ;  /* 0x0000000c61007844 */ /* 0x0005e80000000200 */
[----:B------:R4:W-:Y:S04]  /*9e60*/  STSM.16.M88.4 [R95], R24 ;  /* 0x000000185f007844 */ /* 0x0009e80000000200 */
[----:B------:R0:W-:Y:S04]  /*9e70*/  STSM.16.M88.4 [R94], R28 ;  /* 0x0000001c5e007844 */ /* 0x0001e80000000200 */
[----:B------:R1:W-:Y:S01]  /*9e80*/  STSM.16.M88.4 [R93], R32 ;  /* 0x000000205d007844 */ /* 0x0003e20000000200 */
[----:B--2---:R-:W-:-:S03]  /*9e90*/  SEL R12, R57, R48, P0 ;  /* 0x00000030390c7207 */ /* 0x004fc60000000000 */
[----:B------:R-:W-:Y:S01]  /*9ea0*/  STSM.16.M88.4 [R92], R36 ;  /* 0x000000245c007844 */ /* 0x000fe20000000200 */
[----:B------:R-:W-:Y:S02]  /*9eb0*/  SEL R14, R48, R57, P0 ;  /* 0x00000039300e7207 */ /* 0x000fe40000000000 */
[----:B------:R-:W-:Y:S01]  /*9ec0*/  SEL R13, R55, R52, P0 ;  /* 0x00000034370d7207 */ /* 0x000fe20000000000 */
[----:B------:R-:W-:Y:S01]  /*9ed0*/  STSM.16.M88.4 [R91], R40 ;  /* 0x000000285b007844 */ /* 0x000fe20000000200 */
[----:B------:R-:W-:Y:S02]  /*9ee0*/  SEL R15, R52, R55, P0 ;  /* 0x00000037340f7207 */ /* 0x000fe40000000000 */
[----:B----4-:R-:W-:Y:S01]  /*9ef0*/  SEL R24, R49, R6, P0 ;  /* 0x0000000631187207 */ /* 0x010fe20000000000 */
[----:B------:R-:W-:Y:S01]  /*9f00*/  STSM.16.M88.4 [R90], R44 ;  /* 0x0000002c5a007844 */ /* 0x000fe20000000200 */
[----:B------:R-:W-:Y:S01]  /*9f10*/  SEL R26, R6, R49, P0 ;  /* 0x00000031061a7207 */ /* 0x000fe20000000000 */
[----:B------:R-:W-:Y:S01]  /*9f20*/  IMAD.U32 R6, RZ, RZ, UR4 ;  /* 0x00000004ff067e24 */ /* 0x000fe2000f8e00ff */
[----:B------:R-:W-:Y:S01]  /*9f30*/  SEL R25, R60, R81, P0 ;  /* 0x000000513c197207 */ /* 0x000fe20000000000 */
[----:B------:R2:W-:Y:S01]  /*9f40*/  STSM.16.M88.4 [R89], R12 ;  /* 0x0000000c59007844 */ /* 0x0005e20000000200 */
[----:B------:R-:W-:-:S02]  /*9f50*/  SEL R27, R81, R60, P0 ;  /* 0x0000003c511b7207 */ /* 0x000fc40000000000 */
[----:B0-----:R-:W-:Y:S02]  /*9f60*/  SEL R28, R10, R21, P0 ;  /* 0x000000150a1c7207 */ /* 0x001fe40000000000 */
[----:B------:R-:W-:Y:S01]  /*9f70*/  SEL R30, R21, R10, P0 ;  /* 0x0000000a151e7207 */ /* 0x000fe20000000000 */
[----:B------:R-:W-:Y:S01]  /*9f80*/  STSM.16.M88.4 [R86], R24 ;  /* 0x0000001856007844 */ /* 0x000fe20000000200 */
[----:B------:R-:W-:Y:S02]  /*9f90*/  SEL R29, R64, R83, P0 ;  /* 0x00000053401d7207 */ /* 0x000fe40000000000 */
[----:B------:R-:W-:Y:S02]  /*9fa0*/  SEL R31, R83, R64, P0 ;  /* 0x00000040531f7207 */ /* 0x000fe40000000000 */
[----:B-1----:R-:W-:Y:S02]  /*9fb0*/  SEL R33, R76, R87, P0 ;  /* 0x000000574c217207 */ /* 0x002fe40000000000 */
[----:B------:R-:W-:Y:S01]  /*9fc0*/  SEL R35, R87, R76, P0 ;  /* 0x0000004c57237207 */ /* 0x000fe20000000000 */
[----:B------:R-:W-:Y:S01]  /*9fd0*/  STSM.16.M88.4 [R84], R28 ;  /* 0x0000001c54007844 */ /* 0x000fe20000000200 */
[----:B------:R-:W-:-:S02]  /*9fe0*/  SEL R32, R65, R50, P0 ;  /* 0x0000003241207207 */ /* 0x000fc40000000000 */
[----:B--2---:R-:W-:Y:S02]  /*9ff0*/  SEL R12, R61, R20, P0 ;  /* 0x000000143d0c7207 */ /* 0x004fe40000000000 */
[----:B------:R-:W-:Y:S02]  /*a000*/  SEL R14, R20, R61, P0 ;  /* 0x0000003d140e7207 */ /* 0x000fe40000000000 */
[----:B------:R-:W-:Y:S02]  /*a010*/  SEL R13, R70, R85, P0 ;  /* 0x00000055460d7207 */ /* 0x000fe40000000000 */
[----:B------:R-:W-:Y:S02]  /*a020*/  SEL R15, R85, R70, P0 ;  /* 0x00000046550f7207 */ /* 0x000fe40000000000 */
[----:B------:R-:W-:-:S03]  /*a030*/  SEL R34, R50, R65, P0 ;  /* 0x0000004132227207 */ /* 0x000fc60000000000 */
[----:B------:R0:W-:Y:S04]  /*a040*/  STSM.16.M88.4 [R82], R12 ;  /* 0x0000000c52007844 */ /* 0x0001e80000000200 */
[----:B------:R1:W-:Y:S01]  /*a050*/  STSM.16.M88.4 [R78], R32 ;  /* 0x000000204e007844 */ /* 0x0003e20000000200 */
[----:B------:R-:W-:Y:S06]  /*a060*/  BAR.SYNC.DEFER_BLOCKING 0x1, 0x100 ;  /* 0x0044000000007b1d */ /* 0x000fec0000010000 */
[----:B------:R-:W2:Y:S01]  /*a070*/  @P2 LDG.E R5, desc[UR50][R6.64] ;  /* 0x0000003206052981 */ /* 0x000ea2000c1e1900 */
[----:B------:R-:W-:Y:S01]  /*a080*/  UISETP.NE.AND.EX UP1, UPT, UR7, URZ, UPT, UP1 ;  /* 0x0000003f0700728c */ /* 0x000fe2000bf25310 */
[----:B---3--:R-:W-:Y:S01]  /*a090*/  ISETP.NE.AND P1, PT, R62, 0x1, PT ;  /* 0x000000013e00780c */ /* 0x008fe20003f25270 */
[----:B------:R-:W-:Y:S01]  /*a0a0*/  UMOV UR4, URZ ;  /* 0x0000003f00047c82 */ /* 0x000fe20008000000 */
[----:B0-----:R-:W-:-:S03]  /*a0b0*/  IMAD.U32 R14, RZ, RZ, UR40 ;  /* 0x00000028ff0e7e24 */ /* 0x001fc6000f8e00ff */
[----:B------:R-:W-:-:S05]  /*a0c0*/  PLOP3.LUT P0, PT, PT, PT, UP1, 0x80, 0x0 ;  /* 0x000000000000781c */ /* 0x000fca0003f0f018 */
[----:B------:R-:W-:-:S03]  /*a0d0*/  @UP1 UIADD3 UR6, UP2, UR8, UR6, URZ ;  /* 0x0000000608061290 */ /* 0x000fc6000ff5e03f */
[----:B------:R-:W-:Y:S01]  /*a0e0*/  ULDC UR8, c[0x0][0xa88] ;  /* 0x0002a20000087ab9 */ /* 0x000fe20000000800 */
[----:B------:R-:W-:Y:S01]  /*a0f0*/  @UP1 UIADD3.X UR7, UR9, UR7, URZ, UP2, !UPT ;  /* 0x0000000709071290 */ /* 0x000fe200097fe43f */
[----:B------:R-:W0:Y:S01]  /*a100*/  @P1 LDC R10, c[0x0][0xbec] ;  /* 0x0002fb00ff0a1b82 */ /* 0x000e220000000800 */
[----:B------:R-:W-:-:S04]  /*a110*/  IMAD.U32 R12, RZ, RZ, UR6 ;  /* 0x00000006ff0c7e24 */ /* 0x000fc8000f8e00ff */
[----:B------:R-:W-:-:S03]  /*a120*/  IMAD.U32 R13, RZ, RZ, UR7 ;  /* 0x00000007ff0d7e24 */ /* 0x000fc6000f8e00ff */
[----:B------:R-:W3:Y:S01]  /*a130*/  @P1 LDC R20, c[0x0][0xbf0] ;  /* 0x0002fc00ff141b82 */ /* 0x000ee20000000800 */
[----:B--2---:R-:W-:Y:S01]  /*a140*/  @P2 R2UR UR4, R5 ;  /* 0x00000000050422ca */ /* 0x004fe200000e0000 */
[----:B------:R-:W-:-:S06]  /*a150*/  IMAD.U32 R5, RZ, RZ, UR8 ;  /* 0x00000008ff057e24 */ /* 0x000fcc000f8e00ff */
[----:B------:R1:W5:Y:S01]  /*a160*/  @P0 LDG.E R5, desc[UR50][R12.64] ;  /* 0x000000320c050981 */ /* 0x000362000c1e1900 */
[----:B0--3--:R-:W-:Y:S07]  /*a170*/  @P0 BRA `(.L_x_218) ;  /* 0x0000000000100947 */ /* 0x009fee0003800000 */
[----:B------:R-:W-:Y:S05]  /*a180*/  @!P2 BRA `(.L_x_218) ;  /* 0x00000000000ca947 */ /* 0x000fea0003800000 */
[----:B-1----:R-:W2:Y:S04]  /*a190*/  LDG.E R12, desc[UR50][R6.64] ;  /* 0x00000032060c7981 */ /* 0x002ea8000c1e1900 */
[----:B-----5:R-:W2:Y:S02]  /*a1a0*/  LDG.E R5, desc[UR50][R6.64+0x4] ;  /* 0x0000043206057981 */ /* 0x020ea4000c1e1900 */
[----:B--2---:R-:W-:-:S07]  /*a1b0*/  IMAD.IADD R5, R5, 0x1, -R12 ;  /* 0x0000000105057824 */ /* 0x004fce00078e0a0c */
.L_x_218:
[----:B------:R-:W-:Y:S01]  /*a1c0*/  USHF.R.S32.HI UR14, URZ, 0x1f, UR41 ;  /* 0x0000001f3f0e7899 */ /* 0x000fe20008011429 */
[----:B-1----:R-:W-:Y:S01]  /*a1d0*/  IMAD R13, R14, 0x80, R223 ;  /* 0x000000800e0d7824 */ /* 0x002fe200078e02df */
[----:B------:R-:W-:Y:S01]  /*a1e0*/  ULDC.64 UR12, c[0x0][0xb90] ;  /* 0x0002e400000c7ab9 */ /* 0x000fe20000000a00 */
[----:B------:R-:W-:Y:S01]  /*a1f0*/  USHF.R.S32.HI UR9, URZ, 0x1f, UR4 ;  /* 0x0000001f3f097899 */ /* 0x000fe20008011404 */
[----:B-----5:R-:W-:Y:S01]  /*a200*/  IMAD R66, R5, R62, RZ ;  /* 0x0000003e05427224 */ /* 0x020fe200078e02ff */
[----:B------:R-:W-:Y:S01]  /*a210*/  UIMAD UR10, UR14, UR12, URZ ;  /* 0x0000000c0e0a72a4 */ /* 0x000fe2000f8e023f */
[----:B------:R-:W-:Y:S01]  /*a220*/  @P1 IMAD.HI.U32 R7, R13, R10, RZ ;  /* 0x0000000a0d071227 */ /* 0x000fe200078e00ff */
[----:B------:R-:W-:Y:S01]  /*a230*/  UMOV UR8, UR4 ;  /* 0x0000000400087c82 */ /* 0x000fe20008000000 */
[----:B------:R-:W-:Y:S01]  /*a240*/  USEL UR38, UR38, URZ, !UP0 ;  /* 0x0000003f26267287 */ /* 0x000fe2000c000000 */
[----:B------:R-:W0:Y:S01]  /*a250*/  @P1 LDC R61, c[0x0][0xbf0] ;  /* 0x0002fc00ff3d1b82 */ /* 0x000e220000000800 */
[----:B------:R-:W-:Y:S01]  /*a260*/  UIMAD.WIDE.U32 UR6, UR41, UR12, UR8 ;  /* 0x0000000c290672a5 */ /* 0x000fe2000f8e0008 */
[----:B------:R-:W-:Y:S01]  /*a270*/  IMAD.MOV.U32 R6, RZ, RZ, R13 ;  /* 0x000000ffff067224 */ /* 0x000fe200078e000d */
[----:B------:R-:W-:Y:S01]  /*a280*/  UIMAD UR10, UR41, UR13, UR10 ;  /* 0x0000000d290a72a4 */ /* 0x000fe2000f8e020a */
[----:B------:R-:W-:Y:S01]  /*a290*/  @P1 SHF.R.U32.HI R6, RZ, R20, R7 ;  /* 0x00000014ff061219 */ /* 0x000fe20000011607 */
[----:B------:R-:W-:Y:S01]  /*a2a0*/  USEL UR37, UR37, URZ, !UP0 ;  /* 0x0000003f25257287 */ /* 0x000fe2000c000000 */
[----:B------:R-:W-:Y:S01]  /*a2b0*/  IMAD R7, R19, 0x40, R2 ;  /* 0x0000004013077824 */ /* 0x000fe200078e0202 */
[----:B------:R-:W-:Y:S01]  /*a2c0*/  ULDC.64 UR12, c[0x0][0xb98] ;  /* 0x0002e600000c7ab9 */ /* 0x000fe20000000a00 */
[----:B------:R-:W-:Y:S01]  /*a2d0*/  UIADD3 UR7, UR7, UR10, URZ ;  /* 0x0000000a07077290 */ /* 0x000fe2000fffe03f */
[----:B------:R-:W-:Y:S01]  /*a2e0*/  IMAD.MOV R11, RZ, RZ, -R6 ;  /* 0x000000ffff0b7224 */ /* 0x000fe200078e0a06 */
[----:B------:R-:W-:Y:S01]  /*a2f0*/  UIMAD UR8, UR38, UR12, URZ ;  /* 0x0000000c260872a4 */ /* 0x000fe2000f8e023f */
[----:B------:R-:W-:Y:S01]  /*a300*/  IMAD.WIDE R8, R7, 0x2, R8 ;  /* 0x0000000207087825 */ /* 0x000fe200078e0208 */
[----:B------:R-:W-:Y:S01]  /*a310*/  UIMAD.WIDE.U32 UR6, UR37, UR12, UR6 ;  /* 0x0000000c250672a5 */ /* 0x000fe2000f8e0006 */
[----:B------:R-:W-:Y:S01]  /*a320*/  SHF.R.S32.HI R7, RZ, 0x1f, R6 ;  /* 0x0000001fff077819 */ /* 0x000fe20000011406 */
[----:B------:R-:W-:Y:S01]  /*a330*/  UIMAD UR8, UR37, UR13, UR8 ;  /* 0x0000000d250872a4 */ /* 0x000fe2000f8e0208 */
[----:B------:R-:W-:Y:S01]  /*a340*/  IMAD R11, R62, R11, R13 ;  /* 0x0000000b3e0b7224 */ /* 0x000fe200078e020d */
[----:B------:R-:W-:Y:S01]  /*a350*/  IADD3 R15, P6, R8, 0x2000, RZ ;  /* 0x00002000080f7810 */ /* 0x000fe20007fde0ff */
[----:B------:R-:W-:Y:S01]  /*a360*/  ULDC.64 UR10, c[0x0][0xaa0] ;  /* 0x0002a800000a7ab9 */ /* 0x000fe20000000a00 */
[----:B------:R-:W-:-:S02]  /*a370*/  IADD3 R6, P0, R6, UR6, RZ ;  /* 0x0000000606067c10 */ /* 0x000fc4000ff1e0ff */
[----:B------:R-:W-:Y:S01]  /*a380*/  IMAD.U32 R10, RZ, RZ, UR8 ;  /* 0x00000008ff0a7e24 */ /* 0x000fe2000f8e00ff */
[----:B------:R-:W-:Y:S02]  /*a390*/  LOP3.LUT R12, R15, 0x380, RZ, 0xc0, !PT ;  /* 0x000003800f0c7812 */ /* 0x000fe400078ec0ff */
[----:B------:R-:W-:Y:S02]  /*a3a0*/  IADD3 R25, P2, R8, 0x1000, RZ ;  /* 0x0000100008197810 */ /* 0x000fe40007f5e0ff */
[----:B------:R-:W-:Y:S01]  /*a3b0*/  IADD3.X R7, R7, UR7, R10, P0, !PT ;  /* 0x0000000707077c10 */ /* 0x000fe200087fe40a */
[----:B------:R-:W-:Y:S01]  /*a3c0*/  ULDC.64 UR6, c[0x0][0xb88] ;  /* 0x0002e20000067ab9 */ /* 0x000fe20000000a00 */
[----:B------:R-:W-:Y:S02]  /*a3d0*/  SHF.R.S32.HI R10, RZ, 0x1f, R11 ;  /* 0x0000001fff0a7819 */ /* 0x000fe4000001140b */
[----:B------:R-:W-:Y:S01]  /*a3e0*/  SHF.R.U64 R12, R12, 0x3, RZ ;  /* 0x000000030c0c7819 */ /* 0x000fe200000012ff */
[----:B------:R-:W-:Y:S01]  /*a3f0*/  IMAD.WIDE.U32 R6, R11, UR6, R6 ;  /* 0x000000060b067c25 */ /* 0x000fe2000f8e0006 */
[----:B------:R-:W-:-:S02]  /*a400*/  LOP3.LUT R24, R25, 0x380, RZ, 0xc0, !PT ;  /* 0x0000038019187812 */ /* 0x000fc400078ec0ff */
[----:B------:R-:W-:Y:S01]  /*a410*/  LOP3.LUT R12, R12, R15, RZ, 0x3c, !PT ;  /* 0x0000000f0c0c7212 */ /* 0x000fe200078e3cff */
[----:B------:R-:W-:Y:S01]  /*a420*/  IMAD R14, R10, UR6, RZ ;  /* 0x000000060a0e7c24 */ /* 0x000fe2000f8e02ff */
[----:B------:R-:W-:Y:S02]  /*a430*/  SHF.R.U64 R24, R24, 0x3, RZ ;  /* 0x0000000318187819 */ /* 0x000fe400000012ff */
[----:B------:R-:W-:Y:S01]  /*a440*/  IADD3 R41, P0, R8, 0x5000, RZ ;  /* 0x0000500008297810 */ /* 0x000fe20007f1e0ff */
[----:B------:R-:W-:Y:S01]  /*a450*/  IMAD R15, R11, UR7, R14 ;  /* 0x000000070b0f7c24 */ /* 0x000fe2000f8e020e */
[----:B------:R-:W-:Y:S01]  /*a460*/  ULDC.64 UR6, c[0x0][0xb50] ;  /* 0x0002d40000067ab9 */ /* 0x000fe20000000a00 */
[----:B------:R-:W-:Y:S01]  /*a470*/  LOP3.LUT R24, R24, R25, RZ, 0x3c, !PT ;  /* 0x0000001918187212 */ /* 0x000fe200078e3cff */
[----:B------:R-:W-:Y:S01]  /*a480*/  IMAD.X R25, RZ, RZ, R9, P2 ;  /* 0x000000ffff197224 */ /* 0x000fe200010e0609 */
[----:B------:R-:W-:Y:S01]  /*a490*/  LOP3.LUT R40, R41, 0x380, RZ, 0xc0, !PT ;  /* 0x0000038029287812 */ /* 0x000fe200078ec0ff */
[----:B------:R-:W-:Y:S01]  /*a4a0*/  IMAD.IADD R7, R7, 0x1, R15 ;  /* 0x0000000107077824 */ /* 0x000fe200078e020f */
[----:B------:R-:W-:-:S02]  /*a4b0*/  LEA R15, P3, R6, UR6, 0x2 ;  /* 0x00000006060f7c11 */ /* 0x000fc4000f8610ff */
[----:B------:R-:W-:Y:S02]  /*a4c0*/  IADD3 R29, P2, R8, 0x7000, RZ ;  /* 0x00007000081d7810 */ /* 0x000fe40007f5e0ff */
[----:B------:R-:W-:Y:S01]  /*a4d0*/  LEA.HI.X R7, R6, UR7, R7, 0x2, P3 ;  /* 0x0000000706077c11 */ /* 0x000fe200098f1407 */
[----:B------:R-:W-:Y:S01]  /*a4e0*/  SHFL.IDX PT, R20, R15, RZ, 0x1c1f ;  /* 0x001c1fff0f147589 */ /* 0x000fe200000e0000 */
[----:B------:R-:W-:Y:S01]  /*a4f0*/  SHF.R.U64 R40, R40, 0x3, RZ ;  /* 0x0000000328287819 */ /* 0x000fe200000012ff */
[----:B------:R-:W-:Y:S01]  /*a500*/  IMAD.U32 R6, RZ, RZ, UR40 ;  /* 0x00000028ff067e24 */ /* 0x000fe2000f8e00ff */
[----:B------:R-:W-:Y:S01]  /*a510*/  LOP3.LUT R28, R29, 0x380, RZ, 0xc0, !PT ;  /* 0x000003801d1c7812 */ /* 0x000fe200078ec0ff */
[----:B------:R-:W1:Y:S01]  /*a520*/  SHFL.IDX PT, R21, R7, RZ, 0x1c1f ;  /* 0x001c1fff07157589 */ /* 0x000e6200000e0000 */
[----:B------:R-:W-:Y:S01]  /*a530*/  LOP3.LUT R40, R40, R41, RZ, 0x3c, !PT ;  /* 0x0000002928287212 */ /* 0x000fe200078e3cff */
[----:B------:R-:W-:Y:S01]  /*a540*/  IMAD R27, R6, 0x80, R221 ;  /* 0x00000080061b7824 */ /* 0x000fe200078e02dd */
[----:B------:R-:W-:Y:S01]  /*a550*/  SHF.R.U64 R28, R28, 0x3, RZ ;  /* 0x000000031c1c7819 */ /* 0x000fe200000012ff */
[--C-:B------:R-:W-:Y:S01]  /*a560*/  IMAD.X R41, RZ, RZ, R9.reuse, P0 ;  /* 0x000000ffff297224 */ /* 0x100fe200000e0609 */
[----:B------:R-:W-:Y:S01]  /*a570*/  LOP3.LUT P0, RZ, R22, 0x3, RZ, 0xc0, !PT ;  /* 0x0000000316ff7812 */ /* 0x000fe2000780c0ff */
[----:B------:R-:W-:Y:S01]  /*a580*/  UIMAD UR8, UR9, UR10, URZ ;  /* 0x0000000a090872a4 */ /* 0x000fe2000f8e023f */
[----:B------:R-:W-:Y:S01]  /*a590*/  LOP3.LUT R28, R28, R29, RZ, 0x3c, !PT ;  /* 0x0000001d1c1c7212 */ /* 0x000fe200078e3cff */
[----:B------:R-:W-:Y:S01]  /*a5a0*/  IMAD.X R29, RZ, RZ, R9, P2 ;  /* 0x000000ffff1d7224 */ /* 0x000fe200010e0609 */
[----:B------:R-:W-:Y:S01]  /*a5b0*/  ISETP.GE.OR P2, PT, R27, R66, P0 ;  /* 0x000000421b00720c */ /* 0x000fe20000746670 */
[----:B------:R-:W-:Y:S01]  /*a5c0*/  SHFL.IDX PT, R50, R15, 0x1, 0x1c1f ;  /* 0x003c1f000f327f89 */ /* 0x000fe200000e0000 */
[----:B------:R-:W-:-:S02]  /*a5d0*/  IADD3 R13, P5, R8, 0x3000, RZ ;  /* 0x00003000080d7810 */ /* 0x000fc40007fbe0ff */
[C---:B------:R-:W-:Y:S02]  /*a5e0*/  IADD3 R45, P4, R8.reuse, 0x4000, RZ ;  /* 0x00004000082d7810 */ /* 0x040fe40007f9e0ff */
[----:B------:R-:W-:Y:S01]  /*a5f0*/  IADD3 R37, P3, R8, 0x6000, RZ ;  /* 0x0000600008257810 */ /* 0x000fe20007f7e0ff */
[----:B------:R-:W-:Y:S01]  /*a600*/  UIMAD.WIDE.U32 UR6, UR4, UR10, URZ ;  /* 0x0000000a040672a5 */ /* 0x000fe2000f8e003f */
[----:B------:R-:W-:Y:S01]  /*a610*/  LOP3.LUT R10, R13, 0x380, RZ, 0xc0, !PT ;  /* 0x000003800d0a7812 */ /* 0x000fe200078ec0ff */
[----:B------:R-:W-:Y:S01]  /*a620*/  UIMAD UR8, UR4, UR11, UR8 ;  /* 0x0000000b040872a4 */ /* 0x000fe2000f8e0208 */
[----:B------:R-:W-:Y:S01]  /*a630*/  LOP3.LUT R44, R45, 0x380, RZ, 0xc0, !PT ;  /* 0x000003802d2c7812 */ /* 0x000fe200078ec0ff */
[----:B------:R-:W2:Y:S01]  /*a640*/  SHFL.IDX PT, R51, R7, 0x1, 0x1c1f ;  /* 0x003c1f0007337f89 */ /* 0x000ea200000e0000 */
[----:B------:R-:W-:Y:S01]  /*a650*/  LOP3.LUT R36, R37, 0x380, RZ, 0xc0, !PT ;  /* 0x0000038025247812 */ /* 0x000fe200078ec0ff */
[----:B------:R-:W-:Y:S01]  /*a660*/  ULDC.64 UR10, c[0x0][0xae8] ;  /* 0x0002ba00000a7ab9 */ /* 0x000fe20000000a00 */
[----:B------:R-:W-:Y:S01]  /*a670*/  SHF.R.U64 R10, R10, 0x3, RZ ;  /* 0x000000030a0a7819 */ /* 0x000fe200000012ff */
[----:B-1----:R1:W-:Y:S01]  /*a680*/  @!P2 ST.E desc[UR50][R20.64], R3 ;  /* 0x000000031400a985 */ /* 0x0023e2000c101932 */
[----:B------:R-:W-:Y:S01]  /*a690*/  SHF.R.U64 R44, R44, 0x3, RZ ;  /* 0x000000032c2c7819 */ /* 0x000fe200000012ff */
[----:B------:R-:W-:Y:S01]  /*a6a0*/  UIADD3 UR7, UR7, UR8, URZ ;  /* 0x0000000807077290 */ /* 0x000fe2000fffe03f */
[----:B------:R-:W-:Y:S01]  /*a6b0*/  SHF.R.U64 R36, R36, 0x3, RZ ;  /* 0x0000000324247819 */ /* 0x000fe200000012ff */
[----:B------:R-:W-:Y:S01]  /*a6c0*/  UIMAD UR4, UR14, UR10, URZ ;  /* 0x0000000a0e0472a4 */ /* 0x000fe2000f8e023f */
[----:B------:R-:W-:Y:S01]  /*a6d0*/  IMAD.U32 R64, RZ, RZ, UR40 ;  /* 0x00000028ff407e24 */ /* 0x000fe2000f8e00ff */
[----:B------:R-:W-:Y:S01]  /*a6e0*/  LOP3.LUT R10, R10, R13, RZ, 0x3c, !PT ;  /* 0x0000000d0a0a7212 */ /* 0x000fe200078e3cff */
[----:B------:R-:W-:Y:S01]  /*a6f0*/  IMAD.X R11, RZ, RZ, R9, P5 ;  /* 0x000000ffff0b7224 */ /* 0x000fe200028e0609 */
[----:B------:R-:W-:Y:S01]  /*a700*/  LOP3.LUT R44, R44, R45, RZ, 0x3c, !PT ;  /* 0x0000002d2c2c7212 */ /* 0x000fe200078e3cff */
[----:B------:R-:W-:Y:S01]  /*a710*/  VIADD R6, R27, 0x8 ;  /* 0x000000081b067836 */ /* 0x000fe20000000000 */
[----:B------:R-:W-:Y:S01]  /*a720*/  LOP3.LUT R33, R8, 0x380, RZ, 0xc0, !PT ;  /* 0x0000038008217812 */ /* 0x000fe200078ec0ff */
[----:B-1----:R-:W1:Y:S01]  /*a730*/  @P1 LDC R21, c[0x0][0xbec] ;  /* 0x0002fb00ff151b82 */ /* 0x002e620000000800 */
[----:B------:R-:W-:Y:S01]  /*a740*/  IMAD R3, R18, 0x20, R19 ;  /* 0x0000002012037824 */ /* 0x000fe200078e0213 */
[----:B------:R-:W-:Y:S01]  /*a750*/  UIMAD UR4, UR41, UR11, UR4 ;  /* 0x0000000b290472a4 */ /* 0x000fe2000f8e0204 */
[--C-:B------:R-:W-:Y:S01]  /*a760*/  IMAD.X R13, RZ, RZ, R9.reuse, P6 ;  /* 0x000000ffff0d7224 */ /* 0x100fe200030e0609 */
[----:B------:R-:W-:Y:S01]  /*a770*/  UIMAD.WIDE.U32 UR6, UR41, UR10, UR6 ;  /* 0x0000000a290672a5 */ /* 0x000fe2000f8e0006 */
[----:B------:R-:W-:Y:S01]  /*a780*/  LOP3.LUT R36, R36, R37, RZ, 0x3c, !PT ;  /* 0x0000002524247212 */ /* 0x000fe200078e3cff */
[----:B------:R-:W-:Y:S01]  /*a790*/  IMAD.X R45, RZ, RZ, R9, P4 ;  /* 0x000000ffff2d7224 */ /* 0x000fe200020e0609 */
[----:B------:R-:W-:Y:S01]  /*a7a0*/  IADD3 R57, P6, R8, 0x8000, RZ ;  /* 0x0000800008397810 */ /* 0x000fe20007fde0ff */
[----:B------:R-:W-:Y:S01]  /*a7b0*/  IMAD R64, R64, 0x80, R3 ;  /* 0x0000008040407824 */ /* 0x000fe200078e0203 */
[C---:B------:R-:W-:Y:S01]  /*a7c0*/  IADD3 R53, P5, R8.reuse, 0x9000, RZ ;  /* 0x0000900008357810 */ /* 0x040fe20007fbe0ff */
[----:B------:R-:W-:Y:S01]  /*a7d0*/  IMAD.X R37, RZ, RZ, R9, P3 ;  /* 0x000000ffff257224 */ /* 0x000fe200018e0609 */
[C---:B------:R-:W-:Y:S01]  /*a7e0*/  IADD3 R49, P4, R8.reuse, 0xa000, RZ ;  /* 0x0000a00008317810 */ /* 0x040fe20007f9e0ff */
[----:B------:R-:W-:Y:S01]  /*a7f0*/  ULDC.64 UR8, c[0x0][0xaf0] ;  /* 0x0002bc0000087ab9 */ /* 0x000fe20000000a00 */
[----:B------:R-:W-:Y:S01]  /*a800*/  IADD3 R14, P3, R8, 0xb000, RZ ;  /* 0x0000b000080e7810 */ /* 0x000fe20007f7e0ff */
[----:B------:R-:W-:Y:S01]  /*a810*/  UIADD3 UR7, UR7, UR4, URZ ;  /* 0x0000000407077290 */ /* 0x000fe2000fffe03f */
[----:B------:R-:W-:Y:S01]  /*a820*/  LOP3.LUT R56, R57, 0x380, RZ, 0xc0, !PT ;  /* 0x0000038039387812 */ /* 0x000fe200078ec0ff */
[----:B------:R-:W-:Y:S01]  /*a830*/  UIMAD UR4, UR38, UR8, URZ ;  /* 0x00000008260472a4 */ /* 0x000fe2000f8e023f */
[----:B------:R-:W-:-:S02]  /*a840*/  LOP3.LUT R52, R53, 0x380, RZ, 0xc0, !PT ;  /* 0x0000038035347812 */ /* 0x000fc400078ec0ff */
[----:B------:R-:W-:Y:S01]  /*a850*/  ISETP.GE.OR P0, PT, R6, R66, P0 ;  /* 0x000000420600720c */ /* 0x000fe20000706670 */
[----:B------:R-:W-:Y:S01]  /*a860*/  IMAD.MOV.U32 R3, RZ, RZ, R64 ;  /* 0x000000ffff037224 */ /* 0x000fe200078e0040 */
[----:B------:R-:W-:Y:S01]  /*a870*/  LOP3.LUT R48, R49, 0x380, RZ, 0xc0, !PT ;  /* 0x0000038031307812 */ /* 0x000fe200078ec0ff */
[----:B------:R-:W-:Y:S01]  /*a880*/  IMAD.X R7, RZ, RZ, R9, P3 ;  /* 0x000000ffff077224 */ /* 0x000fe200018e0609 */
[----:B------:R-:W-:Y:S01]  /*a890*/  LOP3.LUT R5, R14, 0x380, RZ, 0xc0, !PT ;  /* 0x000003800e057812 */ /* 0x000fe200078ec0ff */
[----:B-1----:R-:W-:Y:S01]  /*a8a0*/  @P1 IMAD.HI.U32 R20, R64, R21, RZ ;  /* 0x0000001540141227 */ /* 0x002fe200078e00ff */
[----:B------:R-:W-:Y:S01]  /*a8b0*/  UIMAD UR4, UR37, UR9, UR4 ;  /* 0x00000009250472a4 */ /* 0x000fe2000f8e0204 */
[----:B------:R-:W-:Y:S01]  /*a8c0*/  SHF.R.U64 R56, R56, 0x3, RZ ;  /* 0x0000000338387819 */ /* 0x000fe200000012ff */
[----:B------:R-:W-:Y:S01]  /*a8d0*/  UIMAD.WIDE.U32 UR6, UR37, UR8, UR6 ;  /* 0x00000008250672a5 */ /* 0x000fe2000f8e0006 */
[----:B------:R-:W-:Y:S02]  /*a8e0*/  SHF.R.U64 R52, R52, 0x3, RZ ;  /* 0x0000000334347819 */ /* 0x000fe400000012ff */
[----:B------:R-:W-:-:S02]  /*a8f0*/  SHF.R.U64 R48, R48, 0x3, RZ ;  /* 0x0000000330307819 */ /* 0x000fc400000012ff */
[----:B------:R-:W-:Y:S01]  /*a900*/  SHF.R.U64 R33, R33, 0x3, RZ ;  /* 0x0000000321217819 */ /* 0x000fe200000012ff */
[----:B--2---:R1:W-:Y:S01]  /*a910*/  @!P0 ST.E desc[UR50][R50.64], R4 ;  /* 0x0000000432008985 */ /* 0x0043e2000c101932 */
[----:B0-----:R-:W-:Y:S02]  /*a920*/  @P1 SHF.R.U32.HI R3, RZ, R61, R20 ;  /* 0x0000003dff031219 */ /* 0x001fe40000011614 */
[----:B------:R-:W-:Y:S01]  /*a930*/  SHF.R.U64 R5, R5, 0x3, RZ ;  /* 0x0000000305057819 */ /* 0x000fe200000012ff */
[----:B------:R-:W-:Y:S01]  /*a940*/  UIADD3 UR4, UR7, UR4, URZ ;  /* 0x0000000407047290 */ /* 0x000fe2000fffe03f */
[----:B------:R-:W-:Y:S01]  /*a950*/  LOP3.LUT R56, R56, R57, RZ, 0x3c, !PT ;  /* 0x0000003938387212 */ /* 0x000fe200078e3cff */
[--C-:B------:R-:W-:Y:S01]  /*a960*/  IMAD.X R57, RZ, RZ, R9.reuse, P6 ;  /* 0x000000ffff397224 */ /* 0x100fe200030e0609 */
[----:B------:R-:W-:Y:S01]  /*a970*/  LOP3.LUT R52, R52, R53, RZ, 0x3c, !PT ;  /* 0x0000003534347212 */ /* 0x000fe200078e3cff */
[--C-:B------:R-:W-:Y:S01]  /*a980*/  IMAD.X R53, RZ, RZ, R9.reuse, P5 ;  /* 0x000000ffff357224 */ /* 0x100fe200028e0609 */
[----:B------:R-:W-:Y:S01]  /*a990*/  LOP3.LUT R48, R48, R49, RZ, 0x3c, !PT ;  /* 0x0000003130307212 */ /* 0x000fe200078e3cff */
[--C-:B------:R-:W-:Y:S01]  /*a9a0*/  IMAD.X R49, RZ, RZ, R9.reuse, P4 ;  /* 0x000000ffff317224 */ /* 0x100fe200020e0609 */
[----:B------:R-:W-:Y:S01]  /*a9b0*/  LOP3.LUT R32, R33, R8, RZ, 0x3c, !PT ;  /* 0x0000000821207212 */ /* 0x000fe200078e3cff */
[----:B------:R-:W-:Y:S01]  /*a9c0*/  IMAD.MOV.U32 R33, RZ, RZ, R9 ;  /* 0x000000ffff217224 */ /* 0x000fe200078e0009 */
[--C-:B------:R-:W-:Y:S01]  /*a9d0*/  SHF.R.S32.HI R60, RZ, 0x1f, R3.reuse ;  /* 0x0000001fff3c7819 */ /* 0x100fe20000011403 */
[----:B------:R-:W-:Y:S01]  /*a9e0*/  IMAD.MOV R61, RZ, RZ, -R3 ;  /* 0x000000ffff3d7224 */ /* 0x000fe200078e0a03 */
[----:B------:R-:W-:Y:S01]  /*a9f0*/  LOP3.LUT R6, R5, R14, RZ, 0x3c, !PT ;  /* 0x0000000e05067212 */ /* 0x000fe200078e3cff */
[----:B------:R-:W-:Y:S01]  /*aa00*/  IMAD.U32 R20, RZ, RZ, UR6 ;  /* 0x00000006ff147e24 */ /* 0x000fe2000f8e00ff */
[----:B------:R-:W5:Y:S01]  /*aa10*/  LD.E.128 R24, desc[UR50][R24.64] ;  /* 0x0000003218187980 */ /* 0x000f62000c101d00 */
[----:B------:R-:W-:Y:S01]  /*aa20*/  IMAD.U32 R21, RZ, RZ, UR7 ;  /* 0x00000007ff157e24 */ /* 0x000fe2000f8e00ff */
[----:B------:R-:W-:Y:S01]  /*aa30*/  ULDC.64 UR6, c[0x0][0xae0] ;  /* 0x0002b80000067ab9 */ /* 0x000fe20000000a00 */
[----:B------:R-:W-:Y:S01]  /*aa40*/  IMAD.U32 R21, RZ, RZ, UR4 ;  /* 0x00000004ff157e24 */ /* 0x000fe2000f8e00ff */
[----:B------:R-:W5:Y:S01]  /*aa50*/  LD.E.128 R32, desc[UR50][R32.64] ;  /* 0x0000003220207980 */ /* 0x000f62000c101d00 */
[----:B------:R-:W-:-:S02]  /*aa60*/  IMAD R60, R60, UR6, RZ ;  /* 0x000000063c3c7c24 */ /* 0x000fc4000f8e02ff */
[----:B------:R-:W-:Y:S01]  /*aa70*/  IMAD R61, R62, R61, R64 ;  /* 0x0000003d3e3d7224 */ /* 0x000fe200078e0240 */
[----:B------:R-:W5:Y:S01]  /*aa80*/  LD.E.128 R12, desc[UR50][R12.64] ;  /* 0x000000320c0c7980 */ /* 0x000f62000c101d00 */
[----:B------:R-:W-:-:S03]  /*aa90*/  IMAD.U32 R62, RZ, RZ, UR40 ;  /* 0x00000028ff3e7e24 */ /* 0x000fc6000f8e00ff */
[----:B------:R-:W5:Y:S01]  /*aaa0*/  LD.E.128 R8, desc[UR50][R10.64] ;  /* 0x000000320a087980 */ /* 0x000f62000c101d00 */
[----:B------:R-:W-:-:S03]  /*aab0*/  IMAD R65, R3, UR7, R60 ;  /* 0x0000000703417c24 */ /* 0x000fc6000f8e023c */
[----:B------:R-:W5:Y:S01]  /*aac0*/  LD.E.128 R44, desc[UR50][R44.64] ;  /* 0x000000322c2c7980 */ /* 0x000f62000c101d00 */
[----:B------:R-:W-:-:S03]  /*aad0*/  IMAD.WIDE.U32 R20, R3, UR6, R20 ;  /* 0x0000000603147c25 */ /* 0x000fc6000f8e0014 */
[----:B------:R-:W5:Y:S01]  /*aae0*/  LD.E.128 R40, desc[UR50][R40.64] ;  /* 0x0000003228287980 */ /* 0x000f62000c101d00 */
[----:B------:R-:W-:-:S03]  /*aaf0*/  SHF.R.S32.HI R3, RZ, 0x1f, R61 ;  /* 0x0000001fff037819 */ /* 0x000fc6000001143d */
[----:B------:R-:W5:Y:S04]  /*ab00*/  LD.E.128 R36, desc[UR50][R36.64] ;  /* 0x0000003224247980 */ /* 0x000f68000c101d00 */
[----:B------:R-:W5:Y:S04]  /*ab10*/  LD.E.128 R28, desc[UR50][R28.64] ;  /* 0x000000321c1c7980 */ /* 0x000f68000c101d00 */
[----:B------:R-:W5:Y:S04]  /*ab20*/  LD.E.128 R56, desc[UR50][R56.64] ;  /* 0x0000003238387980 */ /* 0x000f68000c101d00 */
[----:B------:R-:W5:Y:S04]  /*ab30*/  LD.E.128 R52, desc[UR50][R52.64] ;  /* 0x0000003234347980 */ /* 0x000f68000c101d00 */
[----:B-1----:R-:W5:Y:S04]  /*ab40*/  LD.E.128 R48, desc[UR50][R48.64] ;  /* 0x0000003230307980 */ /* 0x002f68000c101d00 */
[----:B------:R-:W5:Y:S01]  /*ab50*/  LD.E.128 R4, desc[UR50][R6.64] ;  /* 0x0000003206047980 */ /* 0x000f62000c101d00 */
[----:B------:R-:W-:Y:S01]  /*ab60*/  IMAD R67, R62, 0x80, R19 ;  /* 0x000000803e437824 */ /* 0x000fe200078e0213 */
[----:B------:R-:W-:Y:S01]  /*ab70*/  ULDC.64 UR6, c[0x0][0xad8] ;  /* 0x0002b60000067ab9 */ /* 0x000fe20000000a00 */
[----:B------:R-:W-:Y:S01]  /*ab80*/  @!PT LDS RZ, [RZ] ;  /* 0x00000000fffff984 */ /* 0x000fe20000000800 */
[----:B------:R-:W-:Y:S01]  /*ab90*/  @!PT LDS RZ, [RZ] ;  /* 0x00000000fffff984 */ /* 0x000fe20000000800 */
[----:B------:R-:W-:Y:S01]  /*aba0*/  @!PT LDS RZ, [RZ] ;  /* 0x00000000fffff984 */ /* 0x000fe20000000800 */
[----:B------:R-:W-:Y:S01]  /*abb0*/  @!PT LDS RZ, [RZ] ;  /* 0x00000000fffff984 */ /* 0x000fe20000000800 */
[----:B------:R0:W-:Y:S06]  /*abc0*/  MEMBAR.ALL.CTA ;  /* 0x0000000000007992 */ /* 0x0001ec0000008000 */
[----:B0-----:R-:W0:Y:S01]  /*abd0*/  FENCE.VIEW.ASYNC.S ;  /* 0x00000000000073c6 */ /* 0x001e220000000000 */
[----:B------:R-:W-:-:S02]  /*abe0*/  IMAD.IADD R21, R21, 0x1, R65 ;  /* 0x0000000115157824 */ /* 0x000fc400078e0241 */
[----:B------:R-:W-:Y:S02]  /*abf0*/  IMAD R60, R3, UR6, RZ ;  /* 0x00000006033c7c24 */ /* 0x000fe4000f8e02ff */
[----:B------:R-:W-:Y:S02]  /*ac00*/  VIADD R3, R67, 0x20 ;  /* 0x0000002043037836 */ /* 0x000fe40000000000 */
[C---:B------:R-:W-:Y:S02]  /*ac10*/  IMAD R65, R61.reuse, UR7, R60 ;  /* 0x000000073d417c24 */ /* 0x040fe4000f8e023c */
[----:B------:R-:W-:Y:S01]  /*ac20*/  IMAD.WIDE.U32 R20, R61, UR6, R20 ;  /* 0x000000063d147c25 */ /* 0x000fe2000f8e0014 */
[-C--:B------:R-:W-:Y:S01]  /*ac30*/  ISETP.GE.AND P1, PT, R3, R66.reuse, PT ;  /* 0x000000420300720c */ /* 0x080fe20003f26270 */
[----:B------:R-:W-:Y:S01]  /*ac40*/  ULDC.64 UR6, c[0x0][0xa80] ;  /* 0x0002a00000067ab9 */ /* 0x000fe20000000a00 */
[----:B------:R-:W-:Y:S01]  /*ac50*/  ISETP.GE.AND P2, PT, R67, R66, PT ;  /* 0x000000424300720c */ /* 0x000fe20003f46270 */
[----:B------:R-:W-:-:S02]  /*ac60*/  VIADD R0, R0, 0x33420 ;  /* 0x0003342000007836 */ /* 0x000fc40000000000 */
[----:B------:R-:W-:Y:S01]  /*ac70*/  VIADD R3, R67, 0x40 ;  /* 0x0000004043037836 */ /* 0x000fe20000000000 */
[C---:B------:R-:W-:Y:S01]  /*ac80*/  LEA R62, P3, R20.reuse, UR6, 0x1 ;  /* 0x00000006143e7c11 */ /* 0x040fe2000f8608ff */
[----:B------:R-:W-:Y:S01]  /*ac90*/  IMAD.IADD R21, R21, 0x1, R65 ;  /* 0x0000000115157824 */ /* 0x000fe200078e0241 */
[----:B------:R-:W-:Y:S02]  /*aca0*/  PRMT R0, RZ, 0x654, R0 ;  /* 0x00000654ff007816 */ /* 0x000fe40000000000 */
[----:B------:R-:W-:Y:S02]  /*acb0*/  ISETP.GE.AND P0, PT, R3, R66, PT ;  /* 0x000000420300720c */ /* 0x000fe40003f06270 */
[----:B------:R-:W-:Y:S01]  /*acc0*/  LEA.HI.X R3, R20, UR7, R21, 0x1, P3 ;  /* 0x0000000714037c11 */ /* 0x000fe200098f0c15 */
[----:B0-----:R0:W1:Y:S01]  /*acd0*/  SHFL.IDX PT, R65, R62, RZ, 0x181f ;  /* 0x00181fff3e417589 */ /* 0x00106200000e0000 */
[----:B------:R2:W-:Y:S01]  /*ace0*/  SYNCS.ARRIVE.TRANS64.RED.A1T0 RZ, [R0+URZ], RZ ;  /* 0x000000ff00ff79a7 */ /* 0x0005e2000810043f */
[----:B------:R-:W-:Y:S02]  /*acf0*/  BSSY B1, `(.L_x_219) ;  /* 0x0000010000017945 */ /* 0x000fe40003800000 */
[----:B--2---:R0:W2:Y:S02]  /*ad00*/  SHFL.IDX PT, R0, R3, RZ, 0x181f ;  /* 0x00181fff03007589 */ /* 0x0040a400000e0000 */
[----:B------:R-:W-:Y:S05]  /*ad10*/  @P2 BRA `(.L_x_220) ;  /* 0x0000000000342947 */ /* 0x000fea0003800000 */
[----:B------:R-:W-:Y:S02]  /*ad20*/  ULDC UR4, c[0x0][0xac8] ;  /* 0x0002b20000047ab9 */ /* 0x000fe40000000800 */
[----:B------:R-:W-:Y:S02]  /*ad30*/  ISETP.GE.AND P4, PT, R2, UR4, PT ;  /* 0x0000000402007c0c */ /* 0x000fe4000bf86270 */
[----:B------:R-:W-:Y:S02]  /*ad40*/  ISETP.GE.AND P3, PT, R16, UR4, PT ;  /* 0x0000000410007c0c */ /* 0x000fe4000bf66270 */
[----:B------:R-:W-:-:S09]  /*ad50*/  ISETP.GE.AND P2, PT, R17, UR4, PT ;  /* 0x0000000411007c0c */ /* 0x000fd2000bf46270 */
[-C--:B-1----:R-:W-:Y:S02]  /*ad60*/  @!P4 LEA R20, P6, R2, R65.reuse, 0x1 ;  /* 0x000000410214c211 */ /* 0x082fe400078c08ff */
[-C--:B------:R-:W-:Y:S02]  /*ad70*/  @!P3 LEA R60, P5, R16, R65.reuse, 0x1 ;  /* 0x00000041103cb211 */ /* 0x080fe400078a08ff */
[-C--:B--2---:R-:W-:Y:S02]  /*ad80*/  @!P4 LEA.HI.X R21, R2, R0.reuse, R227, 0x1, P6 ;  /* 0x000000000215c211 */ /* 0x084fe400030f0ce3 */
[C---:B------:R-:W-:Y:S02]  /*ad90*/  @!P2 LEA R64, P6, R17.reuse, R65, 0x1 ;  /* 0x000000411140a211 */ /* 0x040fe400078c08ff */
[-C--:B------:R-:W-:Y:S01]  /*ada0*/  @!P3 LEA.HI.X R61, R16, R0.reuse, R226, 0x1, P5 ;  /* 0x00000000103db211 */ /* 0x080fe200028f0ce2 */
[----:B-----5:R3:W-:Y:S01]  /*adb0*/  @!P4 ST.E.128 desc[UR50][R20.64], R32 ;  /* 0x000000201400c985 */ /* 0x0207e2000c101d32 */
[----:B------:R-:W-:-:S03]  /*adc0*/  @!P2 LEA.HI.X R65, R17, R0, R225, 0x1, P6 ;  /* 0x000000001141a211 */ /* 0x000fc600030f0ce1 */
[----:B------:R3:W-:Y:S04]  /*add0*/  @!P3 ST.E.128 desc[UR50][R60.64], R44 ;  /* 0x0000002c3c00b985 */ /* 0x0007e8000c101d32 */
[----:B------:R3:W-:Y:S02]  /*ade0*/  @!P2 ST.E.128 desc[UR50][R64.64], R56 ;  /* 0x000000384000a985 */ /* 0x0007e4000c101d32 */
.L_x_220:
[----:B------:R-:W-:Y:S05]  /*adf0*/  BSYNC B1 ;  /* 0x0000000000017941 */ /* 0x000fea0003800000 */
.L_x_219:
[----:B--2---:R2:W4:Y:S01]  /*ae00*/  SHFL.IDX PT, R0, R3, 0x1, 0x181f ;  /* 0x00381f0003007f89 */ /* 0x00452200000e0000 */
[----:B------:R-:W-:Y:S03]  /*ae10*/  BSSY B1, `(.L_x_221) ;  /* 0x0000010000017945 */ /* 0x000fe60003800000 */
[----:B---3-5:R2:W3:Y:S01]  /*ae20*/  SHFL.IDX PT, R35, R62, 0x1, 0x181f ;  /* 0x00381f003e237f89 */ /* 0x0284e200000e0000 */
[----:B------:R-:W-:Y:S05]  /*ae30*/  @P1 BRA `(.L_x_222) ;  /* 0x0000000000341947 */ /* 0x000fea0003800000 */
[----:B------:R-:W-:Y:S02]  /*ae40*/  ULDC UR4, c[0x0][0xac8] ;  /* 0x0002b20000047ab9 */ /* 0x000fe40000000800 */
[----:B------:R-:W-:Y:S02]  /*ae50*/  ISETP.GE.AND P4, PT, R2, UR4, PT ;  /* 0x0000000402007c0c */ /* 0x000fe4000bf86270 */
[----:B------:R-:W-:Y:S02]  /*ae60*/  ISETP.GE.AND P5, PT, R16, UR4, PT ;  /* 0x0000000410007c0c */ /* 0x000fe4000bfa6270 */
[----:B------:R-:W-:-:S09]  /*ae70*/  ISETP.GE.AND P6, PT, R17, UR4, PT ;  /* 0x0000000411007c0c */ /* 0x000fd2000bfc6270 */
[-C--:B---3--:R-:W-:Y:S02]  /*ae80*/  @!P4 LEA R20, P1, R2, R35.reuse, 0x1 ;  /* 0x000000230214c211 */ /* 0x088fe400078208ff */
[-C--:B------:R-:W-:Y:S02]  /*ae90*/  @!P5 LEA R32, P2, R16, R35.reuse, 0x1 ;  /* 0x000000231020d211 */ /* 0x080fe400078408ff */
[C---:B------:R-:W-:Y:S02]  /*aea0*/  @!P6 LEA R34, P3, R17.reuse, R35, 0x1 ;  /* 0x000000231122e211 */ /* 0x040fe400078608ff */
[-C--:B----4-:R-:W-:Y:S02]  /*aeb0*/  @!P4 LEA.HI.X R21, R2, R0.reuse, R227, 0x1, P1 ;  /* 0x000000000215c211 */ /* 0x090fe400008f0ce3 */
[-C--:B------:R-:W-:Y:S02]  /*aec0*/  @!P5 LEA.HI.X R33, R16, R0.reuse, R226, 0x1, P2 ;  /* 0x000000001021d211 */ /* 0x080fe400010f0ce2 */
[----:B------:R-:W-:Y:S01]  /*aed0*/  @!P6 LEA.HI.X R35, R17, R0, R225, 0x1, P3 ;  /* 0x000000001123e211 */ /* 0x000fe200018f0ce1 */
[----:B------:R3:W-:Y:S04]  /*aee0*/  @!P4 ST.E.128 desc[UR50][R20.64], R24 ;  /* 0x000000181400c985 */ /* 0x0007e8000c101d32 */
[----:B------:R3:W-:Y:S04]  /*aef0*/  @!P5 ST.E.128 desc[UR50][R32.64], R40 ;  /* 0x000000282000d985 */ /* 0x0007e8000c101d32 */
[----:B------:R3:W-:Y:S02]  /*af00*/  @!P6 ST.E.128 desc[UR50][R34.64], R52 ;  /* 0x000000342200e985 */ /* 0x0007e4000c101d32 */
.L_x_222:
[----:B------:R-:W-:Y:S05]  /*af10*/  BSYNC B1 ;  /* 0x0000000000017941 */ /* 0x000fea0003800000 */
.L_x_221:
[----:B----4-:R4:W0:Y:S01]  /*af20*/  SHFL.IDX PT, R0, R3, 0x2, 0x181f ;  /* 0x00581f0003007f89 */ /* 0x01082200000e0000 */
[----:B------:R-:W-:Y:S03]  /*af30*/  BSSY B1, `(.L_x_223) ;  /* 0x0000010000017945 */ /* 0x000fe60003800000 */
[----:B---3--:R4:W3:Y:S01]  /*af40*/  SHFL.IDX PT, R27, R62, 0x2, 0x181f ;  /* 0x00581f003e1b7f89 */ /* 0x0088e200000e0000 */
        /* <DEDUP_REMOVED lines=8> */
[-C--:B0-----:R-:W-:Y:S02]  /*afd0*/  @!P3 LEA.HI.X R21, R2, R0.reuse, R227, 0x1, P0 ;  /* 0x000000000215b211 */ /* 0x081fe400000f0ce3 */
[-C--:B------:R-:W-:Y:S02]  /*afe0*/  @!P4 LEA.HI.X R25, R16, R0.reuse, R226, 0x1, P1 ;  /* 0x000000001019c211 */ /* 0x080fe400008f0ce2 */
[----:B------:R-:W-:Y:S01]  /*aff0*/  @!P5 LEA.HI.X R27, R17, R0, R225, 0x1, P2 ;  /* 0x00000000111bd211 */ /* 0x000fe200010f0ce1 */
[----:B------:R0:W-:Y:S04]  /*b000*/  @!P3 ST.E.128 desc[UR50][R20.64], R12 ;  /* 0x0000000c1400b985 */ /* 0x0001e8000c101d32 */
[----:B------:R0:W-:Y:S04]  /*b010*/  @!P4 ST.E.128 desc[UR50][R24.64], R36 ;  /* 0x000000241800c985 */ /* 0x0001e8000c101d32 */
[----:B------:R0:W-:Y:S02]  /*b020*/  @!P5 ST.E.128 desc[UR50][R26.64], R48 ;  /* 0x000000301a00d985 */ /* 0x0001e4000c101d32 */
.L_x_224:
[----:B------:R-:W-:Y:S05]  /*b030*/  BSYNC B1 ;  /* 0x0000000000017941 */ /* 0x000fea0003800000 */
.L_x_223:
[----:B0-----:R-:W-:Y:S01]  /*b040*/  VIADD R0, R67, 0x60 ;  /* 0x0000006043007836 */ /* 0x001fe20000000000 */
[----:B--2-4-:R-:W0:Y:S04]  /*b050*/  SHFL.IDX PT, R3, R3, 0x3, 0x181f ;  /* 0x00781f0003037f89 */ /* 0x014e2800000e0000 */
[----:B------:R-:W-:Y:S01]  /*b060*/  ISETP.GE.AND P0, PT, R0, R66, PT ;  /* 0x000000420000720c */ /* 0x000fe20003f06270 */
[----:B------:R2:W4:-:S12]  /*b070*/  SHFL.IDX PT, R21, R62, 0x3, 0x181f ;  /* 0x00781f003e157f89 */ /* 0x00051800000e0000 */
[----:B--2---:R-:W-:Y:S05]  /*b080*/  @P0 BRA `(.L_x_225) ;  /* 0x0000000c00640947 */ /* 0x004fea0003800000 */
[----:B------:R-:W-:Y:S02]  /*b090*/  ULDC UR4, c[0x0][0xac8] ;  /* 0x0002b20000047ab9 */ /* 0x000fe40000000800 */
[----:B------:R-:W-:Y:S02]  /*b0a0*/  ISETP.GE.AND P2, PT, R2, UR4, PT ;  /* 0x0000000402007c0c */ /* 0x000fe4000bf46270 */
[----:B------:R-:W-:-:S11]  /*b0b0*/  ISETP.GE.AND P3, PT, R16, UR4, PT ;  /* 0x0000000410007c0c */ /* 0x000fd6000bf66270 */
[-C--:B----4-:R-:W-:Y:S02]  /*b0c0*/  @!P2 LEA R12, P0, R2, R21.reuse, 0x1 ;  /* 0x00000015020ca211 */ /* 0x090fe400078008ff */
[----:B------:R-:W-:Y:S02]  /*b0d0*/  @!P3 LEA R14, P1, R16, R21, 0x1 ;  /* 0x00000015100eb211 */ /* 0x000fe400078208ff */
[-C--:B0-----:R-:W-:Y:S02]  /*b0e0*/  @!P2 LEA.HI.X R13, R2, R3.reuse, R227, 0x1, P0 ;  /* 0x00000003020da211 */ /* 0x081fe400000f0ce3 */
[----:B------:R-:W-:Y:S02]  /*b0f0*/  @!P3 LEA.HI.X R15, R16, R3, R226, 0x1, P1 ;  /* 0x00000003100fb211 */ /* 0x000fe400008f0ce2 */
[----:B------:R-:W-:Y:S01]  /*b100*/  ISETP.GE.AND P0, PT, R17, UR4, PT ;  /* 0x0000000411007c0c */ /* 0x000fe2000bf06270 */
[----:B------:R2:W-:Y:S04]  /*b110*/  @!P2 ST.E.128 desc[UR50][R12.64], R8 ;  /* 0x000000080c00a985 */ /* 0x0005e8000c101d32 */
[----:B------:R2:W-:Y:S08]  /*b120*/  @!P3 ST.E.128 desc[UR50][R14.64], R28 ;  /* 0x0000001c0e00b985 */ /* 0x0005f0000c101d32 */
[----:B------:R-:W-:Y:S05]  /*b130*/  @P0 BRA `(.L_x_225) ;  /* 0x0000000c00380947 */ /* 0x000fea0003800000 */
[----:B--2---:R-:W-:-:S04]  /*b140*/  LEA R8, P0, R17, R21, 0x1 ;  /* 0x0000001511087211 */ /* 0x004fc800078008ff */
[----:B------:R-:W-:-:S05]  /*b150*/  LEA.HI.X R9, R17, R3, R225, 0x1, P0 ;  /* 0x0000000311097211 */ /* 0x000fca00000f0ce1 */
[----:B------:R0:W-:Y:S01]  /*b160*/  ST.E.128 desc[UR50][R8.64], R4 ;  /* 0x0000000408007985 */ /* 0x0001e2000c101d32 */
[----:B------:R-:W-:Y:S05]  /*b170*/  BRA `(.L_x_225) ;  /* 0x0000000c00287947 */ /* 0x000fea0003800000 */
.L_x_217:
[----:B------:R-:W-:Y:S01]  /*b180*/  ULDC.64 UR6, c[0x0][0xc00] ;  /* 0x0003000000067ab9 */ /* 0x000fe20000000a00 */
[----:B------:R-:W-:Y:S01]  /*b190*/  ULDC UR4, c[0x0][0xa88] ;  /* 0x0002a20000047ab9 */ /* 0x000fe20000000800 */
[----:B------:R-:W-:Y:S01]  /*b1a0*/  UISETP.NE.U32.AND UP0, UPT, UR6, URZ, UPT ;  /* 0x0000003f0600728c */ /* 0x000fe2000bf05070 */
[----:B------:R-:W0:Y:S03]  /*b1b0*/  LDC R11, c[0x0][0xbe8] ;  /* 0x0002fa00ff0b7b82 */ /* 0x000e260000000800 */
[----:B------:R-:W-:-:S03]  /*b1c0*/  UISETP.NE.AND.EX UP0, UPT, UR7, URZ, UPT, UP0 ;  /* 0x0000003f0700728c */ /* 0x000fc6000bf05300 */
[----:B------:R-:W-:Y:S02]  /*b1d0*/  ULDC.64 UR6, c[0x0][0xc00] ;  /* 0x0003000000067ab9 */ /* 0x000fe40000000a00 */
[----:B------:R-:W-:Y:S01]  /*b1e0*/  UIMAD.WIDE UR6, UR37, 0x4, UR6 ;  /* 0x00000004250678a5 */ /* 0x000fe2000f8e0206 */
[----:B------:R-:W-:-:S05]  /*b1f0*/  PLOP3.LUT P2, PT, PT, PT, UP0, 0x80, 0x0 ;  /* 0x000000000000781c */ /* 0x000fca0003f4f008 */
[----:B------:R-:W-:Y:S02]  /*b200*/  IMAD.U32 R4, RZ, RZ, UR6 ;  /* 0x00000006ff047e24 */ /* 0x000fe4000f8e00ff */
[----:B------:R-:W-:Y:S01]  /*b210*/  IMAD.U32 R5, RZ, RZ, UR7 ;  /* 0x00000007ff057e24 */ /* 0x000fe2000f8e00ff */
[----:B------:R-:W-:Y:S02]  /*b220*/  ULDC.64 UR6, c[0x0][0xc08] ;  /* 0x0003020000067ab9 */ /* 0x000fe40000000a00 */
[----:B------:R-:W-:-:S03]  /*b230*/  UISETP.NE.U32.AND UP1, UPT, UR6, URZ, UPT ;  /* 0x0000003f0600728c */ /* 0x000fc6000bf25070 */
[----:B------:R-:W2:Y:S01]  /*b240*/  @P2 LDG.E R3, desc[UR50][R4.64] ;  /* 0x0000003204032981 */ /* 0x000ea2000c1e1900 */
[----:B------:R-:W-:Y:S01]  /*b250*/  UISETP.NE.AND.EX UP1, UPT, UR7, URZ, UPT, UP1 ;  /* 0x0000003f0700728c */ /* 0x000fe2000bf25310 */
[----:B------:R-:W-:-:S05]  /*b260*/  IMAD.U32 R0, RZ, RZ, UR4 ;  /* 0x00000004ff007e24 */ /* 0x000fca000f8e00ff */
[----:B------:R-:W-:-:S05]  /*b270*/  PLOP3.LUT P3, PT, PT, PT, UP1, 0x80, 0x0 ;  /* 0x000000000000781c */ /* 0x000fca0003f6f018 */
[----:B------:R-:W-:Y:S02]  /*b280*/  @UP1 ULDC.64 UR6, c[0x0][0xc08] ;  /* 0x0003020000061ab9 */ /* 0x000fe40000000a00 */
[----:B------:R-:W-:-:S06]  /*b290*/  @UP1 UIMAD.WIDE UR6, UR37, 0x4, UR6 ;  /* 0x00000004250618a5 */ /* 0x000fcc000f8e0206 */
[----:B------:R-:W-:Y:S02]  /*b2a0*/  IMAD.U32 R6, RZ, RZ, UR6 ;  /* 0x00000006ff067e24 */ /* 0x000fe4000f8e00ff */
[----:B------:R-:W-:-:S05]  /*b2b0*/  IMAD.U32 R7, RZ, RZ, UR7 ;  /* 0x00000007ff077e24 */ /* 0x000fca000f8e00ff */
[----:B------:R1:W5:Y:S01]  /*b2c0*/  @P3 LDG.E R0, desc[UR50][R6.64] ;  /* 0x0000003206003981 */ /* 0x000362000c1e1900 */
[----:B0-----:R-:W-:Y:S01]  /*b2d0*/  ISETP.NE.AND P0, PT, R11, 0x1, PT ;  /* 0x000000010b00780c */ /* 0x001fe20003f05270 */
[----:B------:R-:W-:Y:S01]  /*b2e0*/  UMOV UR4, URZ ;  /* 0x0000003f00047c82 */ /* 0x000fe20008000000 */
[----:B------:R-:W-:Y:S01]  /*b2f0*/  USHF.R.S32.HI UR10, URZ, 0x1f, UR41 ;  /* 0x0000001f3f0a7899 */ /* 0x000fe20008011429 */
[----:B------:R-:W-:-:S10]  /*b300*/  ISETP.GE.AND P1, PT, R228, 0x80, PT ;  /* 0x00000080e400780c */ /* 0x000fd40003f26270 */
[----:B------:R-:W0:Y:S01]  /*b310*/  @P0 LDC R9, c[0x0][0xbec] ;  /* 0x0002fb00ff090b82 */ /* 0x000e220000000800 */
[----:B--2---:R-:W-:-:S13]  /*b320*/  @P2 R2UR UR4, R3 ;  /* 0x00000000030422ca */ /* 0x004fda00000e0000 */
[----:B------:R-:W-:Y:S01]  /*b330*/  USHF.R.S32.HI UR9, URZ, 0x1f, UR4 ;  /* 0x0000001f3f097899 */ /* 0x000fe20008011404 */
[----:B01----:R-:W-:Y:S11]  /*b340*/  @P3 BRA `(.L_x_226) ;  /* 0x0000000000103947 */ /* 0x003ff60003800000 */
[----:B------:R-:W-:Y:S05]  /*b350*/  @!P2 BRA `(.L_x_226) ;  /* 0x00000000000ca947 */ /* 0x000fea0003800000 */
[----:B------:R-:W2:Y:S04]  /*b360*/  LDG.E R3, desc[UR50][R4.64] ;  /* 0x0000003204037981 */ /* 0x000ea8000c1e1900 */
[----:B-----5:R-:W2:Y:S02]  /*b370*/  LDG.E R0, desc[UR50][R4.64+0x4] ;  /* 0x0000043204007981 */ /* 0x020ea4000c1e1900 */
[----:B--2---:R-:W-:-:S07]  /*b380*/  IMAD.IADD R0, R0, 0x1, -R3 ;  /* 0x0000000100007824 */ /* 0x004fce00078e0a03 */
.L_x_226:
[----:B------:R-:W-:Y:S01]  /*b390*/  USEL UR37, UR37, URZ, !UP0 ;  /* 0x0000003f25257287 */ /* 0x000fe2000c000000 */
[----:B------:R-:W-:Y:S01]  /*b3a0*/  BSSY B1, `(.L_x_227) ;  /* 0x000002d000017945 */ /* 0x000fe20003800000 */
[----:B------:R-:W-:-:S03]  /*b3b0*/  USEL UR38, UR38, URZ, !UP0 ;  /* 0x0000003f26267287 */ /* 0x000fc6000c000000 */
[----:B------:R-:W-:Y:S09]  /*b3c0*/  @P1 BRA `(.L_x_228) ;  /* 0x0000000000a81947 */ /* 0x000ff20003800000 */
[----:B------:R-:W0:Y:S01]  /*b3d0*/  S2R R4, SR_TID.X ;  /* 0x0000000000047919 */ /* 0x000e220000002100 */
[----:B------:R-:W1:Y:S01]  /*b3e0*/  LDC R6, c[0x0][0xbe8] ;  /* 0x0002fa00ff067b82 */ /* 0x000e620000000800 */
[----:B------:R-:W-:-:S04]  /*b3f0*/  IMAD.U32 R3, RZ, RZ, UR40 ;  /* 0x00000028ff037e24 */ /* 0x000fc8000f8e00ff */
[----:B0-----:R-:W-:Y:S02]  /*b400*/  IMAD R3, R3, 0x80, R4 ;  /* 0x0000008003037824 */ /* 0x001fe400078e0204 */
[----:B-1---5:R-:W-:Y:S02]  /*b410*/  IMAD R4, R0, R6, RZ ;  /* 0x0000000600047224 */ /* 0x022fe400078e02ff */
[----:B------:R-:W-:-:S05]  /*b420*/  VIADD R5, R3, 0xffffff80 ;  /* 0xffffff8003057836 */ /* 0x000fca0000000000 */
[----:B------:R-:W-:-:S13]  /*b430*/  ISETP.GE.AND P1, PT, R5, R4, PT ;  /* 0x000000040500720c */ /* 0x000fda0003f26270 */
[----:B------:R-:W-:Y:S05]  /*b440*/  @P1 BRA `(.L_x_228) ;  /* 0x0000000000881947 */ /* 0x000fea0003800000 */
[----:B------:R-:W-:Y:S01]  /*b450*/  ISETP.NE.AND P1, PT, R6, 0x1, PT ;  /* 0x000000010600780c */ /* 0x000fe20003f25270 */
[----:B------:R-:W-:Y:S01]  /*b460*/  ULDC.64 UR12, c[0x0][0xb90] ;  /* 0x0002e400000c7ab9 */ /* 0x000fe20000000a00 */
[----:B------:R-:W-:Y:S01]  /*b470*/  UMOV UR6, UR4 ;  /* 0x0000000400067c82 */ /* 0x000fe20008000000 */
[----:B------:R-:W-:Y:S01]  /*b480*/  UIMAD UR8, UR10, UR12, URZ ;  /* 0x0000000c0a0872a4 */ /* 0x000fe2000f8e023f */
[----:B------:R-:W-:Y:S02]  /*b490*/  UMOV UR7, UR9 ;  /* 0x0000000900077c82 */ /* 0x000fe40008000000 */
[----:B------:R-:W-:Y:S02]  /*b4a0*/  UIMAD.WIDE.U32 UR6, UR41, UR12, UR6 ;  /* 0x0000000c290672a5 */ /* 0x000fe4000f8e0006 */
[----:B------:R-:W-:-:S03]  /*b4b0*/  UIMAD UR8, UR41, UR13, UR8 ;  /* 0x0000000d290872a4 */ /* 0x000fc6000f8e0208 */
[----:B------:R-:W-:Y:S02]  /*b4c0*/  ULDC.64 UR12, c[0x0][0xb98] ;  /* 0x0002e600000c7ab9 */ /* 0x000fe40000000a00 */
[----:B------:R-:W0:Y:S01]  /*b4d0*/  @P1 LDC R4, c[0x0][0xbec] ;  /* 0x0002fb00ff041b82 */ /* 0x000e220000000800 */
[----:B------:R-:W-:Y:S02]  /*b4e0*/  UIADD3 UR7, UR7, UR8, URZ ;  /* 0x0000000807077290 */ /* 0x000fe4000fffe03f */
[----:B------:R-:W-:Y:S02]  /*b4f0*/  UIMAD UR8, UR38, UR12, URZ ;  /* 0x0000000c260872a4 */ /* 0x000fe4000f8e023f */
[----:B------:R-:W-:Y:S02]  /*b500*/  UIMAD.WIDE.U32 UR6, UR37, UR12, UR6 ;  /* 0x0000000c250672a5 */ /* 0x000fe4000f8e0006 */
[----:B------:R-:W-:Y:S01]  /*b510*/  UIMAD UR8, UR37, UR13, UR8 ;  /* 0x0000000d250872a4 */ /* 0x000fe2000f8e0208 */
[----:B------:R-:W1:Y:S02]  /*b520*/  @P1 LDC R8, c[0x0][0xbf0] ;  /* 0x0002fc00ff081b82 */ /* 0x000e640000000800 */
[----:B------:R-:W-:Y:S01]  /*b530*/  ULDC.64 UR12, c[0x0][0xb88] ;  /* 0x0002e200000c7ab9 */ /* 0x000fe20000000a00 */
[----:B0-----:R-:W-:-:S04]  /*b540*/  @P1 IMAD.HI.U32 R3, R5, R4, RZ ;  /* 0x0000000405031227 */ /* 0x001fc800078e00ff */
[----:B------:R-:W-:Y:S01]  /*b550*/  IMAD.MOV.U32 R4, RZ, RZ, R5 ;  /* 0x000000ffff047224 */ /* 0x000fe200078e0005 */
[----:B-1----:R-:W-:Y:S01]  /*b560*/  @P1 SHF.R.U32.HI R4, RZ, R8, R3 ;  /* 0x00000008ff041219 */ /* 0x002fe20000011603 */
[----:B------:R-:W-:-:S04]  /*b570*/  IMAD.U32 R8, RZ, RZ, UR8 ;  /* 0x00000008ff087e24 */ /* 0x000fc8000f8e00ff */
[----:B------:R-:W-:-:S04]  /*b580*/  IMAD.MOV R3, RZ, RZ, -R4 ;  /* 0x000000ffff037224 */ /* 0x000fc800078e0a04 */
[----:B------:R-:W-:Y:S01]  /*b590*/  IMAD R3, R6, R3, R5 ;  /* 0x0000000306037224 */ /* 0x000fe200078e0205 */
[----:B------:R-:W-:Y:S02]  /*b5a0*/  SHF.R.S32.HI R5, RZ, 0x1f, R4 ;  /* 0x0000001fff057819 */ /* 0x000fe40000011404 */
[----:B------:R-:W-:Y:S02]  /*b5b0*/  IADD3 R4, P1, R4, UR6, RZ ;  /* 0x0000000604047c10 */ /* 0x000fe4000ff3e0ff */
[----:B------:R-:W-:Y:S02]  /*b5c0*/  SHF.R.S32.HI R6, RZ, 0x1f, R3 ;  /* 0x0000001fff067819 */ /* 0x000fe40000011403 */
[----:B------:R-:W-:Y:S01]  /*b5d0*/  IADD3.X R5, R5, UR7, R8, P1, !PT ;  /* 0x0000000705057c10 */ /* 0x000fe20008ffe408 */
[----:B------:R-:W-:Y:S02]  /*b5e0*/  ULDC.64 UR6, c[0x0][0xb50] ;  /* 0x0002d40000067ab9 */ /* 0x000fe40000000a00 */
[----:B------:R-:W-:-:S02]  /*b5f0*/  IMAD R6, R6, UR12, RZ ;  /* 0x0000000c06067c24 */ /* 0x000fc4000f8e02ff */
[----:B------:R-:W-:-:S04]  /*b600*/  IMAD.WIDE.U32 R4, R3, UR12, R4 ;  /* 0x0000000c03047c25 */ /* 0x000fc8000f8e0004 */
[----:B------:R-:W-:Y:S01]  /*b610*/  IMAD R7, R3, UR13, R6 ;  /* 0x0000000d03077c24 */ /* 0x000fe2000f8e0206 */
[----:B------:R-:W-:-:S03]  /*b620*/  LEA R6, P1, R4, UR6, 0x2 ;  /* 0x0000000604067c11 */ /* 0x000fc6000f8210ff */
[----:B------:R-:W-:-:S05]  /*b630*/  IMAD.IADD R3, R5, 0x1, R7 ;  /* 0x0000000105037824 */ /* 0x000fca00078e0207 */
[----:B------:R-:W-:Y:S01]  /*b640*/  LEA.HI.X R7, R4, UR7, R3, 0x2, P1 ;  /* 0x0000000704077c11 */ /* 0x000fe200088f1403 */
[----:B------:R-:W-:-:S05]  /*b650*/  IMAD.MOV.U32 R3, RZ, RZ, -0x800000 ;  /* 0xff800000ff037424 */ /* 0x000fca00078e00ff */
[----:B------:R0:W-:Y:S02]  /*b660*/  STG.E desc[UR50][R6.64], R3 ;  /* 0x0000000306007986 */ /* 0x0001e4000c101932 */
.L_x_228:
[----:B------:R-:W-:Y:S05]  /*b670*/  BSYNC B1 ;  /* 0x0000000000017941 */ /* 0x000fea0003800000 */
.L_x_227:
[----:B------:R-:W1:Y:S01]  /*b680*/  @P0 LDC R5, c[0x0][0xbf0] ;  /* 0x0002fc00ff050b82 */ /* 0x000e620000000800 */
[----:B------:R-:W-:Y:S01]  /*b690*/  ULDC.64 UR12, c[0x0][0xaa0] ;  /* 0x0002a800000c7ab9 */ /* 0x000fe20000000a00 */
[----:B0-----:R-:W-:Y:S01]  /*b6a0*/  IMAD R3, R18, 0x20, R19 ;  /* 0x0000002012037824 */ /* 0x001fe200078e0213 */
[----:B------:R-:W-:Y:S01]  /*b6b0*/  UIMAD UR8, UR9, UR12, URZ ;  /* 0x0000000c090872a4 */ /* 0x000fe2000f8e023f */
[----:B------:R-:W-:Y:S01]  /*b6c0*/  IMAD.U32 R8, RZ, RZ, UR40 ;  /* 0x00000028ff087e24 */ /* 0x000fe2000f8e00ff */
[----:B------:R-:W-:Y:S01]  /*b6d0*/  UIMAD.WIDE.U32 UR6, UR4, UR12, URZ ;  /* 0x0000000c040672a5 */ /* 0x000fe2000f8e003f */
[----:B------:R-:W-:Y:S01]  /*b6e0*/  BSSY B1, `(.L_x_229) ;  /* 0x000003d000017945 */ /* 0x000fe20003800000 */
[----:B------:R-:W-:Y:S01]  /*b6f0*/  UIMAD UR8, UR4, UR13, UR8 ;  /* 0x0000000d040872a4 */ /* 0x000fe2000f8e0208 */
[----:B------:R-:W-:Y:S02]  /*b700*/  IMAD R8, R8, 0x80, R3 ;  /* 0x0000008008087824 */ /* 0x000fe400078e0203 */
[----:B------:R-:W-:Y:S01]  /*b710*/  ULDC.64 UR12, c[0x0][0xae8] ;  /* 0x0002ba00000c7ab9 */ /* 0x000fe20000000a00 */
[----:B------:R-:W-:Y:S01]  /*b720*/  UIADD3 UR7, UR7, UR8, URZ ;  /* 0x0000000807077290 */ /* 0x000fe2000fffe03f */
[----:B------:R-:W-:Y:S01]  /*b730*/  @P0 IMAD.HI.U32 R4, R8, R9, RZ ;  /* 0x0000000908040227 */ /* 0x000fe200078e00ff */
[----:B------:R-:W-:-:S02]  /*b740*/  UIMAD UR4, UR10, UR12, URZ ;  /* 0x0000000c0a0472a4 */ /* 0x000fc4000f8e023f */
[----:B------:R-:W-:Y:S01]  /*b750*/  UIMAD.WIDE.U32 UR6, UR41, UR12, UR6 ;  /* 0x0000000c290672a5 */ /* 0x000fe2000f8e0006 */
[----:B------:R-:W-:Y:S01]  /*b760*/  IMAD.MOV.U32 R3, RZ, RZ, R8 ;  /* 0x000000ffff037224 */ /* 0x000fe200078e0008 */
[----:B------:R-:W-:Y:S01]  /*b770*/  UIMAD UR4, UR41, UR13, UR4 ;  /* 0x0000000d290472a4 */ /* 0x000fe2000f8e0204 */
[----:B------:R-:W-:-:S03]  /*b780*/  ULDC.64 UR8, c[0x0][0xaf0] ;  /* 0x0002bc0000087ab9 */ /* 0x000fc60000000a00 */
[----:B------:R-:W-:Y:S02]  /*b790*/  UIADD3 UR7, UR7, UR4, URZ ;  /* 0x0000000407077290 */ /* 0x000fe4000fffe03f */
[----:B------:R-:W-:Y:S01]  /*b7a0*/  UIMAD UR4, UR38, UR8, URZ ;  /* 0x00000008260472a4 */ /* 0x000fe2000f8e023f */
[----:B-1----:R-:W-:Y:S01]  /*b7b0*/  @P0 SHF.R.U32.HI R3, RZ, R5, R4 ;  /* 0x00000005ff030219 */ /* 0x002fe20000011604 */
[----:B------:R-:W-:Y:S02]  /*b7c0*/  UIMAD.WIDE.U32 UR6, UR37, UR8, UR6 ;  /* 0x00000008250672a5 */ /* 0x000fe4000f8e0006 */
[----:B------:R-:W-:Y:S01]  /*b7d0*/  UIMAD UR4, UR37, UR9, UR4 ;  /* 0x00000009250472a4 */ /* 0x000fe2000f8e0204 */
[--C-:B------:R-:W-:Y:S01]  /*b7e0*/  SHF.R.S32.HI R4, RZ, 0x1f, R3.reuse ;  /* 0x0000001fff047819 */ /* 0x100fe20000011403 */
[----:B------:R-:W-:Y:S01]  /*b7f0*/  IMAD.MOV R7, RZ, RZ, -R3 ;  /* 0x000000ffff077224 */ /* 0x000fe200078e0a03 */
[----:B------:R-:W-:Y:S01]  /*b800*/  ULDC.64 UR8, c[0x0][0xae0] ;  /* 0x0002b80000087ab9 */ /* 0x000fe20000000a00 */
[----:B------:R-:W-:-:S02]  /*b810*/  UIADD3 UR4, UR7, UR4, URZ ;  /* 0x0000000407047290 */ /* 0x000fc4000fffe03f */
[----:B------:R-:W-:Y:S02]  /*b820*/  IMAD.U32 R5, RZ, RZ, UR7 ;  /* 0x00000007ff057e24 */ /* 0x000fe4000f8e00ff */
[----:B------:R-:W-:Y:S02]  /*b830*/  IMAD R6, R4, UR8, RZ ;  /* 0x0000000804067c24 */ /* 0x000fe4000f8e02ff */
[----:B------:R-:W-:Y:S01]  /*b840*/  IMAD.U32 R4, RZ, RZ, UR6 ;  /* 0x00000006ff047e24 */ /* 0x000fe2000f8e00ff */
[----:B------:R-:W-:Y:S01]  /*b850*/  ULDC.64 UR6, c[0x0][0xad8] ;  /* 0x0002b60000067ab9 */ /* 0x000fe20000000a00 */
[----:B------:R-:W-:Y:S02]  /*b860*/  IMAD.U32 R5, RZ, RZ, UR4 ;  /* 0x00000004ff057e24 */ /* 0x000fe4000f8e00ff */
[----:B------:R-:W-:Y:S02]  /*b870*/  IMAD R7, R11, R7, R8 ;  /* 0x000000070b077224 */ /* 0x000fe400078e0208 */
[----:B------:R-:W-:-:S02]  /*b880*/  IMAD R9, R3, UR9, R6 ;  /* 0x0000000903097c24 */ /* 0x000fc4000f8e0206 */
[----:B------:R-:W-:Y:S01]  /*b890*/  IMAD.WIDE.U32 R4, R3, UR8, R4 ;  /* 0x0000000803047c25 */ /* 0x000fe2000f8e0004 */
[----:B------:R-:W-:-:S03]  /*b8a0*/  SHF.R.S32.HI R3, RZ, 0x1f, R7 ;  /* 0x0000001fff037819 */ /* 0x000fc60000011407 */
[----:B------:R-:W-:Y:S02]  /*b8b0*/  IMAD.U32 R8, RZ, RZ, UR40 ;  /* 0x00000028ff087e24 */ /* 0x000fe4000f8e00ff */
[----:B------:R-:W-:Y:S02]  /*b8c0*/  IMAD.IADD R5, R5, 0x1, R9 ;  /* 0x0000000105057824 */ /* 0x000fe400078e0209 */
[----:B------:R-:W-:Y:S02]  /*b8d0*/  IMAD R6, R3, UR6, RZ ;  /* 0x0000000603067c24 */ /* 0x000fe4000f8e02ff */
[----:B------:R-:W-:Y:S02]  /*b8e0*/  IMAD R8, R8, 0x80, R19 ;  /* 0x0000008008087824 */ /* 0x000fe400078e0213 */
[----:B-----5:R-:W-:Y:S02]  /*b8f0*/  IMAD R11, R0, R11, RZ ;  /* 0x0000000b000b7224 */ /* 0x020fe400078e02ff */
[----:B------:R-:W-:-:S02]  /*b900*/  IMAD R3, R7, UR7, R6 ;  /* 0x0000000707037c24 */ /* 0x000fc4000f8e0206 */
[----:B------:R-:W-:Y:S01]  /*b910*/  IMAD.WIDE.U32 R4, R7, UR6, R4 ;  /* 0x0000000607047c25 */ /* 0x000fe2000f8e0004 */
[C---:B------:R-:W-:Y:S01]  /*b920*/  ISETP.GE.AND P2, PT, R8.reuse, R11, PT ;  /* 0x0000000b0800720c */ /* 0x040fe20003f46270 */
[----:B------:R-:W-:Y:S02]  /*b930*/  ULDC.64 UR6, c[0x0][0xa80] ;  /* 0x0002a00000067ab9 */ /* 0x000fe40000000a00 */
[----:B------:R-:W-:Y:S01]  /*b940*/  VIADD R0, R8, 0x20 ;  /* 0x0000002008007836 */ /* 0x000fe20000000000 */
[----:B------:R-:W-:Y:S01]  /*b950*/  LEA R6, P3, R4, UR6, 0x1 ;  /* 0x0000000604067c11 */ /* 0x000fe2000f8608ff */
[----:B------:R-:W-:-:S03]  /*b960*/  IMAD.IADD R3, R5, 0x1, R3 ;  /* 0x0000000105037824 */ /* 0x000fc600078e0203 */
[-C--:B------:R-:W-:Y:S01]  /*b970*/  ISETP.GE.AND P1, PT, R0, R11.reuse, PT ;  /* 0x0000000b0000720c */ /* 0x080fe20003f26270 */
[----:B------:R-:W-:Y:S01]  /*b980*/  VIADD R0, R8, 0x40 ;  /* 0x0000004008007836 */ /* 0x000fe20000000000 */
[----:B------:R-:W-:Y:S01]  /*b990*/  LEA.HI.X R3, R4, UR7, R3, 0x1, P3 ;  /* 0x0000000704037c11 */ /* 0x000fe200098f0c03 */
[----:B------:R0:W1:Y:S03]  /*b9a0*/  SHFL.IDX PT, R5, R6, RZ, 0x181f ;  /* 0x00181fff06057589 */ /* 0x00006600000e0000 */
[----:B------:R-:W-:Y:S02]  /*b9b0*/  ISETP.GE.AND P0, PT, R0, R11, PT ;  /* 0x0000000b0000720c */ /* 0x000fe40003f06270 */
[----:B------:R0:W2:Y:S01]  /*b9c0*/  SHFL.IDX PT, R0, R3, RZ, 0x181f ;  /* 0x00181fff03007589 */ /* 0x0000a200000e0000 */
[----:B------:R-:W-:Y:S10]  /*b9d0*/  @P2 BRA `(.L_x_230) ;  /* 0x0000000000342947 */ /* 0x000ff40003800000 */
        /* <DEDUP_REMOVED lines=9> */
[----:B------:R3:W-:Y:S01]  /*ba70*/  @!P4 ST.E.128 desc[UR50][R12.64], RZ ;  /* 0x000000ff0c00c985 */ /* 0x0007e2000c101d32 */
[----:B------:R-:W-:-:S03]  /*ba80*/  @!P2 LEA.HI.X R5, R17, R0, R225, 0x1, P6 ;  /* 0x000000001105a211 */ /* 0x000fc600030f0ce1 */
[----:B------:R3:W-:Y:S04]  /*ba90*/  @!P3 ST.E.128 desc[UR50][R14.64], RZ ;  /* 0x000000ff0e00b985 */ /* 0x0007e8000c101d32 */
[----:B------:R3:W-:Y:S02]  /*baa0*/  @!P2 ST.E.128 desc[UR50][R4.64], RZ ;  /* 0x000000ff0400a985 */ /* 0x0007e4000c101d32 */
.L_x_230:
[----:B------:R-:W-:Y:S05]  /*bab0*/  BSYNC B1 ;  /* 0x0000000000017941 */ /* 0x000fea0003800000 */
.L_x_229:
[----:B--2---:R2:W4:Y:S01]  /*bac0*/  SHFL.IDX PT, R0, R3, 0x1, 0x181f ;  /* 0x00381f0003007f89 */ /* 0x00452200000e0000 */
[----:B------:R-:W-:Y:S03]  /*bad0*/  BSSY B1, `(.L_x_231) ;  /* 0x0000010000017945 */ /* 0x000fe60003800000 */
[----:B-1-3--:R2:W1:Y:S01]  /*bae0*/  SHFL.IDX PT, R5, R6, 0x1, 0x181f ;  /* 0x00381f0006057f89 */ /* 0x00a46200000e0000 */
[----:B------:R-:W-:Y:S05]  /*baf0*/  @P1 BRA `(.L_x_232) ;  /* 0x0000000000341947 */ /* 0x000fea0003800000 */
[----:B------:R-:W-:Y:S02]  /*bb00*/  ULDC UR4, c[0x0][0xac8] ;  /* 0x0002b20000047ab9 */ /* 0x000fe40000000800 */
[----:B------:R-:W-:Y:S02]  /*bb10*/  ISETP.GE.AND P4, PT, R2, UR4, PT ;  /* 0x0000000402007c0c */ /* 0x000fe4000bf86270 */
[----:B------:R-:W-:Y:S02]  /*bb20*/  ISETP.GE.AND P5, PT, R16, UR4, PT ;  /* 0x0000000410007c0c */ /* 0x000fe4000bfa6270 */
[----:B------:R-:W-:-:S09]  /*bb30*/  ISETP.GE.AND P6, PT, R17, UR4, PT ;  /* 0x0000000411007c0c */ /* 0x000fd2000bfc6270 */
[-C--:B-1----:R-:W-:Y:S02]  /*bb40*/  @!P4 LEA R12, P1, R2, R5.reuse, 0x1 ;  /* 0x00000005020cc211 */ /* 0x082fe400078208ff */
[-C--:B------:R-:W-:Y:S02]  /*bb50*/  @!P5 LEA R14, P2, R16, R5.reuse, 0x1 ;  /* 0x00000005100ed211 */ /* 0x080fe400078408ff */
[C---:B------:R-:W-:Y:S02]  /*bb60*/  @!P6 LEA R4, P3, R17.reuse, R5, 0x1 ;  /* 0x000000051104e211 */ /* 0x040fe400078608ff */
[-C--:B----4-:R-:W-:Y:S02]  /*bb70*/  @!P4 LEA.HI.X R13, R2, R0.reuse, R227, 0x1, P1 ;  /* 0x00000000020dc211 */ /* 0x090fe400008f0ce3 */
[-C--:B------:R-:W-:Y:S02]  /*bb80*/  @!P5 LEA.HI.X R15, R16, R0.reuse, R226, 0x1, P2 ;  /* 0x00000000100fd211 */ /* 0x080fe400010f0ce2 */
[----:B------:R-:W-:Y:S01]  /*bb90*/  @!P6 LEA.HI.X R5, R17, R0, R225, 0x1, P3 ;  /* 0x000000001105e211 */ /* 0x000fe200018f0ce1 */
[----:B------:R3:W-:Y:S04]  /*bba0*/  @!P4 ST.E.128 desc[UR50][R12.64], RZ ;  /* 0x000000ff0c00c985 */ /* 0x0007e8000c101d32 */
[----:B------:R3:W-:Y:S04]  /*bbb0*/  @!P5 ST.E.128 desc[UR50][R14.64], RZ ;  /* 0x000000ff0e00d985 */ /* 0x0007e8000c101d32 */
[----:B------:R3:W-:Y:S02]  /*bbc0*/  @!P6 ST.E.128 desc[UR50][R4.64], RZ ;  /* 0x000000ff0400e985 */ /* 0x0007e4000c101d32 */
.L_x_232:
[----:B------:R-:W-:Y:S05]  /*bbd0*/  BSYNC B1 ;  /* 0x0000000000017941 */ /* 0x000fea0003800000 */
.L_x_231:
[----:B----4-:R4:W0:Y:S01]  /*bbe0*/  SHFL.IDX PT, R0, R3, 0x2, 0x181f ;  /* 0x00581f0003007f89 */ /* 0x01082200000e0000 */
        /* <DEDUP_REMOVED lines=10> */
[-C--:B0-----:R-:W-:Y:S02]  /*bc90*/  @!P3 LEA.HI.X R13, R2, R0.reuse, R227, 0x1, P0 ;  /* 0x00000000020db211 */ /* 0x081fe400000f0ce3 */
[-C--:B------:R-:W-:Y:S02]  /*bca0*/  @!P4 LEA.HI.X R15, R16, R0.reuse, R226, 0x1, P1 ;  /* 0x00000000100fc211 */ /* 0x080fe400008f0ce2 */
[----:B------:R-:W-:Y:S01]  /*bcb0*/  @!P5 LEA.HI.X R5, R17, R0, R225, 0x1, P2 ;  /* 0x000000001105d211 */ /* 0x000fe200010f0ce1 */
[----:B------:R3:W-:Y:S04]  /*bcc0*/  @!P3 ST.E.128 desc[UR50][R12.64], RZ ;  /* 0x000000ff0c00b985 */ /* 0x0007e8000c101d32 */
[----:B------:R3:W-:Y:S04]  /*bcd0*/  @!P4 ST.E.128 desc[UR50][R14.64], RZ ;  /* 0x000000ff0e00c985 */ /* 0x0007e8000c101d32 */
[----:B------:R3:W-:Y:S02]  /*bce0*/  @!P5 ST.E.128 desc[UR50][R4.64], RZ ;  /* 0x000000ff0400d985 */ /* 0x0007e4000c101d32 */
.L_x_234:
[----:B------:R-:W-:Y:S05]  /*bcf0*/  BSYNC B1 ;  /* 0x0000000000017941 */ /* 0x000fea0003800000 */
.L_x_233:
[----:B0-----:R-:W-:Y:S01]  /*bd00*/  VIADD R0, R8, 0x60 ;  /* 0x0000006008007836 */ /* 0x001fe20000000000 */
[----:B--2-4-:R-:W0:Y:S04]  /*bd10*/  SHFL.IDX PT, R3, R3, 0x3, 0x181f ;  /* 0x00781f0003037f89 */ /* 0x014e2800000e0000 */
[----:B------:R-:W-:Y:S01]  /*bd20*/  ISETP.GE.AND P0, PT, R0, R11, PT ;  /* 0x0000000b0000720c */ /* 0x000fe20003f06270 */
[----:B-1-3--:R1:W2:-:S12]  /*bd30*/  SHFL.IDX PT, R5, R6, 0x3, 0x181f ;  /* 0x00781f0006057f89 */ /* 0x00a29800000e0000 */
[----:B-1----:R-:W-:Y:S05]  /*bd40*/  @P0 BRA `(.L_x_225) ;  /* 0x0000000000340947 */ /* 0x002fea0003800000 */
[----:B------:R-:W-:Y:S02]  /*bd50*/  ULDC UR4, c[0x0][0xac8] ;  /* 0x0002b20000047ab9 */ /* 0x000fe40000000800 */
[----:B------:R-:W-:Y:S02]  /*bd60*/  ISETP.GE.AND P3, PT, R2, UR4, PT ;  /* 0x0000000402007c0c */ /* 0x000fe4000bf66270 */
[----:B------:R-:W-:Y:S02]  /*bd70*/  ISETP.GE.AND P4, PT, R16, UR4, PT ;  /* 0x0000000410007c0c */ /* 0x000fe4000bf86270 */
[----:B------:R-:W-:-:S09]  /*bd80*/  ISETP.GE.AND P5, PT, R17, UR4, PT ;  /* 0x0000000411007c0c */ /* 0x000fd2000bfa6270 */
[-C--:B--2---:R-:W-:Y:S02]  /*bd90*/  @!P3 LEA R6, P0, R2, R5.reuse, 0x1 ;  /* 0x000000050206b211 */ /* 0x084fe400078008ff */
        /* <DEDUP_REMOVED lines=8> */
.L_x_225:
[----:B------:R-:W-:Y:S05]  /*be20*/  BSYNC B0 ;  /* 0x0000000000007941 */ /* 0x000fea0003800000 */
.L_x_216:
[----:B------:R-:W-:Y:S02]  /*be30*/  ULDC UR4, c[0x0][0xc3c] ;  /* 0x00030f0000047ab9 */ /* 0x000fe40000000800 */
[----:B------:R-:W-:-:S13]  /*be40*/  ISETP.GE.AND P0, PT, R63, UR4, PT ;  /* 0x000000043f007c0c */ /* 0x000fda000bf06270 */
[----:B------:R-:W-:Y:S05]  /*be50*/  @!P0 BRA `(.L_x_235) ;  /* 0xffffff4c00c88947 */ /* 0x000fea000383ffff */
[----:B------:R-:W-:Y:S05]  /*be60*/  EXIT ;  /* 0x000000000000794d */ /* 0x000fea0003800000 */
.L_x_188:
[----:B------:R-:W-:-:S08]  /*be70*/  NOP ;  /* 0x0000000000007918 */ /* 0x000fd00000000000 */
[----:B------:R-:W0:-:S00]  /*be80*/  USETMAXREG.DEALLOC.CTAPOOL 0x28 ;  /* 0x00000028000079c8 */ /* 0x000e0000080e0500 */
[----:B0-----:R-:W-:Y:S02]  /*be90*/  LOP3.LUT R0, R0, 0x3, RZ, 0xc0, !PT ;  /* 0x0000000300007812 */ /* 0x001fe400078ec0ff */
[----:B------:R-:W-:-:S04]  /*bea0*/  LOP3.LUT R32, R32, 0xfffffeff, RZ, 0xc0, !PT ;  /* 0xfffffeff20207812 */ /* 0x000fc800078ec0ff */
[----:B------:R-:W0:Y:S02]  /*beb0*/  SHFL.IDX PT, R0, R0, RZ, 0x1f ;  /* 0x00001fff00007589 */ /* 0x000e2400000e0000 */
[----:B0-----:R-:W-:-:S13]  /*bec0*/  ISETP.NE.AND P0, PT, R0, RZ, PT ;  /* 0x000000ff0000720c */ /* 0x001fda0003f05270 */
[----:B------:R-:W-:Y:S01]  /*bed0*/  @P0 BAR.SYNC.DEFER_BLOCKING 0x5, 0x180 ;  /* 0x0146000000000b1d */ /* 0x000fe20000010000 */
[----:B------:R-:W-:Y:S02]  /*bee0*/  @P0 MOV R3, 0x400 ;  /* 0x0000040000030802 */ /* 0x000fe40000000f00 */
[----:B------:R-:W-:Y:S02]  /*bef0*/  @P0 LOP3.LUT R32, R32, 0x100, RZ, 0xfc, !PT ;  /* 0x0000010020200812 */ /* 0x000fe400078efcff */
[----:B------:R-:W-:-:S05]  /*bf00*/  @P0 LEA R2, R2, R3, 0x18 ;  /* 0x0000000302020211 */ /* 0x000fca00078ec0ff */
[----:B------:R-:W0:Y:S02]  /*bf10*/  @P0 LDS.128 R16, [R2+0x334d0] ;  /* 0x0334d00002100984 */ /* 0x000e240000000c00 */
[----:B0-----:R-:W-:Y:S01]  /*bf20*/  @P0 R2UR UR40, R19 ;  /* 0x00000000132802ca */ /* 0x001fe200000e0000 */
[----:B------:R-:W-:Y:S06]  /*bf30*/  @P0 BAR.ARV 0x4, 0x180 ;  /* 0x0106000000000b1d */ /* 0x000fec0000002000 */
[----:B------:R-:W-:Y:S08]  /*bf40*/  @P0 BRA `(.L_x_236) ;  /* 0x00000008000c0947 */ /* 0x000ff00003800000 */
[----:B------:R-:W0:Y:S01]  /*bf50*/  S2R R4, SR_TID.X ;  /* 0x0000000000047919 */ /* 0x000e220000002100 */
[----:B------:R-:W-:Y:S01]  /*bf60*/  ULDC UR4, c[0x0][0xc3c] ;  /* 0x00030f0000047ab9 */ /* 0x000fe20000000800 */
[----:B------:R-:W-:Y:S01]  /*bf70*/  IMAD.MOV.U32 R0, RZ, RZ, RZ ;  /* 0x000000ffff007224 */ /* 0x000fe200078e00ff */
[----:B------:R-:W1:Y:S01]  /*bf80*/  LDC R11, c[0x0][0xc38] ;  /* 0x00030e00ff0b7b82 */ /* 0x000e620000000800 */
[----:B0-----:R-:W-:-:S04]  /*bf90*/  LOP3.LUT R5, R4, 0x1f, RZ, 0xc0, !PT ;  /* 0x0000001f04057812 */ /* 0x001fc800078ec0ff */
[----:B------:R-:W-:-:S04]  /*bfa0*/  ISETP.NE.AND P0, PT, R5, 0x1f, PT ;  /* 0x0000001f0500780c */ /* 0x000fc80003f05270 */
[----:B------:R-:W-:-:S13]  /*bfb0*/  ISETP.GE.OR P1, PT, R5, UR4, !P0 ;  /* 0x0000000405007c0c */ /* 0x000fda000c726670 */
[----:B------:R-:W0:Y:S02]  /*bfc0*/  @!P1 LDC.64 R2, c[0x0][0xc80] ;  /* 0x00032000ff029b82 */ /* 0x000e240000000a00 */
[----:B0-----:R-:W-:-:S05]  /*bfd0*/  @!P1 IMAD.WIDE.U32 R2, R5, 0x4, R2 ;  /* 0x0000000405029825 */ /* 0x001fca00078e0002 */
[----:B------:R-:W2:Y:S01]  /*bfe0*/  @!P1 LDG.E R0, desc[UR50][R2.64] ;  /* 0x0000003202009981 */ /* 0x000ea2000c1e1900 */
[C---:B------:R-:W-:Y:S01]  /*bff0*/  ISETP.NE.AND P1, PT, R5.reuse, RZ, PT ;  /* 0x000000ff0500720c */ /* 0x040fe20003f25270 */
[----:B------:R-:W-:Y:S01]  /*c000*/  UMOV UR4, URZ ;  /* 0x0000003f00047c82 */ /* 0x000fe20008000000 */
[C---:B------:R-:W-:Y:S01]  /*c010*/  ISETP.GE.U32.AND P2, PT, R5.reuse, 0x2, PT ;  /* 0x000000020500780c */ /* 0x040fe20003f46070 */
[----:B------:R-:W-:Y:S01]  /*c020*/  IMAD.MOV.U32 R16, RZ, RZ, RZ ;  /* 0x000000ffff107224 */ /* 0x000fe200078e00ff */
[C---:B------:R-:W-:Y:S02]  /*c030*/  ISETP.GE.U32.AND P3, PT, R5.reuse, 0x4, PT ;  /* 0x000000040500780c */ /* 0x040fe40003f66070 */
[C---:B------:R-:W-:Y:S02]  /*c040*/  ISETP.GE.U32.AND P4, PT, R5.reuse, 0x8, PT ;  /* 0x000000080500780c */ /* 0x040fe40003f86070 */
[----:B------:R-:W-:Y:S01]  /*c050*/  ISETP.GE.U32.AND P5, PT, R5, 0x10, PT ;  /* 0x000000100500780c */ /* 0x000fe20003fa6070 */
[----:B--2---:R-:W0:Y:S02]  /*c060*/  SHFL.UP PT, R4, R0, 0x1, RZ ;  /* 0x0420000000047989 */ /* 0x004e2400000e00ff */
[----:B0-----:R-:W-:-:S05]  /*c070*/  SEL R7, R4, RZ, P1 ;  /* 0x000000ff04077207 */ /* 0x001fca0000800000 */
[----:B------:R-:W-:-:S05]  /*c080*/  IMAD.IADD R7, R0, 0x1, R7 ;  /* 0x0000000100077824 */ /* 0x000fca00078e0207 */
[----:B------:R-:W0:Y:S02]  /*c090*/  SHFL.UP PT, R4, R7, 0x2, RZ ;  /* 0x0440000007047989 */ /* 0x000e2400000e00ff */
        /* <DEDUP_REMOVED lines=10> */
[----:B------:R-:W-:Y:S02]  /*c140*/  IMAD.IADD R6, R2, 0x1, R7 ;  /* 0x0000000102067824 */ /* 0x000fe400078e0207 */
[----:B------:R-:W0:Y:S03]  /*c150*/  S2R R7, SR_CTAID.X ;  /* 0x0000000000077919 */ /* 0x000e260000002500 */
[----:B------:R-:W1:Y:S02]  /*c160*/  SHFL.IDX PT, R4, R6, 0x1f, 0x1f ;  /* 0x03e01f0006047f89 */ /* 0x000e6400000e0000 */
[----:B-1----:R-:W-:-:S04]  /*c170*/  IMAD R4, R4, R11, RZ ;  /* 0x0000000b04047224 */ /* 0x002fc800078e02ff */
[----:B------:R-:W-:Y:S01]  /*c180*/  IMAD.MOV.U32 R3, RZ, RZ, R4 ;  /* 0x000000ffff037224 */ /* 0x000fe200078e0004 */
[----:B0-----:R-:W-:-:S13]  /*c190*/  ISETP.GT.AND P6, PT, R4, R7, PT ;  /* 0x000000070400720c */ /* 0x001fda0003fc4270 */
[----:B------:R-:W-:Y:S05]  /*c1a0*/  @P6 BRA `(.L_x_237) ;  /* 0x0000000000946947 */ /* 0x000fea0003800000 */
[----:B------:R-:W-:Y:S01]  /*c1b0*/  IMAD.MOV.U32 R4, RZ, RZ, R3 ;  /* 0x000000ffff047224 */ /* 0x000fe200078e0003 */
[----:B------:R-:W-:Y:S01]  /*c1c0*/  UMOV UR4, URZ ;  /* 0x0000003f00047c82 */ /* 0x000fe20008000000 */
[----:B------:R-:W-:-:S05]  /*c1d0*/  ULDC UR5, c[0x0][0xc3c] ;  /* 0x00030f0000057ab9 */ /* 0x000fca0000000800 */
.L_x_241:
[----:B------:R-:W-:-:S04]  /*c1e0*/  UIADD3 UR4, UR4, 0x1f, URZ ;  /* 0x0000001f04047890 */ /* 0x000fc8000fffe03f */
[----:B------:R-:W-:-:S06]  /*c1f0*/  UISETP.GE.AND UP0, UPT, UR4, UR5, UPT ;  /* 0x000000050400728c */ /* 0x000fcc000bf06270 */
[----:B------:R-:W-:-:S13]  /*c200*/  PLOP3.LUT P6, PT, PT, PT, UP0, 0x40, 0x0 ;  /* 0x000000000000781c */ /* 0x000fda0003fce808 */
[----:B------:R-:W-:Y:S05]  /*c210*/  @!P6 BRA `(.L_x_238) ;  /* 0x00000004002ce947 */ /* 0x000fea0003800000 */
[----:B------:R-:W-:Y:S01]  /*c220*/  VIADD R9, R5, UR4 ;  /* 0x0000000405097c36 */ /* 0x000fe20008000000 */
[----:B------:R-:W-:Y:S01]  /*c230*/  BSSY B0, `(.L_x_239) ;  /* 0x0000007000007945 */ /* 0x000fe20003800000 */
[----:B------:R-:W-:-:S03]  /*c240*/  IMAD.MOV.U32 R0, RZ, RZ, RZ ;  /* 0x000000ffff007224 */ /* 0x000fc600078e00ff */
[----:B------:R-:W-:-:S13]  /*c250*/  ISETP.GE.OR P6, PT, R9, UR5, !P0 ;  /* 0x0000000509007c0c */ /* 0x000fda000c7c6670 */
[----:B------:R-:W-:Y:S05]  /*c260*/  @P6 BRA `(.L_x_240) ;  /* 0x00000000000c6947 */ /* 0x000fea0003800000 */
[----:B------:R-:W0:Y:S02]  /*c270*/  LDC.64 R2, c[0x0][0xc80] ;  /* 0x00032000ff027b82 */ /* 0x000e240000000a00 */
[----:B0-----:R-:W-:-:S05]  /*c280*/  IMAD.WIDE R2, R9, 0x4, R2 ;  /* 0x0000000409027825 */ /* 0x001fca00078e0202 */
[----:B------:R0:W5:Y:S02]  /*c290*/  LDG.E R0, desc[UR50][R2.64] ;  /* 0x0000003202007981 */ /* 0x000164000c1e1900 */
.L_x_240:
[----:B------:R-:W-:Y:S05]  /*c2a0*/  BSYNC B0 ;  /* 0x0000000000007941 */ /* 0x000fea0003800000 */
.L_x_239:
[----:B0----5:R-:W0:Y:S02]  /*c2b0*/  SHFL.UP PT, R2, R0, 0x1, RZ ;  /* 0x0420000000027989 */ /* 0x021e2400000e00ff */
        /* <DEDUP_REMOVED lines=14> */
[----:B------:R-:W0:Y:S03]  /*c3a0*/  LDC R11, c[0x0][0xc38] ;  /* 0x00030e00ff0b7b82 */ /* 0x000e260000000800 */
[----:B------:R-:W0:Y:S02]  /*c3b0*/  SHFL.IDX PT, R3, R6, 0x1f, 0x1f ;  /* 0x03e01f0006037f89 */ /* 0x000e2400000e0000 */
[----:B0-----:R-:W-:-:S04]  /*c3c0*/  IMAD R3, R3, R11, RZ ;  /* 0x0000000b03037224 */ /* 0x001fc800078e02ff */
[----:B------:R-:W-:-:S05]  /*c3d0*/  IMAD.IADD R4, R3, 0x1, R4 ;  /* 0x0000000103047824 */ /* 0x000fca00078e0204 */
[----:B------:R-:W-:-:S13]  /*c3e0*/  ISETP.GT.AND P6, PT, R4, R7, PT ;  /* 0x000000070400720c */ /* 0x000fda0003fc4270 */
[----:B------:R-:W-:Y:S05]  /*c3f0*/  @!P6 BRA `(.L_x_241) ;  /* 0xfffffffc0078e947 */ /* 0x000fea000383ffff */
.L_x_237:
[----:B------:R-:W-:-:S04]  /*c400*/  IMAD.IADD R8, R4, 0x1, -R3 ;  /* 0x0000000104087824 */ /* 0x000fc800078e0a03 */
[----:B------:R-:W-:-:S05]  /*c410*/  IMAD R2, R6, R11, R8 ;  /* 0x0000000b06027224 */ /* 0x000fca00078e0208 */
[----:B------:R-:W-:-:S13]  /*c420*/  ISETP.GT.AND P0, PT, R2, R7, PT ;  /* 0x000000070200720c */ /* 0x000fda0003f04270 */
[----:B------:R-:W-:Y:S02]  /*c430*/  VOTEU.ANY UR5, UPT, !P0 ;  /* 0x0000000000057886 */ /* 0x000fe400040e0100 */
[----:B------:R-:W-:Y:S02]  /*c440*/  UPOPC UR40, UR5 ;  /* 0x00000005002872bf */ /* 0x000fe40008000000 */
[----:B------:R-:W-:-:S04]  /*c450*/  ISETP.NE.AND P0, PT, RZ, UR5, PT ;  /* 0x00000005ff007c0c */ /* 0x000fc8000bf05270 */
[----:B------:R-:W-:-:S05]  /*c460*/  IMAD.U32 R13, RZ, RZ, UR40 ;  /* 0x00000028ff0d7e24 */ /* 0x000fca000f8e00ff */
[----:B------:R-:W0:Y:S02]  /*c470*/  SHFL.IDX PT, R10, R0, R13, 0x1f ;  /* 0x00001f0d000a7589 */ /* 0x000e2400000e0000 */
[----:B0-----:R-:W-:-:S04]  /*c480*/  IABS R9, R10 ;  /* 0x0000000a00097213 */ /* 0x001fc80000000000 */
[----:B------:R-:W0:Y:S08]  /*c490*/  I2F.RP R4, R9 ;  /* 0x0000000900047306 */ /* 0x000e300000209400 */
[----:B0-----:R-:W0:Y:S02]  /*c4a0*/  MUFU.RCP R4, R4 ;  /* 0x0000000400047308 */ /* 0x001e240000001000 */
[----:B0-----:R-:W-:-:S06]  /*c4b0*/  VIADD R2, R4, 0xffffffe ;  /* 0x0ffffffe04027836 */ /* 0x001fcc0000000000 */
[----:B------:R0:W1:Y:S01]  /*c4c0*/  F2I.FTZ.U32.TRUNC.NTZ R3, R2 ;  /* 0x0000000200037305 */ /* 0x000062000021f000 */
[----:B------:R-:W-:Y:S05]  /*c4d0*/  @!P0 BRA `(.L_x_242) ;  /* 0x00000000000c8947 */ /* 0x000fea0003800000 */
[----:B------:R-:W-:-:S06]  /*c4e0*/  UIADD3 UR5, UR40, -0x1, URZ ;  /* 0xffffffff28057890 */ /* 0x000fcc000fffe03f */
[----:B------:R-:W-:-:S05]  /*c4f0*/  IMAD.U32 R13, RZ, RZ, UR5 ;  /* 0x00000005ff0d7e24 */ /* 0x000fca000f8e00ff */
[----:B------:R2:W3:Y:S02]  /*c500*/  SHFL.IDX PT, R16, R6, R13, 0x1f ;  /* 0x00001f0d06107589 */ /* 0x0004e400000e0000 */
.L_x_242:
[----:B---3--:R-:W-:Y:S01]  /*c510*/  IMAD R16, R16, R11, R8 ;  /* 0x0000000b10107224 */ /* 0x008fe200078e0208 */
[----:B0-----:R-:W-:Y:S01]  /*c520*/  IABS R2, R10 ;  /* 0x0000000a00027213 */ /* 0x001fe20000000000 */
[----:B-1----:R-:W-:Y:S01]  /*c530*/  IMAD.MOV R0, RZ, RZ, -R3 ;  /* 0x000000ffff007224 */ /* 0x002fe200078e0a03 */
[----:B------:R-:W-:Y:S01]  /*c540*/  UIADD3 UR40, UR40, UR4, URZ ;  /* 0x0000000428287290 */ /* 0x000fe2000fffe03f */
[----:B------:R-:W-:Y:S02]  /*c550*/  IMAD.IADD R11, R7, 0x1, -R16 ;  /* 0x00000001070b7824 */ /* 0x000fe400078e0a10 */
[----:B------:R-:W-:Y:S02]  /*c560*/  IMAD.MOV R4, RZ, RZ, -R2 ;  /* 0x000000ffff047224 */ /* 0x000fe400078e0a02 */
[----:B------:R-:W-:Y:S01]  /*c570*/  IMAD R7, R0, R9, RZ ;  /* 0x0000000900077224 */ /* 0x000fe200078e02ff */
[----:B------:R-:W-:Y:S01]  /*c580*/  IABS R0, R11 ;  /* 0x0000000b00007213 */ /* 0x000fe20000000000 */
[----:B------:R-:W-:-:S04]  /*c590*/  IMAD.MOV.U32 R2, RZ, RZ, RZ ;  /* 0x000000ffff027224 */ /* 0x000fc800078e00ff */
[----:B------:R-:W-:-:S04]  /*c5a0*/  IMAD.HI.U32 R2, R3, R7, R2 ;  /* 0x0000000703027227 */ /* 0x000fc800078e0002 */
[----:B------:R-:W-:Y:S02]  /*c5b0*/  IMAD.MOV.U32 R3, RZ, RZ, R0 ;  /* 0x000000ffff037224 */ /* 0x000fe400078e0000 */
[----:B------:R-:W-:Y:S02]  /*c5c0*/  IMAD.MOV.U32 R0, RZ, RZ, R4 ;  /* 0x000000ffff007224 */ /* 0x000fe400078e0004 */
[----:B------:R-:W-:-:S04]  /*c5d0*/  IMAD.HI.U32 R2, R2, R3, RZ ;  /* 0x0000000302027227 */ /* 0x000fc800078e00ff */
[----:B------:R-:W-:-:S05]  /*c5e0*/  IMAD R0, R2, R0, R3 ;  /* 0x0000000002007224 */ /* 0x000fca00078e0203 */
[----:B------:R-:W-:-:S13]  /*c5f0*/  ISETP.GT.U32.AND P1, PT, R9, R0, PT ;  /* 0x000000000900720c */ /* 0x000fda0003f24070 */
[----:B------:R-:W-:Y:S02]  /*c600*/  @!P1 IMAD.IADD R0, R0, 0x1, -R9 ;  /* 0x0000000100009824 */ /* 0x000fe400078e0a09 */
[----:B------:R-:W-:Y:S01]  /*c610*/  @!P1 VIADD R2, R2, 0x1 ;  /* 0x0000000102029836 */ /* 0x000fe20000000000 */
[----:B------:R-:W-:Y:S02]  /*c620*/  ISETP.NE.AND P1, PT, R10, RZ, PT ;  /* 0x000000ff0a00720c */ /* 0x000fe40003f25270 */
[----:B------:R-:W-:Y:S02]  /*c630*/  ISETP.GE.U32.AND P0, PT, R0, R9, PT ;  /* 0x000000090000720c */ /* 0x000fe40003f06070 */
[----:B------:R-:W-:-:S04]  /*c640*/  LOP3.LUT R0, R11, R10, RZ, 0x3c, !PT ;  /* 0x0000000a0b007212 */ /* 0x000fc800078e3cff */
[----:B------:R-:W-:-:S07]  /*c650*/  ISETP.GE.AND P2, PT, R0, RZ, PT ;  /* 0x000000ff0000720c */ /* 0x000fce0003f46270 */
[----:B------:R-:W-:-:S06]  /*c660*/  @P0 VIADD R2, R2, 0x1 ;  /* 0x0000000102020836 */ /* 0x000fcc0000000000 */
[----:B------:R-:W-:Y:S01]  /*c670*/  @!P2 IMAD.MOV R2, RZ, RZ, -R2 ;  /* 0x000000ffff02a224 */ /* 0x000fe200078e0a02 */
[----:B------:R-:W-:-:S05]  /*c680*/  @!P1 LOP3.LUT R2, RZ, R10, RZ, 0x33, !PT ;  /* 0x0000000aff029212 */ /* 0x000fca00078e33ff */
[--C-:B------:R-:W-:Y:S02]  /*c690*/  IMAD.MOV R17, RZ, RZ, -R2.reuse ;  /* 0x000000ffff117224 */ /* 0x100fe400078e0a02 */
[----:B------:R-:W-:Y:S02]  /*c6a0*/  IMAD.MOV.U32 R18, RZ, RZ, R2 ;  /* 0x000000ffff127224 */ /* 0x000fe400078e0002 */
[----:B------:R-:W-:Y:S01]  /*c6b0*/  IMAD R17, R10, R17, R11 ;  /* 0x000000110a117224 */ /* 0x000fe200078e020b */
[----:B------:R-:W-:Y:S06]  /*c6c0*/  BRA `(.L_x_243) ;  /* 0x0000000000107947 */ /* 0x000fec0003800000 */
.L_x_238:
[----:B------:R-:W-:Y:S01]  /*c6d0*/  IMAD.MOV.U32 R16, RZ, RZ, R7 ;  /* 0x000000ffff107224 */ /* 0x000fe200078e0007 */
[----:B------:R-:W-:Y:S01]  /*c6e0*/  ULDC UR40, c[0x0][0xc3c] ;  /* 0x00030f0000287ab9 */ /* 0x000fe20000000800 */
[----:B------:R-:W-:Y:S02]  /*c6f0*/  IMAD.MOV.U32 R17, RZ, RZ, RZ ;  /* 0x000000ffff117224 */ /* 0x000fe400078e00ff */
[----:B------:R-:W-:-:S07]  /*c700*/  IMAD.MOV.U32 R18, RZ, RZ, RZ ;  /* 0x000000ffff127224 */ /* 0x000fce00078e00ff */
.L_x_243:
[----:B------:R-:W-:Y:S01]  /*c710*/  ISETP.NE.AND P0, PT, R5, RZ, PT ;  /* 0x000000ff0500720c */ /* 0x000fe20003f05270 */
[----:B------:R-:W-:-:S12]  /*c720*/  IMAD.U32 R19, RZ, RZ, UR40 ;  /* 0x00000028ff137e24 */ /* 0x000fd8000f8e00ff */
[----:B------:R-:W0:Y:S01]  /*c730*/  @!P0 S2R R3, SR_CgaCtaId ;  /* 0x0000000000038919 */ /* 0x000e220000008800 */
[----:B------:R-:W-:-:S04]  /*c740*/  @!P0 MOV R0, 0x400 ;  /* 0x0000040000008802 */ /* 0x000fc80000000f00 */
[----:B0-----:R-:W-:-:S05]  /*c750*/  @!P0 LEA R0, R3, R0, 0x18 ;  /* 0x0000000003008211 */ /* 0x001fca00078ec0ff */
[----:B------:R0:W-:Y:S01]  /*c760*/  @!P0 STS.128 [R0+0x334d0], R16 ;  /* 0x0334d01000008388 */ /* 0x0001e20000000c00 */
[----:B------:R-:W-:Y:S06]  /*c770*/  BAR.ARV 0x5, 0x180 ;  /* 0x0146000000007b1d */ /* 0x000fec0000002000 */
.L_x_236:
[----:B------:R-:W-:Y:S01]  /*c780*/  ULDC UR4, c[0x0][0xc3c] ;  /* 0x00030f0000047ab9 */ /* 0x000fe20000000800 */
[----:B------:R1:W-:Y:S01]  /*c790*/  STL [R1+0x10], RZ ;  /* 0x000010ff01007387 */ /* 0x0003e20000100800 */
[----:B------:R-:W-:Y:S01]  /*c7a0*/  UISETP.GE.AND UP0, UPT, UR40, UR4, UPT ;  /* 0x000000042800728c */ /* 0x000fe2000bf06270 */
[----:B------:R-:W-:Y:S02]  /*c7b0*/  IMAD.MOV.U32 R31, RZ, RZ, 0x1 ;  /* 0x00000001ff1f7424 */ /* 0x000fe400078e00ff */
[----:B------:R-:W-:-:S03]  /*c7c0*/  IMAD.MOV.U32 R28, RZ, RZ, RZ ;  /* 0x000000ffff1c7224 */ /* 0x000fc600078e00ff */
[----:B------:R-:W-:-:S13]  /*c7d0*/  PLOP3.LUT P0, PT, PT, PT, UP0, 0x80, 0x0 ;  /* 0x000000000000781c */ /* 0x000fda0003f0f008 */
[----:B-1----:R-:W-:Y:S05]  /*c7e0*/  @P0 BRA `(.L_x_244) ;  /* 0x0000005800a40947 */ /* 0x002fea0003800000 */
[----:B------:R-:W0:Y:S01]  /*c7f0*/  S2R R10, SR_TID.X ;  /* 0x00000000000a7919 */ /* 0x000e220000002100 */
[----:B------:R-:W1:Y:S01]  /*c800*/  S2UR UR4, SR_CgaCtaId ;  /* 0x00000000000479c3 */ /* 0x000e620000008800 */
[----:B------:R-:W-:Y:S01]  /*c810*/  MOV R22, 0x400 ;  /* 0x0000040000167802 */ /* 0x000fe20000000f00 */
[----:B------:R-:W-:Y:S01]  /*c820*/  IMAD.MOV.U32 R31, RZ, RZ, 0x1 ;  /* 0x00000001ff1f7424 */ /* 0x000fe200078e00ff */
[----:B------:R-:W-:Y:S01]  /*c830*/  ULOP3.LUT UR46, UR36, 0x2, URZ, 0xfc, !UPT ;  /* 0x00000002242e7892 */ /* 0x000fe2000f8efc3f */
[----:B------:R-:W-:Y:S01]  /*c840*/  IMAD.MOV.U32 R28, RZ, RZ, RZ ;  /* 0x000000ffff1c7224 */ /* 0x000fe200078e00ff */
[----:B------:R-:W-:Y:S01]  /*c850*/  ULOP3.LUT UR48, UR36, 0x1, URZ, 0xfc, !UPT ;  /* 0x0000000124307892 */ /* 0x000fe2000f8efc3f */
[----:B------:R-:W-:Y:S01]  /*c860*/  ULDC UR49, c[0x0][0xc] ;  /* 0x0000030000317ab9 */ /* 0x000fe20000000800 */
[----:B-1----:R-:W-:-:S05]  /*c870*/  IMAD.U32 R37, RZ, RZ, UR4 ;  /* 0x00000004ff257e24 */ /* 0x002fca000f8e00ff */
[----:B------:R-:W-:Y:S01]  /*c880*/  LEA R22, R37, R22, 0x18 ;  /* 0x0000001625167211 */ /* 0x000fe200078ec0ff */
[C---:B0-----:R-:W-:Y:S01]  /*c890*/  IMAD.SHL.U32 R0, R10.reuse, 0x40, RZ ;  /* 0x000000400a007824 */ /* 0x041fe200078e00ff */
[----:B------:R-:W-:Y:S01]  /*c8a0*/  SHF.R.U32.HI R3, RZ, 0x1, R10 ;  /* 0x00000001ff037819 */ /* 0x000fe2000001160a */
[C---:B------:R-:W-:Y:S02]  /*c8b0*/  IMAD.SHL.U32 R4, R10.reuse, 0x20, RZ ;  /* 0x000000200a047824 */ /* 0x040fe400078e00ff */
[----:B------:R-:W-:Y:S01]  /*c8c0*/  IMAD.SHL.U32 R33, R10, 0x10, RZ ;  /* 0x000000100a217824 */ /* 0x000fe200078e00ff */
[----:B------:R-:W-:Y:S01]  /*c8d0*/  LOP3.LUT R2, R0, 0x180, RZ, 0xc0, !PT ;  /* 0x0000018000027812 */ /* 0x000fe200078ec0ff */
[----:B------:R-:W-:Y:S01]  /*c8e0*/  IMAD.SHL.U32 R8, R10, 0x4, RZ ;  /* 0x000000040a087824 */ /* 0x000fe200078e00ff */
[----:B------:R-:W-:Y:S01]  /*c8f0*/  LOP3.LUT R5, R4, 0x80, RZ, 0xc0, !PT ;  /* 0x0000008004057812 */ /* 0x000fe200078ec0ff */
[----:B------:R-:W-:Y:S01]  /*c900*/  IMAD.SHL.U32 R9, R10, 0x2, RZ ;  /* 0x000000020a097824 */ /* 0x000fe200078e00ff */
[----:B------:R-:W-:Y:S01]  /*c910*/  LOP3.LUT R2, R2, 0x30, R3, 0xf8, !PT ;  /* 0x0000003002027812 */ /* 0x000fe200078ef803 */
[----:B------:R-:W-:Y:S01]  /*c920*/  IMAD.SHL.U32 R3, R10, 0x8, RZ ;  /* 0x000000080a037824 */ /* 0x000fe200078e00ff */
[----:B------:R-:W-:-:S02]  /*c930*/  LOP3.LUT R7, R33, 0x600, RZ, 0xc0, !PT ;  /* 0x0000060021077812 */ /* 0x000fc400078ec0ff */
[----:B------:R-:W-:Y:S02]  /*c940*/  LOP3.LUT R5, R5, 0x10, R10, 0xf8, !PT ;  /* 0x0000001005057812 */ /* 0x000fe400078ef80a */
[----:B------:R-:W-:Y:S02]  /*c950*/  LOP3.LUT R7, R7, 0x60, R4, 0xf8, !PT ;  /* 0x0000006007077812 */ /* 0x000fe400078ef804 */
[----:B------:R-:W-:Y:S02]  /*c960*/  LOP3.LUT R3, R2, 0x30, R3, 0x78, !PT ;  /* 0x0000003002037812 */ /* 0x000fe400078e7803 */
[----:B------:R-:W-:Y:S02]  /*c970*/  LOP3.LUT R5, R5, 0x10, R8, 0x78, !PT ;  /* 0x0000001005057812 */ /* 0x000fe400078e7808 */
[----:B------:R-:W-:Y:S02]  /*c980*/  LOP3.LUT R2, R7, 0x100, R4, 0xf8, !PT ;  /* 0x0000010007027812 */ /* 0x000fe400078ef804 */
[----:B------:R-:W-:-:S02]  /*c990*/  LOP3.LUT R0, R3, 0x640, R0, 0xf8, !PT ;  /* 0x0000064003007812 */ /* 0x000fc400078ef800 */
[----:B--2---:R-:W-:Y:S02]  /*c9a0*/  LOP3.LUT R6, R33, 0x1b0, RZ, 0xc0, !PT ;  /* 0x000001b021067812 */ /* 0x004fe400078ec0ff */
[----:B------:R-:W-:Y:S01]  /*c9b0*/  LOP3.LUT R2, R2, R5, RZ, 0xfc, !PT ;  /* 0x0000000502027212 */ /* 0x000fe200078efcff */
[----:B------:R0:W-:Y:S01]  /*c9c0*/  STL [R1+0x8], R0 ;  /* 0x0000080001007387 */ /* 0x0001e20000100800 */
[----:B------:R-:W-:-:S03]  /*c9d0*/  LOP3.LUT R6, R6, 0x30, R9, 0x78, !PT ;  /* 0x0000003006067812 */ /* 0x000fc600078e7809 */
[----:B------:R1:W-:Y:S04]  /*c9e0*/  STL [R1+0x4], R2 ;  /* 0x0000040201007387 */ /* 0x0003e80000100800 */
[----:B------:R-:W-:Y:S01]  /*c9f0*/  STL [R1+0x10], RZ ;  /* 0x000010ff01007387 */ /* 0x000fe20000100800 */
[----:B0-----:R-:W-:-:S04]  /*ca00*/  LOP3.LUT R0, R10, 0x7f, RZ, 0xc0, !PT ;  /* 0x0000007f0a007812 */ /* 0x001fc800078ec0ff */
[----:B-1----:R-:W-:Y:S02]  /*ca10*/  SHF.R.U32.HI R2, RZ, 0x2, R0 ;  /* 0x00000002ff027819 */ /* 0x002fe40000011600 */
[----:B------:R-:W-:Y:S02]  /*ca20*/  LOP3.LUT R0, R6, 0x640, R33, 0xf8, !PT ;  /* 0x0000064006007812 */ /* 0x000fe400078ef821 */
[----:B------:R-:W-:Y:S02]  /*ca30*/  LOP3.LUT R33, R33, 0x30, RZ, 0xc0, !PT ;  /* 0x0000003021217812 */ /* 0x000fe400078ec0ff */
[----:B------:R-:W-:Y:S01]  /*ca40*/  LOP3.LUT R2, R2, 0x60, R4, 0xf8, !PT ;  /* 0x0000006002027812 */ /* 0x000fe200078ef804 */
[----:B------:R0:W-:Y:S01]  /*ca50*/  STL [R1], R0 ;  /* 0x0000000001007387 */ /* 0x0001e20000100800 */
[C---:B------:R-:W-:Y:S02]  /*ca60*/  LOP3.LUT R4, R33.reuse, 0x40, RZ, 0xfc, !PT ;  /* 0x0000004021047812 */ /* 0x040fe400078efcff */
[----:B------:R-:W-:-:S02]  /*ca70*/  LOP3.LUT R3, R33, 0x80, RZ, 0xfc, !PT ;  /* 0x0000008021037812 */ /* 0x000fc400078efcff */
[----:B------:R-:W-:Y:S01]  /*ca80*/  LOP3.LUT R2, R2, 0x80, RZ, 0xfc, !PT ;  /* 0x0000008002027812 */ /* 0x000fe200078efcff */
[----:B0-----:R-:W-:-:S05]  /*ca90*/  IMAD.IADD R0, R22, 0x1, R0 ;  /* 0x0000000116007824 */ /* 0x001fca00078e0200 */
[----:B------:R0:W-:Y:S02]  /*caa0*/  STL [R1+0xc], R0 ;  /* 0x00000c0001007387 */ /* 0x0001e40000100800 */
.L_x_321:
[----:B------:R-:W-:Y:S01]  /*cab0*/  ULDC.64 UR4, c[0x0][0xc88] ;  /* 0x0003220000047ab9 */ /* 0x000fe20000000a00 */
[----:B------:R-:W-:Y:S01]  /*cac0*/  ULDC.64 UR6, c[0x0][0xa18] ;  /* 0x0002860000067ab9 */ /* 0x000fe20000000a00 */
[----:B------:R-:W-:Y:S01]  /*cad0*/  UIMAD.WIDE UR4, UR40, 0x4, UR4 ;  /* 0x00000004280478a5 */ /* 0x000fe2000f8e0204 */
[----:B------:R-:W-:-:S05]  /*cae0*/  ULDC.64 UR8, c[0x0][0xa00] ;  /* 0x0002800000087ab9 */ /* 0x000fca0000000a00 */
[----:B0-----:R-:W-:Y:S02]  /*caf0*/  IMAD.U32 R2, RZ, RZ, UR4 ;  /* 0x00000004ff027e24 */ /* 0x001fe4000f8e00ff */
[----:B--2---:R-:W-:Y:S01]  /*cb00*/  IMAD.U32 R3, RZ, RZ, UR5 ;  /* 0x00000005ff037e24 */ /* 0x004fe2000f8e00ff */
[----:B------:R-:W-:-:S04]  /*cb10*/  ULDC.64 UR4, c[0x0][0xa28] ;  /* 0x00028a0000047ab9 */ /* 0x000fc80000000a00 */
[----:B------:R-:W2:Y:S01]  /*cb20*/  LDG.E R2, desc[UR50][R2.64] ;  /* 0x0000003202027981 */ /* 0x000ea2000c1e1900 */
[----:B------:R-:W-:Y:S02]  /*cb30*/  UISETP.NE.U32.AND UP1, UPT, UR4, URZ, UPT ;  /* 0x0000003f0400728c */ /* 0x000fe4000bf25070 */
[----:B------:R-:W-:Y:S02]  /*cb40*/  UISETP.NE.U32.AND UP0, UPT, UR6, URZ, UPT ;  /* 0x0000003f0600728c */ /* 0x000fe4000bf05070 */
[----:B------:R-:W-:Y:S02]  /*cb50*/  UISETP.NE.AND.EX UP2, UPT, UR5, URZ, UPT, UP1 ;  /* 0x0000003f0500728c */ /* 0x000fe4000bf45310 */
[----:B------:R-:W-:Y:S02]  /*cb60*/  UISETP.NE.AND.EX UP0, UPT, UR7, URZ, UPT, UP0 ;  /* 0x0000003f0700728c */ /* 0x000fe4000bf05300 */
[----:B------:R-:W-:Y:S02]  /*cb70*/  UISETP.NE.U32.AND UP1, UPT, UR8, URZ, UPT ;  /* 0x0000003f0800728c */ /* 0x000fe4000bf25070 */
[----:B------:R-:W-:-:S02]  /*cb80*/  PLOP3.LUT P0, PT, PT, PT, UP2, 0x80, 0x0 ;  /* 0x000000000000781c */ /* 0x000fc40003f0f028 */
[----:B------:R-:W-:Y:S01]  /*cb90*/  PLOP3.LUT P1, PT, PT, PT, UP0, 0x80, 0x0 ;  /* 0x000000000000781c */ /* 0x000fe20003f2f008 */
[----:B------:R-:W-:Y:S01]  /*cba0*/  UISETP.NE.AND.EX UP5, UPT, UR9, URZ, UPT, UP1 ;  /* 0x0000003f0900728c */ /* 0x000fe2000bfa5310 */
[----:B------:R-:W-:-:S03]  /*cbb0*/  IMAD.MOV.U32 R25, RZ, RZ, RZ ;  /* 0x000000ffff197224 */ /* 0x000fc600078e00ff */
[----:B------:R-:W-:Y:S02]  /*cbc0*/  UP2UR UR47, UPR, URZ, 0x20 ;  /* 0x000000203f2f7883 */ /* 0x000fe40008000000 */
[----:B------:R-:W-:Y:S02]  /*cbd0*/  PLOP3.LUT P2, PT, PT, PT, UP5, 0x80, 0x0 ;  /* 0x000000000000781c */ /* 0x000fe40003f4f058 */
[----:B--2---:R-:W-:-:S13]  /*cbe0*/  R2UR UR44, R2 ;  /* 0x00000000022c72ca */ /* 0x004fda00000e0000 */
[----:B------:R-:W-:Y:S02]  /*cbf0*/  USHF.R.S32.HI UR45, URZ, 0x1f, UR44 ;  /* 0x0000001f3f2d7899 */ /* 0x000fe4000801142c */
[----:B------:R-:W-:Y:S02]  /*cc00*/  @UP2 ULEA UR4, UP3, UR44, UR4, 0x2 ;  /* 0x000000042c042291 */ /* 0x000fe4000f86103f */
[----:B------:R-:W-:Y:S02]  /*cc10*/  USHF.L.U32 UR38, UR44, 0x2, URZ ;  /* 0x000000022c267899 */ /* 0x000fe4000800063f */
[----:B------:R-:W-:Y:S02]  /*cc20*/  @UP2 ULEA.HI.X UR5, UR44, UR5, UR45, 0x2, UP3 ;  /* 0x000000052c052291 */ /* 0x000fe400098f142d */
[----:B------:R-:W-:Y:S01]  /*cc30*/  USHF.L.U64.HI UR39, UR44, 0x2, UR45 ;  /* 0x000000022c277899 */ /* 0x000fe2000801022d */
[----:B------:R-:W-:Y:S01]  /*cc40*/  IMAD.U32 R2, RZ, RZ, UR4 ;  /* 0x00000004ff027e24 */ /* 0x000fe2000f8e00ff */
[----:B------:R-:W-:-:S02]  /*cc50*/  @UP0 UIADD3 UR6, UP4, UR38, UR6, URZ ;  /* 0x0000000626060290 */ /* 0x000fc4000ff9e03f */
[----:B------:R-:W-:Y:S02]  /*cc60*/  IMAD.U32 R3, RZ, RZ, UR5 ;  /* 0x00000005ff037e24 */ /* 0x000fe4000f8e00ff */
[----:B------:R-:W-:Y:S02]  /*cc70*/  @UP0 UIADD3.X UR7, UR39, UR7, URZ, UP4, !UPT ;  /* 0x0000000727070290 */ /* 0x000fe4000a7fe43f */
[----:B------:R-:W-:Y:S01]  /*cc80*/  UIADD3 UR8, UP0, UR38, UR8, URZ ;  /* 0x0000000826087290 */ /* 0x000fe2000ff1e03f */
[----:B0-----:R0:W5:Y:S03]  /*cc90*/  @P0 LDG.E R0, desc[UR50][R2.64] ;  /* 0x0000003202000981 */ /* 0x001166000c1e1900 */
[----:B------:R-:W-:Y:S01]  /*cca0*/  UIADD3.X UR4, UR39, UR9, URZ, UP0, !UPT ;  /* 0x0000000927047290 */ /* 0x000fe200087fe43f */
[----:B0-----:R-:W-:Y:S02]  /*ccb0*/  IMAD.U32 R2, RZ, RZ, UR6 ;  /* 0x00000006ff027e24 */ /* 0x001fe4000f8e00ff */
[----:B------:R-:W-:-:S05]  /*ccc0*/  IMAD.U32 R3, RZ, RZ, UR7 ;  /* 0x00000007ff037e24 */ /* 0x000fca000f8e00ff */
[----:B------:R0:W2:Y:S02]  /*ccd0*/  @P1 LDG.E R4, desc[UR50][R2.64] ;  /* 0x0000003202041981 */ /* 0x0000a4000c1e1900 */
[----:B0-----:R-:W-:Y:S02]  /*cce0*/  IMAD.U32 R2, RZ, RZ, UR8 ;  /* 0x00000008ff027e24 */ /* 0x001fe4000f8e00ff */
[----:B------:R-:W-:-:S05]  /*ccf0*/  IMAD.U32 R3, RZ, RZ, UR4 ;  /* 0x00000004ff037e24 */ /* 0x000fca000f8e00ff */
[----:B------:R0:W5:Y:S01]  /*cd00*/  @P2 LDG.E R25, desc[UR50][R2.64] ;  /* 0x0000003202192981 */ /* 0x000162000c1e1900 */
[----:B--2---:R-:W-:Y:S01]  /*cd10*/  @P1 R2UR UR41, R4 ;  /* 0x00000000042912ca */ /* 0x004fe200000e0000 */
[----:B01----:R-:W-:-:S14]  /*cd20*/  @P1 BRA `(.L_x_245) ;  /* 0x0000000000241947 */ /* 0x003fdc0003800000 */
[----:B------:R-:W-:Y:S01]  /*cd30*/  UISETP.NE.AND UP0, UPT, UR47, URZ, UPT ;  /* 0x0000003f2f00728c */ /* 0x000fe2000bf05270 */
[----:B------:R-:W-:-:S05]  /*cd40*/  ULDC UR41, c[0x0][0x288] ;  /* 0x0000a20000297ab9 */ /* 0x000fca0000000800 */
[----:B------:R-:W-:-:S13]  /*cd50*/  PLOP3.LUT P1, PT, PT, PT, UP0, 0x40, 0x0 ;  /* 0x000000000000781c */ /* 0x000fda0003f2e808 */
[----:B------:R-:W-:Y:S05]  /*cd60*/  @P1 BRA `(.L_x_245) ;  /* 0x0000000000141947 */ /* 0x000fea0003800000 */
[----:B------:R-:W2:Y:S04]  /*cd70*/  LDG.E R5, desc[UR50][R2.64] ;  /* 0x0000003202057981 */ /* 0x000ea8000c1e1900 */
[----:B------:R-:W3:Y:S01]  /*cd80*/  LDG.E R4, desc[UR50][R2.64+0x4] ;  /* 0x0000043202047981 */ /* 0x000ee2000c1e1900 */
[----:B--2---:R-:W-:Y:S02]  /*cd90*/  R2UR UR4, R5 ;  /* 0x00000000050472ca */ /* 0x004fe400000e0000 */
[----:B---3--:R-:W-:-:S13]  /*cda0*/  R2UR UR41, R4 ;  /* 0x00000000042972ca */ /* 0x008fda00000e0000 */
[----:B------:R-:W-:-:S12]  /*cdb0*/  UIADD3 UR41, -UR4, UR41, URZ ;  /* 0x0000002904297290 */ /* 0x000fd8000fffe13f */
.L_x_245:
[----:B------:R-:W-:Y:S01]  /*cdc0*/  UMOV UR37, URZ ;  /* 0x0000003f00257c82 */ /* 0x000fe20008000000 */
[----:B------:R-:W-:Y:S01]  /*cdd0*/  ULDC.64 UR6, c[0x0][0xa20] ;  /* 0x0002880000067ab9 */ /* 0x000fe20000000a00 */
[----:B-----5:R-:W-:Y:S01]  /*cde0*/  @P0 R2UR UR37, R0 ;  /* 0x00000000002502ca */ /* 0x020fe200000e0000 */
[----:B------:R-:W-:Y:S01]  /*cdf0*/  ULDC.64 UR4, c[0x0][0x418] ;  /* 0x0001060000047ab9 */ /* 0x000fe20000000a00 */
[----:B------:R-:W-:Y:S01]  /*ce00*/  ISETP.NE.U32.AND P0, PT, RZ, UR6, PT ;  /* 0x00000006ff007c0c */ /* 0x000fe2000bf05070 */
[----:B------:R-:W-:Y:S01]  /*ce10*/  UISETP.NE.U32.AND UP0, UPT, UR4, URZ, UPT ;  /* 0x0000003f0400728c */ /* 0x000fe2000bf05070 */
[----:B------:R-:W-:Y:S01]  /*ce20*/  IMAD.U32 R30, RZ, RZ, UR44 ;  /* 0x0000002cff1e7e24 */ /* 0x000fe2000f8e00ff */
[----:B------:R-:W-:Y:S01]  /*ce30*/  ULDC UR42, c[0x0][0x2f0] ;  /* 0x0000bc00002a7ab9 */ /* 0x000fe20000000800 */
[----:B------:R-:W-:Y:S01]  /*ce40*/  ISETP.NE.AND.EX P0, PT, RZ, UR7, PT, P0 ;  /* 0x00000007ff007c0c */ /* 0x000fe2000bf05300 */
[----:B------:R-:W-:Y:S01]  /*ce50*/  UISETP.NE.AND.EX UP0, UPT, UR5, URZ, UPT, UP0 ;  /* 0x0000003f0500728c */ /* 0x000fe2000bf05300 */
[----:B------:R-:W-:-:S03]  /*ce60*/  ULDC UR4, c[0x0][0x424] ;  /* 0x0001090000047ab9 */ /* 0x000fc60000000800 */
[----:B------:R-:W-:-:S04]  /*ce70*/  USEL UR4, UR4, 0x1, UP0 ;  /* 0x0000000104047887 */ /* 0x000fc80008000000 */
[----:B------:R-:W-:-:S04]  /*ce80*/  UIMAD UR42, UR4, UR42, URZ ;  /* 0x0000002a042a72a4 */ /* 0x000fc8000f8e023f */
[----:B------:R-:W-:Y:S08]  /*ce90*/  @!P0 BRA `(.L_x_246) ;  /* 0x00000000001c8947 */ /* 0x000ff00003800000 */
[----:B------:R-:W-:-:S04]  /*cea0*/  UIADD3 UR4, UP0, UR38, UR6, URZ ;  /* 0x0000000626047290 */ /* 0x000fc8000ff1e03f */
[----:B------:R-:W-:Y:S02]  /*ceb0*/  UIADD3.X UR5, UR39, UR7, URZ, UP0, !UPT ;  /* 0x0000000727057290 */ /* 0x000fe400087fe43f */
[----:B------:R-:W-:-:S04]  /*cec0*/  IMAD.U32 R2, RZ, RZ, UR4 ;  /* 0x00000004ff027e24 */ /* 0x000fc8000f8e00ff */
[----:B------:R-:W-:-:S05]  /*ced0*/  IMAD.U32 R3, RZ, RZ, UR5 ;  /* 0x00000005ff037e24 */ /* 0x000fca000f8e00ff */
[----:B------:R-:W2:Y:S02]  /*cee0*/  LDG.E R2, desc[UR50][R2.64] ;  /* 0x0000003202027981 */ /* 0x000ea4000c1e1900 */
[----:B--2---:R-:W-:Y:S01]  /*cef0*/  R2UR UR42, R2 ;  /* 0x00000000022a72ca */ /* 0x004fe200000e0000 */
[----:B------:R-:W-:-:S14]  /*cf00*/  BRA `(.L_x_247) ;  /* 0x00000000002c7947 */ /* 0x000fdc0003800000 */
.L_x_246:
[----:B------:R-:W-:Y:S02]  /*cf10*/  ULDC.64 UR4, c[0x0][0xa08] ;  /* 0x0002820000047ab9 */ /* 0x000fe40000000a00 */
[----:B------:R-:W-:-:S04]  /*cf20*/  ISETP.NE.U32.AND P0, PT, RZ, UR4, PT ;  /* 0x00000004ff007c0c */ /* 0x000fc8000bf05070 */
[----:B------:R-:W-:-:S13]  /*cf30*/  ISETP.NE.AND.EX P0, PT, RZ, UR5, PT, P0 ;  /* 0x00000005ff007c0c */ /* 0x000fda000bf05300 */
[----:B------:R-:W-:Y:S05]  /*cf40*/  @!P0 BRA `(.L_x_247) ;  /* 0x00000000001c8947 */ /* 0x000fea0003800000 */
[----:B------:R-:W0:Y:S02]  /*cf50*/  LDC.64 R2, c[0x0][0xa08] ;  /* 0x00028200ff027b82 */ /* 0x000e240000000a00 */
[----:B0-----:R-:W-:-:S05]  /*cf60*/  IMAD.WIDE R2, R30, 0x4, R2 ;  /* 0x000000041e027825 */ /* 0x001fca00078e0202 */
[----:B------:R-:W2:Y:S04]  /*cf70*/  LDG.E R4, desc[UR50][R2.64] ;  /* 0x0000003202047981 */ /* 0x000ea8000c1e1900 */
[----:B------:R-:W3:Y:S01]  /*cf80*/  LDG.E R0, desc[UR50][R2.64+0x4] ;  /* 0x0000043202007981 */ /* 0x000ee2000c1e1900 */
[----:B--2---:R-:W-:Y:S02]  /*cf90*/  R2UR UR42, R4 ;  /* 0x00000000042a72ca */ /* 0x004fe400000e0000 */
[----:B---3--:R-:W-:-:S13]  /*cfa0*/  R2UR UR4, R0 ;  /* 0x00000000000472ca */ /* 0x008fda00000e0000 */
[----:B------:R-:W-:-:S12]  /*cfb0*/  UIADD3 UR42, -UR42, UR4, URZ ;  /* 0x000000042a2a7290 */ /* 0x000fd8000fffe13f */
.L_x_247:
[----:B------:R-:W-:Y:S01]  /*cfc0*/  UIADD3 UR42, -UR37, UR42, URZ ;  /* 0x0000002a252a7290 */ /* 0x000fe2000fffe13f */
[----:B------:R-:W-:Y:S03]  /*cfd0*/  BSSY B7, `(.L_x_248) ;  /* 0x0000495000077945 */ /* 0x000fe60003800000 */
[----:B------:R-:W-:Y:S02]  /*cfe0*/  UIADD3 UR4, UR42, 0x9f, URZ ;  /* 0x0000009f2a047890 */ /* 0x000fe4000fffe03f */
[----:B------:R-:W-:Y:S02]  /*cff0*/  ISETP.LT.AND P0, PT, RZ, UR42, PT ;  /* 0x0000002aff007c0c */ /* 0x000fe4000bf01270 */
[----:B------:R-:W-:-:S04]  /*d000*/  UIMAD.WIDE UR4, UR4, 0x66666667, URZ ;  /* 0x66666667040478a5 */ /* 0x000fc8000f8e023f */
[----:B------:R-:W-:-:S04]  /*d010*/  USHF.R.U32.HI UR43, URZ, 0x1f, UR5 ;  /* 0x0000001f3f2b7899 */ /* 0x000fc80008011605 */
[----:B------:R-:W-:-:S03]  /*d020*/  ULEA.HI.SX32 UR43, UR5, UR43, 0x1a ;  /* 0x0000002b052b7291 */ /* 0x000fc6000f8fd23f */
[----:B------:R-:W-:Y:S09]  /*d030*/  @P0 BRA `(.L_x_249) ;  /* 0x0000000000440947 */ /* 0x000ff20003800000 */
[----:B------:R-:W0:Y:S02]  /*d040*/  S2R R0, SR_TID.X ;  /* 0x0000000000007919 */ /* 0x000e240000002100 */
[----:B0-----:R-:W-:-:S04]  /*d050*/  LOP3.LUT R0, R0, 0x7f, RZ, 0xc0, !PT ;  /* 0x0000007f00007812 */ /* 0x001fc800078ec0ff */
[----:B------:R-:W-:-:S13]  /*d060*/  ISETP.NE.AND P0, PT, R0, RZ, PT ;  /* 0x000000ff0000720c */ /* 0x000fda0003f05270 */
[----:B------:R-:W-:Y:S05]  /*d070*/  @P0 BRA `(.L_x_250) ;  /* 0x0000004800280947 */ /* 0x000fea0003800000 */
[----:B------:R-:W0:Y:S01]  /*d080*/  S2R R5, SR_LANEID ;  /* 0x0000000000057919 */ /* 0x000e220000000000 */
[----:B------:R-:W-:Y:S01]  /*d090*/  VOTEU.ANY UR4, UPT, PT ;  /* 0x0000000000047886 */ /* 0x000fe200038e0100 */
[----:B------:R-:W1:Y:S01]  /*d0a0*/  LDC.64 R2, c[0x0][0xc60] ;  /* 0x00031800ff027b82 */ /* 0x000e620000000a00 */
[----:B------:R-:W0:Y:S02]  /*d0b0*/  FLO.U32 R0, UR4 ;  /* 0x0000000400007d00 */ /* 0x000e2400080e0000 */
[----:B0-----:R-:W-:-:S06]  /*d0c0*/  ISETP.EQ.U32.AND P0, PT, R0, R5, PT ;  /* 0x000000050000720c */ /* 0x001fcc0003f02070 */
[----:B------:R-:W1:Y:S07]  /*d0d0*/  POPC R5, UR4 ;  /* 0x0000000400057d09 */ /* 0x000e6e0008000000 */
[----:B-1----:R-:W2:Y:S01]  /*d0e0*/  @P0 ATOMG.E.ADD.STRONG.GPU PT, R3, desc[UR50][R2.64], R5 ;  /* 0x00000005020309a8 */ /* 0x002ea200081ee1f2 */
[----:B------:R-:W0:Y:S02]  /*d0f0*/  S2R R4, SR_LTMASK ;  /* 0x0000000000047919 */ /* 0x000e240000003900 */
[----:B0-----:R-:W-:-:S04]  /*d100*/  LOP3.LUT R4, R4, UR4, RZ, 0xc0, !PT ;  /* 0x0000000404047c12 */ /* 0x001fc8000f8ec0ff */
[----:B------:R-:W0:Y:S01]  /*d110*/  POPC R7, R4 ;  /* 0x0000000400077309 */ /* 0x000e220000000000 */
[----:B--2---:R-:W0:Y:S02]  /*d120*/  SHFL.IDX PT, R0, R3, R0, 0x1f ;  /* 0x00001f0003007589 */ /* 0x004e2400000e0000 */
[----:B0-----:R-:W-:Y:S01]  /*d130*/  IADD3 R16, R0, UR49, R7 ;  /* 0x0000003100107c10 */ /* 0x001fe2000fffe007 */
[----:B------:R-:W-:Y:S06]  /*d140*/  BRA `(.L_x_250) ;  /* 0x0000004400f47947 */ /* 0x000fec0003800000 */
.L_x_249:
[----:B------:R-:W-:Y:S01]  /*d150*/  VIADD R0, R22, 0x24200 ;  /* 0x0002420016007836 */ /* 0x000fe20000000000 */
[----:B------:R-:W-:Y:S04]  /*d160*/  BSSY B6, `(.L_x_251) ;  /* 0x0000013000067945 */ /* 0x000fe80003800000 */
[----:B------:R-:W-:-:S13]  /*d170*/  LOP3.LUT P0, RZ, R0, 0x1bf, RZ, 0xc0, !PT ;  /* 0x000001bf00ff7812 */ /* 0x000fda000780c0ff */
[----:B------:R-:W-:Y:S05]  /*d180*/  @!P0 BRA `(.L_x_252) ;  /* 0x0000000000408947 */ /* 0x000fea0003800000 */
[----:B------:R-:W-:Y:S01]  /*d190*/  MOV R2, 0x0 ;  /* 0x0000000000027802 */ /* 0x000fe20000000f00 */
[----:B------:R-:W-:Y:S01]  /*d1a0*/  ULDC.64 UR6, c[0x4][0xc0] ;  /* 0x0100300000067ab9 */ /* 0x000fe20000000a00 */
[----:B------:R-:W-:Y:S01]  /*d1b0*/  ULDC.64 UR8, c[0x4][0xc8] ;  /* 0x0100320000087ab9 */ /* 0x000fe20000000a00 */
[----:B------:R-:W-:Y:S01]  /*d1c0*/  ULDC.64 UR4, c[0x4][0x8] ;  /* 0x0100020000047ab9 */ /* 0x000fe20000000a00 */
[----:B------:R-:W-:Y:S02]  /*d1d0*/  IMAD.U32 R4, RZ, RZ, UR6 ;  /* 0x00000006ff047e24 */ /* 0x000fe4000f8e00ff */
        /* <DEDUP_REMOVED lines=11> */
.L_x_252:
[----:B------:R-:W-:Y:S05]  /*d290*/  BSYNC B6 ;  /* 0x0000000000067941 */ /* 0x000fea0003800000 */
.L_x_251:
[----:B------:R-:W-:Y:S01]  /*d2a0*/  VIADD R0, R22, 0xf200 ;  /* 0x0000f20016007836 */ /* 0x000fe20000000000 */
[----:B------:R-:W-:Y:S01]  /*d2b0*/  LOP3.LUT R32, R32, 0xfffffffe, RZ, 0xc0, !PT ;  /* 0xfffffffe20207812 */ /* 0x000fe200078ec0ff */
[----:B------:R-:W-:Y:S03]  /*d2c0*/  BSSY B6, `(.L_x_253) ;  /* 0x0000014000067945 */ /* 0x000fe60003800000 */
[----:B------:R-:W-:-:S13]  /*d2d0*/  LOP3.LUT P0, RZ, R0, 0x1bf, RZ, 0xc0, !PT ;  /* 0x000001bf00ff7812 */ /* 0x000fda000780c0ff */
[----:B------:R-:W-:Y:S01]  /*d2e0*/  @P0 LOP3.LUT R32, R32, 0x1, RZ, 0xfc, !PT ;  /* 0x0000000120200812 */ /* 0x000fe200078efcff */
[----:B------:R-:W-:Y:S06]  /*d2f0*/  @!P0 BRA `(.L_x_254) ;  /* 0x0000000000408947 */ /* 0x000fec0003800000 */
        /* <DEDUP_REMOVED lines=16> */
.L_x_254:
[----:B------:R-:W-:Y:S05]  /*d400*/  BSYNC B6 ;  /* 0x0000000000067941 */ /* 0x000fea0003800000 */
.L_x_253:
        /* <DEDUP_REMOVED lines=20> */
.L_x_256:
[----:B------:R-:W-:Y:S05]  /*d550*/  BSYNC B6 ;  /* 0x0000000000067941 */ /* 0x000fea0003800000 */
.L_x_255:
[----:B------:R-:W-:Y:S01]  /*d560*/  LOP3.LUT P6, RZ, R32, 0x1, RZ, 0xc0, !PT ;  /* 0x0000000120ff7812 */ /* 0x000fe200078cc0ff */
[----:B------:R-:W-:-:S12]  /*d570*/  BSSY B6, `(.L_x_257) ;  /* 0x0000012000067945 */ /* 0x000fd80003800000 */
        /* <DEDUP_REMOVED lines=17> */
.L_x_258:
[----:B------:R-:W-:Y:S05]  /*d690*/  BSYNC B6 ;  /* 0x0000000000067941 */ /* 0x000fea0003800000 */
.L_x_257:
[----:B------:R-:W-:Y:S01]  /*d6a0*/  ULDC.64 UR4, c[0x0][0x9f8] ;  /* 0x00027e0000047ab9 */ /* 0x000fe20000000a00 */
[----:B------:R-:W0:Y:S01]  /*d6b0*/  LDC R19, c[0x0][0x430] ;  /* 0x00010c00ff137b82 */ /* 0x000e220000000800 */
[----:B------:R-:W-:-:S04]  /*d6c0*/  UISETP.NE.U32.AND UP0, UPT, UR4, URZ, UPT ;  /* 0x0000003f0400728c */ /* 0x000fc8000bf05070 */
[----:B------:R-:W-:-:S06]  /*d6d0*/  UISETP.NE.AND.EX UP0, UPT, UR5, URZ, UPT, UP0 ;  /* 0x0000003f0500728c */ /* 0x000fcc000bf05300 */
[----:B------:R-:W-:-:S05]  /*d6e0*/  PLOP3.LUT P0, PT, PT, PT, UP0, 0x80, 0x0 ;  /* 0x000000000000781c */ /* 0x000fca0003f0f008 */
[----:B------:R-:W-:-:S04]  /*d6f0*/  @UP0 UIADD3 UR4, UP1, UR38, UR4, URZ ;  /* 0x0000000426040290 */ /* 0x000fc8000ff3e03f */
[----:B------:R-:W-:Y:S02]  /*d700*/  @UP0 UIADD3.X UR5, UR39, UR5, URZ, UP1, !UPT ;  /* 0x0000000527050290 */ /* 0x000fe40008ffe43f */
[----:B------:R-:W-:-:S04]  /*d710*/  IMAD.U32 R2, RZ, RZ, UR4 ;  /* 0x00000004ff027e24 */ /* 0x000fc8000f8e00ff */
[----:B------:R-:W-:-:S05]  /*d720*/  IMAD.U32 R3, RZ, RZ, UR5 ;  /* 0x00000005ff037e24 */ /* 0x000fca000f8e00ff */
[----:B------:R1:W5:Y:S01]  /*d730*/  @P0 LDG.E R30, desc[UR50][R2.64] ;  /* 0x00000032021e0981 */ /* 0x000362000c1e1900 */
[----:B0-----:R-:W-:Y:S01]  /*d740*/  ISETP.NE.AND P1, PT, R19, 0x1, PT ;  /* 0x000000011300780c */ /* 0x001fe20003f25270 */
[----:B------:R-:W-:Y:S01]  /*d750*/  UMOV UR4, 0xffffffff ;  /* 0xffffffff00047882 */ /* 0x000fe20000000000 */
[----:B------:R-:W-:-:S11]  /*d760*/  LOP3.LUT R32, R32, 0xffffffbf, RZ, 0xc0, !PT ;  /* 0xffffffbf20207812 */ /* 0x000fd600078ec0ff */
[----:B------:R-:W-:Y:S01]  /*d770*/  @P1 LOP3.LUT R32, R32, 0x40, RZ, 0xfc, !PT ;  /* 0x0000004020201812 */ /* 0x000fe200078efcff */
[----:B-1----:R-:W-:Y:S06]  /*d780*/  BRA.DIV UR4, `(.L_x_259) ;  /* 0x0000005204387947 */ /* 0x002fec000b800000 */
.L_x_341:
[----:B------:R-:W0:Y:S01]  /*d790*/  S2R R0, SR_TID.X ;  /* 0x0000000000007919 */ /* 0x000e220000002100 */
[----:B------:R-:W-:Y:S01]  /*d7a0*/  UMOV UR4, 0xa0 ;  /* 0x000000a000047882 */ /* 0x000fe20000000000 */
[----:B------:R-:W1:Y:S01]  /*d7b0*/  @P1 LDC R5, c[0x0][0x434] ;  /* 0x00010d00ff051b82 */ /* 0x000e620000000800 */
[----:B------:R-:W-:Y:S01]  /*d7c0*/  UIMAD UR4, UR43, UR4, -0xa0 ;  /* 0xffffff602b0474a4 */ /* 0x000fe2000f8e0204 */
[----:B-----5:R-:W-:-:S06]  /*d7d0*/  SHF.R.S32.HI R36, RZ, 0x1f, R30 ;  /* 0x0000001fff247819 */ /* 0x020fcc000001141e */
[----:B------:R-:W2:Y:S08]  /*d7e0*/  @P1 LDC R7, c[0x0][0x438] ;  /* 0x00010e00ff071b82 */ /* 0x000eb00000000800 */
[----:B------:R-:W3:Y:S08]  /*d7f0*/  @P1 LDC R11, c[0x0][0x434] ;  /* 0x00010d00ff0b1b82 */ /* 0x000ef00000000800 */
[----:B------:R-:W4:Y:S01]  /*d800*/  @P1 LDC R3, c[0x0][0x438] ;  /* 0x00010e00ff031b82 */ /* 0x000f220000000800 */
[C---:B0-----:R-:W-:Y:S01]  /*d810*/  LOP3.LUT R2, R0.reuse, 0x7f, RZ, 0xc0, !PT ;  /* 0x0000007f00027812 */ /* 0x041fe200078ec0ff */
[----:B------:R-:W-:-:S02]  /*d820*/  IMAD.SHL.U32 R14, R0, 0x20, RZ ;  /* 0x00000020000e7824 */ /* 0x000fc400078e00ff */
[----:B------:R-:W-:Y:S01]  /*d830*/  IMAD.SHL.U32 R0, R0, 0x20, RZ ;  /* 0x0000002000007824 */ /* 0x000fe200078e00ff */
[----:B------:R-:W-:-:S04]  /*d840*/  SHF.R.U32.HI R2, RZ, 0x2, R2 ;  /* 0x00000002ff027819 */ /* 0x000fc80000011602 */
[C---:B------:R-:W-:Y:S02]  /*d850*/  LOP3.LUT R14, R2.reuse, 0x60, R14, 0xf8, !PT ;  /* 0x00000060020e7812 */ /* 0x040fe400078ef80e */
[----:B------:R-:W-:Y:S02]  /*d860*/  LOP3.LUT R0, R2, 0x60, R0, 0xf8, !PT ;  /* 0x0000006002007812 */ /* 0x000fe400078ef800 */
[----:B------:R-:W-:-:S03]  /*d870*/  LOP3.LUT R14, R14, 0x80, RZ, 0xfc, !PT ;  /* 0x000000800e0e7812 */ /* 0x000fc600078efcff */
[----:B------:R-:W-:Y:S02]  /*d880*/  VIADD R9, R0, UR4 ;  /* 0x0000000400097c36 */ /* 0x000fe40008000000 */
[----:B------:R-:W-:Y:S02]  /*d890*/  VIADD R4, R14, UR4 ;  /* 0x000000040e047c36 */ /* 0x000fe40008000000 */
[----:B------:R-:W-:-:S03]  /*d8a0*/  VIADD R2, R9, UR37 ;  /* 0x0000002509027c36 */ /* 0x000fc60008000000 */
[----:B------:R-:W-:Y:S01]  /*d8b0*/  ISETP.GE.AND P0, PT, R4, UR42, PT ;  /* 0x0000002a04007c0c */ /* 0x000fe2000bf06270 */
[----:B-1----:R-:W-:-:S03]  /*d8c0*/  @P1 IMAD.HI.U32 R0, R2, R5, RZ ;  /* 0x0000000502001227 */ /* 0x002fc600078e00ff */
[----:B------:R-:W-:Y:S01]  /*d8d0*/  ISETP.GT.U32.OR P0, PT, R14, 0x9f, P0 ;  /* 0x0000009f0e00780c */ /* 0x000fe20000704470 */
[----:B------:R-:W-:Y:S01]  /*d8e0*/  IMAD.MOV.U32 R12, RZ, RZ, R2 ;  /* 0x000000ffff0c7224 */ /* 0x000fe200078e0002 */
[----:B--2---:R-:W-:Y:S01]  /*d8f0*/  @P1 SHF.R.U32.HI R12, RZ, R7, R0 ;  /* 0x00000007ff0c1219 */ /* 0x004fe20000011600 */
[----:B------:R-:W-:-:S04]  /*d900*/  VIADD R0, R4, UR37 ;  /* 0x0000002504007c36 */ /* 0x000fc80008000000 */
[----:B---3--:R-:W-:-:S04]  /*d910*/  @P1 IMAD.HI.U32 R8, R0, R11, RZ ;  /* 0x0000000b00081227 */ /* 0x008fc800078e00ff */
[----:B------:R-:W-:Y:S01]  /*d920*/  IMAD.MOV.U32 R4, RZ, RZ, R0 ;  /* 0x000000ffff047224 */ /* 0x000fe200078e0000 */
[----:B----4-:R-:W-:Y:S01]  /*d930*/  @P1 SHF.R.U32.HI R4, RZ, R3, R8 ;  /* 0x00000003ff041219 */ /* 0x010fe20000011608 */
[----:B------:R-:W0:Y:S01]  /*d940*/  @!P0 LDC.64 R6, c[0x0][0x428] ;  /* 0x00010a00ff068b82 */ /* 0x000e220000000a00 */
[----:B------:R-:W-:Y:S01]  /*d950*/  IMAD.MOV R5, RZ, RZ, -R12 ;  /* 0x000000ffff057224 */ /* 0x000fe200078e0a0c */
[----:B------:R-:W-:Y:S02]  /*d960*/  ISETP.GE.AND P1, PT, R9, UR42, PT ;  /* 0x0000002a09007c0c */ /* 0x000fe4000bf26270 */
[----:B------:R-:W-:Y:S01]  /*d970*/  @!P0 SHF.R.S32.HI R3, RZ, 0x1f, R4 ;  /* 0x0000001fff038819 */ /* 0x000fe20000011404 */
[----:B------:R-:W-:Y:S02]  /*d980*/  IMAD R5, R19, R5, R2 ;  /* 0x0000000513057224 */ /* 0x000fe400078e0202 */
[----:B------:R-:W-:Y:S02]  /*d990*/  @!P0 IMAD.MOV.U32 R2, RZ, RZ, R4 ;  /* 0x000000ffff028224 */ /* 0x000fe400078e0004 */
[----:B0-----:R-:W-:-:S02]  /*d9a0*/  @!P0 IMAD R8, R36, R6, RZ ;  /* 0x0000000624088224 */ /* 0x001fc400078e02ff */
[----:B------:R-:W-:-:S04]  /*d9b0*/  @!P0 IMAD.WIDE.U32 R2, R30, R6, R2 ;  /* 0x000000061e028225 */ /* 0x000fc800078e0002 */
[----:B------:R-:W-:Y:S02]  /*d9c0*/  @!P0 IMAD R8, R30, R7, R8 ;  /* 0x000000071e088224 */ /* 0x000fe400078e0208 */
[----:B------:R-:W0:Y:S02]  /*d9d0*/  @!P0 LDC.64 R6, c[0x0][0x418] ;  /* 0x00010600ff068b82 */ /* 0x000e240000000a00 */
[----:B------:R-:W-:Y:S01]  /*d9e0*/  @!P0 IMAD.IADD R8, R8, 0x1, R3 ;  /* 0x0000000108088824 */ /* 0x000fe200078e0203 */
[----:B0-----:R-:W-:Y:S01]  /*d9f0*/  @!P0 LEA R10, P2, R2, R6, 0x2 ;  /* 0x00000006020a8211 */ /* 0x001fe200078410ff */
[----:B------:R-:W-:-:S03]  /*da00*/  IMAD.MOV.U32 R6, RZ, RZ, RZ ;  /* 0x000000ffff067224 */ /* 0x000fc600078e00ff */
[----:B------:R-:W-:Y:S02]  /*da10*/  @!P0 LEA.HI.X R11, R2, R7, R8, 0x2, P2 ;  /* 0x00000007020b8211 */ /* 0x000fe400010f1408 */
[----:B------:R-:W0:Y:S01]  /*da20*/  @!P1 LDC.64 R8, c[0x0][0x428] ;  /* 0x00010a00ff089b82 */ /* 0x000e220000000a00 */
[--C-:B------:R-:W-:Y:S01]  /*da30*/  @!P1 SHF.R.S32.HI R3, RZ, 0x1f, R12.reuse ;  /* 0x0000001fff039819 */ /* 0x100fe2000001140c */
[----:B------:R-:W-:Y:S01]  /*da40*/  @!P1 IMAD.MOV.U32 R2, RZ, RZ, R12 ;  /* 0x000000ffff029224 */ /* 0x000fe200078e000c */
[----:B------:R-:W5:Y:S01]  /*da50*/  @!P0 LDG.E R6, desc[UR50][R10.64] ;  /* 0x000000320a068981 */ /* 0x000f62000c1e1900 */
[-C--:B0-----:R-:W-:Y:S02]  /*da60*/  @!P1 IMAD R7, R36, R8.reuse, RZ ;  /* 0x0000000824079224 */ /* 0x081fe400078e02ff */
[----:B------:R-:W-:-:S04]  /*da70*/  @!P1 IMAD.WIDE.U32 R2, R30, R8, R2 ;  /* 0x000000081e029225 */ /* 0x000fc800078e0002 */
[----:B------:R-:W-:Y:S02]  /*da80*/  @!P1 IMAD R7, R30, R9, R7 ;  /* 0x000000091e079224 */ /* 0x000fe400078e0207 */
[----:B------:R-:W0:Y:S02]  /*da90*/  @!P1 LDC.64 R8, c[0x0][0x418] ;  /* 0x00010600ff089b82 */ /* 0x000e240000000a00 */
[----:B------:R-:W-:Y:S01]  /*daa0*/  @!P1 IMAD.IADD R7, R3, 0x1, R7 ;  /* 0x0000000103079824 */ /* 0x000fe200078e0207 */
[----:B------:R-:W-:Y:S02]  /*dab0*/  ISETP.GT.U32.AND P2, PT, R14, 0x9f, PT ;  /* 0x0000009f0e00780c */ /* 0x000fe40003f44070 */
[----:B0-----:R-:W-:-:S04]  /*dac0*/  @!P1 LEA R8, P0, R2, R8, 0x2 ;  /* 0x0000000802089211 */ /* 0x001fc800078010ff */
[----:B------:R-:W-:Y:S01]  /*dad0*/  @!P1 LEA.HI.X R9, R2, R9, R7, 0x2, P0 ;  /* 0x0000000902099211 */ /* 0x000fe200000f1407 */
[----:B------:R-:W-:Y:S01]  /*dae0*/  IMAD.MOV.U32 R7, RZ, RZ, RZ ;  /* 0x000000ffff077224 */ /* 0x000fe200078e00ff */
[----:B------:R-:W0:Y:S01]  /*daf0*/  LDC R2, c[0x0][0x2f4] ;  /* 0x0000bd00ff027b82 */ /* 0x000e220000000800 */
[----:B------:R-:W-:Y:S01]  /*db00*/  LOP3.LUT R32, R32, 0xfffffff7, RZ, 0xc0, !PT ;  /* 0xfffffff720207812 */ /* 0x000fe200078ec0ff */
[----:B------:R-:W-:Y:S02]  /*db10*/  IMAD.MOV R3, RZ, RZ, -R4 ;  /* 0x000000ffff037224 */ /* 0x000fe400078e0a04 */
[----:B------:R-:W-:Y:S01]  /*db20*/  IMAD.U32 R4, RZ, RZ, UR46 ;  /* 0x0000002eff047e24 */ /* 0x000fe2000f8e00ff */
[----:B------:R1:W5:Y:S01]  /*db30*/  @!P1 LDG.E R7, desc[UR50][R8.64] ;  /* 0x0000003208079981 */ /* 0x000362000c1e1900 */
[----:B------:R-:W-:Y:S02]  /*db40*/  @P2 LOP3.LUT R32, R32, 0x8, RZ, 0xfc, !PT ;  /* 0x0000000820202812 */ /* 0x000fe400078efcff */
[----:B------:R-:W-:-:S02]  /*db50*/  LOP3.LUT R13, R33, 0x40, RZ, 0xfc, !PT ;  /* 0x00000040210d7812 */ /* 0x000fc400078efcff */
[----:B------:R-:W-:Y:S02]  /*db60*/  ISETP.NE.AND P3, PT, R4, 0x3, PT ;  /* 0x000000030400780c */ /* 0x000fe40003f65270 */
[----:B------:R-:W-:Y:S02]  /*db70*/  LOP3.LUT R32, R32, 0xffffffef, RZ, 0xc0, !PT ;  /* 0xffffffef20207812 */ /* 0x000fe400078ec0ff */
[----:B------:R-:W-:Y:S01]  /*db80*/  SHF.R.S32.HI R34, RZ, 0x1f, R18 ;  /* 0x0000001fff227819 */ /* 0x000fe20000011412 */
[----:B-1----:R-:W-:Y:S01]  /*db90*/  IMAD R8, R19, R3, R0 ;  /* 0x0000000313087224 */ /* 0x002fe200078e0200 */
[----:B------:R-:W-:Y:S01]  /*dba0*/  LOP3.LUT R32, R32, 0xfffffffb, RZ, 0xc0, !PT ;  /* 0xfffffffb20207812 */ /* 0x000fe200078ec0ff */
[----:B------:R-:W-:-:S04]  /*dbb0*/  IMAD.U32 R0, RZ, RZ, UR43 ;  /* 0x0000002bff007e24 */ /* 0x000fc8000f8e00ff */
[----:B------:R-:W-:Y:S01]  /*dbc0*/  VIADD R0, R0, 0xffffffff ;  /* 0xffffffff00007836 */ /* 0x000fe20000000000 */
[-C--:B0-----:R-:W-:Y:S02]  /*dbd0*/  ISETP.GE.AND P1, PT, R33, R2.reuse, PT ;  /* 0x000000022100720c */ /* 0x081fe40003f26270 */
[----:B------:R-:W-:Y:S02]  /*dbe0*/  ISETP.GE.AND P0, PT, R13, R2, PT ;  /* 0x000000020d00720c */ /* 0x000fe40003f06270 */
[----:B------:R-:W-:-:S09]  /*dbf0*/  LOP3.LUT R13, R33, 0x80, RZ, 0xfc, !PT ;  /* 0x00000080210d7812 */ /* 0x000fd200078efcff */
[----:B------:R-:W-:-:S04]  /*dc00*/  @P1 LOP3.LUT R32, R32, 0x4, RZ, 0xfc, !PT ;  /* 0x0000000420201812 */ /* 0x000fc800078efcff */
[----:B------:R-:W-:-:S04]  /*dc10*/  @P3 LOP3.LUT R32, R32, 0x10, RZ, 0xfc, !PT ;  /* 0x0000001020203812 */ /* 0x000fc800078efcff */
[----:B------:R-:W-:-:S04]  /*dc20*/  LOP3.LUT R32, R32, 0xfffffffd, RZ, 0xc0, !PT ;  /* 0xfffffffd20207812 */ /* 0x000fc800078ec0ff */
[----:B------:R-:W-:Y:S02]  /*dc30*/  @P0 LOP3.LUT R32, R32, 0x2, RZ, 0xfc, !PT ;  /* 0x0000000220200812 */ /* 0x000fe400078efcff */
[----:B------:R-:W-:Y:S02]  /*dc40*/  ISETP.GE.AND P0, PT, R13, R2, PT ;  /* 0x000000020d00720c */ /* 0x000fe40003f06270 */
[----:B------:R-:W-:-:S11]  /*dc50*/  LOP3.LUT R32, R32, 0xfffffffe, RZ, 0xc0, !PT ;  /* 0xfffffffe20207812 */ /* 0x000fd600078ec0ff */
[----:B------:R-:W-:Y:S01]  /*dc60*/  @P0 LOP3.LUT R32, R32, 0x1, RZ, 0xfc, !PT ;  /* 0x0000000120200812 */ /* 0x000fe200078efcff */
[----:B------:R-:W-:Y:S06]  /*dc70*/  @!P3 BRA `(.L_x_260) ;  /* 0x000000000004b947 */ /* 0x000fec0003800000 */
[----:B------:R-:W-:Y:S01]  /*dc80*/  BPT.TRAP 0x1 ;  /* 0x000000040000795c */ /* 0x000fe20000300000 */
.L_x_260:
[----:B------:R-:W-:Y:S01]  /*dc90*/  IMAD R4, R28, 0x8, R22 ;  /* 0x000000081c047824 */ /* 0x000fe200078e0216 */
[----:B------:R-:W-:Y:S01]  /*dca0*/  SHF.L.U32 R35, R31, 0x1f, RZ ;  /* 0x0000001f1f237819 */ /* 0x000fe200000006ff */
[----:B------:R-:W-:Y:S01]  /*dcb0*/  BSSY B0, `(.L_x_261) ;  /* 0x0000004000007945 */ /* 0x000fe20003800000 */
[----:B------:R-:W-:Y:S02]  /*dcc0*/  SHF.R.S32.HI R26, RZ, 0x1f, R5 ;  /* 0x0000001fff1a7819 */ /* 0x000fe40000011405 */
[----:B------:R-:W0:Y:S02]  /*dcd0*/  SYNCS.PHASECHK.TRANS64.TRYWAIT P0, [R4+URZ+0x33480], R35 ;  /* 0x03348023040075a7 */ /* 0x000e24000800017f */
[----:B0-----:R-:W-:Y:S05]  /*dce0*/  @!P0 BRA `(.L_x_262) ;  /* 0x0000004c000c8947 */ /* 0x001fea0003800000 */
.L_x_342:
[----:B------:R-:W-:Y:S05]  /*dcf0*/  BSYNC B0 ;  /* 0x0000000000007941 */ /* 0x000fea0003800000 */
.L_x_261:
[----:B------:R-:W2:Y:S01]  /*dd00*/  LDL R11, [R1] ;  /* 0x00000000010b7983 */ /* 0x000ea20000100800 */
[----:B------:R-:W-:Y:S01]  /*dd10*/  ULDC.64 UR4, c[0x0][0x328] ;  /* 0x0000ca0000047ab9 */ /* 0x000fe20000000a00 */
[----:B-----5:R-:W-:Y:S01]  /*dd20*/  SHF.R.S32.HI R27, RZ, 0x1f, R7 ;  /* 0x0000001fff1b7819 */ /* 0x020fe20000011407 */
[----:B------:R-:W-:Y:S01]  /*dd30*/  IMAD R9, R26, UR4, RZ ;  /* 0x000000041a097c24 */ /* 0x000fe2000f8e02ff */
[----:B------:R-:W-:Y:S01]  /*dd40*/  ULDC.64 UR6, c[0x0][0x338] ;  /* 0x0000ce0000067ab9 */ /* 0x000fe20000000a00 */
[C---:B------:R-:W-:Y:S01]  /*dd50*/  IMAD.WIDE.U32 R2, R5.reuse, UR4, RZ ;  /* 0x0000000405027c25 */ /* 0x040fe2000f8e00ff */
[----:B------:R-:W-:Y:S01]  /*dd60*/  ULDC.64 UR8, c[0x0][0x330] ;  /* 0x0000cc0000087ab9 */ /* 0x000fe20000000a00 */
[----:B------:R-:W1:Y:S01]  /*dd70*/  S2R R12, SR_TID.X ;  /* 0x00000000000c7919 */ /* 0x000e620000002100 */
[----:B------:R-:W-:Y:S01]  /*dd80*/  SHF.R.S32.HI R24, RZ, 0x1f, R8 ;  /* 0x0000001fff187819 */ /* 0x000fe20000011408 */
[----:B------:R-:W-:Y:S01]  /*dd90*/  IMAD R9, R5, UR5, R9 ;  /* 0x0000000505097c24 */ /* 0x000fe2000f8e0209 */
[----:B------:R-:W-:Y:S01]  /*dda0*/  ULDC.64 UR10, c[0x0][0x318] ;  /* 0x0000c600000a7ab9 */ /* 0x000fe20000000a00 */
[----:B------:R-:W-:Y:S01]  /*ddb0*/  IMAD R20, R34, UR8, RZ ;  /* 0x0000000822147c24 */ /* 0x000fe2000f8e02ff */
[----:B------:R-:W-:Y:S01]  /*ddc0*/  SHF.R.S32.HI R29, RZ, 0x1f, R6 ;  /* 0x0000001fff1d7819 */ /* 0x000fe20000011406 */
[----:B------:R-:W-:Y:S01]  /*ddd0*/  IMAD.IADD R3, R3, 0x1, R9 ;  /* 0x0000000103037824 */ /* 0x000fe200078e0209 */
[----:B------:R-:W-:Y:S01]  /*dde0*/  LOP3.LUT R32, R32, 0xffffffdf, RZ, 0xc0, !PT ;  /* 0xffffffdf20207812 */ /* 0x000fe200078ec0ff */
[----:B------:R-:W-:-:S02]  /*ddf0*/  IMAD R9, R27, UR6, RZ ;  /* 0x000000061b097c24 */ /* 0x000fc4000f8e02ff */
[----:B------:R-:W-:-:S04]  /*de00*/  IMAD.WIDE.U32 R2, R7, UR6, R2 ;  /* 0x0000000607027c25 */ /* 0x000fc8000f8e0002 */
[----:B------:R-:W-:Y:S02]  /*de10*/  IMAD R9, R7, UR7, R9 ;  /* 0x0000000707097c24 */ /* 0x000fe4000f8e0209 */
[----:B------:R-:W-:Y:S02]  /*de20*/  IMAD R20, R18, UR9, R20 ;  /* 0x0000000912147c24 */ /* 0x000fe4000f8e0214 */
[----:B------:R-:W-:Y:S02]  /*de30*/  IMAD.IADD R3, R3, 0x1, R9 ;  /* 0x0000000103037824 */ /* 0x000fe400078e0209 */
[----:B------:R-:W-:Y:S02]  /*de40*/  IMAD R9, R24, UR4, RZ ;  /* 0x0000000418097c24 */ /* 0x000fe4000f8e02ff */
[----:B------:R-:W-:-:S04]  /*de50*/  IMAD.WIDE.U32 R2, R18, UR8, R2 ;  /* 0x0000000812027c25 */ /* 0x000fc8000f8e0002 */
[----:B------:R-:W-:Y:S01]  /*de60*/  IMAD R9, R8, UR5, R9 ;  /* 0x0000000508097c24 */ /* 0x000fe2000f8e0209 */
[----:B------:R-:W-:-:S04]  /*de70*/  IADD3 R19, P0, R2, UR10, RZ ;  /* 0x0000000a02137c10 */ /* 0x000fc8000ff1e0ff */
[----:B------:R-:W-:Y:S01]  /*de80*/  IADD3.X R10, R3, UR11, R20, P0, !PT ;  /* 0x0000000b030a7c10 */ /* 0x000fe200087fe414 */
[----:B------:R-:W-:Y:S01]  /*de90*/  IMAD.WIDE.U32 R2, R8, UR4, RZ ;  /* 0x0000000408027c25 */ /* 0x000fe2000f8e00ff */
[----:B-1----:R-:W-:Y:S01]  /*dea0*/  LOP3.LUT R12, R12, 0x7f, RZ, 0xc0, !PT ;  /* 0x0000007f0c0c7812 */ /* 0x002fe200078ec0ff */
[----:B------:R-:W-:Y:S02]  /*deb0*/  UMOV UR4, 0xffffffff ;  /* 0xffffffff00047882 */ /* 0x000fe40000000000 */
[----:B------:R-:W-:Y:S01]  /*dec0*/  IMAD.IADD R3, R3, 0x1, R9 ;  /* 0x0000000103037824 */ /* 0x000fe200078e0209 */
[----:B------:R-:W-:Y:S01]  /*ded0*/  SHF.R.U32.HI R12, RZ, 0x2, R12 ;  /* 0x00000002ff0c7819 */ /* 0x000fe2000001160c */
[----:B------:R-:W-:Y:S02]  /*dee0*/  IMAD R9, R29, UR6, RZ ;  /* 0x000000061d097c24 */ /* 0x000fe4000f8e02ff */
[----:B------:R-:W-:-:S04]  /*def0*/  IMAD.WIDE.U32 R2, R6, UR6, R2 ;  /* 0x0000000606027c25 */ /* 0x000fc8000f8e0002 */
[----:B------:R-:W-:-:S04]  /*df00*/  IMAD R9, R6, UR7, R9 ;  /* 0x0000000706097c24 */ /* 0x000fc8000f8e0209 */
[----:B------:R-:W-:Y:S02]  /*df10*/  IMAD.IADD R3, R3, 0x1, R9 ;  /* 0x0000000103037824 */ /* 0x000fe400078e0209 */
[----:B------:R-:W-:-:S03]  /*df20*/  IMAD.WIDE.U32 R2, R18, UR8, R2 ;  /* 0x0000000812027c25 */ /* 0x000fc6000f8e0002 */
[----:B------:R-:W-:Y:S01]  /*df30*/  IADD3 R23, P0, R2, UR10, RZ ;  /* 0x0000000a02177c10 */ /* 0x000fe2000ff1e0ff */
[----:B------:R-:W-:-:S03]  /*df40*/  IMAD.MOV.U32 R2, RZ, RZ, -0xa0 ;  /* 0xffffff60ff027424 */ /* 0x000fc600078e00ff */
[----:B------:R-:W-:Y:S01]  /*df50*/  IADD3.X R20, R20, UR11, R3, P0, !PT ;  /* 0x0000000b14147c10 */ /* 0x000fe200087fe403 */
[----:B------:R-:W-:-:S04]  /*df60*/  IMAD R0, R0, R2, UR42 ;  /* 0x0000002a00007e24 */ /* 0x000fc8000f8e0202 */
[----:B------:R-:W-:-:S05]  /*df70*/  IMAD.IADD R9, R0, 0x1, -R12 ;  /* 0x0000000100097824 */ /* 0x000fca00078e0a0c */
[----:B------:R-:W-:-:S13]  /*df80*/  ISETP.GE.AND P0, PT, R9, 0x1, PT ;  /* 0x000000010900780c */ /* 0x000fda0003f06270 */
[----:B------:R-:W-:Y:S01]  /*df90*/  @P0 LOP3.LUT R32, R32, 0x20, RZ, 0xfc, !PT ;  /* 0x0000002020200812 */ /* 0x000fe200078efcff */
[----:B--2---:R-:W-:Y:S01]  /*dfa0*/  IMAD R21, R28, 0x7800, R11 ;  /* 0x000078001c157824 */ /* 0x004fe200078e020b */
[----:B------:R-:W-:Y:S06]  /*dfb0*/  BRA.DIV UR4, `(.L_x_263) ;  /* 0x0000004a046c7947 */ /* 0x000fec000b800000 */
[----:B------:R-:W1:Y:S01]  /*dfc0*/  SHFL.IDX PT, R2, R19, RZ, 0x1c1f ;  /* 0x001c1fff13027589 */ /* 0x000e6200000e0000 */
[----:B------:R-:W2:Y:S01]  /*dfd0*/  LDC R12, c[0x0][0x2f4] ;  /* 0x0000bd00ff0c7b82 */ /* 0x000ea20000000800 */
[C---:B------:R-:W-:Y:S02]  /*dfe0*/  LOP3.LUT R13, R33.reuse, 0x40, RZ, 0xfc, !PT ;  /* 0x00000040210d7812 */ /* 0x040fe400078efcff */
[----:B------:R-:W3:Y:S01]  /*dff0*/  SHFL.IDX PT, R0, R10, RZ, 0x1c1f ;  /* 0x001c1fff0a007589 */ /* 0x000ee200000e0000 */
[----:B------:R-:W-:Y:S02]  /*e000*/  LOP3.LUT R11, R33, 0x80, RZ, 0xfc, !PT ;  /* 0x00000080210b7812 */ /* 0x000fe400078efcff */
[C---:B------:R-:W-:Y:S01]  /*e010*/  ISETP.GE.AND P6, PT, R9.reuse, 0x81, PT ;  /* 0x000000810900780c */ /* 0x040fe20003fc6270 */
[----:B------:R-:W-:Y:S01]  /*e020*/  SHFL.IDX PT, R20, R20, RZ, 0x1c1f ;  /* 0x001c1fff14147589 */ /* 0x000fe200000e0000 */
[----:B------:R-:W-:Y:S02]  /*e030*/  LOP3.LUT R32, R32, 0xffffff7f, RZ, 0xc0, !PT ;  /* 0xffffff7f20207812 */ /* 0x000fe400078ec0ff */
[----:B------:R-:W-:-:S02]  /*e040*/  ISETP.GE.AND P5, PT, R9, 0x21, PT ;  /* 0x000000210900780c */ /* 0x000fc40003fa6270 */
[----:B------:R-:W-:-:S07]  /*e050*/  ISETP.GE.AND P4, PT, R9, 0x41, PT ;  /* 0x000000410900780c */ /* 0x000fce0003f86270 */
[----:B------:R-:W-:Y:S02]  /*e060*/  @P6 LOP3.LUT R32, R32, 0x80, RZ, 0xfc, !PT ;  /* 0x0000008020206812 */ /* 0x000fe400078efcff */
[C---:B-1----:R-:W-:Y:S02]  /*e070*/  IADD3 R2, P0, R33.reuse, R2, RZ ;  /* 0x0000000221027210 */ /* 0x042fe40007f1e0ff */
[-C--:B--2---:R-:W-:Y:S02]  /*e080*/  ISETP.GE.AND P2, PT, R33, R12.reuse, PT ;  /* 0x0000000c2100720c */ /* 0x084fe40003f46270 */
[----:B------:R-:W-:Y:S01]  /*e090*/  ISETP.GE.AND P1, PT, R13, R12, PT ;  /* 0x0000000c0d00720c */ /* 0x000fe20003f26270 */
[----:B---3--:R-:W-:Y:S01]  /*e0a0*/  IMAD.X R3, RZ, RZ, R0, P0 ;  /* 0x000000ffff037224 */ /* 0x008fe200000e0600 */
[C---:B------:R-:W-:Y:S01]  /*e0b0*/  ISETP.LT.OR P0, PT, R9.reuse, 0x1, P2 ;  /* 0x000000010900780c */ /* 0x040fe20001701670 */
[----:B------:R-:W-:Y:S01]  /*e0c0*/  IMAD.IADD R0, R22, 0x1, R21 ;  /* 0x0000000116007824 */ /* 0x000fe200078e0215 */
[----:B------:R-:W-:-:S11]  /*e0d0*/  ISETP.LT.OR P3, PT, R9, 0x1, P1 ;  /* 0x000000010900780c */ /* 0x000fd60000f61670 */
[----:B------:R-:W-:Y:S01]  /*e0e0*/  LDGSTS.E.BYPASS.LTC128B.128 [R0+0xf200], desc[UR50][R2.64], !P0 ;  /* 0x0f20000002007fae */ /* 0x000fe2000c101d72 */
[----:B------:R-:W-:-:S03]  /*e0f0*/  ISETP.GE.AND P0, PT, R11, R12, PT ;  /* 0x0000000c0b00720c */ /* 0x000fc60003f06270 */
[----:B------:R-:W-:Y:S01]  /*e100*/  LDGSTS.E.BYPASS.LTC128B.128 [R0+0x11a00], desc[UR50][R2.64+0x40], !P3 ;  /* 0x11a0004002007fae */ /* 0x000fe2000d901d72 */
[----:B------:R-:W-:-:S13]  /*e110*/  ISETP.LT.OR P3, PT, R9, 0x1, P0 ;  /* 0x000000010900780c */ /* 0x000fda0000761670 */
[----:B------:R1:W-:Y:S04]  /*e120*/  LDGSTS.E.BYPASS.LTC128B.128 [R0+0x14200], desc[UR50][R2.64+0x80], !P3 ;  /* 0x1420008002007fae */ /* 0x0003e8000d901d72 */
[----:B-1----:R-:W1:Y:S04]  /*e130*/  SHFL.IDX PT, R2, R19, 0x1, 0x1c1f ;  /* 0x003c1f0013027f89 */ /* 0x002e6800000e0000 */
[----:B------:R-:W2:Y:S01]  /*e140*/  SHFL.IDX PT, R3, R10, 0x1, 0x1c1f ;  /* 0x003c1f000a037f89 */ /* 0x000ea200000e0000 */
[----:B-1----:R-:W-:-:S05]  /*e150*/  IADD3 R2, P3, R33, R2, RZ ;  /* 0x0000000221027210 */ /* 0x002fca0007f7e0ff */
[----:B--2---:R-:W-:Y:S01]  /*e160*/  IMAD.X R3, RZ, RZ, R3, P3 ;  /* 0x000000ffff037224 */ /* 0x004fe200018e0603 */
[----:B------:R-:W-:-:S13]  /*e170*/  ISETP.LT.OR P3, PT, R9, 0x21, P2 ;  /* 0x000000210900780c */ /* 0x000fda0001761670 */
[----:B------:R-:W-:Y:S01]  /*e180*/  LDGSTS.E.BYPASS.LTC128B.128 [R0+0xfa00], desc[UR50][R2.64], !P3 ;  /* 0x0fa0000002007fae */ /* 0x000fe2000d901d72 */
[----:B------:R-:W-:-:S13]  /*e190*/  ISETP.LT.OR P3, PT, R9, 0x21, P1 ;  /* 0x000000210900780c */ /* 0x000fda0000f61670 */
[----:B------:R-:W-:Y:S01]  /*e1a0*/  LDGSTS.E.BYPASS.LTC128B.128 [R0+0x12200], desc[UR50][R2.64+0x40], !P3 ;  /* 0x1220004002007fae */ /* 0x000fe2000d901d72 */
[----:B------:R-:W-:-:S13]  /*e1b0*/  ISETP.LT.OR P3, PT, R9, 0x21, P0 ;  /* 0x000000210900780c */ /* 0x000fda0000761670 */
[----:B------:R1:W-:Y:S04]  /*e1c0*/  LDGSTS.E.BYPASS.LTC128B.128 [R0+0x14a00], desc[UR50][R2.64+0x80], !P3 ;  /* 0x14a0008002007fae */ /* 0x0003e8000d901d72 */
[----:B-1----:R-:W1:Y:S04]  /*e1d0*/  SHFL.IDX PT, R2, R19, 0x2, 0x1c1f ;  /* 0x005c1f0013027f89 */ /* 0x002e6800000e0000 */
[----:B------:R-:W2:Y:S04]  /*e1e0*/  SHFL.IDX PT, R3, R10, 0x2, 0x1c1f ;  /* 0x005c1f000a037f89 */ /* 0x000ea800000e0000 */
[----:B------:R-:W-:Y:S01]  /*e1f0*/  SHFL.IDX PT, R10, R10, 0x3, 0x1c1f ;  /* 0x007c1f000a0a7f89 */ /* 0x000fe200000e0000 */
        /* <DEDUP_REMOVED lines=8> */
[----:B-1----:R-:W1:Y:S02]  /*e280*/  SHFL.IDX PT, R2, R19, 0x3, 0x1c1f ;  /* 0x007c1f0013027f89 */ /* 0x002e6400000e0000 */
[----:B-1----:R-:W-:-:S05]  /*e290*/  IADD3 R2, P3, R33, R2, RZ ;  /* 0x0000000221027210 */ /* 0x002fca0007f7e0ff */
[----:B------:R-:W-:Y:S01]  /*e2a0*/  IMAD.X R3, RZ, RZ, R10, P3 ;  /* 0x000000ffff037224 */ /* 0x000fe200018e060a */
[----:B------:R-:W-:-:S13]  /*e2b0*/  ISETP.LT.OR P3, PT, R9, 0x61, P2 ;  /* 0x000000610900780c */ /* 0x000fda0001761670 */
[----:B------:R-:W-:Y:S01]  /*e2c0*/  LDGSTS.E.BYPASS.LTC128B.128 [R0+0x10a00], desc[UR50][R2.64], !P3 ;  /* 0x10a0000002007fae */ /* 0x000fe2000d901d72 */
[----:B------:R-:W-:-:S13]  /*e2d0*/  ISETP.LT.OR P3, PT, R9, 0x61, P1 ;  /* 0x000000610900780c */ /* 0x000fda0000f61670 */
[----:B------:R-:W-:Y:S01]  /*e2e0*/  LDGSTS.E.BYPASS.LTC128B.128 [R0+0x13200], desc[UR50][R2.64+0x40], !P3 ;  /* 0x1320004002007fae */ /* 0x000fe2000d901d72 */
[----:B------:R-:W-:-:S13]  /*e2f0*/  ISETP.LT.OR P3, PT, R9, 0x61, P0 ;  /* 0x000000610900780c */ /* 0x000fda0000761670 */
[----:B------:R1:W-:Y:S01]  /*e300*/  LDGSTS.E.BYPASS.LTC128B.128 [R0+0x15a00], desc[UR50][R2.64+0x80], !P3 ;  /* 0x15a0008002007fae */ /* 0x0003e2000d901d72 */
[----:B------:R-:W-:-:S03]  /*e310*/  ISETP.GE.AND P3, PT, R9, 0x61, PT ;  /* 0x000000610900780c */ /* 0x000fc60003f66270 */
[----:B-1----:R1:W2:Y:S10]  /*e320*/  SHFL.IDX PT, R2, R23, RZ, 0x1c1f ;  /* 0x001c1fff17027589 */ /* 0x0022b400000e0000 */
.L_x_354:
[C---:B------:R-:W-:Y:S02]  /*e330*/  ISETP.LT.OR P2, PT, R9.reuse, 0x81, P2 ;  /* 0x000000810900780c */ /* 0x040fe40001741670 */
[C---:B------:R-:W-:Y:S02]  /*e340*/  ISETP.LT.OR P1, PT, R9.reuse, 0x81, P1 ;  /* 0x000000810900780c */ /* 0x040fe40000f21670 */
[----:B------:R-:W-:Y:S02]  /*e350*/  ISETP.LT.OR P0, PT, R9, 0x81, P0 ;  /* 0x000000810900780c */ /* 0x000fe40000701670 */
[----:B--2---:R-:W-:-:S05]  /*e360*/  IADD3 R2, P6, R33, R2, RZ ;  /* 0x0000000221027210 */ /* 0x004fca0007fde0ff */
[----:B------:R-:W-:-:S05]  /*e370*/  IMAD.X R3, RZ, RZ, R20, P6 ;  /* 0x000000ffff037224 */ /* 0x000fca00030e0614 */
[----:B------:R-:W-:Y:S01]  /*e380*/  @!PT LDS RZ, [RZ] ;  /* 0x00000000fffff984 */ /* 0x000fe20000000800 */
[----:B------:R-:W-:Y:S01]  /*e390*/  @!PT LDS RZ, [RZ] ;  /* 0x00000000fffff984 */ /* 0x000fe20000000800 */
[----:B------:R-:W-:Y:S01]  /*e3a0*/  @!PT LDS RZ, [RZ] ;  /* 0x00000000fffff984 */ /* 0x000fe20000000800 */
[----:B------:R2:W-:Y:S04]  /*e3b0*/  LDGSTS.E.BYPASS.LTC128B.128 [R0+0x11200], desc[UR50][R2.64], !P2 ;  /* 0x1120000002007fae */ /* 0x0005e8000d101d72 */
[----:B------:R2:W-:Y:S04]  /*e3c0*/  LDGSTS.E.BYPASS.LTC128B.128 [R0+0x13a00], desc[UR50][R2.64+0x40], !P1 ;  /* 0x13a0004002007fae */ /* 0x0005e8000c901d72 */
[----:B------:R2:W-:Y:S01]  /*e3d0*/  LDGSTS.E.BYPASS.LTC128B.128 [R0+0x16200], desc[UR50][R2.64+0x80], !P0 ;  /* 0x1620008002007fae */ /* 0x0005e2000c101d72 */
[----:B------:R-:W-:Y:S01]  /*e3e0*/  PLOP3.LUT P0, PT, PT, PT, PT, 0x80, 0x0 ;  /* 0x000000000000781c */ /* 0x000fe20003f0f070 */
[----:B------:R-:W-:-:S12]  /*e3f0*/  NOP ;  /* 0x0000000000007918 */ /* 0x000fd80000000000 */
.L_x_264:
        /* <DEDUP_REMOVED lines=11> */
.L_x_265:
[----:B------:R2:W-:Y:S01]  /*e4b0*/  SYNCS.ARRIVE.TRANS64.A1T0 RZ, [R4+URZ+0x33470], RZ ;  /* 0x033470ff04ff79a7 */ /* 0x0005e2000810003f */
[----:B------:R-:W-:Y:S05]  /*e4c0*/  @!P2 BRA `(.L_x_266) ;  /* 0x000000000004a947 */ /* 0x000fea0003800000 */
[----:B------:R-:W-:Y:S01]  /*e4d0*/  BPT.TRAP 0x1 ;  /* 0x000000040000795c */ /* 0x000fe20000300000 */
.L_x_266:
[----:B------:R-:W3:Y:S01]  /*e4e0*/  SYNCS.PHASECHK.TRANS64.TRYWAIT P0, [R4+URZ+0x33440], R35 ;  /* 0x03344023040075a7 */ /* 0x000ee2000800017f */
[----:B------:R-:W-:Y:S04]  /*e4f0*/  BSSY B0, `(.L_x_267) ;  /* 0x0000002000007945 */ /* 0x000fe80003800000 */
[----:B---3--:R-:W-:Y:S05]  /*e500*/  @!P0 BRA `(.L_x_268) ;  /* 0x0000004c00248947 */ /* 0x008fea0003800000 */
.L_x_355:
[----:B------:R-:W-:Y:S05]  /*e510*/  BSYNC B0 ;  /* 0x0000000000007941 */ /* 0x000fea0003800000 */
.L_x_267:
[----:B------:R-:W-:Y:S01]  /*e520*/  ULDC.64 UR4, c[0x0][0x300] ;  /* 0x0000c00000047ab9 */ /* 0x000fe20000000a00 */
[----:B------:R-:W-:Y:S01]  /*e530*/  ULDC.64 UR6, c[0x0][0x310] ;  /* 0x0000c40000067ab9 */ /* 0x000fe20000000a00 */
[----:B------:R-:W-:Y:S01]  /*e540*/  IMAD R9, R26, UR4, RZ ;  /* 0x000000041a097c24 */ /* 0x000fe2000f8e02ff */
[----:B------:R-:W-:Y:S01]  /*e550*/  ULDC.64 UR8, c[0x0][0x2e8] ;  /* 0x0000ba0000087ab9 */ /* 0x000fe20000000a00 */
[----:B------:R-:W-:-:S04]  /*e560*/  IMAD.WIDE.U32 R2, R5, UR4, RZ ;  /* 0x0000000405027c25 */ /* 0x000fc8000f8e00ff */
[----:B------:R-:W-:Y:S02]  /*e570*/  IMAD R9, R5, UR5, R9 ;  /* 0x0000000505097c24 */ /* 0x000fe4000f8e0209 */
[----:B------:R-:W-:Y:S02]  /*e580*/  IMAD R27, R27, UR6, RZ ;  /* 0x000000061b1b7c24 */ /* 0x000fe4000f8e02ff */
[----:B------:R-:W-:Y:S02]  /*e590*/  IMAD.IADD R3, R3, 0x1, R9 ;  /* 0x0000000103037824 */ /* 0x000fe400078e0209 */
[C---:B------:R-:W-:Y:S02]  /*e5a0*/  IMAD R27, R7.reuse, UR7, R27 ;  /* 0x00000007071b7c24 */ /* 0x040fe4000f8e021b */
[----:B------:R-:W-:-:S04]  /*e5b0*/  IMAD.WIDE.U32 R2, R7, UR6, R2 ;  /* 0x0000000607027c25 */ /* 0x000fc8000f8e0002 */
[----:B------:R-:W-:Y:S02]  /*e5c0*/  IMAD R24, R24, UR4, RZ ;  /* 0x0000000418187c24 */ /* 0x000fe4000f8e02ff */
[----:B------:R-:W-:Y:S02]  /*e5d0*/  IMAD.IADD R11, R3, 0x1, R27 ;  /* 0x00000001030b7824 */ /* 0x000fe400078e021b */
[----:B------:R-:W-:Y:S02]  /*e5e0*/  IMAD.MOV.U32 R10, RZ, RZ, R2 ;  /* 0x000000ffff0a7224 */ /* 0x000fe400078e0002 */
[C---:B------:R-:W-:Y:S02]  /*e5f0*/  IMAD R24, R8.reuse, UR5, R24 ;  /* 0x0000000508187c24 */ /* 0x040fe4000f8e0218 */
[----:B------:R-:W-:Y:S01]  /*e600*/  IMAD.WIDE.U32 R2, R8, UR4, RZ ;  /* 0x0000000408027c25 */ /* 0x000fe2000f8e00ff */
[----:B------:R-:W-:-:S03]  /*e610*/  ULDC.64 UR4, c[0x0][0x308] ;  /* 0x0000c20000047ab9 */ /* 0x000fc60000000a00 */
[----:B------:R-:W-:Y:S02]  /*e620*/  IMAD.IADD R3, R3, 0x1, R24 ;  /* 0x0000000103037824 */ /* 0x000fe400078e0218 */
[----:B------:R-:W-:Y:S02]  /*e630*/  IMAD R29, R29, UR6, RZ ;  /* 0x000000061d1d7c24 */ /* 0x000fe4000f8e02ff */
[----:B------:R-:W-:-:S04]  /*e640*/  IMAD.WIDE.U32 R2, R6, UR6, R2 ;  /* 0x0000000606027c25 */ /* 0x000fc8000f8e0002 */
[----:B------:R-:W-:Y:S02]  /*e650*/  IMAD R29, R6, UR7, R29 ;  /* 0x00000007061d7c24 */ /* 0x000fe4000f8e021d */
[----:B------:R-:W-:-:S04]  /*e660*/  IMAD.WIDE.U32 R10, R18, UR4, R10 ;  /* 0x00000004120a7c25 */ /* 0x000fc8000f8e000a */
[----:B------:R-:W-:Y:S01]  /*e670*/  IMAD R8, R34, UR4, RZ ;  /* 0x0000000422087c24 */ /* 0x000fe2000f8e02ff */
[----:B------:R-:W-:Y:S01]  /*e680*/  IADD3 R5, P0, R10, UR8, RZ ;  /* 0x000000080a057c10 */ /* 0x000fe2000ff1e0ff */
[----:B------:R-:W-:Y:S02]  /*e690*/  IMAD.IADD R3, R3, 0x1, R29 ;  /* 0x0000000103037824 */ /* 0x000fe400078e021d */
[C---:B------:R-:W-:Y:S02]  /*e6a0*/  IMAD R8, R18.reuse, UR5, R8 ;  /* 0x0000000512087c24 */ /* 0x040fe4000f8e0208 */
[----:B------:R-:W-:Y:S01]  /*e6b0*/  IMAD.WIDE.U32 R2, R18, UR4, R2 ;  /* 0x0000000412027c25 */ /* 0x000fe2000f8e0002 */
[----:B------:R-:W-:Y:S02]  /*e6c0*/  UMOV UR4, 0xffffffff ;  /* 0xffffffff00047882 */ /* 0x000fe40000000000 */
[----:B------:R-:W-:Y:S02]  /*e6d0*/  IADD3.X R7, R11, UR9, R8, P0, !PT ;  /* 0x000000090b077c10 */ /* 0x000fe400087fe408 */
[----:B------:R-:W-:-:S04]  /*e6e0*/  IADD3 R6, P0, R2, UR8, RZ ;  /* 0x0000000802067c10 */ /* 0x000fc8000ff1e0ff */
[----:B------:R-:W-:Y:S01]  /*e6f0*/  IADD3.X R8, R8, UR9, R3, P0, !PT ;  /* 0x0000000908087c10 */ /* 0x000fe200087fe403 */
[----:B------:R-:W-:Y:S08]  /*e700*/  BRA.DIV UR4, `(.L_x_269) ;  /* 0x0000004a04b87947 */ /* 0x000ff0000b800000 */
[----:B------:R-:W4:Y:S01]  /*e710*/  LDC R11, c[0x0][0x2f4] ;  /* 0x0000bd00ff0b7b82 */ /* 0x000f220000000800 */
[----:B------:R-:W5:Y:S01]  /*e720*/  SHFL.IDX PT, R14, R5, RZ, 0x1c1f ;  /* 0x001c1fff050e7589 */ /* 0x000f6200000e0000 */
[----:B------:R-:W-:Y:S02]  /*e730*/  LOP3.LUT R32, R32, 0xfffffdff, RZ, 0xc0, !PT ;  /* 0xfffffdff20207812 */ /* 0x000fe400078ec0ff */
[C---:B------:R-:W-:Y:S01]  /*e740*/  LOP3.LUT R12, R33.reuse, 0x40, RZ, 0xfc, !PT ;  /* 0x00000040210c7812 */ /* 0x040fe200078efcff */
[----:B------:R-:W0:Y:S01]  /*e750*/  SHFL.IDX PT, R2, R7, RZ, 0x1c1f ;  /* 0x001c1fff07027589 */ /* 0x000e2200000e0000 */
[----:B------:R-:W-:Y:S02]  /*e760*/  @P3 LOP3.LUT R32, R32, 0x200, RZ, 0xfc, !PT ;  /* 0x0000020020203812 */ /* 0x000fe400078efcff */
[----:B------:R-:W-:Y:S01]  /*e770*/  LOP3.LUT R10, R33, 0x80, RZ, 0xfc, !PT ;  /* 0x00000080210a7812 */ /* 0x000fe200078efcff */
[----:B------:R-:W-:Y:S01]  /*e780*/  SHFL.IDX PT, R8, R8, RZ, 0x1c1f ;  /* 0x001c1fff08087589 */ /* 0x000fe200000e0000 */
[----:B------:R-:W-:-:S02]  /*e790*/  LOP3.LUT P3, RZ, R32, 0x20, RZ, 0xc0, !PT ;  /* 0x0000002020ff7812 */ /* 0x000fc4000786c0ff */
[-C--:B----4-:R-:W-:Y:S02]  /*e7a0*/  ISETP.GE.AND P6, PT, R33, R11.reuse, PT ;  /* 0x0000000b2100720c */ /* 0x090fe40003fc6270 */
[----:B------:R-:W-:-:S09]  /*e7b0*/  ISETP.GE.AND P2, PT, R12, R11, PT ;  /* 0x0000000b0c00720c */ /* 0x000fd20003f46270 */
[----:B-----5:R-:W-:Y:S02]  /*e7c0*/  @P3 IADD3 R9, P0, R33, R14, RZ ;  /* 0x0000000e21093210 */ /* 0x020fe40007f1e0ff */
[----:B------:R-:W-:Y:S01]  /*e7d0*/  ISETP.GE.AND P1, PT, R10, R11, PT ;  /* 0x0000000b0a00720c */ /* 0x000fe20003f26270 */
[----:B------:R-:W4:Y:S02]  /*e7e0*/  SHFL.IDX PT, R14, R5, 0x1, 0x1c1f ;  /* 0x003c1f00050e7f89 */ /* 0x000f2400000e0000 */
[----:B0-----:R-:W-:Y:S02]  /*e7f0*/  @P3 IMAD.X R3, RZ, RZ, R2, P0 ;  /* 0x000000ffff033224 */ /* 0x001fe400000e0602 */
[----:B------:R-:W-:-:S05]  /*e800*/  @P3 IMAD.MOV.U32 R2, RZ, RZ, R9 ;  /* 0x000000ffff023224 */ /* 0x000fca00078e0009 */
[----:B------:R-:W-:Y:S04]  /*e810*/  @P3 LDGSTS.E.BYPASS.LTC128B.128 [R0+0x24200], desc[UR50][R2.64], !P6 ;  /* 0x2420000002003fae */ /* 0x000fe8000f101d72 */
[----:B------:R-:W-:Y:S04]  /*e820*/  @P3 LDGSTS.E.BYPASS.LTC128B.128 [R0+0x26a00], desc[UR50][R2.64+0x40], !P2 ;  /* 0x26a0004002003fae */ /* 0x000fe8000d101d72 */
[----:B------:R0:W-:Y:S01]  /*e830*/  @P3 LDGSTS.E.BYPASS.LTC128B.128 [R0+0x29200], desc[UR50][R2.64+0x80], !P1 ;  /* 0x2920008002003fae */ /* 0x0001e2000c901d72 */
[----:B------:R-:W-:Y:S02]  /*e840*/  LOP3.LUT P3, RZ, R32, 0x200, RZ, 0xc0, !PT ;  /* 0x0000020020ff7812 */ /* 0x000fe4000786c0ff */
[----:B----4-:R-:W-:-:S02]  /*e850*/  @P5 IADD3 R9, P0, R33, R14, RZ ;  /* 0x0000000e21095210 */ /* 0x010fc40007f1e0ff */
[----:B------:R-:W-:Y:S04]  /*e860*/  SHFL.IDX PT, R14, R5, 0x2, 0x1c1f ;  /* 0x005c1f00050e7f89 */ /* 0x000fe800000e0000 */
[----:B0-----:R-:W0:Y:S02]  /*e870*/  SHFL.IDX PT, R2, R7, 0x1, 0x1c1f ;  /* 0x003c1f0007027f89 */ /* 0x001e2400000e0000 */
[----:B0-----:R-:W-:Y:S02]  /*e880*/  @P5 IMAD.X R10, RZ, RZ, R2, P0 ;  /* 0x000000ffff0a5224 */ /* 0x001fe400000e0602 */
[----:B------:R-:W-:Y:S01]  /*e890*/  @P5 IMAD.MOV.U32 R2, RZ, RZ, R9 ;  /* 0x000000ffff025224 */ /* 0x000fe200078e0009 */
[C---:B------:R-:W-:Y:S01]  /*e8a0*/  @P4 IADD3 R9, P0, R33.reuse, R14, RZ ;  /* 0x0000000e21094210 */ /* 0x040fe20007f1e0ff */
[----:B------:R-:W-:Y:S01]  /*e8b0*/  @P5 IMAD.MOV.U32 R3, RZ, RZ, R10 ;  /* 0x000000ffff035224 */ /* 0x000fe200078e000a */
[----:B------:R-:W-:Y:S04]  /*e8c0*/  SHFL.IDX PT, R14, R5, 0x3, 0x1c1f ;  /* 0x007c1f00050e7f89 */ /* 0x000fe800000e0000 */
[----:B------:R-:W-:Y:S04]  /*e8d0*/  @P5 LDGSTS.E.BYPASS.LTC128B.128 [R0+0x24a00], desc[UR50][R2.64], !P6 ;  /* 0x24a0000002005fae */ /* 0x000fe8000f101d72 */
[----:B------:R-:W-:Y:S04]  /*e8e0*/  @P5 LDGSTS.E.BYPASS.LTC128B.128 [R0+0x27200], desc[UR50][R2.64+0x40], !P2 ;  /* 0x2720004002005fae */ /* 0x000fe8000d101d72 */
[----:B------:R0:W-:Y:S04]  /*e8f0*/  @P5 LDGSTS.E.BYPASS.LTC128B.128 [R0+0x29a00], desc[UR50][R2.64+0x80], !P1 ;  /* 0x29a0008002005fae */ /* 0x0001e8000c901d72 */
[----:B0-----:R-:W0:Y:S04]  /*e900*/  SHFL.IDX PT, R2, R7, 0x2, 0x1c1f ;  /* 0x005c1f0007027f89 */ /* 0x001e2800000e0000 */
[----:B------:R-:W4:Y:S01]  /*e910*/  SHFL.IDX PT, R7, R7, 0x3, 0x1c1f ;  /* 0x007c1f0007077f89 */ /* 0x000f2200000e0000 */
[----:B0-----:R-:W-:Y:S01]  /*e920*/  @P4 IMAD.X R10, RZ, RZ, R2, P0 ;  /* 0x000000ffff0a4224 */ /* 0x001fe200000e0602 */
[----:B------:R-:W-:Y:S01]  /*e930*/  @P3 IADD3 R14, P0, R33, R14, RZ ;  /* 0x0000000e210e3210 */ /* 0x000fe20007f1e0ff */
[----:B------:R-:W-:-:S02]  /*e940*/  @P4 IMAD.MOV.U32 R2, RZ, RZ, R9 ;  /* 0x000000ffff024224 */ /* 0x000fc400078e0009 */
[----:B------:R-:W-:Y:S02]  /*e950*/  @P4 IMAD.MOV.U32 R3, RZ, RZ, R10 ;  /* 0x000000ffff034224 */ /* 0x000fe400078e000a */
[----:B----4-:R-:W-:-:S03]  /*e960*/  @P3 IMAD.X R9, RZ, RZ, R7, P0 ;  /* 0x000000ffff093224 */ /* 0x010fc600000e0607 */
[----:B------:R-:W-:Y:S04]  /*e970*/  @P4 LDGSTS.E.BYPASS.LTC128B.128 [R0+0x25200], desc[UR50][R2.64], !P6 ;  /* 0x2520000002004fae */ /* 0x000fe8000f101d72 */
[----:B------:R-:W-:Y:S04]  /*e980*/  @P4 LDGSTS.E.BYPASS.LTC128B.128 [R0+0x27a00], desc[UR50][R2.64+0x40], !P2 ;  /* 0x27a0004002004fae */ /* 0x000fe8000d101d72 */
[----:B------:R0:W-:Y:S02]  /*e990*/  @P4 LDGSTS.E.BYPASS.LTC128B.128 [R0+0x2a200], desc[UR50][R2.64+0x80], !P1 ;  /* 0x2a20008002004fae */ /* 0x0001e4000c901d72 */
[----:B0-----:R-:W-:-:S02]  /*e9a0*/  @P3 IMAD.MOV.U32 R2, RZ, RZ, R14 ;  /* 0x000000ffff023224 */ /* 0x001fc400078e000e */
[----:B------:R-:W-:Y:S01]  /*e9b0*/  @P3 IMAD.MOV.U32 R3, RZ, RZ, R9 ;  /* 0x000000ffff033224 */ /* 0x000fe200078e0009 */
[----:B------:R0:W4:Y:S04]  /*e9c0*/  SHFL.IDX PT, R14, R6, RZ, 0x1c1f ;  /* 0x001c1fff060e7589 */ /* 0x00012800000e0000 */
[----:B------:R0:W-:Y:S04]  /*e9d0*/  @P3 LDGSTS.E.BYPASS.LTC128B.128 [R0+0x25a00], desc[UR50][R2.64], !P6 ;  /* 0x25a0000002003fae */ /* 0x0001e8000f101d72 */
[----:B------:R0:W-:Y:S04]  /*e9e0*/  @P3 LDGSTS.E.BYPASS.LTC128B.128 [R0+0x28200], desc[UR50][R2.64+0x40], !P2 ;  /* 0x2820004002003fae */ /* 0x0001e8000d101d72 */
[----:B------:R0:W-:Y:S02]  /*e9f0*/  @P3 LDGSTS.E.BYPASS.LTC128B.128 [R0+0x2aa00], desc[UR50][R2.64+0x80], !P1 ;  /* 0x2aa0008002003fae */ /* 0x0001e4000c901d72 */
.L_x_367:
[----:B------:R-:W-:Y:S01]  /*ea00*/  LOP3.LUT P0, RZ, R32, 0x80, RZ, 0xc0, !PT ;  /* 0x0000008020ff7812 */ /* 0x000fe2000780c0ff */
[----:B------:R-:W-:-:S12]  /*ea10*/  BSSY B0, `(.L_x_270) ;  /* 0x0000010000007945 */ /* 0x000fd80003800000 */
[----:B------:R-:W-:Y:S05]  /*ea20*/  @!P0 BRA `(.L_x_271) ;  /* 0x0000000000388947 */ /* 0x000fea0003800000 */
[----:B0-----:R-:W0:Y:S01]  /*ea30*/  LDC R6, c[0x0][0x2f4] ;  /* 0x0000bd00ff067b82 */ /* 0x001e220000000800 */
[C---:B------:R-:W-:Y:S02]  /*ea40*/  LOP3.LUT R7, R33.reuse, 0x40, RZ, 0xfc, !PT ;  /* 0x0000004021077812 */ /* 0x040fe400078efcff */
[C---:B------:R-:W-:Y:S02]  /*ea50*/  LOP3.LUT R5, R33.reuse, 0x80, RZ, 0xfc, !PT ;  /* 0x0000008021057812 */ /* 0x040fe400078efcff */
[----:B----4-:R-:W-:-:S05]  /*ea60*/  IADD3 R2, P0, R33, R14, RZ ;  /* 0x0000000e21027210 */ /* 0x010fca0007f1e0ff */
[----:B------:R-:W-:Y:S01]  /*ea70*/  IMAD.X R3, RZ, RZ, R8, P0 ;  /* 0x000000ffff037224 */ /* 0x000fe200000e0608 */
[-C--:B0-----:R-:W-:Y:S02]  /*ea80*/  ISETP.GE.AND P3, PT, R33, R6.reuse, PT ;  /* 0x000000062100720c */ /* 0x081fe40003f66270 */
[-C--:B------:R-:W-:Y:S02]  /*ea90*/  ISETP.GE.AND P2, PT, R7, R6.reuse, PT ;  /* 0x000000060700720c */ /* 0x080fe40003f46270 */
[----:B------:R-:W-:-:S09]  /*eaa0*/  ISETP.GE.AND P1, PT, R5, R6, PT ;  /* 0x000000060500720c */ /* 0x000fd20003f26270 */
[----:B------:R-:W-:Y:S01]  /*eab0*/  @!PT LDS RZ, [RZ] ;  /* 0x00000000fffff984 */ /* 0x000fe20000000800 */
[----:B------:R-:W-:Y:S01]  /*eac0*/  @!PT LDS RZ, [RZ] ;  /* 0x00000000fffff984 */ /* 0x000fe20000000800 */
[----:B------:R-:W-:Y:S01]  /*ead0*/  @!PT LDS RZ, [RZ] ;  /* 0x00000000fffff984 */ /* 0x000fe20000000800 */
[----:B------:R0:W-:Y:S04]  /*eae0*/  LDGSTS.E.BYPASS.LTC128B.128 [R0+0x26200], desc[UR50][R2.64], !P3 ;  /* 0x2620000002007fae */ /* 0x0001e8000d901d72 */
[----:B------:R0:W-:Y:S04]  /*eaf0*/  LDGSTS.E.BYPASS.LTC128B.128 [R0+0x28a00], desc[UR50][R2.64+0x40], !P2 ;  /* 0x28a0004002007fae */ /* 0x0001e8000d101d72 */
[----:B------:R0:W-:Y:S02]  /*eb00*/  LDGSTS.E.BYPASS.LTC128B.128 [R0+0x2b200], desc[UR50][R2.64+0x80], !P1 ;  /* 0x2b20008002007fae */ /* 0x0001e4000c901d72 */
.L_x_271:
[----:B------:R-:W-:Y:S05]  /*eb10*/  BSYNC B0 ;  /* 0x0000000000007941 */ /* 0x000fea0003800000 */
.L_x_270:
[----:B------:R-:W-:Y:S01]  /*eb20*/  NOP ;  /* 0x0000000000007918 */ /* 0x000fe20000000000 */
[----:B------:R-:W-:-:S13]  /*eb30*/  PLOP3.LUT P0, PT, PT, PT, PT, 0x80, 0x0 ;  /* 0x000000000000781c */ /* 0x000fda0003f0f070 */
.L_x_272:
        /* <DEDUP_REMOVED lines=11> */
.L_x_273:
[----:B------:R0:W-:Y:S02]  /*ebf0*/  SYNCS.ARRIVE.TRANS64.A1T0 RZ, [R4+URZ+0x33430], RZ ;  /* 0x033430ff04ff79a7 */ /* 0x0001e4000810003f */
[----:B------:R-:W-:Y:S05]  /*ec00*/  WARPSYNC.ALL ;  /* 0x0000000000007948 */ /* 0x000fea0003800000 */
[C---:B------:R-:W-:Y:S01]  /*ec10*/  R2UR UR5, R25.reuse ;  /* 0x00000000190572ca */ /* 0x040fe200000e0000 */
[----:B------:R-:W-:Y:S01]  /*ec20*/  VIADD R0, R22, 0x1e200 ;  /* 0x0001e20016007836 */ /* 0x000fe20000000000 */
[----:B------:R-:W-:Y:S01]  /*ec30*/  R2UR UR38, R25 ;  /* 0x00000000192672ca */ /* 0x000fe200000e0000 */
[----:B------:R-:W-:Y:S01]  /*ec40*/  ULDC.64 UR6, c[0x0][0x298] ;  /* 0x0000a60000067ab9 */ /* 0x000fe20000000a00 */
[----:B------:R-:W-:Y:S01]  /*ec50*/  UISETP.NE.AND UP0, UPT, UR47, URZ, UPT ;  /* 0x0000003f2f00728c */ /* 0x000fe2000bf05270 */
[----:B------:R-:W-:Y:S01]  /*ec60*/  BSSY B6, `(.L_x_274) ;  /* 0x000001b000067945 */ /* 0x000fe20003800000 */
[----:B------:R-:W-:Y:S01]  /*ec70*/  BAR.SYNC.DEFER_BLOCKING 0x8, 0x180 ;  /* 0x0206000000007b1d */ /* 0x000fe20000010000 */
[----:B------:R-:W-:Y:S01]  /*ec80*/  LOP3.LUT P0, RZ, R0, 0x1bf, RZ, 0xc0, !PT ;  /* 0x000001bf00ff7812 */ /* 0x000fe2000780c0ff */
[----:B------:R-:W-:-:S02]  /*ec90*/  USEL UR44, UR44, URZ, !UP0 ;  /* 0x0000003f2c2c7287 */ /* 0x000fc4000c000000 */
[----:B------:R-:W-:-:S03]  /*eca0*/  USEL UR45, UR45, URZ, !UP0 ;  /* 0x0000003f2d2d7287 */ /* 0x000fc6000c000000 */
[----:B------:R-:W-:Y:S02]  /*ecb0*/  USHF.R.S32.HI UR4, URZ, 0x1f, UR5 ;  /* 0x0000001f3f047899 */ /* 0x000fe40008011405 */
[----:B------:R-:W-:Y:S02]  /*ecc0*/  UIMAD.WIDE.U32 UR38, UR38, UR6, URZ ;  /* 0x00000006262672a5 */ /* 0x000fe4000f8e003f */
[----:B------:R-:W-:-:S04]  /*ecd0*/  UIMAD UR4, UR4, UR6, URZ ;  /* 0x00000006040472a4 */ /* 0x000fc8000f8e023f */
[----:B------:R-:W-:-:S04]  /*ece0*/  UIMAD UR4, UR5, UR7, UR4 ;  /* 0x00000007050472a4 */ /* 0x000fc8000f8e0204 */
[----:B------:R-:W-:Y:S01]  /*ecf0*/  UIADD3 UR47, UR39, UR4, URZ ;  /* 0x00000004272f7290 */ /* 0x000fe2000fffe03f */
[----:B------:R-:W-:Y:S11]  /*ed00*/  @!P0 BRA `(.L_x_275) ;  /* 0x0000000000408947 */ /* 0x000ff60003800000 */
[----:B------:R-:W-:Y:S01]  /*ed10*/  MOV R2, 0x0 ;  /* 0x0000000000027802 */ /* 0x000fe20000000f00 */
[----:B------:R-:W-:Y:S01]  /*ed20*/  ULDC.64 UR6, c[0x4][0xc0] ;  /* 0x0100300000067ab9 */ /* 0x000fe20000000a00 */
[----:B------:R-:W-:Y:S01]  /*ed30*/  ULDC.64 UR8, c[0x4][0xc8] ;  /* 0x0100320000087ab9 */ /* 0x000fe20000000a00 */
[----:B------:R-:W-:Y:S01]  /*ed40*/  ULDC.64 UR4, c[0x4][0x28] ;  /* 0x01000a0000047ab9 */ /* 0x000fe20000000a00 */
[----:B0-23--:R-:W-:Y:S02]  /*ed50*/  IMAD.U32 R4, RZ, RZ, UR6 ;  /* 0x00000006ff047e24 */ /* 0x00dfe4000f8e00ff */
        /* <DEDUP_REMOVED lines=10> */
[----:B01--4-:R-:W-:Y:S05]  /*ee00*/  CALL.ABS.NOINC R2 ;  /* 0x0000000002007343 */ /* 0x013fea0003c00000 */
.L_x_275:
[----:B------:R-:W-:Y:S05]  /*ee10*/  BSYNC B6 ;  /* 0x0000000000067941 */ /* 0x000fea0003800000 */
.L_x_274:
[----:B------:R0:W5:Y:S01]  /*ee20*/  LDL R10, [R1+0xc] ;  /* 0x00000c00010a7983 */ /* 0x0001620000100800 */
[----:B------:R-:W1:Y:S01]  /*ee30*/  LDC R5, c[0x0][0x448] ;  /* 0x00011200ff057b82 */ /* 0x000e620000000800 */
[----:B------:R-:W2:Y:S01]  /*ee40*/  S2R R2, SR_TID.X ;  /* 0x0000000000027919 */ /* 0x000ea20000002100 */
[----:B------:R-:W-:Y:S01]  /*ee50*/  R2UR UR6, R34 ;  /* 0x00000000220672ca */ /* 0x000fe200000e0000 */
[----:B------:R-:W-:Y:S01]  /*ee60*/  IMAD.SHL.U32 R6, R17, 0x80, RZ ;  /* 0x0000008011067824 */ /* 0x000fe200078e00ff */
[C---:B------:R-:W-:Y:S01]  /*ee70*/  R2UR UR7, R18.reuse ;  /* 0x00000000120772ca */ /* 0x040fe200000e0000 */
[----:B------:R-:W-:Y:S01]  /*ee80*/  ULDC.64 UR8, c[0x0][0x2d8] ;  /* 0x0000b60000087ab9 */ /* 0x000fe20000000a00 */
[----:B-1----:R-:W-:Y:S02]  /*ee90*/  ISETP.NE.AND P0, PT, R5, 0x1, PT ;  /* 0x000000010500780c */ /* 0x002fe40003f05270 */
[----:B------:R-:W-:Y:S02]  /*eea0*/  R2UR UR10, R18 ;  /* 0x00000000120a72ca */ /* 0x000fe400000e0000 */
[C---:B--2---:R-:W-:Y:S01]  /*eeb0*/  LOP3.LUT R19, R2.reuse, 0x7f, RZ, 0xc0, !PT ;  /* 0x0000007f02137812 */ /* 0x044fe200078ec0ff */
[----:B------:R-:W-:-:S08]  /*eec0*/  IMAD.SHL.U32 R2, R2, 0x20, RZ ;  /* 0x0000002002027824 */ /* 0x000fd000078e00ff */
[----:B------:R-:W1:Y:S01]  /*eed0*/  @P0 LDC R3, c[0x0][0x44c] ;  /* 0x00011300ff030b82 */ /* 0x000e620000000800 */
[----:B------:R-:W-:-:S04]  /*eee0*/  SHF.R.U32.HI R19, RZ, 0x2, R19 ;  /* 0x00000002ff137819 */ /* 0x000fc80000011613 */
[----:B------:R-:W-:-:S03]  /*eef0*/  LOP3.LUT R2, R19, 0x60, R2, 0xf8, !PT ;  /* 0x0000006013027812 */ /* 0x000fc600078ef802 */
[----:B0--3--:R-:W0:Y:S01]  /*ef00*/  @P0 LDC R4, c[0x0][0x450] ;  /* 0x00011400ff040b82 */ /* 0x009e220000000800 */
[----:B------:R-:W-:Y:S01]  /*ef10*/  UIMAD UR6, UR6, UR8, URZ ;  /* 0x00000008060672a4 */ /* 0x000fe2000f8e023f */
[----:B------:R-:W-:Y:S01]  /*ef20*/  LOP3.LUT R0, R2, R6, RZ, 0xfc, !PT ;  /* 0x0000000602007212 */ /* 0x000fe200078efcff */
[----:B------:R-:W-:Y:S01]  /*ef30*/  UMOV UR4, UR38 ;  /* 0x0000002600047c82 */ /* 0x000fe20008000000 */
[----:B------:R-:W-:Y:S01]  /*ef40*/  UMOV UR5, UR47 ;  /* 0x0000002f00057c82 */ /* 0x000fe20008000000 */
[----:B------:R-:W-:Y:S02]  /*ef50*/  UIMAD UR6, UR10, UR9, UR6 ;  /* 0x000000090a0672a4 */ /* 0x000fe4000f8e0206 */
[----:B------:R-:W-:Y:S01]  /*ef60*/  UIMAD.WIDE.U32 UR4, UR7, UR8, UR4 ;  /* 0x00000008070472a5 */ /* 0x000fe2000f8e0004 */
[----:B------:R-:W-:Y:S02]  /*ef70*/  IMAD.MOV.U32 R2, RZ, RZ, R0 ;  /* 0x000000ffff027224 */ /* 0x000fe400078e0000 */
[----:B------:R-:W-:Y:S01]  /*ef80*/  ULDC.64 UR8, c[0x0][0x2e0] ;  /* 0x0000b80000087ab9 */ /* 0x000fe20000000a00 */
[----:B------:R-:W-:Y:S01]  /*ef90*/  UIADD3 UR5, UR5, UR6, URZ ;  /* 0x0000000605057290 */ /* 0x000fe2000fffe03f */
[----:B-1----:R-:W-:Y:S01]  /*efa0*/  @P0 IMAD.HI.U32 R3, R0, R3, RZ ;  /* 0x0000000300030227 */ /* 0x002fe200078e00ff */
[----:B------:R-:W-:Y:S01]  /*efb0*/  UIMAD UR6, UR45, UR8, URZ ;  /* 0x000000082d0672a4 */ /* 0x000fe2000f8e023f */
[----:B------:R-:W1:Y:S01]  /*efc0*/  S2R R19, SR_TID.X ;  /* 0x0000000000137919 */ /* 0x000e620000002100 */
[----:B------:R-:W-:-:S02]  /*efd0*/  UIMAD.WIDE.U32 UR4, UR44, UR8, UR4 ;  /* 0x000000082c0472a5 */ /* 0x000fc4000f8e0004 */
[----:B0-----:R-:W-:Y:S01]  /*efe0*/  @P0 SHF.R.U32.HI R2, RZ, R4, R3 ;  /* 0x00000004ff020219 */ /* 0x001fe20000011603 */
[----:B------:R-:W-:-:S03]  /*eff0*/  UIMAD UR6, UR44, UR9, UR6 ;  /* 0x000000092c0672a4 */ /* 0x000fc6000f8e0206 */
[--C-:B------:R-:W-:Y:S01]  /*f000*/  SHF.R.S32.HI R3, RZ, 0x1f, R2.reuse ;  /* 0x0000001fff037819 */ /* 0x100fe20000011402 */
[----:B------:R-:W-:Y:S01]  /*f010*/  IMAD.MOV R7, RZ, RZ, -R2 ;  /* 0x000000ffff077224 */ /* 0x000fe200078e0a02 */
[----:B------:R-:W-:Y:S01]  /*f020*/  ULDC.64 UR8, c[0x0][0x2d0] ;  /* 0x0000b40000087ab9 */ /* 0x000fe20000000a00 */
[----:B------:R-:W-:Y:S01]  /*f030*/  UIADD3 UR5, UR5, UR6, URZ ;  /* 0x0000000605057290 */ /* 0x000fe2000fffe03f */
[----:B------:R-:W-:Y:S02]  /*f040*/  IMAD.U32 R11, RZ, RZ, UR8 ;  /* 0x00000008ff0b7e24 */ /* 0x000fe4000f8e00ff */
[----:B------:R-:W-:Y:S02]  /*f050*/  IMAD R3, R3, UR8, RZ ;  /* 0x0000000803037c24 */ /* 0x000fe4000f8e02ff */
[----:B------:R-:W-:Y:S02]  /*f060*/  IMAD R7, R5, R7, R0 ;  /* 0x0000000705077224 */ /* 0x000fe400078e0200 */
[----:B------:R-:W-:-:S02]  /*f070*/  IMAD R9, R2, UR9, R3 ;  /* 0x0000000902097c24 */ /* 0x000fc4000f8e0203 */
[----:B------:R-:W-:Y:S01]  /*f080*/  IMAD.WIDE.U32 R2, R2, R11, UR4 ;  /* 0x0000000402027e25 */ /* 0x000fe2000f8e000b */
[----:B------:R-:W-:Y:S01]  /*f090*/  SHF.R.S32.HI R0, RZ, 0x1f, R7 ;  /* 0x0000001fff007819 */ /* 0x000fe20000011407 */
[----:B------:R-:W-:Y:S02]  /*f0a0*/  ULDC.64 UR4, c[0x0][0x2c8] ;  /* 0x0000b20000047ab9 */ /* 0x000fe40000000a00 */
[----:B------:R-:W-:Y:S02]  /*f0b0*/  IMAD.IADD R3, R3, 0x1, R9 ;  /* 0x0000000103037824 */ /* 0x000fe400078e0209 */
[----:B------:R-:W-:Y:S02]  /*f0c0*/  IMAD R0, R0, UR4, RZ ;  /* 0x0000000400007c24 */ /* 0x000fe4000f8e02ff */
[----:B------:R-:W-:-:S04]  /*f0d0*/  IMAD.WIDE.U32 R2, R7, UR4, R2 ;  /* 0x0000000407027c25 */ /* 0x000fc8000f8e0002 */
[----:B------:R-:W-:Y:S01]  /*f0e0*/  IMAD R7, R7, UR5, R0 ;  /* 0x0000000507077c24 */ /* 0x000fe2000f8e0200 */
[----:B------:R-:W-:Y:S02]  /*f0f0*/  ULDC.64 UR4, c[0x0][0x280] ;  /* 0x0000a00000047ab9 */ /* 0x000fe40000000a00 */
[----:B------:R-:W-:Y:S01]  /*f100*/  IADD3 R0, P0, R2, UR4, RZ ;  /* 0x0000000402007c10 */ /* 0x000fe2000ff1e0ff */
[----:B------:R-:W-:Y:S01]  /*f110*/  ULDC UR4, c[0x0][0x2b8] ;  /* 0x0000ae0000047ab9 */ /* 0x000fe20000000800 */
[C---:B------:R-:W-:Y:S02]  /*f120*/  LOP3.LUT R12, R33.reuse, 0x40, RZ, 0xfc, !PT ;  /* 0x00000040210c7812 */ /* 0x040fe400078efcff */
[----:B------:R-:W-:Y:S02]  /*f130*/  LOP3.LUT R8, R33, 0x80, RZ, 0xfc, !PT ;  /* 0x0000008021087812 */ /* 0x000fe400078efcff */
[----:B------:R-:W-:Y:S01]  /*f140*/  IADD3.X R4, R3, UR5, R7, P0, !PT ;  /* 0x0000000503047c10 */ /* 0x000fe200087fe407 */
[----:B------:R-:W-:Y:S01]  /*f150*/  UMOV UR5, 0xffffffff ;  /* 0xffffffff00057882 */ /* 0x000fe20000000000 */
[----:B-1----:R-:W-:-:S02]  /*f160*/  LOP3.LUT R19, R19, 0x7f, RZ, 0xc0, !PT ;  /* 0x0000007f13137812 */ /* 0x002fc400078ec0ff */
[----:B------:R-:W-:Y:S02]  /*f170*/  ISETP.GE.AND P3, PT, R33, UR4, PT ;  /* 0x0000000421007c0c */ /* 0x000fe4000bf66270 */
[----:B------:R-:W-:Y:S02]  /*f180*/  ISETP.GE.AND P2, PT, R12, UR4, PT ;  /* 0x000000040c007c0c */ /* 0x000fe4000bf46270 */
[----:B------:R-:W-:Y:S02]  /*f190*/  ISETP.GE.AND P1, PT, R8, UR4, PT ;  /* 0x0000000408007c0c */ /* 0x000fe4000bf26270 */
[----:B------:R-:W-:Y:S01]  /*f1a0*/  SHF.R.U32.HI R17, RZ, 0x2, R19 ;  /* 0x00000002ff117819 */ /* 0x000fe20000011613 */
[----:B------:R-:W-:Y:S10]  /*f1b0*/  BRA.DIV UR5, `(.L_x_276) ;  /* 0x0000004605c07947 */ /* 0x000ff4000b800000 */
[----:B----4-:R-:W0:Y:S01]  /*f1c0*/  SHFL.IDX PT, R14, R0, RZ, 0x1c1f ;  /* 0x001c1fff000e7589 */ /* 0x010e2200000e0000 */
[----:B------:R-:W-:Y:S02]  /*f1d0*/  IMAD R5, R5, UR41, RZ ;  /* 0x0000002905057c24 */ /* 0x000fe4000f8e02ff */
[----:B------:R-:W-:Y:S01]  /*f1e0*/  IMAD.IADD R6, R17, 0x1, R6 ;  /* 0x0000000111067824 */ /* 0x000fe200078e0206 */
[----:B------:R-:W1:Y:S03]  /*f1f0*/  SHFL.IDX PT, R2, R4, RZ, 0x1c1f ;  /* 0x001c1fff04027589 */ /* 0x000e6600000e0000 */
[C---:B------:R-:W-:Y:S01]  /*f200*/  VIADD R8, R6.reuse, 0x20 ;  /* 0x0000002006087836 */ /* 0x040fe20000000000 */
[----:B------:R-:W-:Y:S01]  /*f210*/  ISETP.GE.AND P0, PT, R6, R5, PT ;  /* 0x000000050600720c */ /* 0x000fe20003f06270 */
[----:B------:R-:W-:-:S12]  /*f220*/  SHFL.IDX PT, R7, R4, 0x1, 0x1c1f ;  /* 0x003c1f0004077f89 */ /* 0x000fd800000e0000 */
[----:B0-----:R-:W-:-:S05]  /*f230*/  @!P0 IADD3 R14, P4, R33, R14, RZ ;  /* 0x0000000e210e8210 */ /* 0x001fca0007f9e0ff */
[----:B-1----:R-:W-:Y:S02]  /*f240*/  @!P0 IMAD.X R3, RZ, RZ, R2, P4 ;  /* 0x000000ffff038224 */ /* 0x002fe400020e0602 */
[----:B------:R-:W-:Y:S02]  /*f250*/  @!P0 IMAD.MOV.U32 R2, RZ, RZ, R14 ;  /* 0x000000ffff028224 */ /* 0x000fe400078e000e */
[----:B------:R-:W0:Y:S04]  /*f260*/  SHFL.IDX PT, R14, R0, 0x1, 0x1c1f ;  /* 0x003c1f00000e7f89 */ /* 0x000e2800000e0000 */
[----:B-----5:R-:W-:Y:S04]  /*f270*/  @!P0 LDGSTS.E.BYPASS.LTC128B.128 [R10+0x1e200], desc[UR50][R2.64], !P3 ;  /* 0x1e200000020a8fae */ /* 0x020fe8000d901d72 */
[----:B------:R-:W-:Y:S04]  /*f280*/  @!P0 LDGSTS.E.BYPASS.LTC128B.128 [R10+0x20200], desc[UR50][R2.64+0x40], !P2 ;  /* 0x20200040020a8fae */ /* 0x000fe8000d101d72 */
[----:B------:R1:W-:Y:S01]  /*f290*/  @!P0 LDGSTS.E.BYPASS.LTC128B.128 [R10+0x22200], desc[UR50][R2.64+0x80], !P1 ;  /* 0x22200080020a8fae */ /* 0x0003e2000c901d72 */
[----:B------:R-:W-:Y:S01]  /*f2a0*/  ISETP.GE.AND P0, PT, R8, R5, PT ;  /* 0x000000050800720c */ /* 0x000fe20003f06270 */
[----:B------:R-:W-:-:S12]  /*f2b0*/  VIADD R8, R6, 0x40 ;  /* 0x0000004006087836 */ /* 0x000fd80000000000 */
[----:B0-----:R-:W-:-:S05]  /*f2c0*/  @!P0 IADD3 R14, P4, R33, R14, RZ ;  /* 0x0000000e210e8210 */ /* 0x001fca0007f9e0ff */
[----:B------:R-:W-:Y:S02]  /*f2d0*/  @!P0 IMAD.X R7, RZ, RZ, R7, P4 ;  /* 0x000000ffff078224 */ /* 0x000fe400020e0607 */
[----:B-1----:R-:W-:Y:S02]  /*f2e0*/  @!P0 IMAD.MOV.U32 R2, RZ, RZ, R14 ;  /* 0x000000ffff028224 */ /* 0x002fe400078e000e */
[----:B------:R-:W0:Y:S01]  /*f2f0*/  SHFL.IDX PT, R14, R0, 0x2, 0x1c1f ;  /* 0x005c1f00000e7f89 */ /* 0x000e2200000e0000 */
[----:B------:R-:W-:-:S03]  /*f300*/  @!P0 IMAD.MOV.U32 R3, RZ, RZ, R7 ;  /* 0x000000ffff038224 */ /* 0x000fc600078e0007 */
[----:B------:R-:W1:Y:S04]  /*f310*/  SHFL.IDX PT, R7, R4, 0x2, 0x1c1f ;  /* 0x005c1f0004077f89 */ /* 0x000e6800000e0000 */
[----:B------:R-:W-:Y:S04]  /*f320*/  @!P0 LDGSTS.E.BYPASS.LTC128B.128 [R10+0x1ea00], desc[UR50][R2.64], !P3 ;  /* 0x1ea00000020a8fae */ /* 0x000fe8000d901d72 */
[----:B------:R-:W-:Y:S04]  /*f330*/  @!P0 LDGSTS.E.BYPASS.LTC128B.128 [R10+0x20a00], desc[UR50][R2.64+0x40], !P2 ;  /* 0x20a00040020a8fae */ /* 0x000fe8000d101d72 */
[----:B------:R2:W-:Y:S01]  /*f340*/  @!P0 LDGSTS.E.BYPASS.LTC128B.128 [R10+0x22a00], desc[UR50][R2.64+0x80], !P1 ;  /* 0x22a00080020a8fae */ /* 0x0005e2000c901d72 */
[----:B------:R-:W-:-:S03]  /*f350*/  ISETP.GE.AND P0, PT, R8, R5, PT ;  /* 0x000000050800720c */ /* 0x000fc60003f06270 */
[----:B------:R-:W3:Y:S10]  /*f360*/  SHFL.IDX PT, R4, R4, 0x3, 0x1c1f ;  /* 0x007c1f0004047f89 */ /* 0x000ef400000e0000 */
[----:B0-----:R-:W-:-:S05]  /*f370*/  @!P0 IADD3 R14, P4, R33, R14, RZ ;  /* 0x0000000e210e8210 */ /* 0x001fca0007f9e0ff */
[----:B-1----:R-:W-:Y:S02]  /*f380*/  @!P0 IMAD.X R7, RZ, RZ, R7, P4 ;  /* 0x000000ffff078224 */ /* 0x002fe400020e0607 */
[----:B--2---:R-:W-:Y:S02]  /*f390*/  @!P0 IMAD.MOV.U32 R2, RZ, RZ, R14 ;  /* 0x000000ffff028224 */ /* 0x004fe400078e000e */
[----:B------:R-:W-:Y:S01]  /*f3a0*/  @!P0 IMAD.MOV.U32 R3, RZ, RZ, R7 ;  /* 0x000000ffff038224 */ /* 0x000fe200078e0007 */
[----:B------:R0:W1:Y:S04]  /*f3b0*/  SHFL.IDX PT, R14, R0, 0x3, 0x1c1f ;  /* 0x007c1f00000e7f89 */ /* 0x00006800000e0000 */
[----:B------:R0:W-:Y:S04]  /*f3c0*/  @!P0 LDGSTS.E.BYPASS.LTC128B.128 [R10+0x1f200], desc[UR50][R2.64], !P3 ;  /* 0x1f200000020a8fae */ /* 0x0001e8000d901d72 */
[----:B------:R0:W-:Y:S04]  /*f3d0*/  @!P0 LDGSTS.E.BYPASS.LTC128B.128 [R10+0x21200], desc[UR50][R2.64+0x40], !P2 ;  /* 0x21200040020a8fae */ /* 0x0001e8000d101d72 */
[----:B---3--:R0:W-:Y:S02]  /*f3e0*/  @!P0 LDGSTS.E.BYPASS.LTC128B.128 [R10+0x23200], desc[UR50][R2.64+0x80], !P1 ;  /* 0x23200080020a8fae */ /* 0x0081e4000c901d72 */
.L_x_376:
[----:B------:R-:W-:Y:S01]  /*f3f0*/  VIADD R6, R6, 0x60 ;  /* 0x0000006006067836 */ /* 0x000fe20000000000 */
[----:B------:R-:W-:Y:S04]  /*f400*/  BSSY B0, `(.L_x_277) ;  /* 0x000000b000007945 */ /* 0x000fe80003800000 */
[----:B------:R-:W-:-:S13]  /*f410*/  ISETP.GE.AND P0, PT, R6, R5, PT ;  /* 0x000000050600720c */ /* 0x000fda0003f06270 */
[----:B------:R-:W-:Y:S05]  /*f420*/  @P0 BRA `(.L_x_278) ;  /* 0x0000000000200947 */ /* 0x000fea0003800000 */
[----:B01----:R-:W-:-:S05]  /*f430*/  IADD3 R2, P0, R33, R14, RZ ;  /* 0x0000000e21027210 */ /* 0x003fca0007f1e0ff */
[----:B------:R-:W-:-:S05]  /*f440*/  IMAD.X R3, RZ, RZ, R4, P0 ;  /* 0x000000ffff037224 */ /* 0x000fca00000e0604 */
[----:B------:R-:W-:Y:S01]  /*f450*/  @!PT LDS RZ, [RZ] ;  /* 0x00000000fffff984 */ /* 0x000fe20000000800 */
[----:B------:R-:W-:Y:S01]  /*f460*/  @!PT LDS RZ, [RZ] ;  /* 0x00000000fffff984 */ /* 0x000fe20000000800 */
[----:B------:R-:W-:Y:S01]  /*f470*/  @!PT LDS RZ, [RZ] ;  /* 0x00000000fffff984 */ /* 0x000fe20000000800 */
[----:B------:R2:W-:Y:S04]  /*f480*/  LDGSTS.E.BYPASS.LTC128B.128 [R10+0x1fa00], desc[UR50][R2.64], !P3 ;  /* 0x1fa00000020a7fae */ /* 0x0005e8000d901d72 */
[----:B------:R2:W-:Y:S04]  /*f490*/  LDGSTS.E.BYPASS.LTC128B.128 [R10+0x21a00], desc[UR50][R2.64+0x40], !P2 ;  /* 0x21a00040020a7fae */ /* 0x0005e8000d101d72 */
[----:B------:R2:W-:Y:S02]  /*f4a0*/  LDGSTS.E.BYPASS.LTC128B.128 [R10+0x23a00], desc[UR50][R2.64+0x80], !P1 ;  /* 0x23a00080020a7fae */ /* 0x0005e4000c901d72 */
.L_x_278:
[----:B------:R-:W-:Y:S05]  /*f4b0*/  BSYNC B0 ;  /* 0x0000000000007941 */ /* 0x000fea0003800000 */
.L_x_277:
[----:B------:R-:W-:Y:S01]  /*f4c0*/  NOP ;  /* 0x0000000000007918 */ /* 0x000fe20000000000 */
[----:B------:R-:W-:-:S13]  /*f4d0*/  PLOP3.LUT P0, PT, PT, PT, PT, 0x80, 0x0 ;  /* 0x000000000000781c */ /* 0x000fda0003f0f070 */
.L_x_279:
[----:B------:R-:W-:Y:S02]  /*f4e0*/  PLOP3.LUT P1, PT, P1, P0, PT, 0xa2, 0x0 ;  /* 0x000000000000781c */ /* 0x000fe40000f21472 */
[----:B------:R-:W-:-:S08]  /*f4f0*/  @P0 R2UR P1, UR4, R22 ;  /* 0x00000000160402ca */ /* 0x000fd00000020000 */
[----:B------:R-:W-:-:S05]  /*f500*/  @P0 PLOP3.LUT P0, PT, P1, PT, PT, 0x80, 0x0 ;  /* 0x000000000000081c */ /* 0x000fca0000f0f070 */
[----:B------:R-:W-:Y:S01]  /*f510*/  @!P1 SYNCS.ARRIVE.TRANS64.RED.A0T1 RZ, [UR4+0x33400], RZ ;  /* 0x033400ffffff99a7 */ /* 0x000fe20008200404 */
[----:B------:R-:W-:Y:S07]  /*f520*/  @!P1 ARRIVES.LDGSTSBAR.64.TRANSCNT [UR4+0x33400] ;  /* 0x03340000ff0099b0 */ /* 0x000fee0008000a84 */
[----:B------:R-:W-:Y:S05]  /*f530*/  @P0 BRA.U.ANY `(.L_x_279) ;  /* 0xfffffffd00e80947 */ /* 0x000fea000393ffff */
[----:B0-2---:R-:W2:Y:S02]  /*f540*/  LDL.LU R2, [R1+0x10] ;  /* 0x0000100001027983 */ /* 0x005ea40000300800 */
[----:B--2---:R-:W-:-:S05]  /*f550*/  VIADD R2, R2, 0x1 ;  /* 0x0000000102027836 */ /* 0x004fca0000000000 */
[----:B------:R0:W-:Y:S01]  /*f560*/  STL [R1+0x10], R2 ;  /* 0x0000100201007387 */ /* 0x0001e20000100800 */
[----:B------:R-:W-:-:S04]  /*f570*/  LEA.HI R0, R2, R2, RZ, 0x1 ;  /* 0x0000000202007211 */ /* 0x000fc800078f08ff */
[----:B------:R-:W-:-:S05]  /*f580*/  LOP3.LUT R0, R0, 0xfffffffe, RZ, 0xc0, !PT ;  /* 0xfffffffe00007812 */ /* 0x000fca00078ec0ff */
[----:B------:R-:W-:-:S05]  /*f590*/  IMAD.IADD R0, R2, 0x1, -R0 ;  /* 0x0000000102007824 */ /* 0x000fca00078e0a00 */
[----:B------:R-:W-:Y:S01]  /*f5a0*/  SHF.L.U32 R3, R0, 0x1f, RZ ;  /* 0x0000001f00037819 */ /* 0x000fe200000006ff */
[----:B------:R-:W-:Y:S01]  /*f5b0*/  NOP ;  /* 0x0000000000007918 */ /* 0x000fe20000000000 */
[----:B------:R0:W-:Y:S01]  /*f5c0*/  SYNCS.ARRIVE.TRANS64.A1T0 RZ, [R22+URZ+0x33400], RZ ;  /* 0x033400ff16ff79a7 */ /* 0x0001e2000810003f */
[----:B------:R-:W-:Y:S01]  /*f5d0*/  BSSY B0, `(.L_x_280) ;  /* 0x0000003000007945 */ /* 0x000fe20003800000 */
[----:B------:R-:W2:Y:S03]  /*f5e0*/  SYNCS.PHASECHK.TRANS64.TRYWAIT P0, [R22+URZ+0x33420], R3 ;  /* 0x03342003160075a7 */ /* 0x000ea6000800017f */
[----:B0-2---:R-:W-:Y:S05]  /*f5f0*/  @!P0 BRA `(.L_x_281) ;  /* 0x0000004400ec8947 */ /* 0x005fea0003800000 */
.L_x_377:
[----:B------:R-:W-:Y:S05]  /*f600*/  BSYNC B0 ;  /* 0x0000000000007941 */ /* 0x000fea0003800000 */
.L_x_280:
[----:B------:R-:W-:-:S06]  /*f610*/  UISETP.GE.AND UP0, UPT, UR42, 0xa1, UPT ;  /* 0x000000a12a00788c */ /* 0x000fcc000bf06270 */
[----:B------:R-:W-:-:S13]  /*f620*/  PLOP3.LUT P0, PT, PT, PT, UP0, 0x40, 0x0 ;  /* 0x000000000000781c */ /* 0x000fda0003f0e808 */
[----:B------:R-:W-:Y:S05]  /*f630*/  @P0 BRA `(.L_x_282) ;  /* 0x0000001800480947 */ /* 0x000fea0003800000 */
[----:B------:R-:W-:Y:S01]  /*f640*/  UIADD3 UR4, UR43, -0x2, URZ ;  /* 0xfffffffe2b047890 */ /* 0x000fe2000fffe03f */
[----:B------:R-:W-:Y:S02]  /*f650*/  IMAD.MOV.U32 R19, RZ, RZ, R31 ;  /* 0x000000ffff137224 */ /* 0x000fe400078e001f */
[----:B------:R-:W-:-:S03]  /*f660*/  IMAD.MOV.U32 R17, RZ, RZ, R28 ;  /* 0x000000ffff117224 */ /* 0x000fc600078e001c */
[----:B------:R-:W-:-:S07]  /*f670*/  IMAD.U32 R29, RZ, RZ, UR4 ;  /* 0x00000004ff1d7e24 */ /* 0x000fce000f8e00ff */
.L_x_302:
[----:B0-----:R-:W0:Y:S01]  /*f680*/  LDC R3, c[0x0][0x430] ;  /* 0x00010c00ff037b82 */ /* 0x001e220000000800 */
[----:B--2---:R-:W2:Y:S01]  /*f690*/  S2R R0, SR_TID.X ;  /* 0x0000000000007919 */ /* 0x004ea20000002100 */
[----:B------:R-:W-:Y:S01]  /*f6a0*/  IMAD.MOV.U32 R10, RZ, RZ, 0xa0 ;  /* 0x000000a0ff0a7424 */ /* 0x000fe200078e00ff */
[----:B------:R-:W-:Y:S05]  /*f6b0*/  YIELD ;  /* 0x0000000000007946 */ /* 0x000fea0003800000 */
[----:B------:R-:W3:Y:S01]  /*f6c0*/  S2R R4, SR_TID.X ;  /* 0x0000000000047919 */ /* 0x000ee20000002100 */
[----:B------:R-:W-:Y:S01]  /*f6d0*/  IMAD R10, R29, R10, UR37 ;  /* 0x000000251d0a7e24 */ /* 0x000fe2000f8e020a */
[----:B------:R-:W-:Y:S01]  /*f6e0*/  ULDC.64 UR4, c[0x0][0x428] ;  /* 0x00010a0000047ab9 */ /* 0x000fe20000000a00 */
[----:B------:R-:W-:Y:S01]  /*f6f0*/  ULDC.64 UR6, c[0x0][0x418] ;  /* 0x0001060000067ab9 */ /* 0x000fe20000000a00 */
[----:B------:R-:W4:Y:S01]  /*f700*/  S2R R8, SR_TID.X ;  /* 0x0000000000087919 */ /* 0x000f220000002100 */
[----:B------:R-:W-:-:S02]  /*f710*/  IMAD R7, R36, UR4, RZ ;  /* 0x0000000424077c24 */ /* 0x000fc4000f8e02ff */
[----:B------:R-:W-:Y:S02]  /*f720*/  VIADD R28, R17, 0x1 ;  /* 0x00000001111c7836 */ /* 0x000fe40000000000 */
[----:B------:R-:W-:Y:S01]  /*f730*/  IMAD R7, R30, UR5, R7 ;  /* 0x000000051e077c24 */ /* 0x000fe2000f8e0207 */
[----:B0-----:R-:W-:Y:S02]  /*f740*/  ISETP.NE.AND P2, PT, R3, 0x1, PT ;  /* 0x000000010300780c */ /* 0x001fe40003f45270 */
[C---:B--2---:R-:W-:Y:S01]  /*f750*/  LOP3.LUT R2, R0.reuse, 0x7f, RZ, 0xc0, !PT ;  /* 0x0000007f00027812 */ /* 0x044fe200078ec0ff */
[----:B------:R-:W-:-:S10]  /*f760*/  IMAD.SHL.U32 R0, R0, 0x20, RZ ;  /* 0x0000002000007824 */ /* 0x000fd400078e00ff */
[----:B------:R-:W0:Y:S01]  /*f770*/  @P2 LDC R3, c[0x0][0x434] ;  /* 0x00010d00ff032b82 */ /* 0x000e220000000800 */
[----:B------:R-:W-:Y:S02]  /*f780*/  SHF.R.U32.HI R2, RZ, 0x2, R2 ;  /* 0x00000002ff027819 */ /* 0x000fe40000011602 */
[----:B---3--:R-:W-:Y:S02]  /*f790*/  LOP3.LUT R4, R4, 0x7f, RZ, 0xc0, !PT ;  /* 0x0000007f04047812 */ /* 0x008fe400078ec0ff */
[----:B------:R-:W-:Y:S02]  /*f7a0*/  LOP3.LUT R0, R2, 0x60, R0, 0xf8, !PT ;  /* 0x0000006002007812 */ /* 0x000fe400078ef800 */
[----:B------:R-:W-:Y:S01]  /*f7b0*/  SHF.R.U32.HI R9, RZ, 0x2, R4 ;  /* 0x00000002ff097819 */ /* 0x000fe20000011604 */
[----:B------:R-:W2:Y:S01]  /*f7c0*/  @P2 LDC R5, c[0x0][0x438] ;  /* 0x00010e00ff052b82 */ /* 0x000ea20000000800 */
[----:B----4-:R-:W-:Y:S02]  /*f7d0*/  IMAD.SHL.U32 R8, R8, 0x20, RZ ;  /* 0x0000002008087824 */ /* 0x010fe400078e00ff */
[----:B------:R-:W-:-:S03]  /*f7e0*/  IMAD.IADD R0, R0, 0x1, R10 ;  /* 0x0000000100007824 */ /* 0x000fc600078e020a */
[----:B------:R-:W-:Y:S01]  /*f7f0*/  LOP3.LUT R8, R9, 0x60, R8, 0xf8, !PT ;  /* 0x0000006009087812 */ /* 0x000fe200078ef808 */
[----:B------:R-:W-:-:S03]  /*f800*/  IMAD.MOV.U32 R6, RZ, RZ, R0 ;  /* 0x000000ffff067224 */ /* 0x000fc600078e0000 */
[----:B------:R-:W-:-:S04]  /*f810*/  LOP3.LUT R8, R8, 0x80, RZ, 0xfc, !PT ;  /* 0x0000008008087812 */ /* 0x000fc800078efcff */
[C---:B------:R-:W-:Y:S01]  /*f820*/  ISETP.GT.U32.AND P1, PT, R8.reuse, 0x9f, PT ;  /* 0x0000009f0800780c */ /* 0x040fe20003f24070 */
[----:B------:R-:W-:Y:S02]  /*f830*/  IMAD.IADD R10, R8, 0x1, R10 ;  /* 0x00000001080a7824 */ /* 0x000fe400078e020a */
[----:B0-----:R-:W-:-:S04]  /*f840*/  @P2 IMAD.HI.U32 R2, R0, R3, RZ ;  /* 0x0000000300022227 */ /* 0x001fc800078e00ff */
[----:B------:R-:W-:Y:S01]  /*f850*/  IMAD.MOV.U32 R11, RZ, RZ, R10 ;  /* 0x000000ffff0b7224 */ /* 0x000fe200078e000a */
[----:B--2---:R-:W-:-:S04]  /*f860*/  @P2 SHF.R.U32.HI R6, RZ, R5, R2 ;  /* 0x00000005ff062219 */ /* 0x004fc80000011602 */
[--C-:B------:R-:W-:Y:S01]  /*f870*/  SHF.R.S32.HI R3, RZ, 0x1f, R6.reuse ;  /* 0x0000001fff037819 */ /* 0x100fe20000011406 */
[----:B------:R-:W-:-:S04]  /*f880*/  IMAD.MOV.U32 R2, RZ, RZ, R6 ;  /* 0x000000ffff027224 */ /* 0x000fc800078e0006 */
[----:B------:R-:W-:-:S04]  /*f890*/  IMAD.WIDE.U32 R2, R30, UR4, R2 ;  /* 0x000000041e027c25 */ /* 0x000fc8000f8e0002 */
[----:B------:R-:W-:Y:S01]  /*f8a0*/  IMAD.IADD R3, R7, 0x1, R3 ;  /* 0x0000000107037824 */ /* 0x000fe200078e0203 */
[----:B------:R-:W-:-:S04]  /*f8b0*/  LEA R4, P0, R2, UR6, 0x2 ;  /* 0x0000000602047c11 */ /* 0x000fc8000f8010ff */
[----:B------:R-:W-:Y:S02]  /*f8c0*/  LEA.HI.X R5, R2, UR7, R3, 0x2, P0 ;  /* 0x0000000702057c11 */ /* 0x000fe400080f1403 */
[----:B------:R-:W0:Y:S08]  /*f8d0*/  @P2 LDC R3, c[0x0][0x434] ;  /* 0x00010d00ff032b82 */ /* 0x000e300000000800 */
[----:B------:R-:W2:Y:S01]  /*f8e0*/  @P2 LDC R2, c[0x0][0x438] ;  /* 0x00010e00ff022b82 */ /* 0x000ea20000000800 */
[----:B0-----:R-:W-:-:S05]  /*f8f0*/  @P2 IMAD.HI.U32 R3, R10, R3, RZ ;  /* 0x000000030a032227 */ /* 0x001fca00078e00ff */
[----:B--2---:R-:W-:-:S04]  /*f900*/  @P2 SHF.R.U32.HI R11, RZ, R2, R3 ;  /* 0x00000002ff0b2219 */ /* 0x004fc80000011603 */
[--C-:B------:R-:W-:Y:S01]  /*f910*/  @!P1 SHF.R.S32.HI R3, RZ, 0x1f, R11.reuse ;  /* 0x0000001fff039819 */ /* 0x100fe2000001140b */
[----:B------:R-:W-:-:S04]  /*f920*/  @!P1 IMAD.MOV.U32 R2, RZ, RZ, R11 ;  /* 0x000000ffff029224 */ /* 0x000fc800078e000b */
[----:B------:R-:W-:Y:S01]  /*f930*/  @!P1 IMAD.WIDE.U32 R2, R30, UR4, R2 ;  /* 0x000000041e029c25 */ /* 0x000fe2000f8e0002 */
[----:B------:R-:W-:-:S03]  /*f940*/  ULDC UR4, c[0x0][0x430] ;  /* 0x00010c0000047ab9 */ /* 0x000fc60000000800 */
[----:B------:R-:W-:Y:S01]  /*f950*/  @!P1 IMAD.IADD R7, R7, 0x1, R3 ;  /* 0x0000000107079824 */ /* 0x000fe200078e0203 */
[----:B------:R-:W-:-:S04]  /*f960*/  @!P1 LEA R8, P0, R2, UR6, 0x2 ;  /* 0x0000000602089c11 */ /* 0x000fc8000f8010ff */
[----:B------:R-:W-:Y:S02]  /*f970*/  @!P1 LEA.HI.X R9, R2, UR7, R7, 0x2, P0 ;  /* 0x0000000702099c11 */ /* 0x000fe400080f1407 */
[----:B------:R0:W2:Y:S01]  /*f980*/  LDG.E R7, desc[UR50][R4.64] ;  /* 0x0000003204077981 */ /* 0x0000a2000c1e1900 */
[----:B------:R-:W-:Y:S01]  /*f990*/  IMAD.U32 R12, RZ, RZ, UR46 ;  /* 0x0000002eff0c7e24 */ /* 0x000fe2000f8e00ff */
[C---:B------:R-:W-:Y:S01]  /*f9a0*/  ISETP.NE.AND P0, PT, R28.reuse, 0x2, PT ;  /* 0x000000021c00780c */ /* 0x040fe20003f05270 */
[----:B------:R-:W-:Y:S02]  /*f9b0*/  IMAD.MOV R3, RZ, RZ, -R6 ;  /* 0x000000ffff037224 */ /* 0x000fe400078e0a06 */
[----:B------:R-:W-:Y:S01]  /*f9c0*/  IMAD.MOV R11, RZ, RZ, -R11 ;  /* 0x000000ffff0b7224 */ /* 0x000fe200078e0a0b */
[----:B------:R-:W-:Y:S02]  /*f9d0*/  SEL R31, RZ, 0x1, P0 ;  /* 0x00000001ff1f7807 */ /* 0x000fe40000000000 */
[----:B------:R-:W-:Y:S01]  /*f9e0*/  SEL R28, R28, RZ, P0 ;  /* 0x000000ff1c1c7207 */ /* 0x000fe20000000000 */
[----:B0-----:R-:W-:-:S06]  /*f9f0*/  IMAD.MOV.U32 R5, RZ, RZ, RZ ;  /* 0x000000ffff057224 */ /* 0x001fcc00078e00ff */
[----:B------:R0:W5:Y:S01]  /*fa00*/  @!P1 LDG.E R5, desc[UR50][R8.64] ;  /* 0x0000003208059981 */ /* 0x000162000c1e1900 */
[----:B------:R-:W-:Y:S01]  /*fa10*/  ISETP.NE.AND P1, PT, R12, 0x3, PT ;  /* 0x000000030c00780c */ /* 0x000fe20003f25270 */
[----:B------:R-:W-:Y:S01]  /*fa20*/  IMAD R6, R11, UR4, R10 ;  /* 0x000000040b067c24 */ /* 0x000fe2000f8e020a */
[----:B------:R-:W-:Y:S01]  /*fa30*/  LOP3.LUT R31, R19, R31, RZ, 0x3c, !PT ;  /* 0x0000001f131f7212 */ /* 0x000fe200078e3cff */
[----:B0-----:R-:W-:Y:S02]  /*fa40*/  IMAD R8, R3, UR4, R0 ;  /* 0x0000000403087c24 */ /* 0x001fe4000f8e0200 */
[----:B------:R-:W-:Y:S02]  /*fa50*/  IMAD.MOV.U32 R0, RZ, RZ, R29 ;  /* 0x000000ffff007224 */ /* 0x000fe400078e001d */
[----:B------:R-:W-:-:S03]  /*fa60*/  VIADD R29, R29, 0xffffffff ;  /* 0xffffffff1d1d7836 */ /* 0x000fc60000000000 */
[----:B------:R-:W-:Y:S02]  /*fa70*/  ISETP.GT.AND P2, PT, R0, RZ, PT ;  /* 0x000000ff0000720c */ /* 0x000fe40003f44270 */
[----:B--2---:R-:W-:Y:S01]  /*fa80*/  SHF.R.S32.HI R26, RZ, 0x1f, R7 ;  /* 0x0000001fff1a7819 */ /* 0x004fe20000011407 */
[----:B-1----:R-:W-:Y:S10]  /*fa90*/  @!P1 BRA `(.L_x_283) ;  /* 0x0000000000049947 */ /* 0x002ff40003800000 */
[----:B------:R-:W-:Y:S01]  /*faa0*/  BPT.TRAP 0x1 ;  /* 0x000000040000795c */ /* 0x000fe20000300000 */
.L_x_283:
[----:B------:R-:W-:Y:S01]  /*fab0*/  IMAD R4, R28, 0x8, R22 ;  /* 0x000000081c047824 */ /* 0x000fe200078e0216 */
[----:B------:R-:W-:Y:S01]  /*fac0*/  SHF.L.U32 R27, R31, 0x1f, RZ ;  /* 0x0000001f1f1b7819 */ /* 0x000fe200000006ff */
[----:B------:R-:W-:Y:S01]  /*fad0*/  BSSY B0, `(.L_x_284) ;  /* 0x0000004000007945 */ /* 0x000fe20003800000 */
[----:B------:R-:W-:Y:S02]  /*fae0*/  SHF.R.S32.HI R25, RZ, 0x1f, R8 ;  /* 0x0000001fff197819 */ /* 0x000fe40000011408 */
[----:B------:R-:W0:Y:S02]  /*faf0*/  SYNCS.PHASECHK.TRANS64.TRYWAIT P0, [R4+URZ+0x33480], R27 ;  /* 0x0334801b040075a7 */ /* 0x000e24000800017f */
[----:B0-----:R-:W-:Y:S05]  /*fb00*/  @!P0 BRA `(.L_x_285) ;  /* 0x0000004000bc8947 */ /* 0x001fea0003800000 */
.L_x_378:
[----:B------:R-:W-:Y:S05]  /*fb10*/  BSYNC B0 ;  /* 0x0000000000007941 */ /* 0x000fea0003800000 */
.L_x_284:
[----:B-1----:R-:W2:Y:S01]  /*fb20*/  LDL R14, [R1] ;  /* 0x00000000010e7983 */ /* 0x002ea20000100800 */
[----:B------:R-:W-:Y:S01]  /*fb30*/  ULDC.64 UR4, c[0x0][0x328] ;  /* 0x0000ca0000047ab9 */ /* 0x000fe20000000a00 */
[----:B------:R-:W-:Y:S01]  /*fb40*/  ULDC.64 UR6, c[0x0][0x338] ;  /* 0x0000ce0000067ab9 */ /* 0x000fe20000000a00 */
[----:B------:R-:W-:Y:S01]  /*fb50*/  IMAD R0, R25, UR4, RZ ;  /* 0x0000000419007c24 */ /* 0x000fe2000f8e02ff */
[----:B------:R-:W-:Y:S01]  /*fb60*/  ULDC.64 UR8, c[0x0][0x330] ;  /* 0x0000cc0000087ab9 */ /* 0x000fe20000000a00 */
[C---:B------:R-:W-:Y:S01]  /*fb70*/  IMAD.WIDE.U32 R2, R8.reuse, UR4, RZ ;  /* 0x0000000408027c25 */ /* 0x040fe2000f8e00ff */
[----:B------:R-:W-:Y:S01]  /*fb80*/  SHF.R.S32.HI R21, RZ, 0x1f, R6 ;  /* 0x0000001fff157819 */ /* 0x000fe20000011406 */
[----:B------:R-:W-:Y:S01]  /*fb90*/  ULDC.64 UR10, c[0x0][0x318] ;  /* 0x0000c600000a7ab9 */ /* 0x000fe20000000a00 */
[----:B-----5:R-:W-:Y:S01]  /*fba0*/  SHF.R.S32.HI R24, RZ, 0x1f, R5 ;  /* 0x0000001fff187819 */ /* 0x020fe20000011405 */
[----:B------:R-:W-:Y:S01]  /*fbb0*/  IMAD R0, R8, UR5, R0 ;  /* 0x0000000508007c24 */ /* 0x000fe2000f8e0200 */
[----:B------:R-:W1:Y:S01]  /*fbc0*/  LDC R11, c[0x0][0x2f4] ;  /* 0x0000bd00ff0b7b82 */ /* 0x000e620000000800 */
[----:B------:R-:W-:Y:S01]  /*fbd0*/  IMAD R23, R34, UR8, RZ ;  /* 0x0000000822177c24 */ /* 0x000fe2000f8e02ff */
[----:B------:R-:W-:Y:S01]  /*fbe0*/  LOP3.LUT R13, R33, 0x80, RZ, 0xfc, !PT ;  /* 0x00000080210d7812 */ /* 0x000fe200078efcff */
[----:B------:R-:W-:Y:S01]  /*fbf0*/  IMAD.IADD R3, R3, 0x1, R0 ;  /* 0x0000000103037824 */ /* 0x000fe200078e0200 */
[----:B------:R-:W-:Y:S01]  /*fc00*/  LOP3.LUT R12, R33, 0x40, RZ, 0xfc, !PT ;  /* 0x00000040210c7812 */ /* 0x000fe200078efcff */
[----:B------:R-:W-:-:S02]  /*fc10*/  IMAD R0, R26, UR6, RZ ;  /* 0x000000061a007c24 */ /* 0x000fc4000f8e02ff */
[----:B------:R-:W-:-:S04]  /*fc20*/  IMAD.WIDE.U32 R2, R7, UR6, R2 ;  /* 0x0000000607027c25 */ /* 0x000fc8000f8e0002 */
[----:B------:R-:W-:Y:S02]  /*fc30*/  IMAD R0, R7, UR7, R0 ;  /* 0x0000000707007c24 */ /* 0x000fe4000f8e0200 */
[C---:B------:R-:W-:Y:S02]  /*fc40*/  IMAD R23, R18.reuse, UR9, R23 ;  /* 0x0000000912177c24 */ /* 0x040fe4000f8e0217 */
[----:B------:R-:W-:Y:S02]  /*fc50*/  IMAD.IADD R3, R3, 0x1, R0 ;  /* 0x0000000103037824 */ /* 0x000fe400078e0200 */
[----:B------:R-:W-:Y:S02]  /*fc60*/  IMAD R0, R21, UR4, RZ ;  /* 0x0000000415007c24 */ /* 0x000fe4000f8e02ff */
[----:B------:R-:W-:-:S04]  /*fc70*/  IMAD.WIDE.U32 R2, R18, UR8, R2 ;  /* 0x0000000812027c25 */ /* 0x000fc8000f8e0002 */
[----:B------:R-:W-:Y:S01]  /*fc80*/  IMAD R0, R6, UR5, R0 ;  /* 0x0000000506007c24 */ /* 0x000fe2000f8e0200 */
[----:B------:R-:W-:Y:S02]  /*fc90*/  IADD3 R9, P0, R2, UR10, RZ ;  /* 0x0000000a02097c10 */ /* 0x000fe4000ff1e0ff */
[-C--:B-1----:R-:W-:Y:S02]  /*fca0*/  ISETP.GE.AND P1, PT, R13, R11.reuse, PT ;  /* 0x0000000b0d00720c */ /* 0x082fe40003f26270 */
[----:B------:R-:W-:Y:S01]  /*fcb0*/  IADD3.X R10, R23, UR11, R3, P0, !PT ;  /* 0x0000000b170a7c10 */ /* 0x000fe200087fe403 */
[----:B------:R-:W-:Y:S01]  /*fcc0*/  IMAD.WIDE.U32 R2, R6, UR4, RZ ;  /* 0x0000000406027c25 */ /* 0x000fe2000f8e00ff */
[----:B------:R-:W-:Y:S01]  /*fcd0*/  UMOV UR4, 0xffffffff ;  /* 0xffffffff00047882 */ /* 0x000fe20000000000 */
[-C--:B------:R-:W-:Y:S02]  /*fce0*/  ISETP.GE.AND P3, PT, R12, R11.reuse, PT ;  /* 0x0000000b0c00720c */ /* 0x080fe40003f66270 */
[----:B------:R-:W-:Y:S01]  /*fcf0*/  IMAD.IADD R3, R3, 0x1, R0 ;  /* 0x0000000103037824 */ /* 0x000fe200078e0200 */
[----:B------:R-:W-:Y:S01]  /*fd00*/  ISETP.GE.AND P4, PT, R33, R11, PT ;  /* 0x0000000b2100720c */ /* 0x000fe20003f86270 */
[----:B------:R-:W-:-:S02]  /*fd10*/  IMAD R0, R24, UR6, RZ ;  /* 0x0000000618007c24 */ /* 0x000fc4000f8e02ff */
[----:B------:R-:W-:-:S04]  /*fd20*/  IMAD.WIDE.U32 R2, R5, UR6, R2 ;  /* 0x0000000605027c25 */ /* 0x000fc8000f8e0002 */
[----:B------:R-:W-:-:S04]  /*fd30*/  IMAD R0, R5, UR7, R0 ;  /* 0x0000000705007c24 */ /* 0x000fc8000f8e0200 */
[----:B------:R-:W-:Y:S02]  /*fd40*/  IMAD.IADD R3, R3, 0x1, R0 ;  /* 0x0000000103037824 */ /* 0x000fe400078e0200 */
[----:B------:R-:W-:-:S03]  /*fd50*/  IMAD.WIDE.U32 R2, R18, UR8, R2 ;  /* 0x0000000812027c25 */ /* 0x000fc6000f8e0002 */
[----:B------:R-:W-:-:S04]  /*fd60*/  IADD3 R20, P0, R2, UR10, RZ ;  /* 0x0000000a02147c10 */ /* 0x000fc8000ff1e0ff */
[----:B------:R-:W-:Y:S01]  /*fd70*/  IADD3.X R23, R23, UR11, R3, P0, !PT ;  /* 0x0000000b17177c10 */ /* 0x000fe200087fe403 */
[----:B--2---:R-:W-:Y:S01]  /*fd80*/  IMAD R35, R28, 0x7800, R14 ;  /* 0x000078001c237824 */ /* 0x004fe200078e020e */
[----:B------:R-:W-:Y:S07]  /*fd90*/  BRA.DIV UR4, `(.L_x_286) ;  /* 0x00000042042c7947 */ /* 0x000fee000b800000 */
[----:B------:R-:W1:Y:S04]  /*fda0*/  SHFL.IDX PT, R2, R9, RZ, 0x1c1f ;  /* 0x001c1fff09027589 */ /* 0x000e6800000e0000 */
[----:B------:R-:W2:Y:S04]  /*fdb0*/  SHFL.IDX PT, R0, R10, RZ, 0x1c1f ;  /* 0x001c1fff0a007589 */ /* 0x000ea800000e0000 */
[----:B------:R-:W-:Y:S01]  /*fdc0*/  SHFL.IDX PT, R23, R23, RZ, 0x1c1f ;  /* 0x001c1fff17177589 */ /* 0x000fe200000e0000 */
[----:B-1----:R-:W-:-:S05]  /*fdd0*/  IADD3 R2, P0, R33, R2, RZ ;  /* 0x0000000221027210 */ /* 0x002fca0007f1e0ff */
[----:B--2---:R-:W-:Y:S02]  /*fde0*/  IMAD.X R3, RZ, RZ, R0, P0 ;  /* 0x000000ffff037224 */ /* 0x004fe400000e0600 */
[----:B------:R-:W-:Y:S02]  /*fdf0*/  IMAD.IADD R0, R22, 0x1, R35 ;  /* 0x0000000116007824 */ /* 0x000fe400078e0223 */
        /* <DEDUP_REMOVED lines=25> */
.L_x_390:
        /* <DEDUP_REMOVED lines=10> */
.L_x_287:
        /* <DEDUP_REMOVED lines=11> */
.L_x_288:
[----:B------:R2:W-:Y:S01]  /*100e0*/  SYNCS.ARRIVE.TRANS64.A1T0 RZ, [R4+URZ+0x33470], RZ ;  /* 0x033470ff04ff79a7 */ /* 0x0005e2000810003f */
[----:B------:R-:W-:Y:S05]  /*100f0*/  @!P3 BRA `(.L_x_289) ;  /* 0x000000000004b947 */ /* 0x000fea0003800000 */
[----:B------:R-:W-:Y:S01]  /*10100*/  BPT.TRAP 0x1 ;  /* 0x000000040000795c */ /* 0x000fe20000300000 */
.L_x_289:
[----:B------:R-:W3:Y:S01]  /*10110*/  SYNCS.PHASECHK.TRANS64.TRYWAIT P0, [R4+URZ+0x33440], R27 ;  /* 0x0334401b040075a7 */ /* 0x000ee2000800017f */
[----:B------:R-:W-:Y:S04]  /*10120*/  BSSY B0, `(.L_x_290) ;  /* 0x0000002000007945 */ /* 0x000fe80003800000 */
[----:B---3--:R-:W-:Y:S05]  /*10130*/  @!P0 BRA `(.L_x_291) ;  /* 0x0000004000c48947 */ /* 0x008fea0003800000 */
.L_x_391:
[----:B------:R-:W-:Y:S05]  /*10140*/  BSYNC B0 ;  /* 0x0000000000007941 */ /* 0x000fea0003800000 */
.L_x_290:
[----:B------:R-:W-:Y:S01]  /*10150*/  ULDC.64 UR4, c[0x0][0x300] ;  /* 0x0000c00000047ab9 */ /* 0x000fe20000000a00 */
[----:B------:R-:W-:Y:S01]  /*10160*/  ULDC.64 UR6, c[0x0][0x310] ;  /* 0x0000c40000067ab9 */ /* 0x000fe20000000a00 */
[----:B------:R-:W-:Y:S01]  /*10170*/  IMAD R9, R25, UR4, RZ ;  /* 0x0000000419097c24 */ /* 0x000fe2000f8e02ff */
[----:B------:R-:W4:Y:S01]  /*10180*/  LDC R11, c[0x0][0x2f4] ;  /* 0x0000bd00ff0b7b82 */ /* 0x000f220000000800 */
[C---:B------:R-:W-:Y:S01]  /*10190*/  IMAD.WIDE.U32 R2, R8.reuse, UR4, RZ ;  /* 0x0000000408027c25 */ /* 0x040fe2000f8e00ff */
[C---:B------:R-:W-:Y:S02]  /*101a0*/  LOP3.LUT R13, R33.reuse, 0x80, RZ, 0xfc, !PT ;  /* 0x00000080210d7812 */ /* 0x040fe400078efcff */
[----:B------:R-:W-:Y:S01]  /*101b0*/  LOP3.LUT R12, R33, 0x40, RZ, 0xfc, !PT ;  /* 0x00000040210c7812 */ /* 0x000fe200078efcff */
[----:B------:R-:W-:Y:S02]  /*101c0*/  IMAD R9, R8, UR5, R9 ;  /* 0x0000000508097c24 */ /* 0x000fe4000f8e0209 */
[----:B------:R-:W-:-:S02]  /*101d0*/  IMAD R26, R26, UR6, RZ ;  /* 0x000000061a1a7c24 */ /* 0x000fc4000f8e02ff */
[----:B------:R-:W-:Y:S02]  /*101e0*/  IMAD.IADD R3, R3, 0x1, R9 ;  /* 0x0000000103037824 */ /* 0x000fe400078e0209 */
[C---:B------:R-:W-:Y:S02]  /*101f0*/  IMAD R26, R7.reuse, UR7, R26 ;  /* 0x00000007071a7c24 */ /* 0x040fe4000f8e021a */
[----:B------:R-:W-:-:S04]  /*10200*/  IMAD.WIDE.U32 R2, R7, UR6, R2 ;  /* 0x0000000607027c25 */ /* 0x000fc8000f8e0002 */
[----:B------:R-:W-:Y:S02]  /*10210*/  IMAD R7, R21, UR4, RZ ;  /* 0x0000000415077c24 */ /* 0x000fe4000f8e02ff */
[----:B------:R-:W-:Y:S02]  /*10220*/  IMAD.IADD R9, R3, 0x1, R26 ;  /* 0x0000000103097824 */ /* 0x000fe400078e021a */
[----:B------:R-:W-:Y:S02]  /*10230*/  IMAD.MOV.U32 R8, RZ, RZ, R2 ;  /* 0x000000ffff087224 */ /* 0x000fe400078e0002 */
[C---:B------:R-:W-:Y:S01]  /*10240*/  IMAD R7, R6.reuse, UR5, R7 ;  /* 0x0000000506077c24 */ /* 0x040fe2000f8e0207 */
[-C--:B----4-:R-:W-:Y:S01]  /*10250*/  ISETP.GE.AND P1, PT, R13, R11.reuse, PT ;  /* 0x0000000b0d00720c */ /* 0x090fe20003f26270 */
[----:B------:R-:W-:Y:S01]  /*10260*/  IMAD.WIDE.U32 R2, R6, UR4, RZ ;  /* 0x0000000406027c25 */ /* 0x000fe2000f8e00ff */
[----:B------:R-:W-:Y:S01]  /*10270*/  ULDC.64 UR4, c[0x0][0x308] ;  /* 0x0000c20000047ab9 */ /* 0x000fe20000000a00 */
[----:B------:R-:W-:-:S02]  /*10280*/  ISETP.GE.AND P3, PT, R12, R11, PT ;  /* 0x0000000b0c00720c */ /* 0x000fc40003f66270 */
[----:B------:R-:W-:Y:S01]  /*10290*/  IMAD.IADD R3, R3, 0x1, R7 ;  /* 0x0000000103037824 */ /* 0x000fe200078e0207 */
[----:B------:R-:W-:Y:S01]  /*102a0*/  ISETP.GE.AND P4, PT, R33, R11, PT ;  /* 0x0000000b2100720c */ /* 0x000fe20003f86270 */
[----:B------:R-:W-:Y:S02]  /*102b0*/  IMAD R6, R24, UR6, RZ ;  /* 0x0000000618067c24 */ /* 0x000fe4000f8e02ff */
[----:B------:R-:W-:-:S04]  /*102c0*/  IMAD.WIDE.U32 R2, R5, UR6, R2 ;  /* 0x0000000605027c25 */ /* 0x000fc8000f8e0002 */
[----:B------:R-:W-:Y:S01]  /*102d0*/  IMAD R6, R5, UR7, R6 ;  /* 0x0000000705067c24 */ /* 0x000fe2000f8e0206 */
[----:B------:R-:W-:Y:S01]  /*102e0*/  ULDC.64 UR6, c[0x0][0x2e8] ;  /* 0x0000ba0000067ab9 */ /* 0x000fe20000000a00 */
        /* <DEDUP_REMOVED lines=11> */
[----:B------:R-:W4:Y:S04]  /*103a0*/  SHFL.IDX PT, R2, R5, RZ, 0x1c1f ;  /* 0x001c1fff05027589 */ /* 0x000f2800000e0000 */
[----:B------:R-:W5:Y:S04]  /*103b0*/  SHFL.IDX PT, R3, R8, RZ, 0x1c1f ;  /* 0x001c1fff08037589 */ /* 0x000f6800000e0000 */
[----:B------:R-:W-:Y:S04]  /*103c0*/  SHFL.IDX PT, R7, R8, 0x2, 0x1c1f ;  /* 0x005c1f0008077f89 */ /* 0x000fe800000e0000 */
[----:B------:R-:W-:Y:S04]  /*103d0*/  SHFL.IDX PT, R10, R10, RZ, 0x1c1f ;  /* 0x001c1fff0a0a7589 */ /* 0x000fe800000e0000 */
[----:B------:R-:W-:Y:S01]  /*103e0*/  SHFL.IDX PT, R14, R9, RZ, 0x1c1f ;  /* 0x001c1fff090e7589 */ /* 0x000fe200000e0000 */
[----:B----4-:R-:W-:-:S05]  /*103f0*/  IADD3 R2, P0, R33, R2, RZ ;  /* 0x0000000221027210 */ /* 0x010fca0007f1e0ff */
[----:B-----5:R-:W-:-:S05]  /*10400*/  IMAD.X R3, RZ, RZ, R3, P0 ;  /* 0x000000ffff037224 */ /* 0x020fca00000e0603 */
[----:B------:R-:W-:Y:S04]  /*10410*/  LDGSTS.E.BYPASS.LTC128B.128 [R0+0x24200], desc[UR50][R2.64], !P4 ;  /* 0x2420000002007fae */ /* 0x000fe8000e101d72 */
[----:B------:R-:W-:Y:S04]  /*10420*/  LDGSTS.E.BYPASS.LTC128B.128 [R0+0x26a00], desc[UR50][R2.64+0x40], !P3 ;  /* 0x26a0004002007fae */ /* 0x000fe8000d901d72 */
[----:B------:R4:W-:Y:S04]  /*10430*/  LDGSTS.E.BYPASS.LTC128B.128 [R0+0x29200], desc[UR50][R2.64+0x80], !P1 ;  /* 0x2920008002007fae */ /* 0x0009e8000c901d72 */
[----:B----4-:R-:W4:Y:S04]  /*10440*/  SHFL.IDX PT, R2, R5, 0x1, 0x1c1f ;  /* 0x003c1f0005027f89 */ /* 0x010f2800000e0000 */
[----:B------:R-:W5:Y:S04]  /*10450*/  SHFL.IDX PT, R3, R8, 0x1, 0x1c1f ;  /* 0x003c1f0008037f89 */ /* 0x000f6800000e0000 */
[----:B------:R-:W-:Y:S01]  /*10460*/  SHFL.IDX PT, R8, R8, 0x3, 0x1c1f ;  /* 0x007c1f0008087f89 */ /* 0x000fe200000e0000 */
[----:B----4-:R-:W-:-:S05]  /*10470*/  IADD3 R2, P0, R33, R2, RZ ;  /* 0x0000000221027210 */ /* 0x010fca0007f1e0ff */
[----:B-----5:R-:W-:-:S05]  /*10480*/  IMAD.X R3, RZ, RZ, R3, P0 ;  /* 0x000000ffff037224 */ /* 0x020fca00000e0603 */
[----:B------:R-:W-:Y:S04]  /*10490*/  LDGSTS.E.BYPASS.LTC128B.128 [R0+0x24a00], desc[UR50][R2.64], !P4 ;  /* 0x24a0000002007fae */ /* 0x000fe8000e101d72 */
[----:B------:R-:W-:Y:S04]  /*104a0*/  LDGSTS.E.BYPASS.LTC128B.128 [R0+0x27200], desc[UR50][R2.64+0x40], !P3 ;  /* 0x2720004002007fae */ /* 0x000fe8000d901d72 */
[----:B------:R4:W-:Y:S04]  /*104b0*/  LDGSTS.E.BYPASS.LTC128B.128 [R0+0x29a00], desc[UR50][R2.64+0x80], !P1 ;  /* 0x29a0008002007fae */ /* 0x0009e8000c901d72 */
[----:B----4-:R-:W4:Y:S02]  /*104c0*/  SHFL.IDX PT, R2, R5, 0x2, 0x1c1f ;  /* 0x005c1f0005027f89 */ /* 0x010f2400000e0000 */
[----:B----4-:R-:W-:-:S02]  /*104d0*/  IADD3 R6, P0, R33, R2, RZ ;  /* 0x0000000221067210 */ /* 0x010fc40007f1e0ff */
[----:B------:R-:W4:Y:S03]  /*104e0*/  SHFL.IDX PT, R2, R5, 0x3, 0x1c1f ;  /* 0x007c1f0005027f89 */ /* 0x000f2600000e0000 */
[----:B------:R-:W-:-:S05]  /*104f0*/  IMAD.X R7, RZ, RZ, R7, P0 ;  /* 0x000000ffff077224 */ /* 0x000fca00000e0607 */
[----:B------:R0:W-:Y:S04]  /*10500*/  LDGSTS.E.BYPASS.LTC128B.128 [R0+0x25200], desc[UR50][R6.64], !P4 ;  /* 0x2520000006007fae */ /* 0x0001e8000e101d72 */
[----:B------:R0:W-:Y:S04]  /*10510*/  LDGSTS.E.BYPASS.LTC128B.128 [R0+0x27a00], desc[UR50][R6.64+0x40], !P3 ;  /* 0x27a0004006007fae */ /* 0x0001e8000d901d72 */
[----:B------:R0:W-:Y:S01]  /*10520*/  LDGSTS.E.BYPASS.LTC128B.128 [R0+0x2a200], desc[UR50][R6.64+0x80], !P1 ;  /* 0x2a20008006007fae */ /* 0x0001e2000c901d72 */
[----:B----4-:R-:W-:-:S05]  /*10530*/  IADD3 R2, P0, R33, R2, RZ ;  /* 0x0000000221027210 */ /* 0x010fca0007f1e0ff */
[----:B------:R-:W-:-:S05]  /*10540*/  IMAD.X R3, RZ, RZ, R8, P0 ;  /* 0x000000ffff037224 */ /* 0x000fca00000e0608 */
[----:B------:R0:W-:Y:S04]  /*10550*/  LDGSTS.E.BYPASS.LTC128B.128 [R0+0x25a00], desc[UR50][R2.64], !P4 ;  /* 0x25a0000002007fae */ /* 0x0001e8000e101d72 */
[----:B------:R0:W-:Y:S04]  /*10560*/  LDGSTS.E.BYPASS.LTC128B.128 [R0+0x28200], desc[UR50][R2.64+0x40], !P3 ;  /* 0x2820004002007fae */ /* 0x0001e8000d901d72 */
[----:B------:R0:W-:Y:S02]  /*10570*/  LDGSTS.E.BYPASS.LTC128B.128 [R0+0x2aa00], desc[UR50][R2.64+0x80], !P1 ;  /* 0x2aa0008002007fae */ /* 0x0001e4000c901d72 */
.L_x_403:
        /* <DEDUP_REMOVED lines=10> */
.L_x_293:
        /* <DEDUP_REMOVED lines=11> */
.L_x_294:
[----:B------:R-:W-:Y:S01]  /*106d0*/  IMAD.U32 R0, RZ, RZ, UR48 ;  /* 0x00000030ff007e24 */ /* 0x000fe2000f8e00ff */
[----:B------:R0:W-:Y:S04]  /*106e0*/  SYNCS.ARRIVE.TRANS64.A1T0 RZ, [R4+URZ+0x33430], RZ ;  /* 0x033430ff04ff79a7 */ /* 0x0001e8000810003f */
[----:B------:R-:W-:-:S13]  /*106f0*/  ISETP.NE.AND P0, PT, R0, 0x3, PT ;  /* 0x000000030000780c */ /* 0x000fda0003f05270 */
[----:B0-----:R-:W-:Y:S05]  /*10700*/  @!P0 BRA `(.L_x_295) ;  /* 0x0000000000048947 */ /* 0x001fea0003800000 */
[----:B------:R-:W-:Y:S01]  /*10710*/  BPT.TRAP 0x1 ;  /* 0x000000040000795c */ /* 0x000fe20000300000 */
.L_x_295:
[----:B------:R-:W-:Y:S01]  /*10720*/  LOP3.LUT R3, R19, 0x1, RZ, 0x3c, !PT ;  /* 0x0000000113037812 */ /* 0x000fe200078e3cff */
[----:B------:R-:W-:Y:S01]  /*10730*/  IMAD R0, R17, 0x8, R22 ;  /* 0x0000000811007824 */ /* 0x000fe200078e0216 */
[----:B------:R-:W-:Y:S02]  /*10740*/  BSSY B0, `(.L_x_296) ;  /* 0x0000004000007945 */ /* 0x000fe40003800000 */
[----:B------:R-:W-:-:S04]  /*10750*/  SHF.L.U32 R3, R3, 0x1f, RZ ;  /* 0x0000001f03037819 */ /* 0x000fc800000006ff */
[----:B------:R-:W0:Y:S02]  /*10760*/  SYNCS.PHASECHK.TRANS64.TRYWAIT P1, [R0+URZ+0x33470], R3 ;  /* 0x03347003000075a7 */ /* 0x000e24000802017f */
[----:B0-----:R-:W-:Y:S05]  /*10770*/  @!P1 BRA `(.L_x_297) ;  /* 0x0000004000c09947 */ /* 0x001fea0003800000 */
.L_x_404:
[----:B------:R-:W-:Y:S05]  /*10780*/  BSYNC B0 ;  /* 0x0000000000007941 */ /* 0x000fea0003800000 */
.L_x_296:
[----:B------:R-:W-:-:S05]  /*10790*/  IMAD.U32 R2, RZ, RZ, UR46 ;  /* 0x0000002eff027e24 */ /* 0x000fca000f8e00ff */
[----:B------:R-:W-:-:S13]  /*107a0*/  ISETP.NE.AND P1, PT, R2, 0x3, PT ;  /* 0x000000030200780c */ /* 0x000fda0003f25270 */
[----:B------:R-:W-:Y:S05]  /*107b0*/  @!P1 BRA `(.L_x_298) ;  /* 0x0000000000049947 */ /* 0x000fea0003800000 */
[----:B------:R-:W-:Y:S01]  /*107c0*/  BPT.TRAP 0x1 ;  /* 0x000000040000795c */ /* 0x000fe20000300000 */
.L_x_298:
[----:B0-----:R-:W-:Y:S01]  /*107d0*/  SHF.L.U32 R3, R19, 0x1f, RZ ;  /* 0x0000001f13037819 */ /* 0x001fe200000006ff */
[----:B------:R-:W-:-:S03]  /*107e0*/  IMAD R2, R17, 0x7800, RZ ;  /* 0x0000780011027824 */ /* 0x000fc600078e02ff */
[----:B------:R-:W0:Y:S02]  /*107f0*/  SYNCS.PHASECHK.TRANS64.TRYWAIT P1, [R0+URZ+0x33460], R3 ;  /* 0x03346003000075a7 */ /* 0x000e24000802017f */
[----:B0-----:R-:W-:Y:S05]  /*10800*/  @!P1 BRA `(.L_x_299) ;  /* 0x0000004000b09947 */ /* 0x001fea0003800000 */
.L_x_405:
[----:B--23--:R-:W0:Y:S04]  /*10810*/  LDL R4, [R1+0x8] ;  /* 0x0000080001047983 */ /* 0x00ce280000100800 */
[----:B------:R-:W2:Y:S01]  /*10820*/  LDL R8, [R1+0x4] ;  /* 0x0000040001087983 */ /* 0x000ea20000100800 */
[----:B------:R-:W-:Y:S05]  /*10830*/  WARPSYNC.ALL ;  /* 0x0000000000007948 */ /* 0x000fea0003800000 */
[----:B------:R-:W-:-:S05]  /*10840*/  IMAD.U32 R17, RZ, RZ, UR46 ;  /* 0x0000002eff117e24 */ /* 0x000fca000f8e00ff */
[----:B------:R-:W-:Y:S02]  /*10850*/  ISETP.NE.AND P1, PT, R17, 0x3, PT ;  /* 0x000000031100780c */ /* 0x000fe40003f25270 */
[----:B0-----:R-:W-:-:S05]  /*10860*/  LOP3.LUT R3, R2, R4, RZ, 0xfc, !PT ;  /* 0x0000000402037212 */ /* 0x001fca00078efcff */
[----:B------:R-:W-:-:S05]  /*10870*/  IMAD.IADD R3, R22, 0x1, R3 ;  /* 0x0000000116037824 */ /* 0x000fca00078e0203 */
[----:B------:R-:W0:Y:S02]  /*10880*/  LDSM.16.MT88.4 R4, [R3+0xf200] ;  /* 0x00f200000304783b */ /* 0x000e240000004200 */
[C-C-:B0-----:R-:W-:Y:S02]  /*10890*/  PRMT R12, R4.reuse, 0x6420, R5.reuse ;  /* 0x00006420040c7816 */ /* 0x141fe40000000005 */
[----:B------:R-:W-:Y:S02]  /*108a0*/  PRMT R13, R4, 0x7531, R5 ;  /* 0x00007531040d7816 */ /* 0x000fe40000000005 */
[----:B--2---:R-:W-:Y:S02]  /*108b0*/  LOP3.LUT R5, R2, R8, RZ, 0xfc, !PT ;  /* 0x0000000802057212 */ /* 0x004fe400078efcff */
[C-C-:B------:R-:W-:Y:S02]  /*108c0*/  PRMT R14, R6.reuse, 0x6420, R7.reuse ;  /* 0x00006420060e7816 */ /* 0x140fe40000000007 */
[----:B------:R-:W-:Y:S01]  /*108d0*/  PRMT R15, R6, 0x7531, R7 ;  /* 0x00007531060f7816 */ /* 0x000fe20000000007 */
[----:B------:R-:W-:-:S05]  /*108e0*/  IMAD.IADD R2, R22, 0x1, R5 ;  /* 0x0000000116027824 */ /* 0x000fca00078e0205 */
[----:B------:R-:W-:Y:S04]  /*108f0*/  STSM.16.M88.4 [R2+0x200], R12 ;  /* 0x0002000c02007844 */ /* 0x000fe80000000200 */
[----:B------:R-:W0:Y:S02]  /*10900*/  LDSM.16.MT88.4 R4, [R3+0x11a00] ;  /* 0x011a00000304783b */ /* 0x000e240000004200 */
[C-C-:B0-----:R-:W-:Y:S02]  /*10910*/  PRMT R8, R4.reuse, 0x6420, R5.reuse ;  /* 0x0000642004087816 */ /* 0x141fe40000000005 */
[----:B------:R-:W-:Y:S02]  /*10920*/  PRMT R9, R4, 0x7531, R5 ;  /* 0x0000753104097816 */ /* 0x000fe40000000005 */
[----:B------:R-:W-:-:S02]  /*10930*/  PRMT R10, R6, 0x6420, R7 ;  /* 0x00006420060a7816 */ /* 0x000fc40000000007 */
[----:B------:R-:W-:-:S05]  /*10940*/  PRMT R11, R6, 0x7531, R7 ;  /* 0x00007531060b7816 */ /* 0x000fca0000000007 */
        /* <DEDUP_REMOVED lines=84> */
[----:B--2---:R-:W2:Y:S01]  /*10e90*/  FENCE.VIEW.ASYNC.S ;  /* 0x00000000000073c6 */ /* 0x004ea20000000000 */
[----:B------:R-:W-:Y:S05]  /*10ea0*/  @!P1 BRA `(.L_x_300) ;  /* 0x0000000000049947 */ /* 0x000fea0003800000 */
[----:B------:R-:W-:Y:S01]  /*10eb0*/  BPT.TRAP 0x1 ;  /* 0x000000040000795c */ /* 0x000fe20000300000 */
.L_x_300:
[----:B--2---:R2:W-:Y:S01]  /*10ec0*/  SYNCS.ARRIVE.TRANS64.A1T0 RZ, [R0+URZ+0x33450], RZ ;  /* 0x033450ff00ff79a7 */ /* 0x0045e2000810003f */
[----:B------:R-:W-:Y:S06]  /*10ed0*/  BAR.SYNC.DEFER_BLOCKING 0x2, 0x80 ;  /* 0x0082000000007b1d */ /* 0x000fec0000010000 */
[----:B------:R-:W-:Y:S05]  /*10ee0*/  @!P0 BRA `(.L_x_301) ;  /* 0x0000000000048947 */ /* 0x000fea0003800000 */
[----:B------:R-:W-:Y:S01]  /*10ef0*/  BPT.TRAP 0x1 ;  /* 0x000000040000795c */ /* 0x000fe20000300000 */
.L_x_301:
[----:B--2---:R-:W-:Y:S02]  /*10f00*/  VIADD R0, R0, 0x33480 ;  /* 0x0003348000007836 */ /* 0x004fe40000000000 */
[----:B------:R-:W-:Y:S02]  /*10f10*/  IMAD.MOV.U32 R19, RZ, RZ, R31 ;  /* 0x000000ffff137224 */ /* 0x000fe400078e001f */
[----:B------:R-:W-:Y:S01]  /*10f20*/  IMAD.MOV.U32 R17, RZ, RZ, R28 ;  /* 0x000000ffff117224 */ /* 0x000fe200078e001c */
[----:B------:R-:W-:-:S04]  /*10f30*/  PRMT R0, R37, 0x654, R0 ;  /* 0x0000065425007816 */ /* 0x000fc80000000000 */
[----:B------:R2:W-:Y:S01]  /*10f40*/  SYNCS.ARRIVE.TRANS64.RED.A1T0 RZ, [R0+URZ], RZ ;  /* 0x000000ff00ff79a7 */ /* 0x0005e2000810043f */
[----:B------:R-:W-:Y:S05]  /*10f50*/  @P2 BRA `(.L_x_302) ;  /* 0xffffffe400c82947 */ /* 0x000fea000383ffff */
.L_x_282:
[----:B--2---:R-:W0:Y:S01]  /*10f60*/  S2R R0, SR_TID.X ;  /* 0x0000000000007919 */ /* 0x004e220000002100 */
[----:B------:R-:W-:Y:S01]  /*10f70*/  BSSY B0, `(.L_x_303) ;  /* 0x0000012000007945 */ /* 0x000fe20003800000 */
[----:B0-----:R-:W-:Y:S01]  /*10f80*/  LOP3.LUT R2, R0, 0x7f, RZ, 0xc0, !PT ;  /* 0x0000007f00027812 */ /* 0x001fe200078ec0ff */
[----:B------:R-:W-:-:S03]  /*10f90*/  IMAD.U32 R0, RZ, RZ, UR48 ;  /* 0x00000030ff007e24 */ /* 0x000fc6000f8e00ff */
[----:B------:R-:W-:Y:S02]  /*10fa0*/  ISETP.NE.AND P1, PT, R2, RZ, PT ;  /* 0x000000ff0200720c */ /* 0x000fe40003f25270 */
[----:B------:R-:W-:-:S11]  /*10fb0*/  ISETP.NE.AND P0, PT, R0, 0x3, PT ;  /* 0x000000030000780c */ /* 0x000fd60003f05270 */
[----:B------:R-:W-:Y:S05]  /*10fc0*/  @P1 BRA `(.L_x_304) ;  /* 0x0000000000301947 */ /* 0x000fea0003800000 */
[----:B------:R-:W0:Y:S01]  /*10fd0*/  S2R R5, SR_LANEID ;  /* 0x0000000000057919 */ /* 0x000e220000000000 */
[----:B------:R-:W-:Y:S01]  /*10fe0*/  VOTEU.ANY UR4, UPT, PT ;  /* 0x0000000000047886 */ /* 0x000fe200038e0100 */
[----:B------:R-:W2:Y:S01]  /*10ff0*/  LDC.64 R2, c[0x0][0xc60] ;  /* 0x00031800ff027b82 */ /* 0x000ea20000000a00 */
[----:B------:R-:W0:Y:S02]  /*11000*/  FLO.U32 R0, UR4 ;  /* 0x0000000400007d00 */ /* 0x000e2400080e0000 */
[----:B0-----:R-:W-:-:S06]  /*11010*/  ISETP.EQ.U32.AND P1, PT, R0, R5, PT ;  /* 0x000000050000720c */ /* 0x001fcc0003f22070 */
[----:B------:R-:W2:Y:S07]  /*11020*/  POPC R5, UR4 ;  /* 0x0000000400057d09 */ /* 0x000eae0008000000 */
[----:B--2---:R-:W2:Y:S01]  /*11030*/  @P1 ATOMG.E.ADD.STRONG.GPU PT, R3, desc[UR50][R2.64], R5 ;  /* 0x00000005020319a8 */ /* 0x004ea200081ee1f2 */
[----:B------:R-:W0:Y:S02]  /*11040*/  S2R R4, SR_LTMASK ;  /* 0x0000000000047919 */ /* 0x000e240000003900 */
[----:B0-----:R-:W-:-:S04]  /*11050*/  LOP3.LUT R4, R4, UR4, RZ, 0xc0, !PT ;  /* 0x0000000404047c12 */ /* 0x001fc8000f8ec0ff */
[----:B------:R-:W0:Y:S01]  /*11060*/  POPC R7, R4 ;  /* 0x0000000400077309 */ /* 0x000e220000000000 */
[----:B--2---:R-:W0:Y:S02]  /*11070*/  SHFL.IDX PT, R0, R3, R0, 0x1f ;  /* 0x00001f0003007589 */ /* 0x004e2400000e0000 */
[----:B0-----:R-:W-:-:S07]  /*11080*/  IADD3 R16, R0, UR49, R7 ;  /* 0x0000003100107c10 */ /* 0x001fce000fffe007 */
.L_x_304:
[----:B------:R-:W-:Y:S05]  /*11090*/  BSYNC B0 ;  /* 0x0000000000007941 */ /* 0x000fea0003800000 */
.L_x_303:
[----:B------:R-:W-:Y:S05]  /*110a0*/  @!P0 BRA `(.L_x_305) ;  /* 0x0000000000048947 */ /* 0x000fea0003800000 */
[----:B------:R-:W-:Y:S01]  /*110b0*/  BPT.TRAP 0x1 ;  /* 0x000000040000795c */ /* 0x000fe20000300000 */
.L_x_305:
[----:B------:R-:W-:Y:S01]  /*110c0*/  LOP3.LUT R0, R31, 0x1, RZ, 0x3c, !PT ;  /* 0x000000011f007812 */ /* 0x000fe200078e3cff */
[----:B------:R-:W-:Y:S01]  /*110d0*/  IMAD R3, R28, 0x8, R22 ;  /* 0x000000081c037824 */ /* 0x000fe200078e0216 */
[----:B------:R-:W-:Y:S02]  /*110e0*/  BSSY B0, `(.L_x_306) ;  /* 0x0000004000007945 */ /* 0x000fe40003800000 */
[----:B------:R-:W-:-:S04]  /*110f0*/  SHF.L.U32 R0, R0, 0x1f, RZ ;  /* 0x0000001f00007819 */ /* 0x000fc800000006ff */
[----:B------:R-:W0:Y:S02]  /*11100*/  SYNCS.PHASECHK.TRANS64.TRYWAIT P1, [R3+URZ+0x33470], R0 ;  /* 0x03347000030075a7 */ /* 0x000e24000802017f */
[----:B0-----:R-:W-:Y:S05]  /*11110*/  @!P1 BRA `(.L_x_307) ;  /* 0x0000003800809947 */ /* 0x001fea0003800000 */
.L_x_406:
[----:B------:R-:W-:Y:S05]  /*11120*/  BSYNC B0 ;  /* 0x0000000000007941 */ /* 0x000fea0003800000 */
.L_x_306:
[----:B------:R-:W-:-:S05]  /*11130*/  IMAD.U32 R2, RZ, RZ, UR46 ;  /* 0x0000002eff027e24 */ /* 0x000fca000f8e00ff */
[----:B------:R-:W-:-:S13]  /*11140*/  ISETP.NE.AND P1, PT, R2, 0x3, PT ;  /* 0x000000030200780c */ /* 0x000fda0003f25270 */
[----:B------:R-:W-:Y:S05]  /*11150*/  @!P1 BRA `(.L_x_308) ;  /* 0x0000000000049947 */ /* 0x000fea0003800000 */
[----:B------:R-:W-:Y:S01]  /*11160*/  BPT.TRAP 0x1 ;  /* 0x000000040000795c */ /* 0x000fe20000300000 */
.L_x_308:
[----:B0-----:R-:W-:-:S04]  /*11170*/  SHF.L.U32 R0, R31, 0x1f, RZ ;  /* 0x0000001f1f007819 */ /* 0x001fc800000006ff */
[----:B------:R-:W0:Y:S02]  /*11180*/  SYNCS.PHASECHK.TRANS64.TRYWAIT P1, [R3+URZ+0x33460], R0 ;  /* 0x03346000030075a7 */ /* 0x000e24000802017f */
[----:B0-----:R-:W-:Y:S05]  /*11190*/  @!P1 BRA `(.L_x_309) ;  /* 0x0000003800749947 */ /* 0x001fea0003800000 */
.L_x_407:
[----:B------:R-:W2:Y:S04]  /*111a0*/  LDL R4, [R1+0x8] ;  /* 0x0000080001047983 */ /* 0x000ea80000100800 */
[----:B------:R-:W3:Y:S01]  /*111b0*/  LDL R10, [R1+0x4] ;  /* 0x00000400010a7983 */ /* 0x000ee20000100800 */
[----:B------:R-:W-:Y:S01]  /*111c0*/  IMAD R2, R28, 0x7800, RZ ;  /* 0x000078001c027824 */ /* 0x000fe200078e02ff */
[----:B------:R-:W-:Y:S05]  /*111d0*/  WARPSYNC.ALL ;  /* 0x0000000000007948 */ /* 0x000fea0003800000 */
[----:B------:R-:W-:-:S05]  /*111e0*/  IMAD.U32 R12, RZ, RZ, UR46 ;  /* 0x0000002eff0c7e24 */ /* 0x000fca000f8e00ff */
[----:B------:R-:W-:Y:S02]  /*111f0*/  ISETP.NE.AND P1, PT, R12, 0x3, PT ;  /* 0x000000030c00780c */ /* 0x000fe40003f25270 */
[----:B--2---:R-:W-:-:S05]  /*11200*/  LOP3.LUT R5, R2, R4, RZ, 0xfc, !PT ;  /* 0x0000000402057212 */ /* 0x004fca00078efcff */
[----:B0-----:R-:W-:-:S05]  /*11210*/  IMAD.IADD R0, R22, 0x1, R5 ;  /* 0x0000000116007824 */ /* 0x001fca00078e0205 */
[----:B------:R-:W0:Y:S02]  /*11220*/  LDSM.16.MT88.4 R4, [R0+0xf200] ;  /* 0x00f200000004783b */ /* 0x000e240000004200 */
[C-C-:B0-----:R-:W-:Y:S02]  /*11230*/  PRMT R8, R4.reuse, 0x6420, R5.reuse ;  /* 0x0000642004087816 */ /* 0x141fe40000000005 */
[----:B------:R-:W-:Y:S02]  /*11240*/  PRMT R9, R4, 0x7531, R5 ;  /* 0x0000753104097816 */ /* 0x000fe40000000005 */
[----:B---3--:R-:W-:Y:S02]  /*11250*/  LOP3.LUT R5, R2, R10, RZ, 0xfc, !PT ;  /* 0x0000000a02057212 */ /* 0x008fe400078efcff */
        /* <DEDUP_REMOVED lines=96> */
.L_x_310:
[----:B--2---:R2:W-:Y:S01]  /*11860*/  SYNCS.ARRIVE.TRANS64.A1T0 RZ, [R3+URZ+0x33450], RZ ;  /* 0x033450ff03ff79a7 */ /* 0x0045e2000810003f */
[----:B------:R-:W-:Y:S06]  /*11870*/  BAR.SYNC.DEFER_BLOCKING 0x2, 0x80 ;  /* 0x0082000000007b1d */ /* 0x000fec0000010000 */
[----:B------:R-:W-:Y:S05]  /*11880*/  @!P0 BRA `(.L_x_311) ;  /* 0x0000000000048947 */ /* 0x000fea0003800000 */
[----:B------:R-:W-:Y:S01]  /*11890*/  BPT.TRAP 0x1 ;  /* 0x000000040000795c */ /* 0x000fe20000300000 */
.L_x_311:
[----:B------:R-:W-:Y:S02]  /*118a0*/  VIADD R0, R3, 0x33480 ;  /* 0x0003348003007836 */ /* 0x000fe40000000000 */
[----:B------:R-:W-:-:S03]  /*118b0*/  VIADD R28, R28, 0x1 ;  /* 0x000000011c1c7836 */ /* 0x000fc60000000000 */
[----:B------:R-:W-:Y:S02]  /*118c0*/  PRMT R0, R37, 0x654, R0 ;  /* 0x0000065425007816 */ /* 0x000fe40000000000 */
[C---:B------:R-:W-:Y:S02]  /*118d0*/  ISETP.NE.AND P0, PT, R28.reuse, 0x2, PT ;  /* 0x000000021c00780c */ /* 0x040fe40003f05270 */
[----:B------:R3:W-:Y:S02]  /*118e0*/  SYNCS.ARRIVE.TRANS64.RED.A1T0 RZ, [R0+URZ], RZ ;  /* 0x000000ff00ff79a7 */ /* 0x0007e4000810043f */
[----:B------:R-:W-:Y:S02]  /*118f0*/  SEL R28, R28, RZ, P0 ;  /* 0x000000ff1c1c7207 */ /* 0x000fe40000000000 */
[----:B---3--:R-:W-:-:S04]  /*11900*/  SEL R0, RZ, 0x1, P0 ;  /* 0x00000001ff007807 */ /* 0x008fc80000000000 */
[----:B------:R-:W-:-:S07]  /*11910*/  LOP3.LUT R31, R31, R0, RZ, 0x3c, !PT ;  /* 0x000000001f1f7212 */ /* 0x000fce00078e3cff */
.L_x_250:
[----:B------:R-:W-:Y:S05]  /*11920*/  BSYNC B7 ;  /* 0x0000000000077941 */ /* 0x000fea0003800000 */
.L_x_248:
[----:B------:R-:W-:-:S13]  /*11930*/  LOP3.LUT P0, RZ, R32, 0x100, RZ, 0xc0, !PT ;  /* 0x0000010020ff7812 */ /* 0x000fda000780c0ff */
[----:B------:R-:W-:Y:S05]  /*11940*/  @!P0 BRA `(.L_x_312) ;  /* 0x0000000000248947 */ /* 0x000fea0003800000 */
[----:B------:R-:W3:Y:S08]  /*11950*/  S2UR UR4, SR_CgaCtaId ;  /* 0x00000000000479c3 */ /* 0x000ef00000008800 */
[----:B------:R-:W-:Y:S01]  /*11960*/  BAR.SYNC.DEFER_BLOCKING 0x5, 0x180 ;  /* 0x0146000000007b1d */ /* 0x000fe20000010000 */
[----:B------:R-:W-:Y:S01]  /*11970*/  MOV R22, 0x400 ;  /* 0x0000040000167802 */ /* 0x000fe20000000f00 */
[----:B---3--:R-:W-:-:S05]  /*11980*/  IMAD.U32 R37, RZ, RZ, UR4 ;  /* 0x00000004ff257e24 */ /* 0x008fca000f8e00ff */
[----:B------:R-:W-:-:S05]  /*11990*/  LEA R22, R37, R22, 0x18 ;  /* 0x0000001625167211 */ /* 0x000fca00078ec0ff */
[----:B------:R-:W3:Y:S02]  /*119a0*/  LDS.128 R16, [R22+0x334d0] ;  /* 0x0334d00016107984 */ /* 0x000ee40000000c00 */
[----:B---3--:R-:W-:Y:S01]  /*119b0*/  R2UR UR40, R19 ;  /* 0x00000000132872ca */ /* 0x008fe200000e0000 */
[----:B------:R-:W-:Y:S06]  /*119c0*/  BAR.ARV 0x4, 0x180 ;  /* 0x0106000000007b1d */ /* 0x000fec0000002000 */
[----:B------:R-:W-:Y:S08]  /*119d0*/  BRA `(.L_x_313) ;  /* 0x0000000800187947 */ /* 0x000ff00003800000 */
.L_x_312:
[----:B------:R-:W0:Y:S01]  /*119e0*/  S2R R0, SR_TID.X ;  /* 0x0000000000007919 */ /* 0x000e220000002100 */
[----:B------:R-:W-:Y:S01]  /*119f0*/  ULDC UR4, c[0x0][0xc3c] ;  /* 0x00030f0000047ab9 */ /* 0x000fe20000000800 */
[----:B0-----:R-:W-:Y:S01]  /*11a00*/  LOP3.LUT R8, R0, 0x1f, RZ, 0xc0, !PT ;  /* 0x0000001f00087812 */ /* 0x001fe200078ec0ff */
[----:B------:R-:W-:-:S03]  /*11a10*/  IMAD.MOV.U32 R0, RZ, RZ, RZ ;  /* 0x000000ffff007224 */ /* 0x000fc600078e00ff */
[C---:B------:R-:W-:Y:S01]  /*11a20*/  ISETP.NE.AND P0, PT, R8.reuse, 0x1f, PT ;  /* 0x0000001f0800780c */ /* 0x040fe20003f05270 */
[----:B------:R-:W-:-:S05]  /*11a30*/  VIADD R5, R8, UR40 ;  /* 0x0000002808057c36 */ /* 0x000fca0008000000 */
[----:B------:R-:W-:Y:S01]  /*11a40*/  ISETP.GE.OR P1, PT, R5, UR4, !P0 ;  /* 0x0000000405007c0c */ /* 0x000fe2000c726670 */
[----:B------:R-:W-:-:S12]  /*11a50*/  ULDC UR4, c[0x0][0xc3c] ;  /* 0x00030f0000047ab9 */ /* 0x000fd80000000800 */
[----:B--2---:R-:W0:Y:S02]  /*11a60*/  @!P1 LDC.64 R2, c[0x0][0xc80] ;  /* 0x00032000ff029b82 */ /* 0x004e240000000a00 */
[----:B0-----:R-:W-:-:S05]  /*11a70*/  @!P1 IMAD.WIDE R2, R5, 0x4, R2 ;  /* 0x0000000405029825 */ /* 0x001fca00078e0202 */
[----:B------:R-:W2:Y:S01]  /*11a80*/  @!P1 LDG.E R0, desc[UR50][R2.64] ;  /* 0x0000003202009981 */ /* 0x000ea2000c1e1900 */
[C---:B------:R-:W-:Y:S02]  /*11a90*/  ISETP.NE.AND P1, PT, R8.reuse, RZ, PT ;  /* 0x000000ff0800720c */ /* 0x040fe40003f25270 */
[C---:B------:R-:W-:Y:S02]  /*11aa0*/  ISETP.GE.U32.AND P2, PT, R8.reuse, 0x2, PT ;  /* 0x000000020800780c */ /* 0x040fe40003f46070 */
        /* <DEDUP_REMOVED lines=8> */
[----:B------:R-:W-:Y:S02]  /*11b30*/  IMAD.IADD R4, R5, 0x1, R4 ;  /* 0x0000000105047824 */ /* 0x000fe400078e0204 */
[----:B------:R-:W-:Y:S04]  /*11b40*/  SHFL.IDX PT, R5, R16, RZ, 0x1f ;  /* 0x00001fff10057589 */ /* 0x000fe800000e0000 */
[----:B------:R-:W0:Y:S02]  /*11b50*/  SHFL.UP PT, R6, R4, 0x4, RZ ;  /* 0x0480000004067989 */ /* 0x000e2400000e00ff */
[----:B0-----:R-:W-:-:S05]  /*11b60*/  SEL R3, R6, RZ, P3 ;  /* 0x000000ff06037207 */ /* 0x001fca0001800000 */
[----:B------:R-:W-:Y:S02]  /*11b70*/  IMAD.IADD R6, R4, 0x1, R3 ;  /* 0x0000000104067824 */ /* 0x000fe400078e0203 */
[----:B------:R-:W-:Y:S04]  /*11b80*/  SHFL.IDX PT, R4, R16, 0x1, 0x1f ;  /* 0x00201f0010047f89 */ /* 0x000fe800000e0000 */
        /* <DEDUP_REMOVED lines=11> */
[----:B------:R-:W-:Y:S05]  /*11c40*/  @P6 BRA `(.L_x_314) ;  /* 0x0000000000906947 */ /* 0x000fea0003800000 */
.L_x_318:
[----:B------:R-:W-:-:S04]  /*11c50*/  UIADD3 UR40, UR40, 0x1f, URZ ;  /* 0x0000001f28287890 */ /* 0x000fc8000fffe03f */
[----:B------:R-:W-:-:S06]  /*11c60*/  UISETP.GE.AND UP0, UPT, UR40, UR4, UPT ;  /* 0x000000042800728c */ /* 0x000fcc000bf06270 */
[----:B------:R-:W-:-:S13]  /*11c70*/  PLOP3.LUT P6, PT, PT, PT, UP0, 0x40, 0x0 ;  /* 0x000000000000781c */ /* 0x000fda0003fce808 */
[----:B------:R-:W-:Y:S05]  /*11c80*/  @!P6 BRA `(.L_x_315) ;  /* 0x000000040034e947 */ /* 0x000fea0003800000 */
[----:B------:R-:W0:Y:S01]  /*11c90*/  S2R R0, SR_TID.X ;  /* 0x0000000000007919 */ /* 0x000e220000002100 */
[----:B------:R-:W-:Y:S01]  /*11ca0*/  BSSY B0, `(.L_x_316) ;  /* 0x0000009000007945 */ /* 0x000fe20003800000 */
[----:B0-----:R-:W-:-:S05]  /*11cb0*/  LOP3.LUT R0, R0, 0x1f, RZ, 0xc0, !PT ;  /* 0x0000001f00007812 */ /* 0x001fca00078ec0ff */
[----:B------:R-:W-:Y:S02]  /*11cc0*/  VIADD R7, R0, UR40 ;  /* 0x0000002800077c36 */ /* 0x000fe40008000000 */
[----:B------:R-:W-:-:S03]  /*11cd0*/  IMAD.MOV.U32 R0, RZ, RZ, RZ ;  /* 0x000000ffff007224 */ /* 0x000fc600078e00ff */
[----:B------:R-:W-:-:S13]  /*11ce0*/  ISETP.GE.OR P6, PT, R7, UR4, !P0 ;  /* 0x0000000407007c0c */ /* 0x000fda000c7c6670 */
[----:B------:R-:W-:Y:S05]  /*11cf0*/  @P6 BRA `(.L_x_317) ;  /* 0x00000000000c6947 */ /* 0x000fea0003800000 */
[----:B------:R-:W0:Y:S02]  /*11d00*/  LDC.64 R2, c[0x0][0xc80] ;  /* 0x00032000ff027b82 */ /* 0x000e240000000a00 */
[----:B0-----:R-:W-:-:S05]  /*11d10*/  IMAD.WIDE R2, R7, 0x4, R2 ;  /* 0x0000000407027825 */ /* 0x001fca00078e0202 */
[----:B------:R0:W5:Y:S02]  /*11d20*/  LDG.E R0, desc[UR50][R2.64] ;  /* 0x0000003202007981 */ /* 0x000164000c1e1900 */
.L_x_317:
[----:B------:R-:W-:Y:S05]  /*11d30*/  BSYNC B0 ;  /* 0x0000000000007941 */ /* 0x000fea0003800000 */
.L_x_316:
        /* <DEDUP_REMOVED lines=13> */
[----:B0-----:R-:W-:Y:S02]  /*11e10*/  SEL R9, R2, RZ, P5 ;  /* 0x000000ff02097207 */ /* 0x001fe40002800000 */
[----:B------:R-:W0:Y:S03]  /*11e20*/  LDC R2, c[0x0][0xc38] ;  /* 0x00030e00ff027b82 */ /* 0x000e260000000800 */
[----:B------:R-:W-:-:S05]  /*11e30*/  IMAD.IADD R3, R8, 0x1, R9 ;  /* 0x0000000108037824 */ /* 0x000fca00078e0209 */
[----:B------:R-:W0:Y:S02]  /*11e40*/  SHFL.IDX PT, R9, R3, 0x1f, 0x1f ;  /* 0x03e01f0003097f89 */ /* 0x000e2400000e0000 */
[----:B0-----:R-:W-:-:S04]  /*11e50*/  IMAD R9, R9, R2, RZ ;  /* 0x0000000209097224 */ /* 0x001fc800078e02ff */
[----:B------:R-:W-:-:S05]  /*11e60*/  IMAD.IADD R4, R9, 0x1, R4 ;  /* 0x0000000109047824 */ /* 0x000fca00078e0204 */
[----:B------:R-:W-:-:S13]  /*11e70*/  ISETP.GT.AND P6, PT, R4, R5, PT ;  /* 0x000000050400720c */ /* 0x000fda0003fc4270 */
[----:B------:R-:W-:Y:S05]  /*11e80*/  @!P6 BRA `(.L_x_318) ;  /* 0xfffffffc0070e947 */ /* 0x000fea000383ffff */
.L_x_314:
[----:B------:R-:W-:Y:S02]  /*11e90*/  IMAD.IADD R16, R4, 0x1, -R9 ;  /* 0x0000000104107824 */ /* 0x000fe400078e0a09 */
[----:B------:R-:W-:Y:S02]  /*11ea0*/  IMAD.MOV.U32 R7, RZ, RZ, RZ ;  /* 0x000000ffff077224 */ /* 0x000fe400078e00ff */
        /* <DEDUP_REMOVED lines=11> */
[----:B------:R0:W2:Y:S01]  /*11f60*/  F2I.FTZ.U32.TRUNC.NTZ R9, R8 ;  /* 0x0000000800097305 */ /* 0x0000a2000021f000 */
[----:B------:R-:W-:Y:S05]  /*11f70*/  @!P0 BRA `(.L_x_319) ;  /* 0x00000000000c8947 */ /* 0x000fea0003800000 */
[----:B------:R-:W-:-:S06]  /*11f80*/  UIADD3 UR5, UR4, -0x1, URZ ;  /* 0xffffffff04057890 */ /* 0x000fcc000fffe03f */
[----:B------:R-:W-:-:S05]  /*11f90*/  IMAD.U32 R6, RZ, RZ, UR5 ;  /* 0x00000005ff067e24 */ /* 0x000fca000f8e00ff */
[----:B------:R3:W4:Y:S02]  /*11fa0*/  SHFL.IDX PT, R7, R3, R6, 0x1f ;  /* 0x00001f0603077589 */ /* 0x00072400000e0000 */
.L_x_319:
[--C-:B--23--:R-:W-:Y:S01]  /*11fb0*/  IMAD.MOV R3, RZ, RZ, -R9.reuse ;  /* 0x000000ffff037224 */ /* 0x10cfe200078e0a09 */
[----:B------:R-:W-:Y:S01]  /*11fc0*/  UIADD3 UR40, UR4, UR40, URZ ;  /* 0x0000002804287290 */ /* 0x000fe2000fffe03f */
[----:B----4-:R-:W-:Y:S02]  /*11fd0*/  IMAD R16, R7, R2, R16 ;  /* 0x0000000207107224 */ /* 0x010fe400078e0210 */
[----:B------:R-:W-:Y:S02]  /*11fe0*/  IMAD R6, R3, R4, RZ ;  /* 0x0000000403067224 */ /* 0x000fe400078e02ff */
[----:B------:R-:W-:Y:S02]  /*11ff0*/  IMAD.MOV.U32 R2, RZ, RZ, RZ ;  /* 0x000000ffff027224 */ /* 0x000fe400078e00ff */
[----:B------:R-:W-:Y:S02]  /*12000*/  IMAD.MOV.U32 R3, RZ, RZ, R9 ;  /* 0x000000ffff037224 */ /* 0x000fe400078e0009 */
[----:B------:R-:W-:-:S02]  /*12010*/  IMAD.IADD R5, R5, 0x1, -R16 ;  /* 0x0000000105057824 */ /* 0x000fc400078e0a10 */
[----:B------:R-:W-:Y:S01]  /*12020*/  IMAD.HI.U32 R9, R9, R6, R2 ;  /* 0x0000000609097227 */ /* 0x000fe200078e0002 */
[----:B------:R-:W-:Y:S02]  /*12030*/  IABS R3, R0 ;  /* 0x0000000000037213 */ /* 0x000fe40000000000 */
[----:B------:R-:W-:-:S03]  /*12040*/  IABS R2, R5 ;  /* 0x0000000500027213 */ /* 0x000fc60000000000 */
[----:B------:R-:W-:Y:S02]  /*12050*/  IMAD.MOV R3, RZ, RZ, -R3 ;  /* 0x000000ffff037224 */ /* 0x000fe400078e0a03 */
[----:B------:R-:W-:-:S04]  /*12060*/  IMAD.HI.U32 R9, R9, R2, RZ ;  /* 0x0000000209097227 */ /* 0x000fc800078e00ff */
[----:B------:R-:W-:Y:S01]  /*12070*/  IMAD R3, R9, R3, R2 ;  /* 0x0000000309037224 */ /* 0x000fe200078e0202 */
[----:B------:R-:W-:-:S04]  /*12080*/  LOP3.LUT R2, R5, R0, RZ, 0x3c, !PT ;  /* 0x0000000005027212 */ /* 0x000fc800078e3cff */
[----:B------:R-:W-:Y:S02]  /*12090*/  ISETP.GT.U32.AND P1, PT, R4, R3, PT ;  /* 0x000000030400720c */ /* 0x000fe40003f24070 */
[----:B------:R-:W-:-:S11]  /*120a0*/  ISETP.GE.AND P2, PT, R2, RZ, PT ;  /* 0x000000ff0200720c */ /* 0x000fd60003f46270 */
[----:B------:R-:W-:Y:S02]  /*120b0*/  @!P1 IMAD.IADD R3, R3, 0x1, -R4 ;  /* 0x0000000103039824 */ /* 0x000fe400078e0a04 */
[----:B------:R-:W-:Y:S01]  /*120c0*/  @!P1 VIADD R9, R9, 0x1 ;  /* 0x0000000109099836 */ /* 0x000fe20000000000 */
[----:B------:R-:W-:Y:S02]  /*120d0*/  ISETP.NE.AND P1, PT, R0, RZ, PT ;  /* 0x000000ff0000720c */ /* 0x000fe40003f25270 */
[----:B------:R-:W-:-:S13]  /*120e0*/  ISETP.GE.U32.AND P0, PT, R3, R4, PT ;  /* 0x000000040300720c */ /* 0x000fda0003f06070 */
[----:B------:R-:W-:-:S04]  /*120f0*/  @P0 VIADD R9, R9, 0x1 ;  /* 0x0000000109090836 */ /* 0x000fc80000000000 */
[----:B------:R-:W-:Y:S01]  /*12100*/  @!P2 IMAD.MOV R9, RZ, RZ, -R9 ;  /* 0x000000ffff09a224 */ /* 0x000fe200078e0a09 */
[----:B------:R-:W-:-:S05]  /*12110*/  @!P1 LOP3.LUT R9, RZ, R0, RZ, 0x33, !PT ;  /* 0x00000000ff099212 */ /* 0x000fca00078e33ff */
[--C-:B------:R-:W-:Y:S02]  /*12120*/  IMAD.MOV R17, RZ, RZ, -R9.reuse ;  /* 0x000000ffff117224 */ /* 0x100fe400078e0a09 */
[----:B------:R-:W-:Y:S02]  /*12130*/  IMAD.MOV.U32 R18, RZ, RZ, R9 ;  /* 0x000000ffff127224 */ /* 0x000fe400078e0009 */
[----:B------:R-:W-:Y:S01]  /*12140*/  IMAD R17, R0, R17, R5 ;  /* 0x0000001100117224 */ /* 0x000fe200078e0205 */
[----:B------:R-:W-:Y:S06]  /*12150*/  BRA `(.L_x_320) ;  /* 0x0000000000107947 */ /* 0x000fec0003800000 */
.L_x_315:
[----:B------:R-:W-:Y:S01]  /*12160*/  IMAD.MOV.U32 R16, RZ, RZ, R5 ;  /* 0x000000ffff107224 */ /* 0x000fe200078e0005 */
[----:B------:R-:W-:Y:S01]  /*12170*/  ULDC UR40, c[0x0][0xc3c] ;  /* 0x00030f0000287ab9 */ /* 0x000fe20000000800 */
[----:B------:R-:W-:Y:S02]  /*12180*/  IMAD.MOV.U32 R17, RZ, RZ, RZ ;  /* 0x000000ffff117224 */ /* 0x000fe400078e00ff */
[----:B------:R-:W-:-:S07]  /*12190*/  IMAD.MOV.U32 R18, RZ, RZ, RZ ;  /* 0x000000ffff127224 */ /* 0x000fce00078e00ff */
.L_x_320:
[----:B------:R-:W2:Y:S01]  /*121a0*/  S2R R0, SR_TID.X ;  /* 0x0000000000007919 */ /* 0x000ea20000002100 */
[----:B------:R-:W-:Y:S01]  /*121b0*/  IMAD.U32 R19, RZ, RZ, UR40 ;  /* 0x00000028ff137e24 */ /* 0x000fe2000f8e00ff */
[----:B------:R-:W-:Y:S01]  /*121c0*/  BAR.SYNC.DEFER_BLOCKING 0x4, 0x180 ;  /* 0x0106000000007b1d */ /* 0x000fe20000010000 */
[----:B--2---:R-:W-:-:S04]  /*121d0*/  LOP3.LUT R0, R0, 0x1f, RZ, 0xc0, !PT ;  /* 0x0000001f00007812 */ /* 0x004fc800078ec0ff */
[----:B------:R-:W-:-:S13]  /*121e0*/  ISETP.NE.AND P0, PT, R0, RZ, PT ;  /* 0x000000ff0000720c */ /* 0x000fda0003f05270 */
[----:B------:R-:W2:Y:S01]  /*121f0*/  @!P0 S2R R37, SR_CgaCtaId ;  /* 0x0000000000258919 */ /* 0x000ea20000008800 */
[----:B------:R-:W-:-:S04]  /*12200*/  @!P0 MOV R0, 0x400 ;  /* 0x0000040000008802 */ /* 0x000fc80000000f00 */
[----:B--2---:R-:W-:-:S05]  /*12210*/  @!P0 LEA R22, R37, R0, 0x18 ;  /* 0x0000000025168211 */ /* 0x004fca00078ec0ff */
[----:B------:R2:W-:Y:S01]  /*12220*/  @!P0 STS.128 [R22+0x334d0], R16 ;  /* 0x0334d01016008388 */ /* 0x0005e20000000c00 */
[----:B------:R-:W-:Y:S06]  /*12230*/  BAR.ARV 0x5, 0x180 ;  /* 0x0146000000007b1d */ /* 0x000fec0000002000 */
.L_x_313:
[----:B------:R-:W-:Y:S02]  /*12240*/  ULDC UR4, c[0x0][0xc3c] ;  /* 0x00030f0000047ab9 */ /* 0x000fe40000000800 */
[----:B------:R-:W-:-:S06]  /*12250*/  UISETP.GE.AND UP0, UPT, UR40, UR4, UPT ;  /* 0x000000042800728c */ /* 0x000fcc000bf06270 */
[----:B------:R-:W-:-:S13]  /*12260*/  PLOP3.LUT P0, PT, PT, PT, UP0, 0x80, 0x0 ;  /* 0x000000000000781c */ /* 0x000fda0003f0f008 */
[----:B------:R-:W-:Y:S05]  /*12270*/  @!P0 BRA `(.L_x_321) ;  /* 0xffffffa8000c8947 */ /* 0x000fea000383ffff */
.L_x_244:
[----:B0-----:R-:W3:Y:S01]  /*12280*/  LDL.LU R0, [R1+0x10] ;  /* 0x0000100001007983 */ /* 0x001ee20000300800 */
[----:B------:R-:W-:Y:S01]  /*12290*/  BSSY B0, `(.L_x_322) ;  /* 0x000000b000007945 */ /* 0x000fe20003800000 */
[----:B------:R-:W0:Y:S01]  /*122a0*/  S2R R5, SR_CgaCtaId ;  /* 0x0000000000057919 */ /* 0x000e220000008800 */
[----:B---3--:R-:W-:-:S05]  /*122b0*/  VIADD R0, R0, 0x1 ;  /* 0x0000000100007836 */ /* 0x008fca0000000000 */
[----:B------:R-:W-:-:S04]  /*122c0*/  LEA.HI R2, R0, R0, RZ, 0x1 ;  /* 0x0000000000027211 */ /* 0x000fc800078f08ff */
[----:B--2---:R-:W-:Y:S02]  /*122d0*/  LOP3.LUT R3, R2, 0xfffffffe, RZ, 0xc0, !PT ;  /* 0xfffffffe02037812 */ /* 0x004fe400078ec0ff */
[----:B------:R-:W-:-:S03]  /*122e0*/  MOV R2, 0x400 ;  /* 0x0000040000027802 */ /* 0x000fc60000000f00 */
[----:B------:R-:W-:Y:S01]  /*122f0*/  IMAD.IADD R0, R0, 0x1, -R3 ;  /* 0x0000000100007824 */ /* 0x000fe200078e0a03 */
[----:B0-----:R-:W-:-:S04]  /*12300*/  LEA R5, R5, R2, 0x18 ;  /* 0x0000000205057211 */ /* 0x001fc800078ec0ff */
[----:B------:R-:W-:-:S04]  /*12310*/  SHF.L.U32 R0, R0, 0x1f, RZ ;  /* 0x0000001f00007819 */ /* 0x000fc800000006ff */
[----:B------:R-:W0:Y:S02]  /*12320*/  SYNCS.PHASECHK.TRANS64.TRYWAIT P0, [R5+URZ+0x33420], R0 ;  /* 0x03342000050075a7 */ /* 0x000e24000800017f */
[----:B0-----:R-:W-:Y:S05]  /*12330*/  @!P0 BRA `(.L_x_323) ;  /* 0x0000002800208947 */ /* 0x001fea0003800000 */
.L_x_408:
[----:B------:R-:W-:Y:S05]  /*12340*/  BSYNC B0 ;  /* 0x0000000000007941 */ /* 0x000fea0003800000 */
.L_x_322:
[----:B------:R-:W-:-:S03]  /*12350*/  UMOV UR4, 0xffffffff ;  /* 0xffffffff00047882 */ /* 0x000fc60000000000 */
[----:B------:R-:W-:Y:S05]  /*12360*/  BRA.DIV UR4, `(.L_x_324) ;  /* 0x0000002a04287947 */ /* 0x000fea000b800000 */
[----:B0-----:R-:W0:Y:S02]  /*12370*/  S2R R0, SR_TID.X ;  /* 0x0000000000007919 */ /* 0x001e240000002100 */
[----:B0-----:R-:W-:-:S04]  /*12380*/  SHF.R.U32.HI R0, RZ, 0x5, R0 ;  /* 0x00000005ff007819 */ /* 0x001fc80000011600 */
[----:B------:R-:W-:-:S05]  /*12390*/  LOP3.LUT R0, R0, 0x3, RZ, 0xc0, !PT ;  /* 0x0000000300007812 */ /* 0x000fca00078ec0ff */
[----:B-1----:R0:W1:Y:S02]  /*123a0*/  SHFL.IDX PT, R14, R0, RZ, 0x1f ;  /* 0x00001fff000e7589 */ /* 0x00206400000e0000 */
.L_x_411:
[----:B-1----:R-:W-:Y:S01]  /*123b0*/  ISETP.NE.AND P0, PT, R14, RZ, PT ;  /* 0x000000ff0e00720c */ /* 0x002fe20003f05270 */
[----:B------:R-:W-:-:S12]  /*123c0*/  BSSY B0, `(.L_x_325) ;  /* 0x000002c000007945 */ /* 0x000fd80003800000 */
[----:B------:R-:W-:Y:S05]  /*123d0*/  @P0 BRA `(.L_x_326) ;  /* 0x0000000000a80947 */ /* 0x000fea0003800000 */
[----:B------:R-:W-:-:S03]  /*123e0*/  UMOV UR4, 0xffffffff ;  /* 0xffffffff00047882 */ /* 0x000fc60000000000 */
[----:B------:R-:W-:Y:S05]  /*123f0*/  BRA.DIV UR4, `(.L_x_327) ;  /* 0x0000002a04387947 */ /* 0x000fea000b800000 */
[----:B------:R-:W-:-:S13]  /*12400*/  ELECT P6, URZ, PT ;  /* 0x00000000003f782f */ /* 0x000fda00038c0000 */
.L_x_414:
[----:B------:R-:W-:Y:S05]  /*12410*/  @!P6 BRA `(.L_x_326) ;  /* 0x000000000098e947 */ /* 0x000fea0003800000 */
[----:B------:R-:W-:-:S06]  /*12420*/  ULOP3.LUT UR4, UR36, 0x2, URZ, 0xfc, !UPT ;  /* 0x0000000224047892 */ /* 0x000fcc000f8efc3f */
[----:B0-----:R-:W-:-:S05]  /*12430*/  IMAD.U32 R0, RZ, RZ, UR4 ;  /* 0x00000004ff007e24 */ /* 0x001fca000f8e00ff */
[----:B------:R-:W-:-:S13]  /*12440*/  ISETP.NE.AND P0, PT, R0, 0x3, PT ;  /* 0x000000030000780c */ /* 0x000fda0003f05270 */
[----:B------:R-:W-:Y:S05]  /*12450*/  @!P0 BRA `(.L_x_328) ;  /* 0x0000000000048947 */ /* 0x000fea0003800000 */
[----:B------:R-:W-:Y:S01]  /*12460*/  BPT.TRAP 0x1 ;  /* 0x000000040000795c */ /* 0x000fe20000300000 */
.L_x_328:
[C---:B------:R-:W-:Y:S01]  /*12470*/  IMAD R3, R28.reuse, 0x8, R5 ;  /* 0x000000081c037824 */ /* 0x040fe200078e0205 */
[----:B------:R-:W-:Y:S01]  /*12480*/  SHF.L.U32 R2, R31, 0x1f, RZ ;  /* 0x0000001f1f027819 */ /* 0x000fe200000006ff */
[----:B------:R-:W-:-:S03]  /*12490*/  VIADD R28, R28, 0x1 ;  /* 0x000000011c1c7836 */ /* 0x000fc60000000000 */
[----:B------:R-:W0:Y:S02]  /*124a0*/  SYNCS.PHASECHK.TRANS64.TRYWAIT P1, [R3+URZ+0x33440], R2 ;  /* 0x03344002030075a7 */ /* 0x000e24000802017f */
[----:B------:R-:W-:-:S04]  /*124b0*/  ISETP.NE.AND P2, PT, R28, 0x2, PT ;  /* 0x000000021c00780c */ /* 0x000fc80003f45270 */
[----:B------:R-:W-:Y:S01]  /*124c0*/  SEL R0, RZ, 0x1, P2 ;  /* 0x00000001ff007807 */ /* 0x000fe20001000000 */
[----:B0-----:R-:W-:Y:S08]  /*124d0*/  @!P1 BRA `(.L_x_329) ;  /* 0x0000002800209947 */ /* 0x001ff00003800000 */
.L_x_415:
[----:B------:R-:W-:Y:S02]  /*124e0*/  SEL R28, R28, RZ, P2 ;  /* 0x000000ff1c1c7207 */ /* 0x000fe40001000000 */
[----:B------:R-:W-:Y:S01]  /*124f0*/  LOP3.LUT R0, R31, R0, RZ, 0x3c, !PT ;  /* 0x000000001f007212 */ /* 0x000fe200078e3cff */
[----:B------:R-:W-:Y:S06]  /*12500*/  @!P0 BRA `(.L_x_330) ;  /* 0x0000000000048947 */ /* 0x000fec0003800000 */
[----:B------:R-:W-:Y:S01]  /*12510*/  BPT.TRAP 0x1 ;  /* 0x000000040000795c */ /* 0x000fe20000300000 */
.L_x_330:
[----:B------:R-:W-:Y:S01]  /*12520*/  IMAD R5, R28, 0x8, R5 ;  /* 0x000000081c057824 */ /* 0x000fe200078e0205 */
[----:B------:R-:W-:-:S04]  /*12530*/  SHF.L.U32 R0, R0, 0x1f, RZ ;  /* 0x0000001f00007819 */ /* 0x000fc800000006ff */
[----:B------:R-:W1:Y:S02]  /*12540*/  SYNCS.PHASECHK.TRANS64.TRYWAIT P1, [R5+URZ+0x33440], R0 ;  /* 0x03344000050075a7 */ /* 0x000e64000802017f */
[----:B-1----:R-:W-:Y:S05]  /*12550*/  @!P1 BRA `(.L_x_331) ;  /* 0x0000002800149947 */ /* 0x002fea0003800000 */
.L_x_416:
[----:B------:R-:W-:Y:S05]  /*12560*/  @!P0 BRA `(.L_x_332) ;  /* 0x0000000000048947 */ /* 0x000fea0003800000 */
[----:B------:R-:W-:Y:S01]  /*12570*/  BPT.TRAP 0x1 ;  /* 0x000000040000795c */ /* 0x000fe20000300000 */
.L_x_332:
[----:B------:R-:W2:Y:S02]  /*12580*/  SYNCS.PHASECHK.TRANS64.TRYWAIT P1, [R3+URZ+0x33460], R2 ;  /* 0x03346002030075a7 */ /* 0x000ea4000802017f */
[----:B--2---:R-:W-:Y:S05]  /*12590*/  @!P1 BRA `(.L_x_333) ;  /* 0x0000002800189947 */ /* 0x004fea0003800000 */
.L_x_417:
[----:B------:R-:W-:Y:S05]  /*125a0*/  @!P0 BRA `(.L_x_334) ;  /* 0x0000000000048947 */ /* 0x000fea0003800000 */
[----:B------:R-:W-:Y:S01]  /*125b0*/  BPT.TRAP 0x1 ;  /* 0x000000040000795c */ /* 0x000fe20000300000 */
.L_x_334:
[----:B------:R-:W3:Y:S02]  /*125c0*/  SYNCS.PHASECHK.TRANS64.TRYWAIT P1, [R5+URZ+0x33460], R0 ;  /* 0x03346000050075a7 */ /* 0x000ee4000802017f */
[----:B---3--:R-:W-:Y:S05]  /*125d0*/  @!P1 BRA `(.L_x_335) ;  /* 0x00000028001c9947 */ /* 0x008fea0003800000 */
.L_x_418:
[----:B------:R-:W-:Y:S05]  /*125e0*/  @!P0 BRA `(.L_x_336) ;  /* 0x0000000000048947 */ /* 0x000fea0003800000 */
[----:B------:R-:W-:Y:S01]  /*125f0*/  BPT.TRAP 0x1 ;  /* 0x000000040000795c */ /* 0x000fe20000300000 */
.L_x_336:
[----:B------:R-:W4:Y:S02]  /*12600*/  SYNCS.PHASECHK.TRANS64.TRYWAIT P1, [R3+URZ+0x33480], R2 ;  /* 0x03348002030075a7 */ /* 0x000f24000802017f */
[----:B----4-:R-:W-:Y:S05]  /*12610*/  @!P1 BRA `(.L_x_337) ;  /* 0x0000002800209947 */ /* 0x010fea0003800000 */
.L_x_419:
[----:B------:R-:W-:Y:S05]  /*12620*/  @!P0 BRA `(.L_x_338) ;  /* 0x0000000000048947 */ /* 0x000fea0003800000 */
[----:B------:R-:W-:Y:S01]  /*12630*/  BPT.TRAP 0x1 ;  /* 0x000000040000795c */ /* 0x000fe20000300000 */
.L_x_338:
[----:B------:R0:W0:Y:S02]  /*12640*/  SYNCS.PHASECHK.TRANS64.TRYWAIT P0, [R5+URZ+0x33480], R0 ;  /* 0x03348000050075a7 */ /* 0x000024000800017f */
[----:B0-----:R-:W-:Y:S05]  /*12650*/  @!P0 NANOSLEEP.SYNCS 0x989680 ;  /* 0x009896800000895d */ /* 0x001fea0003900000 */
[----:B------:R-:W0:Y:S02]  /*12660*/  @!P0 SYNCS.PHASECHK.TRANS64 P0, [R5+URZ+0x33480], R0 ;  /* 0x03348000050085a7 */ /* 0x000e24000800007f */
[----:B0-----:R-:W-:Y:S05]  /*12670*/  @!P0 BRA `(.L_x_338) ;  /* 0xfffffffc00f08947 */ /* 0x001fea000383ffff */
.L_x_326:
[----:B------:R-:W-:Y:S05]  /*12680*/  BSYNC B0 ;  /* 0x0000000000007941 */ /* 0x000fea0003800000 */
.L_x_325:
[----:B------:R-:W-:Y:S05]  /*12690*/  EXIT ;  /* 0x000000000000794d */ /* 0x000fea0003800000 */
.L_x_193:
[----:B0-----:R-:W-:-:S04]  /*126a0*/  IMAD.U32 R3, RZ, RZ, UR48 ;  /* 0x00000030ff037e24 */ /* 0x001fc8000f8e00ff */
[----:B------:R0:W1:Y:S03]  /*126b0*/  SYNCS.PHASECHK.TRANS64.TRYWAIT P1, [R3+URZ+0x33400], R0 ;  /* 0x03340000030075a7 */ /* 0x000066000802017f */
[----:B-1----:R-:W-:Y:S05]  /*126c0*/  @!P1 NANOSLEEP.SYNCS 0x989680 ;  /* 0x009896800000995d */ /* 0x002fea0003900000 */
[----:B------:R-:W1:Y:S02]  /*126d0*/  @!P1 SYNCS.PHASECHK.TRANS64 P1, [R3+URZ+0x33400], R0 ;  /* 0x03340000030095a7 */ /* 0x000e64000802007f */
[----:B-1----:R-:W-:Y:S05]  /*126e0*/  @!P1 BRA `(.L_x_193) ;  /* 0xfffffffc00ec9947 */ /* 0x002fea000383ffff */
[----:B------:R-:W-:Y:S05]  /*126f0*/  BRA `(.L_x_339) ;  /* 0xfffffef000b07947 */ /* 0x000fea000383ffff */
.L_x_197:
[----:B-1----:R1:W2:Y:S02]  /*12700*/  SYNCS.PHASECHK.TRANS64.TRYWAIT P1, [R3+URZ+0x33430], R0 ;  /* 0x03343000030075a7 */ /* 0x0022a4000802017f */
[----:B--2---:R-:W-:Y:S05]  /*12710*/  @!P1 NANOSLEEP.SYNCS 0x989680 ;  /* 0x009896800000995d */ /* 0x004fea0003900000 */
[----:B------:R-:W2:Y:S02]  /*12720*/  @!P1 SYNCS.PHASECHK.TRANS64 P1, [R3+URZ+0x33430], R0 ;  /* 0x03343000030095a7 */ /* 0x000ea4000802007f */
[----:B--2---:R-:W-:Y:S05]  /*12730*/  @!P1 BRA `(.L_x_197) ;  /* 0xfffffffc00f09947 */ /* 0x004fea000383ffff */
[----:B------:R-:W-:Y:S05]  /*12740*/  BRA `(.L_x_196) ;  /* 0xfffffef000d07947 */ /* 0x000fea000383ffff */
.L_x_203:
[----:B-1----:R-:W-:-:S04]  /*12750*/  IMAD.U32 R5, RZ, RZ, UR6 ;  /* 0x00000006ff057e24 */ /* 0x002fc8000f8e00ff */
[----:B------:R1:W2:Y:S03]  /*12760*/  SYNCS.PHASECHK.TRANS64.TRYWAIT P1, [R5+URZ+0x33430], R0 ;  /* 0x03343000050075a7 */ /* 0x0002a6000802017f */
[----:B--2---:R-:W-:Y:S05]  /*12770*/  @!P1 NANOSLEEP.SYNCS 0x989680 ;  /* 0x009896800000995d */ /* 0x004fea0003900000 */
[----:B------:R-:W2:Y:S02]  /*12780*/  @!P1 SYNCS.PHASECHK.TRANS64 P1, [R5+URZ+0x33430], R0 ;  /* 0x03343000050095a7 */ /* 0x000ea4000802007f */
[----:B--2---:R-:W-:Y:S05]  /*12790*/  @!P1 BRA `(.L_x_203) ;  /* 0xfffffffc00ec9947 */ /* 0x004fea000383ffff */
[----:B------:R-:W-:Y:S05]  /*127a0*/  BRA `(.L_x_200) ;  /* 0xffffff28009c7947 */ /* 0x000fea000383ffff */
.L_x_207:
[----:B-1----:R-:W-:-:S04]  /*127b0*/  IMAD.U32 R5, RZ, RZ, UR6 ;  /* 0x00000006ff057e24 */ /* 0x002fc8000f8e00ff */
[----:B------:R1:W2:Y:S03]  /*127c0*/  SYNCS.PHASECHK.TRANS64.TRYWAIT P1, [R5+URZ+0x33450], R0 ;  /* 0x03345000050075a7 */ /* 0x0002a6000802017f */
[----:B--2---:R-:W-:Y:S05]  /*127d0*/  @!P1 NANOSLEEP.SYNCS 0x989680 ;  /* 0x009896800000995d */ /* 0x004fea0003900000 */
[----:B------:R-:W2:Y:S02]  /*127e0*/  @!P1 SYNCS.PHASECHK.TRANS64 P1, [R5+URZ+0x33450], R0 ;  /* 0x03345000050095a7 */ /* 0x000ea4000802007f */
[----:B--2---:R-:W-:Y:S05]  /*127f0*/  @!P1 BRA `(.L_x_207) ;  /* 0xfffffffc00ec9947 */ /* 0x004fea000383ffff */
[----:B------:R-:W-:Y:S05]  /*12800*/  BRA `(.L_x_204) ;  /* 0xffffff3400a87947 */ /* 0x000fea000383ffff */
.L_x_214:
[----:B-1----:R-:W-:-:S04]  /*12810*/  IMAD.U32 R7, RZ, RZ, UR9 ;  /* 0x00000009ff077e24 */ /* 0x002fc8000f8e00ff */
[----:B------:R1:W2:Y:S03]  /*12820*/  SYNCS.PHASECHK.TRANS64.TRYWAIT P1, [R7+URZ+0x33450], R6 ;  /* 0x03345006070075a7 */ /* 0x0002a6000802017f */
[----:B--2---:R-:W-:Y:S05]  /*12830*/  @!P1 NANOSLEEP.SYNCS 0x989680 ;  /* 0x009896800000995d */ /* 0x004fea0003900000 */
[----:B------:R-:W2:Y:S02]  /*12840*/  @!P1 SYNCS.PHASECHK.TRANS64 P1, [R7+URZ+0x33450], R6 ;  /* 0x03345006070095a7 */ /* 0x000ea4000802007f */
[----:B--2---:R-:W-:Y:S05]  /*12850*/  @!P1 BRA `(.L_x_214) ;  /* 0xfffffffc00ec9947 */ /* 0x004fea000383ffff */
[----:B------:R-:W-:Y:S05]  /*12860*/  BRA `(.L_x_213) ;  /* 0xffffff5800107947 */ /* 0x000fea000383ffff */
.L_x_259:
[----:B------:R-:W0:Y:S01]  /*12870*/  S2R R20, SR_TID.X ;  /* 0x0000000000147919 */ /* 0x000e220000002100 */
[----:B------:R-:W-:Y:S02]  /*12880*/  IMAD.MOV.U32 R12, RZ, RZ, RZ ;  /* 0x000000ffff0c7224 */ /* 0x000fe400078e00ff */
[----:B------:R-:W-:Y:S02]  /*12890*/  IMAD.MOV.U32 R11, RZ, RZ, 0x1f ;  /* 0x0000001fff0b7424 */ /* 0x000fe400078e00ff */
[----:B------:R-:W-:Y:S01]  /*128a0*/  IMAD.MOV.U32 R15, RZ, RZ, -0x1 ;  /* 0xffffffffff0f7424 */ /* 0x000fe200078e00ff */
[----:B0-----:R-:W-:-:S04]  /*128b0*/  SHF.R.U32.HI R20, RZ, 0x5, R20 ;  /* 0x00000005ff147819 */ /* 0x001fc80000011614 */
[----:B------:R-:W-:-:S05]  /*128c0*/  LOP3.LUT R20, R20, 0x3, RZ, 0xc0, !PT ;  /* 0x0000000314147812 */ /* 0x000fca00078ec0ff */
[----:B------:R-:W-:-:S07]  /*128d0*/  IMAD.MOV.U32 R13, RZ, RZ, R20 ;  /* 0x000000ffff0d7224 */ /* 0x000fce00078e0014 */
[----:B-----5:R-:W-:Y:S05]  /*128e0*/  WARPSYNC.COLLECTIVE R15, `(.L_x_340) ;  /* 0x000000000f087348 */ /* 0x020fea0003c00000 */
[----:B------:R0:W1:Y:S02]  /*128f0*/  SHFL.IDX P6, R14, R13, R12, R11 ;  /* 0x0000000c0d0e7389 */ /* 0x00006400000c000b */
[----:B01---5:R-:W-:Y:S01]  /*12900*/  ENDCOLLECTIVE ;  /* 0x000000000000791b */ /* 0x023fe20003800000 */
.L_x_340:
[----:B------:R-:W-:Y:S05]  /*12910*/  BRA `(.L_x_341) ;  /* 0xffffffac009c7947 */ /* 0x000fea000383ffff */
.L_x_262:
[----:B0-----:R0:W1:Y:S02]  /*12920*/  SYNCS.PHASECHK.TRANS64.TRYWAIT P0, [R4+URZ+0x33480], R35 ;  /* 0x03348023040075a7 */ /* 0x001064000800017f */
[----:B-1----:R-:W-:Y:S05]  /*12930*/  @!P0 NANOSLEEP.SYNCS 0x989680 ;  /* 0x009896800000895d */ /* 0x002fea0003900000 */
[----:B------:R-:W1:Y:S02]  /*12940*/  @!P0 SYNCS.PHASECHK.TRANS64 P0, [R4+URZ+0x33480], R35 ;  /* 0x03348023040085a7 */ /* 0x000e64000800007f */
[----:B-1----:R-:W-:Y:S05]  /*12950*/  @!P0 BRA `(.L_x_262) ;  /* 0xfffffffc00f08947 */ /* 0x002fea000383ffff */
[----:B------:R-:W-:Y:S05]  /*12960*/  BRA `(.L_x_342) ;  /* 0xffffffb000e07947 */ /* 0x000fea000383ffff */
.L_x_263:
        /* <DEDUP_REMOVED lines=8> */
.L_x_344:
[----:B------:R-:W-:Y:S05]  /*129f0*/  BSYNC B0 ;  /* 0x0000000000007941 */ /* 0x000fea0003800000 */
.L_x_343:
[----:B------:R-:W-:Y:S01]  /*12a00*/  IMAD.MOV.U32 R13, RZ, RZ, R19 ;  /* 0x000000ffff0d7224 */ /* 0x000fe200078e0013 */
[----:B------:R-:W-:Y:S01]  /*12a10*/  LOP3.LUT R32, R32, 0xffffff7f, RZ, 0xc0, !PT ;  /* 0xffffff7f20207812 */ /* 0x000fe200078ec0ff */
[----:B------:R-:W-:Y:S01]  /*12a20*/  IMAD.MOV.U32 R12, RZ, RZ, RZ ;  /* 0x000000ffff0c7224 */ /* 0x000fe200078e00ff */
[C---:B------:R-:W-:Y:S01]  /*12a30*/  ISETP.GE.AND P5, PT, R9.reuse, 0x21, PT ;  /* 0x000000210900780c */ /* 0x040fe20003fa6270 */
[----:B------:R-:W-:Y:S01]  /*12a40*/  IMAD.MOV.U32 R11, RZ, RZ, 0x1c1f ;  /* 0x00001c1fff0b7424 */ /* 0x000fe200078e00ff */
[----:B------:R-:W-:Y:S01]  /*12a50*/  ISETP.GE.AND P4, PT, R9, 0x41, PT ;  /* 0x000000410900780c */ /* 0x000fe20003f86270 */
[----:B------:R-:W-:Y:S02]  /*12a60*/  IMAD.MOV.U32 R15, RZ, RZ, -0x1 ;  /* 0xffffffffff0f7424 */ /* 0x000fe400078e00ff */
[----:B------:R-:W-:-:S10]  /*12a70*/  IMAD.MOV.U32 R0, RZ, RZ, R14 ;  /* 0x000000ffff007224 */ /* 0x000fd400078e000e */
[----:B------:R-:W-:Y:S05]  /*12a80*/  WARPSYNC.COLLECTIVE R15, `(.L_x_345) ;  /* 0x000000000f087348 */ /* 0x000fea0003c00000 */
[----:B------:R0:W1:Y:S02]  /*12a90*/  SHFL.IDX P6, R14, R13, R12, R11 ;  /* 0x0000000c0d0e7389 */ /* 0x00006400000c000b */
[----:B01----:R-:W-:Y:S01]  /*12aa0*/  ENDCOLLECTIVE ;  /* 0x000000000000791b */ /* 0x003fe20003800000 */
.L_x_345:
[----:B------:R-:W0:Y:S01]  /*12ab0*/  LDC R11, c[0x0][0x2f4] ;  /* 0x0000bd00ff0b7b82 */ /* 0x000e220000000800 */
[C---:B------:R-:W-:Y:S01]  /*12ac0*/  LOP3.LUT R12, R33.reuse, 0x40, RZ, 0xfc, !PT ;  /* 0x00000040210c7812 */ /* 0x040fe200078efcff */
[----:B------:R-:W-:Y:S01]  /*12ad0*/  IMAD.MOV.U32 R13, RZ, RZ, R10 ;  /* 0x000000ffff0d7224 */ /* 0x000fe200078e000a */
[----:B------:R-:W-:Y:S01]  /*12ae0*/  LOP3.LUT R15, R33, 0x80, RZ, 0xfc, !PT ;  /* 0x00000080210f7812 */ /* 0x000fe200078efcff */
[----:B------:R-:W-:-:S05]  /*12af0*/  IMAD.MOV.U32 R2, RZ, RZ, R14 ;  /* 0x000000ffff027224 */ /* 0x000fca00078e000e */
[----:B------:R-:W-:-:S05]  /*12b00*/  IADD3 R2, P0, R33, R2, RZ ;  /* 0x0000000221027210 */ /* 0x000fca0007f1e0ff */
[----:B------:R-:W-:Y:S02]  /*12b10*/  IMAD.X R3, RZ, RZ, R0, P0 ;  /* 0x000000ffff037224 */ /* 0x000fe400000e0600 */
[----:B------:R-:W-:Y:S01]  /*12b20*/  IMAD.IADD R0, R22, 0x1, R21 ;  /* 0x0000000116007824 */ /* 0x000fe200078e0215 */
[-C--:B0-----:R-:W-:Y:S02]  /*12b30*/  ISETP.GE.AND P2, PT, R33, R11.reuse, PT ;  /* 0x0000000b2100720c */ /* 0x081fe40003f46270 */
[----:B------:R-:W-:Y:S01]  /*12b40*/  ISETP.GE.AND P1, PT, R12, R11, PT ;  /* 0x0000000b0c00720c */ /* 0x000fe20003f26270 */
[----:B------:R-:W-:Y:S01]  /*12b50*/  IMAD.MOV.U32 R12, RZ, RZ, 0x1 ;  /* 0x00000001ff0c7424 */ /* 0x000fe200078e00ff */
[C---:B------:R-:W-:Y:S02]  /*12b60*/  ISETP.LT.OR P0, PT, R9.reuse, 0x1, P2 ;  /* 0x000000010900780c */ /* 0x040fe40001701670 */
[----:B------:R-:W-:-:S11]  /*12b70*/  ISETP.LT.OR P3, PT, R9, 0x1, P1 ;  /* 0x000000010900780c */ /* 0x000fd60000f61670 */
[----:B------:R-:W-:Y:S01]  /*12b80*/  @!PT LDS RZ, [RZ] ;  /* 0x00000000fffff984 */ /* 0x000fe20000000800 */
[----:B------:R-:W-:Y:S01]  /*12b90*/  @!PT LDS RZ, [RZ] ;  /* 0x00000000fffff984 */ /* 0x000fe20000000800 */
[----:B------:R-:W-:Y:S01]  /*12ba0*/  @!PT LDS RZ, [RZ] ;  /* 0x00000000fffff984 */ /* 0x000fe20000000800 */
[----:B------:R0:W-:Y:S01]  /*12bb0*/  LDGSTS.E.BYPASS.LTC128B.128 [R0+0xf200], desc[UR50][R2.64], !P0 ;  /* 0x0f20000002007fae */ /* 0x0001e2000c101d72 */
[----:B------:R-:W-:Y:S01]  /*12bc0*/  ISETP.GE.AND P0, PT, R15, R11, PT ;  /* 0x0000000b0f00720c */ /* 0x000fe20003f06270 */
[----:B------:R-:W-:Y:S02]  /*12bd0*/  IMAD.MOV.U32 R11, RZ, RZ, 0x1c1f ;  /* 0x00001c1fff0b7424 */ /* 0x000fe400078e00ff */
[----:B------:R-:W-:Y:S01]  /*12be0*/  IMAD.MOV.U32 R15, RZ, RZ, -0x1 ;  /* 0xffffffffff0f7424 */ /* 0x000fe200078e00ff */
[----:B------:R0:W-:Y:S01]  /*12bf0*/  LDGSTS.E.BYPASS.LTC128B.128 [R0+0x11a00], desc[UR50][R2.64+0x40], !P3 ;  /* 0x11a0004002007fae */ /* 0x0001e2000d901d72 */
[----:B------:R-:W-:-:S13]  /*12c00*/  ISETP.LT.OR P3, PT, R9, 0x1, P0 ;  /* 0x000000010900780c */ /* 0x000fda0000761670 */
[----:B0-----:R-:W-:Y:S05]  /*12c10*/  WARPSYNC.COLLECTIVE R15, `(.L_x_346) ;  /* 0x000000000f087348 */ /* 0x001fea0003c00000 */
[----:B------:R1:W2:Y:S02]  /*12c20*/  SHFL.IDX P6, R14, R13, R12, R11 ;  /* 0x0000000c0d0e7389 */ /* 0x0002a400000c000b */
[----:B012---:R-:W-:Y:S01]  /*12c30*/  ENDCOLLECTIVE ;  /* 0x000000000000791b */ /* 0x007fe20003800000 */
.L_x_346:
[----:B------:R-:W-:Y:S01]  /*12c40*/  @!PT LDS RZ, [RZ] ;  /* 0x00000000fffff984 */ /* 0x000fe20000000800 */
[----:B------:R-:W-:Y:S01]  /*12c50*/  @!PT LDS RZ, [RZ] ;  /* 0x00000000fffff984 */ /* 0x000fe20000000800 */
[----:B------:R-:W-:Y:S01]  /*12c60*/  @!PT LDS RZ, [RZ] ;  /* 0x00000000fffff984 */ /* 0x000fe20000000800 */
[----:B------:R0:W-:Y:S01]  /*12c70*/  LDGSTS.E.BYPASS.LTC128B.128 [R0+0x14200], desc[UR50][R2.64+0x80], !P3 ;  /* 0x1420008002007fae */ /* 0x0001e2000d901d72 */
[----:B------:R-:W-:Y:S02]  /*12c80*/  IMAD.MOV.U32 R13, RZ, RZ, R19 ;  /* 0x000000ffff0d7224 */ /* 0x000fe400078e0013 */
[----:B0-----:R-:W-:-:S07]  /*12c90*/  IMAD.MOV.U32 R3, RZ, RZ, R14 ;  /* 0x000000ffff037224 */ /* 0x001fce00078e000e */
[----:B------:R-:W-:Y:S05]  /*12ca0*/  WARPSYNC.COLLECTIVE R15, `(.L_x_347) ;  /* 0x000000000f087348 */ /* 0x000fea0003c00000 */
[----:B------:R0:W1:Y:S02]  /*12cb0*/  SHFL.IDX P6, R14, R13, R12, R11 ;  /* 0x0000000c0d0e7389 */ /* 0x00006400000c000b */
[----:B01----:R-:W-:Y:S01]  /*12cc0*/  ENDCOLLECTIVE ;  /* 0x000000000000791b */ /* 0x003fe20003800000 */
.L_x_347:
[----:B------:R-:W-:Y:S02]  /*12cd0*/  IMAD.MOV.U32 R13, RZ, RZ, R10 ;  /* 0x000000ffff0d7224 */ /* 0x000fe400078e000a */
[----:B------:R-:W-:Y:S02]  /*12ce0*/  IMAD.MOV.U32 R12, RZ, RZ, 0x2 ;  /* 0x00000002ff0c7424 */ /* 0x000fe400078e00ff */
[----:B------:R-:W-:-:S07]  /*12cf0*/  IMAD.MOV.U32 R2, RZ, RZ, R14 ;  /* 0x000000ffff027224 */ /* 0x000fce00078e000e */
[----:B------:R-:W-:Y:S05]  /*12d00*/  WARPSYNC.COLLECTIVE R15, `(.L_x_348) ;  /* 0x000000000f087348 */ /* 0x000fea0003c00000 */
[----:B------:R0:W1:Y:S02]  /*12d10*/  SHFL.IDX P6, R14, R13, R12, R11 ;  /* 0x0000000c0d0e7389 */ /* 0x00006400000c000b */
[----:B01----:R-:W-:Y:S01]  /*12d20*/  ENDCOLLECTIVE ;  /* 0x000000000000791b */ /* 0x003fe20003800000 */
.L_x_348:
[----:B------:R-:W-:-:S05]  /*12d30*/  IADD3 R2, P3, R33, R2, RZ ;  /* 0x0000000221027210 */ /* 0x000fca0007f7e0ff */
[----:B------:R-:W-:Y:S01]  /*12d40*/  IMAD.X R3, RZ, RZ, R3, P3 ;  /* 0x000000ffff037224 */ /* 0x000fe200018e0603 */
[----:B------:R-:W-:Y:S01]  /*12d50*/  ISETP.LT.OR P3, PT, R9, 0x21, P2 ;  /* 0x000000210900780c */ /* 0x000fe20001761670 */
[----:B------:R-:W-:-:S12]  /*12d60*/  IMAD.MOV.U32 R13, RZ, RZ, R19 ;  /* 0x000000ffff0d7224 */ /* 0x000fd800078e0013 */
[----:B------:R-:W-:Y:S01]  /*12d70*/  @!PT LDS RZ, [RZ] ;  /* 0x00000000fffff984 */ /* 0x000fe20000000800 */
[----:B------:R-:W-:Y:S01]  /*12d80*/  @!PT LDS RZ, [RZ] ;  /* 0x00000000fffff984 */ /* 0x000fe20000000800 */
[----:B------:R-:W-:Y:S01]  /*12d90*/  @!PT LDS RZ, [RZ] ;  /* 0x00000000fffff984 */ /* 0x000fe20000000800 */
[----:B------:R-:W-:Y:S01]  /*12da0*/  LDGSTS.E.BYPASS.LTC128B.128 [R0+0xfa00], desc[UR50][R2.64], !P3 ;  /* 0x0fa0000002007fae */ /* 0x000fe2000d901d72 */
[----:B------:R-:W-:-:S13]  /*12db0*/  ISETP.LT.OR P3, PT, R9, 0x21, P1 ;  /* 0x000000210900780c */ /* 0x000fda0000f61670 */
[----:B------:R-:W-:Y:S01]  /*12dc0*/  LDGSTS.E.BYPASS.LTC128B.128 [R0+0x12200], desc[UR50][R2.64+0x40], !P3 ;  /* 0x1220004002007fae */ /* 0x000fe2000d901d72 */
[----:B------:R-:W-:-:S13]  /*12dd0*/  ISETP.LT.OR P3, PT, R9, 0x21, P0 ;  /* 0x000000210900780c */ /* 0x000fda0000761670 */
[----:B------:R0:W-:Y:S02]  /*12de0*/  LDGSTS.E.BYPASS.LTC128B.128 [R0+0x14a00], desc[UR50][R2.64+0x80], !P3 ;  /* 0x14a0008002007fae */ /* 0x0001e4000d901d72 */
[----:B0-----:R-:W-:-:S07]  /*12df0*/  IMAD.MOV.U32 R3, RZ, RZ, R14 ;  /* 0x000000ffff037224 */ /* 0x001fce00078e000e */
[----:B------:R-:W-:Y:S05]  /*12e00*/  WARPSYNC.COLLECTIVE R15, `(.L_x_349) ;  /* 0x000000000f087348 */ /* 0x000fea0003c00000 */
[----:B------:R0:W1:Y:S02]  /*12e10*/  SHFL.IDX P6, R14, R13, R12, R11 ;  /* 0x0000000c0d0e7389 */ /* 0x00006400000c000b */
[----:B01----:R-:W-:Y:S01]  /*12e20*/  ENDCOLLECTIVE ;  /* 0x000000000000791b */ /* 0x003fe20003800000 */
.L_x_349:
[----:B------:R-:W-:Y:S02]  /*12e30*/  IMAD.MOV.U32 R13, RZ, RZ, R10 ;  /* 0x000000ffff0d7224 */ /* 0x000fe400078e000a */
[----:B------:R-:W-:Y:S02]  /*12e40*/  IMAD.MOV.U32 R12, RZ, RZ, 0x3 ;  /* 0x00000003ff0c7424 */ /* 0x000fe400078e00ff */
[----:B------:R-:W-:-:S07]  /*12e50*/  IMAD.MOV.U32 R2, RZ, RZ, R14 ;  /* 0x000000ffff027224 */ /* 0x000fce00078e000e */
[----:B------:R-:W-:Y:S05]  /*12e60*/  WARPSYNC.COLLECTIVE R15, `(.L_x_350) ;  /* 0x000000000f087348 */ /* 0x000fea0003c00000 */
[----:B------:R0:W1:Y:S02]  /*12e70*/  SHFL.IDX P6, R14, R13, R12, R11 ;  /* 0x0000000c0d0e7389 */ /* 0x00006400000c000b */
[----:B01----:R-:W-:Y:S01]  /*12e80*/  ENDCOLLECTIVE ;  /* 0x000000000000791b */ /* 0x003fe20003800000 */
.L_x_350:
[----:B------:R-:W-:-:S05]  /*12e90*/  IADD3 R2, P3, R33, R2, RZ ;  /* 0x0000000221027210 */ /* 0x000fca0007f7e0ff */
[----:B------:R-:W-:Y:S01]  /*12ea0*/  IMAD.X R3, RZ, RZ, R3, P3 ;  /* 0x000000ffff037224 */ /* 0x000fe200018e0603 */
[----:B------:R-:W-:Y:S01]  /*12eb0*/  ISETP.LT.OR P3, PT, R9, 0x41, P2 ;  /* 0x000000410900780c */ /* 0x000fe20001761670 */
[----:B------:R-:W-:-:S12]  /*12ec0*/  IMAD.MOV.U32 R13, RZ, RZ, R19 ;  /* 0x000000ffff0d7224 */ /* 0x000fd800078e0013 */
[----:B------:R-:W-:Y:S01]  /*12ed0*/  @!PT LDS RZ, [RZ] ;  /* 0x00000000fffff984 */ /* 0x000fe20000000800 */
[----:B------:R-:W-:Y:S01]  /*12ee0*/  @!PT LDS RZ, [RZ] ;  /* 0x00000000fffff984 */ /* 0x000fe20000000800 */
[----:B------:R-:W-:Y:S01]  /*12ef0*/  @!PT LDS RZ, [RZ] ;  /* 0x00000000fffff984 */ /* 0x000fe20000000800 */
[----:B------:R0:W-:Y:S01]  /*12f00*/  LDGSTS.E.BYPASS.LTC128B.128 [R0+0x10200], desc[UR50][R2.64], !P3 ;  /* 0x1020000002007fae */ /* 0x0001e2000d901d72 */
[----:B------:R-:W-:Y:S01]  /*12f10*/  ISETP.LT.OR P3, PT, R9, 0x41, P1 ;  /* 0x000000410900780c */ /* 0x000fe20000f61670 */
[----:B------:R-:W-:-:S12]  /*12f20*/  IMAD.MOV.U32 R10, RZ, RZ, R14 ;  /* 0x000000ffff0a7224 */ /* 0x000fd800078e000e */
[----:B0-----:R-:W-:Y:S05]  /*12f30*/  WARPSYNC.COLLECTIVE R15, `(.L_x_351) ;  /* 0x000000000f087348 */ /* 0x001fea0003c00000 */
[----:B------:R1:W2:Y:S02]  /*12f40*/  SHFL.IDX P6, R14, R13, R12, R11 ;  /* 0x0000000c0d0e7389 */ /* 0x0002a400000c000b */
[----:B012---:R-:W-:Y:S01]  /*12f50*/  ENDCOLLECTIVE ;  /* 0x000000000000791b */ /* 0x007fe20003800000 */
.L_x_351:
[----:B------:R-:W-:Y:S01]  /*12f60*/  @!PT LDS RZ, [RZ] ;  /* 0x00000000fffff984 */ /* 0x000fe20000000800 */
[----:B------:R-:W-:Y:S01]  /*12f70*/  @!PT LDS RZ, [RZ] ;  /* 0x00000000fffff984 */ /* 0x000fe20000000800 */
[----:B------:R-:W-:Y:S01]  /*12f80*/  @!PT LDS RZ, [RZ] ;  /* 0x00000000fffff984 */ /* 0x000fe20000000800 */
[----:B------:R-:W-:Y:S01]  /*12f90*/  LDGSTS.E.BYPASS.LTC128B.128 [R0+0x12a00], desc[UR50][R2.64+0x40], !P3 ;  /* 0x12a0004002007fae */ /* 0x000fe2000d901d72 */
[----:B------:R-:W-:Y:S01]  /*12fa0*/  ISETP.LT.OR P3, PT, R9, 0x41, P0 ;  /* 0x000000410900780c */ /* 0x000fe20000761670 */
[----:B------:R-:W-:Y:S02]  /*12fb0*/  IMAD.MOV.U32 R13, RZ, RZ, R20 ;  /* 0x000000ffff0d7224 */ /* 0x000fe400078e0014 */
[----:B------:R-:W-:-:S10]  /*12fc0*/  IMAD.MOV.U32 R12, RZ, RZ, RZ ;  /* 0x000000ffff0c7224 */ /* 0x000fd400078e00ff */
[----:B------:R0:W-:Y:S02]  /*12fd0*/  LDGSTS.E.BYPASS.LTC128B.128 [R0+0x15200], desc[UR50][R2.64+0x80], !P3 ;  /* 0x1520008002007fae */ /* 0x0001e4000d901d72 */
[----:B0-----:R-:W-:-:S07]  /*12fe0*/  IMAD.MOV.U32 R2, RZ, RZ, R14 ;  /* 0x000000ffff027224 */ /* 0x001fce00078e000e */
[----:B------:R-:W-:Y:S05]  /*12ff0*/  WARPSYNC.COLLECTIVE R15, `(.L_x_352) ;  /* 0x000000000f087348 */ /* 0x000fea0003c00000 */
[----:B------:R0:W1:Y:S02]  /*13000*/  SHFL.IDX P6, R14, R13, R12, R11 ;  /* 0x0000000c0d0e7389 */ /* 0x00006400000c000b */
[----:B01----:R-:W-:Y:S01]  /*13010*/  ENDCOLLECTIVE ;  /* 0x000000000000791b */ /* 0x003fe20003800000 */
.L_x_352:
        /* <DEDUP_REMOVED lines=13> */
.L_x_353:
[----:B------:R-:W-:Y:S01]  /*130f0*/  @!PT LDS RZ, [RZ] ;  /* 0x00000000fffff984 */ /* 0x000fe20000000800 */
[----:B------:R-:W-:Y:S01]  /*13100*/  @!PT LDS RZ, [RZ] ;  /* 0x00000000fffff984 */ /* 0x000fe20000000800 */
[----:B------:R-:W-:Y:S01]  /*13110*/  @!PT LDS RZ, [RZ] ;  /* 0x00000000fffff984 */ /* 0x000fe20000000800 */
[----:B------:R-:W-:Y:S01]  /*13120*/  LDGSTS.E.BYPASS.LTC128B.128 [R0+0x13200], desc[UR50][R2.64+0x40], !P3 ;  /* 0x1320004002007fae */ /* 0x000fe2000d901d72 */
[C---:B------:R-:W-:Y:S02]  /*13130*/  ISETP.LT.OR P3, PT, R9.reuse, 0x61, P0 ;  /* 0x000000610900780c */ /* 0x040fe40000761670 */
[----:B------:R-:W-:-:S11]  /*13140*/  ISETP.GE.AND P6, PT, R9, 0x81, PT ;  /* 0x000000810900780c */ /* 0x000fd60003fc6270 */
[----:B------:R0:W-:Y:S01]  /*13150*/  LDGSTS.E.BYPASS.LTC128B.128 [R0+0x15a00], desc[UR50][R2.64+0x80], !P3 ;  /* 0x15a0008002007fae */ /* 0x0001e2000d901d72 */
[----:B------:R-:W-:Y:S01]  /*13160*/  ISETP.GE.AND P3, PT, R9, 0x61, PT ;  /* 0x000000610900780c */ /* 0x000fe20003f66270 */
[----:B0-----:R-:W-:Y:S01]  /*13170*/  IMAD.MOV.U32 R2, RZ, RZ, R14 ;  /* 0x000000ffff027224 */ /* 0x001fe200078e000e */
[----:B------:R-:W-:Y:S01]  /*13180*/  @P6 LOP3.LUT R32, R32, 0x80, RZ, 0xfc, !PT ;  /* 0x0000008020206812 */ /* 0x000fe200078efcff */
[----:B------:R-:W-:Y:S10]  /*13190*/  BRA `(.L_x_354) ;  /* 0xffffffb000647947 */ /* 0x000ff4000383ffff */
.L_x_268:
[----:B---3--:R3:W4:Y:S02]  /*131a0*/  SYNCS.PHASECHK.TRANS64.TRYWAIT P0, [R4+URZ+0x33440], R35 ;  /* 0x03344023040075a7 */ /* 0x008724000800017f */
[----:B----4-:R-:W-:Y:S05]  /*131b0*/  @!P0 NANOSLEEP.SYNCS 0x989680 ;  /* 0x009896800000895d */ /* 0x010fea0003900000 */
[----:B------:R-:W4:Y:S02]  /*131c0*/  @!P0 SYNCS.PHASECHK.TRANS64 P0, [R4+URZ+0x33440], R35 ;  /* 0x03344023040085a7 */ /* 0x000f24000800007f */
[----:B----4-:R-:W-:Y:S05]  /*131d0*/  @!P0 BRA `(.L_x_268) ;  /* 0xfffffffc00f08947 */ /* 0x010fea000383ffff */
[----:B------:R-:W-:Y:S05]  /*131e0*/  BRA `(.L_x_355) ;  /* 0xffffffb000c87947 */ /* 0x000fea000383ffff */
.L_x_269:
[----:B------:R-:W-:Y:S01]  /*131f0*/  BSSY B0, `(.L_x_356) ;  /* 0x0000008000007945 */ /* 0x000fe20003800000 */
[----:B------:R-:W-:Y:S02]  /*13200*/  IMAD.MOV.U32 R13, RZ, RZ, R7 ;  /* 0x000000ffff0d7224 */ /* 0x000fe400078e0007 */
[----:B------:R-:W-:Y:S02]  /*13210*/  IMAD.MOV.U32 R12, RZ, RZ, RZ ;  /* 0x000000ffff0c7224 */ /* 0x000fe400078e00ff */
[----:B------:R-:W-:Y:S02]  /*13220*/  IMAD.MOV.U32 R11, RZ, RZ, 0x1c1f ;  /* 0x00001c1fff0b7424 */ /* 0x000fe400078e00ff */
[----:B------:R-:W-:-:S07]  /*13230*/  IMAD.MOV.U32 R15, RZ, RZ, -0x1 ;  /* 0xffffffffff0f7424 */ /* 0x000fce00078e00ff */
[----:B0123--:R-:W-:Y:S05]  /*13240*/  WARPSYNC.COLLECTIVE R15, `(.L_x_357) ;  /* 0x000000000f087348 */ /* 0x00ffea0003c00000 */
[----:B------:R4:W0:Y:S02]  /*13250*/  SHFL.IDX P6, R14, R13, R12, R11 ;  /* 0x0000000c0d0e7389 */ /* 0x00082400000c000b */
[----:B01234-:R-:W-:Y:S01]  /*13260*/  ENDCOLLECTIVE ;  /* 0x000000000000791b */ /* 0x01ffe20003800000 */
.L_x_357:
[----:B------:R-:W-:Y:S05]  /*13270*/  BSYNC B0 ;  /* 0x0000000000007941 */ /* 0x000fea0003800000 */
.L_x_356:
[----:B------:R-:W-:Y:S01]  /*13280*/  IMAD.MOV.U32 R13, RZ, RZ, R5 ;  /* 0x000000ffff0d7224 */ /* 0x000fe200078e0005 */
[----:B------:R-:W0:Y:S01]  /*13290*/  LDC R19, c[0x0][0x2f4] ;  /* 0x0000bd00ff137b82 */ /* 0x000e220000000800 */
[----:B------:R-:W-:Y:S01]  /*132a0*/  IMAD.MOV.U32 R12, RZ, RZ, RZ ;  /* 0x000000ffff0c7224 */ /* 0x000fe200078e00ff */
[C---:B------:R-:W-:Y:S01]  /*132b0*/  LOP3.LUT R21, R33.reuse, 0x40, RZ, 0xfc, !PT ;  /* 0x0000004021157812 */ /* 0x040fe200078efcff */
[----:B------:R-:W-:Y:S01]  /*132c0*/  IMAD.MOV.U32 R11, RZ, RZ, 0x1c1f ;  /* 0x00001c1fff0b7424 */ /* 0x000fe200078e00ff */
[----:B------:R-:W-:Y:S01]  /*132d0*/  LOP3.LUT R20, R33, 0x80, RZ, 0xfc, !PT ;  /* 0x0000008021147812 */ /* 0x000fe200078efcff */
[----:B------:R-:W-:Y:S02]  /*132e0*/  IMAD.MOV.U32 R15, RZ, RZ, -0x1 ;  /* 0xffffffffff0f7424 */ /* 0x000fe400078e00ff */
[----:B------:R-:W-:-:S07]  /*132f0*/  IMAD.MOV.U32 R2, RZ, RZ, R14 ;  /* 0x000000ffff027224 */ /* 0x000fce00078e000e */
[----:B0-----:R-:W-:Y:S05]  /*13300*/  WARPSYNC.COLLECTIVE R15, `(.L_x_358) ;  /* 0x000000000f087348 */ /* 0x001fea0003c00000 */
[----:B------:R1:W2:Y:S02]  /*13310*/  SHFL.IDX P6, R14, R13, R12, R11 ;  /* 0x0000000c0d0e7389 */ /* 0x0002a400000c000b */
[----:B012---:R-:W-:Y:S01]  /*13320*/  ENDCOLLECTIVE ;  /* 0x000000000000791b */ /* 0x007fe20003800000 */
.L_x_358:
[-C--:B------:R-:W-:Y:S01]  /*13330*/  ISETP.GE.AND P2, PT, R21, R19.reuse, PT ;  /* 0x000000131500720c */ /* 0x080fe20003f46270 */
[----:B------:R-:W-:Y:S01]  /*13340*/  IMAD.MOV.U32 R13, RZ, RZ, R7 ;  /* 0x000000ffff0d7224 */ /* 0x000fe200078e0007 */
[----:B------:R-:W-:Y:S01]  /*13350*/  ISETP.GE.AND P1, PT, R20, R19, PT ;  /* 0x000000131400720c */ /* 0x000fe20003f26270 */
[----:B------:R-:W-:Y:S01]  /*13360*/  IMAD.MOV.U32 R12, RZ, RZ, 0x1 ;  /* 0x00000001ff0c7424 */ /* 0x000fe200078e00ff */
[----:B------:R-:W-:-:S13]  /*13370*/  LOP3.LUT P6, RZ, R32, 0x20, RZ, 0xc0, !PT ;  /* 0x0000002020ff7812 */ /* 0x000fda00078cc0ff */
[----:B------:R-:W-:-:S05]  /*13380*/  @P6 IADD3 R9, P0, R33, R14, RZ ;  /* 0x0000000e21096210 */ /* 0x000fca0007f1e0ff */
[----:B------:R-:W-:Y:S01]  /*13390*/  @P6 IMAD.X R3, RZ, RZ, R2, P0 ;  /* 0x000000ffff036224 */ /* 0x000fe200000e0602 */
[----:B------:R-:W-:Y:S01]  /*133a0*/  ISETP.GE.AND P0, PT, R33, R19, PT ;  /* 0x000000132100720c */ /* 0x000fe20003f06270 */
[----:B------:R-:W-:-:S12]  /*133b0*/  @P6 IMAD.MOV.U32 R2, RZ, RZ, R9 ;  /* 0x000000ffff026224 */ /* 0x000fd800078e0009 */
[----:B------:R-:W-:Y:S01]  /*133c0*/  @!PT LDS RZ, [RZ] ;  /* 0x00000000fffff984 */ /* 0x000fe20000000800 */
[----:B------:R-:W-:Y:S01]  /*133d0*/  @!PT LDS RZ, [RZ] ;  /* 0x00000000fffff984 */ /* 0x000fe20000000800 */
[----:B------:R-:W-:Y:S01]  /*133e0*/  @!PT LDS RZ, [RZ] ;  /* 0x00000000fffff984 */ /* 0x000fe20000000800 */
[----:B------:R0:W-:Y:S04]  /*133f0*/  @P6 LDGSTS.E.BYPASS.LTC128B.128 [R0+0x24200], desc[UR50][R2.64], !P0 ;  /* 0x2420000002006fae */ /* 0x0001e8000c101d72 */
[----:B------:R0:W-:Y:S04]  /*13400*/  @P6 LDGSTS.E.BYPASS.LTC128B.128 [R0+0x26a00], desc[UR50][R2.64+0x40], !P2 ;  /* 0x26a0004002006fae */ /* 0x0001e8000d101d72 */
[----:B------:R0:W-:Y:S02]  /*13410*/  @P6 LDGSTS.E.BYPASS.LTC128B.128 [R0+0x29200], desc[UR50][R2.64+0x80], !P1 ;  /* 0x2920008002006fae */ /* 0x0001e4000c901d72 */
[----:B0-----:R-:W-:Y:S05]  /*13420*/  WARPSYNC.COLLECTIVE R15, `(.L_x_359) ;  /* 0x000000000f087348 */ /* 0x001fea0003c00000 */
[----:B------:R1:W2:Y:S02]  /*13430*/  SHFL.IDX P6, R14, R13, R12, R11 ;  /* 0x0000000c0d0e7389 */ /* 0x0002a400000c000b */
[----:B012---:R-:W-:Y:S01]  /*13440*/  ENDCOLLECTIVE ;  /* 0x000000000000791b */ /* 0x007fe20003800000 */
.L_x_359:
[----:B------:R-:W-:Y:S02]  /*13450*/  IMAD.MOV.U32 R13, RZ, RZ, R5 ;  /* 0x000000ffff0d7224 */ /* 0x000fe400078e0005 */
[----:B------:R-:W-:-:S07]  /*13460*/  IMAD.MOV.U32 R2, RZ, RZ, R14 ;  /* 0x000000ffff027224 */ /* 0x000fce00078e000e */
[----:B------:R-:W-:Y:S05]  /*13470*/  WARPSYNC.COLLECTIVE R15, `(.L_x_360) ;  /* 0x000000000f087348 */ /* 0x000fea0003c00000 */
[----:B------:R0:W1:Y:S02]  /*13480*/  SHFL.IDX P6, R14, R13, R12, R11 ;  /* 0x0000000c0d0e7389 */ /* 0x00006400000c000b */
[----:B01----:R-:W-:Y:S01]  /*13490*/  ENDCOLLECTIVE ;  /* 0x000000000000791b */ /* 0x003fe20003800000 */
.L_x_360:
[----:B------:R-:W-:Y:S02]  /*134a0*/  IMAD.MOV.U32 R13, RZ, RZ, R7 ;  /* 0x000000ffff0d7224 */ /* 0x000fe400078e0007 */
[----:B------:R-:W-:Y:S01]  /*134b0*/  IMAD.MOV.U32 R12, RZ, RZ, 0x2 ;  /* 0x00000002ff0c7424 */ /* 0x000fe200078e00ff */
[C---:B------:R-:W-:Y:S02]  /*134c0*/  @P5 IADD3 R9, P0, R33.reuse, R14, RZ ;  /* 0x0000000e21095210 */ /* 0x040fe40007f1e0ff */
[----:B------:R-:W-:-:S03]  /*134d0*/  ISETP.GE.AND P6, PT, R33, R19, PT ;  /* 0x000000132100720c */ /* 0x000fc60003fc6270 */
[----:B------:R-:W-:Y:S02]  /*134e0*/  @P5 IMAD.X R10, RZ, RZ, R2, P0 ;  /* 0x000000ffff0a5224 */ /* 0x000fe400000e0602 */
[----:B------:R-:W-:Y:S02]  /*134f0*/  @P5 IMAD.MOV.U32 R2, RZ, RZ, R9 ;  /* 0x000000ffff025224 */ /* 0x000fe400078e0009 */
[----:B------:R-:W-:-:S06]  /*13500*/  @P5 IMAD.MOV.U32 R3, RZ, RZ, R10 ;  /* 0x000000ffff035224 */ /* 0x000fcc00078e000a */
[----:B------:R-:W-:Y:S01]  /*13510*/  @!PT LDS RZ, [RZ] ;  /* 0x00000000fffff984 */ /* 0x000fe20000000800 */
[----:B------:R-:W-:Y:S01]  /*13520*/  @!PT LDS RZ, [RZ] ;  /* 0x00000000fffff984 */ /* 0x000fe20000000800 */
[----:B------:R-:W-:Y:S01]  /*13530*/  @!PT LDS RZ, [RZ] ;  /* 0x00000000fffff984 */ /* 0x000fe20000000800 */
[----:B------:R0:W-:Y:S02]  /*13540*/  @P5 LDGSTS.E.BYPASS.LTC128B.128 [R0+0x24a00], desc[UR50][R2.64], !P6 ;  /* 0x24a0000002005fae */ /* 0x0001e4000f101d72 */
[----:B0-----:R-:W-:Y:S05]  /*13550*/  WARPSYNC.COLLECTIVE R15, `(.L_x_361) ;  /* 0x000000000f087348 */ /* 0x001fea0003c00000 */
[----:B------:R1:W2:Y:S02]  /*13560*/  SHFL.IDX P6, R14, R13, R12, R11 ;  /* 0x0000000c0d0e7389 */ /* 0x0002a400000c000b */
[----:B012---:R-:W-:Y:S01]  /*13570*/  ENDCOLLECTIVE ;  /* 0x000000000000791b */ /* 0x007fe20003800000 */
.L_x_361:
[----:B------:R-:W-:Y:S01]  /*13580*/  @!PT LDS RZ, [RZ] ;  /* 0x00000000fffff984 */ /* 0x000fe20000000800 */
[----:B------:R-:W-:Y:S01]  /*13590*/  @!PT LDS RZ, [RZ] ;  /* 0x00000000fffff984 */ /* 0x000fe20000000800 */
[----:B------:R-:W-:Y:S01]  /*135a0*/  @!PT LDS RZ, [RZ] ;  /* 0x00000000fffff984 */ /* 0x000fe20000000800 */
[----:B------:R-:W-:Y:S04]  /*135b0*/  @P5 LDGSTS.E.BYPASS.LTC128B.128 [R0+0x27200], desc[UR50][R2.64+0x40], !P2 ;  /* 0x2720004002005fae */ /* 0x000fe8000d101d72 */
[----:B------:R0:W-:Y:S01]  /*135c0*/  @P5 LDGSTS.E.BYPASS.LTC128B.128 [R0+0x29a00], desc[UR50][R2.64+0x80], !P1 ;  /* 0x29a0008002005fae */ /* 0x0001e2000c901d72 */
[----:B------:R-:W-:Y:S01]  /*135d0*/  ISETP.GE.AND P5, PT, R33, R19, PT ;  /* 0x000000132100720c */ /* 0x000fe20003fa6270 */
[----:B------:R-:W-:Y:S02]  /*135e0*/  IMAD.MOV.U32 R13, RZ, RZ, R5 ;  /* 0x000000ffff0d7224 */ /* 0x000fe400078e0005 */
[----:B0-----:R-:W-:-:S10]  /*135f0*/  IMAD.MOV.U32 R2, RZ, RZ, R14 ;  /* 0x000000ffff027224 */ /* 0x001fd400078e000e */
[----:B------:R-:W-:Y:S05]  /*13600*/  WARPSYNC.COLLECTIVE R15, `(.L_x_362) ;  /* 0x000000000f087348 */ /* 0x000fea0003c00000 */
[----:B------:R0:W1:Y:S02]  /*13610*/  SHFL.IDX P6, R14, R13, R12, R11 ;  /* 0x0000000c0d0e7389 */ /* 0x00006400000c000b */
[----:B01----:R-:W-:Y:S01]  /*13620*/  ENDCOLLECTIVE ;  /* 0x000000000000791b */ /* 0x003fe20003800000 */
.L_x_362:
[----:B------:R-:W-:Y:S02]  /*13630*/  IMAD.MOV.U32 R13, RZ, RZ, R7 ;  /* 0x000000ffff0d7224 */ /* 0x000fe400078e0007 */
[----:B------:R-:W-:Y:S01]  /*13640*/  IMAD.MOV.U32 R12, RZ, RZ, 0x3 ;  /* 0x00000003ff0c7424 */ /* 0x000fe200078e00ff */
[----:B------:R-:W-:-:S13]  /*13650*/  @P4 IADD3 R9, P0, R33, R14, RZ ;  /* 0x0000000e21094210 */ /* 0x000fda0007f1e0ff */
[----:B------:R-:W-:Y:S05]  /*13660*/  WARPSYNC.COLLECTIVE R15, `(.L_x_363) ;  /* 0x000000000f087348 */ /* 0x000fea0003c00000 */
[----:B------:R0:W1:Y:S02]  /*13670*/  SHFL.IDX P6, R14, R13, R12, R11 ;  /* 0x0000000c0d0e7389 */ /* 0x00006400000c000b */
[----:B01----:R-:W-:Y:S01]  /*13680*/  ENDCOLLECTIVE ;  /* 0x000000000000791b */ /* 0x003fe20003800000 */
.L_x_363:
        /* <DEDUP_REMOVED lines=14> */
.L_x_364:
[----:B------:R-:W-:Y:S02]  /*13770*/  IMAD.MOV.U32 R13, RZ, RZ, R8 ;  /* 0x000000ffff0d7224 */ /* 0x000fe400078e0008 */
[----:B------:R-:W-:Y:S01]  /*13780*/  IMAD.MOV.U32 R12, RZ, RZ, RZ ;  /* 0x000000ffff0c7224 */ /* 0x000fe200078e00ff */
[----:B------:R-:W-:-:S05]  /*13790*/  @P3 IADD3 R14, P0, R33, R14, RZ ;  /* 0x0000000e210e3210 */ /* 0x000fca0007f1e0ff */
[----:B------:R-:W-:-:S08]  /*137a0*/  @P3 IMAD.MOV.U32 R2, RZ, RZ, R14 ;  /* 0x000000ffff023224 */ /* 0x000fd000078e000e */
[----:B------:R-:W-:Y:S05]  /*137b0*/  WARPSYNC.COLLECTIVE R15, `(.L_x_365) ;  /* 0x000000000f087348 */ /* 0x000fea0003c00000 */
[----:B------:R0:W1:Y:S02]  /*137c0*/  SHFL.IDX P6, R14, R13, R12, R11 ;  /* 0x0000000c0d0e7389 */ /* 0x00006400000c000b */
[----:B01----:R-:W-:Y:S01]  /*137d0*/  ENDCOLLECTIVE ;  /* 0x000000000000791b */ /* 0x003fe20003800000 */
.L_x_365:
[----:B------:R-:W-:-:S04]  /*137e0*/  @P3 IMAD.X R9, RZ, RZ, R7, P0 ;  /* 0x000000ffff093224 */ /* 0x000fc800000e0607 */
        /* <DEDUP_REMOVED lines=12> */
.L_x_366:
[----:B------:R-:W-:Y:S05]  /*138b0*/  BRA `(.L_x_367) ;  /* 0xffffffb000507947 */ /* 0x000fea000383ffff */
.L_x_276:
[----:B------:R-:W-:Y:S02]  /*138c0*/  IMAD.MOV.U32 R13, RZ, RZ, R4 ;  /* 0x000000ffff0d7224 */ /* 0x000fe400078e0004 */
[----:B------:R-:W-:Y:S02]  /*138d0*/  IMAD.MOV.U32 R12, RZ, RZ, RZ ;  /* 0x000000ffff0c7224 */ /* 0x000fe400078e00ff */
[----:B------:R-:W-:Y:S02]  /*138e0*/  IMAD.MOV.U32 R11, RZ, RZ, 0x1c1f ;  /* 0x00001c1fff0b7424 */ /* 0x000fe400078e00ff */
[----:B------:R-:W-:Y:S02]  /*138f0*/  IMAD.MOV.U32 R15, RZ, RZ, -0x1 ;  /* 0xffffffffff0f7424 */ /* 0x000fe400078e00ff */
[----:B------:R-:W-:Y:S02]  /*13900*/  IMAD R5, R5, UR41, RZ ;  /* 0x0000002905057c24 */ /* 0x000fe4000f8e02ff */
[----:B------:R-:W-:-:S07]  /*13910*/  IMAD.IADD R6, R17, 0x1, R6 ;  /* 0x0000000111067824 */ /* 0x000fce00078e0206 */
[----:B----45:R-:W-:Y:S05]  /*13920*/  WARPSYNC.COLLECTIVE R15, `(.L_x_368) ;  /* 0x000000000f087348 */ /* 0x030fea0003c00000 */
[----:B----4-:R0:W1:Y:S02]  /*13930*/  SHFL.IDX P6, R14, R13, R12, R11 ;  /* 0x0000000c0d0e7389 */ /* 0x01006400000c000b */
[----:B01---5:R-:W-:Y:S01]  /*13940*/  ENDCOLLECTIVE ;  /* 0x000000000000791b */ /* 0x023fe20003800000 */
.L_x_368:
[C---:B------:R-:W-:Y:S01]  /*13950*/  VIADD R8, R6.reuse, 0x20 ;  /* 0x0000002006087836 */ /* 0x040fe20000000000 */
[----:B------:R-:W-:Y:S01]  /*13960*/  ISETP.GE.AND P0, PT, R6, R5, PT ;  /* 0x000000050600720c */ /* 0x000fe20003f06270 */
[----:B------:R-:W-:Y:S02]  /*13970*/  IMAD.MOV.U32 R13, RZ, RZ, R0 ;  /* 0x000000ffff0d7224 */ /* 0x000fe400078e0000 */
[----:B------:R-:W-:-:S10]  /*13980*/  IMAD.MOV.U32 R2, RZ, RZ, R14 ;  /* 0x000000ffff027224 */ /* 0x000fd400078e000e */
[----:B------:R-:W-:Y:S05]  /*13990*/  WARPSYNC.COLLECTIVE R15, `(.L_x_369) ;  /* 0x000000000f087348 */ /* 0x000fea0003c00000 */
[----:B------:R0:W1:Y:S02]  /*139a0*/  SHFL.IDX P6, R14, R13, R12, R11 ;  /* 0x0000000c0d0e7389 */ /* 0x00006400000c000b */
[----:B01----:R-:W-:Y:S01]  /*139b0*/  ENDCOLLECTIVE ;  /* 0x000000000000791b */ /* 0x003fe20003800000 */
.L_x_369:
        /* <DEDUP_REMOVED lines=8> */
.L_x_370:
[----:B------:R-:W-:Y:S01]  /*13a40*/  @!PT LDS RZ, [RZ] ;  /* 0x00000000fffff984 */ /* 0x000fe20000000800 */
[----:B------:R-:W-:Y:S01]  /*13a50*/  @!PT LDS RZ, [RZ] ;  /* 0x00000000fffff984 */ /* 0x000fe20000000800 */
[----:B------:R-:W-:Y:S01]  /*13a60*/  @!PT LDS RZ, [RZ] ;  /* 0x00000000fffff984 */ /* 0x000fe20000000800 */
[----:B------:R0:W-:Y:S04]  /*13a70*/  @!P0 LDGSTS.E.BYPASS.LTC128B.128 [R10+0x1e200], desc[UR50][R2.64], !P3 ;  /* 0x1e200000020a8fae */ /* 0x0001e8000d901d72 */
[----:B------:R0:W-:Y:S04]  /*13a80*/  @!P0 LDGSTS.E.BYPASS.LTC128B.128 [R10+0x20200], desc[UR50][R2.64+0x40], !P2 ;  /* 0x20200040020a8fae */ /* 0x0001e8000d101d72 */
[----:B------:R0:W-:Y:S01]  /*13a90*/  @!P0 LDGSTS.E.BYPASS.LTC128B.128 [R10+0x22200], desc[UR50][R2.64+0x80], !P1 ;  /* 0x22200080020a8fae */ /* 0x0001e2000c901d72 */
[----:B------:R-:W-:Y:S01]  /*13aa0*/  ISETP.GE.AND P0, PT, R8, R5, PT ;  /* 0x000000050800720c */ /* 0x000fe20003f06270 */
[----:B------:R-:W-:-:S02]  /*13ab0*/  IMAD.MOV.U32 R13, RZ, RZ, R0 ;  /* 0x000000ffff0d7224 */ /* 0x000fc400078e0000 */
[----:B------:R-:W-:Y:S02]  /*13ac0*/  VIADD R8, R6, 0x40 ;  /* 0x0000004006087836 */ /* 0x000fe40000000000 */
[----:B------:R-:W-:-:S08]  /*13ad0*/  IMAD.MOV.U32 R7, RZ, RZ, R14 ;  /* 0x000000ffff077224 */ /* 0x000fd000078e000e */
[----:B0-----:R-:W-:Y:S05]  /*13ae0*/  WARPSYNC.COLLECTIVE R15, `(.L_x_371) ;  /* 0x000000000f087348 */ /* 0x001fea0003c00000 */
[----:B------:R1:W2:Y:S02]  /*13af0*/  SHFL.IDX P6, R14, R13, R12, R11 ;  /* 0x0000000c0d0e7389 */ /* 0x0002a400000c000b */
[----:B012---:R-:W-:Y:S01]  /*13b00*/  ENDCOLLECTIVE ;  /* 0x000000000000791b */ /* 0x007fe20003800000 */
.L_x_371:
[----:B------:R-:W-:Y:S02]  /*13b10*/  IMAD.MOV.U32 R13, RZ, RZ, R4 ;  /* 0x000000ffff0d7224 */ /* 0x000fe400078e0004 */
[----:B------:R-:W-:Y:S01]  /*13b20*/  IMAD.MOV.U32 R12, RZ, RZ, 0x2 ;  /* 0x00000002ff0c7424 */ /* 0x000fe200078e00ff */
[----:B------:R-:W-:-:S05]  /*13b30*/  @!P0 IADD3 R14, P4, R33, R14, RZ ;  /* 0x0000000e210e8210 */ /* 0x000fca0007f9e0ff */
[----:B------:R-:W-:-:S08]  /*13b40*/  @!P0 IMAD.MOV.U32 R2, RZ, RZ, R14 ;  /* 0x000000ffff028224 */ /* 0x000fd000078e000e */
[----:B------:R-:W-:Y:S05]  /*13b50*/  WARPSYNC.COLLECTIVE R15, `(.L_x_372) ;  /* 0x000000000f087348 */ /* 0x000fea0003c00000 */
[----:B------:R0:W1:Y:S02]  /*13b60*/  SHFL.IDX P6, R14, R13, R12, R11 ;  /* 0x0000000c0d0e7389 */ /* 0x00006400000c000b */
[----:B01----:R-:W-:Y:S01]  /*13b70*/  ENDCOLLECTIVE ;  /* 0x000000000000791b */ /* 0x003fe20003800000 */
.L_x_372:
        /* <DEDUP_REMOVED lines=9> */
[----:B------:R-:W-:Y:S01]  /*13c10*/  ISETP.GE.AND P0, PT, R8, R5, PT ;  /* 0x000000050800720c */ /* 0x000fe20003f06270 */
[----:B------:R-:W-:-:S12]  /*13c20*/  IMAD.MOV.U32 R7, RZ, RZ, R14 ;  /* 0x000000ffff077224 */ /* 0x000fd800078e000e */
[----:B0-----:R-:W-:Y:S05]  /*13c30*/  WARPSYNC.COLLECTIVE R15, `(.L_x_373) ;  /* 0x000000000f087348 */ /* 0x001fea0003c00000 */
[----:B------:R1:W2:Y:S02]  /*13c40*/  SHFL.IDX P6, R14, R13, R12, R11 ;  /* 0x0000000c0d0e7389 */ /* 0x0002a400000c000b */
[----:B012---:R-:W-:Y:S01]  /*13c50*/  ENDCOLLECTIVE ;  /* 0x000000000000791b */ /* 0x007fe20003800000 */
.L_x_373:
[----:B------:R-:W-:Y:S02]  /*13c60*/  IMAD.MOV.U32 R13, RZ, RZ, R4 ;  /* 0x000000ffff0d7224 */ /* 0x000fe400078e0004 */
[----:B------:R-:W-:Y:S01]  /*13c70*/  IMAD.MOV.U32 R12, RZ, RZ, 0x3 ;  /* 0x00000003ff0c7424 */ /* 0x000fe200078e00ff */
[----:B------:R-:W-:-:S05]  /*13c80*/  @!P0 IADD3 R14, P4, R33, R14, RZ ;  /* 0x0000000e210e8210 */ /* 0x000fca0007f9e0ff */
[----:B------:R-:W-:-:S08]  /*13c90*/  @!P0 IMAD.MOV.U32 R2, RZ, RZ, R14 ;  /* 0x000000ffff028224 */ /* 0x000fd000078e000e */
[----:B------:R-:W-:Y:S05]  /*13ca0*/  WARPSYNC.COLLECTIVE R15, `(.L_x_374) ;  /* 0x000000000f087348 */ /* 0x000fea0003c00000 */
[----:B------:R0:W1:Y:S02]  /*13cb0*/  SHFL.IDX P6, R14, R13, R12, R11 ;  /* 0x0000000c0d0e7389 */ /* 0x00006400000c000b */
[----:B01----:R-:W-:Y:S01]  /*13cc0*/  ENDCOLLECTIVE ;  /* 0x000000000000791b */ /* 0x003fe20003800000 */
.L_x_374:
        /* <DEDUP_REMOVED lines=13> */
.L_x_375:
[----:B------:R-:W-:Y:S05]  /*13da0*/  BRA `(.L_x_376) ;  /* 0xffffffb400907947 */ /* 0x000fea000383ffff */
.L_x_281:
[----:B0-----:R0:W2:Y:S02]  /*13db0*/  SYNCS.PHASECHK.TRANS64.TRYWAIT P0, [R22+URZ+0x33420], R3 ;  /* 0x03342003160075a7 */ /* 0x0010a4000800017f */
[----:B--2---:R-:W-:Y:S05]  /*13dc0*/  @!P0 NANOSLEEP.SYNCS 0x989680 ;  /* 0x009896800000895d */ /* 0x004fea0003900000 */
[----:B------:R-:W2:Y:S02]  /*13dd0*/  @!P0 SYNCS.PHASECHK.TRANS64 P0, [R22+URZ+0x33420], R3 ;  /* 0x03342003160085a7 */ /* 0x000ea4000800007f */
[----:B--2---:R-:W-:Y:S05]  /*13de0*/  @!P0 BRA `(.L_x_281) ;  /* 0xfffffffc00f08947 */ /* 0x004fea000383ffff */
[----:B------:R-:W-:Y:S05]  /*13df0*/  BRA `(.L_x_377) ;  /* 0xffffffb800007947 */ /* 0x000fea000383ffff */
.L_x_285:
[----:B0-----:R0:W2:Y:S02]  /*13e00*/  SYNCS.PHASECHK.TRANS64.TRYWAIT P0, [R4+URZ+0x33480], R27 ;  /* 0x0334801b040075a7 */ /* 0x0010a4000800017f */
[----:B--2---:R-:W-:Y:S05]  /*13e10*/  @!P0 NANOSLEEP.SYNCS 0x989680 ;  /* 0x009896800000895d */ /* 0x004fea0003900000 */
[----:B------:R-:W2:Y:S02]  /*13e20*/  @!P0 SYNCS.PHASECHK.TRANS64 P0, [R4+URZ+0x33480], R27 ;  /* 0x0334801b040085a7 */ /* 0x000ea4000800007f */
[----:B--2---:R-:W-:Y:S05]  /*13e30*/  @!P0 BRA `(.L_x_285) ;  /* 0xfffffffc00f08947 */ /* 0x004fea000383ffff */
[----:B------:R-:W-:Y:S05]  /*13e40*/  BRA `(.L_x_378) ;  /* 0xffffffbc00307947 */ /* 0x000fea000383ffff */
.L_x_286:
        /* <DEDUP_REMOVED lines=8> */
.L_x_380:
[----:B------:R-:W-:Y:S05]  /*13ed0*/  BSYNC B0 ;  /* 0x0000000000007941 */ /* 0x000fea0003800000 */
.L_x_379:
        /* <DEDUP_REMOVED lines=8> */
.L_x_381:
[----:B------:R-:W-:Y:S02]  /*13f60*/  IMAD.MOV.U32 R13, RZ, RZ, R10 ;  /* 0x000000ffff0d7224 */ /* 0x000fe400078e000a */
[----:B------:R-:W-:Y:S02]  /*13f70*/  IMAD.MOV.U32 R12, RZ, RZ, 0x1 ;  /* 0x00000001ff0c7424 */ /* 0x000fe400078e00ff */
[----:B------:R-:W-:-:S07]  /*13f80*/  IMAD.MOV.U32 R2, RZ, RZ, R14 ;  /* 0x000000ffff027224 */ /* 0x000fce00078e000e */
[----:B------:R-:W-:Y:S05]  /*13f90*/  WARPSYNC.COLLECTIVE R15, `(.L_x_382) ;  /* 0x000000000f087348 */ /* 0x000fea0003c00000 */
[----:B------:R0:W1:Y:S02]  /*13fa0*/  SHFL.IDX P6, R14, R13, R12, R11 ;  /* 0x0000000c0d0e7389 */ /* 0x00006400000c000b */
[----:B01----:R-:W-:Y:S01]  /*13fb0*/  ENDCOLLECTIVE ;  /* 0x000000000000791b */ /* 0x003fe20003800000 */
.L_x_382:
[----:B------:R-:W-:-:S05]  /*13fc0*/  IADD3 R2, P0, R33, R2, RZ ;  /* 0x0000000221027210 */ /* 0x000fca0007f1e0ff */
[----:B------:R-:W-:Y:S02]  /*13fd0*/  IMAD.X R3, RZ, RZ, R0, P0 ;  /* 0x000000ffff037224 */ /* 0x000fe400000e0600 */
[----:B------:R-:W-:Y:S02]  /*13fe0*/  IMAD.IADD R0, R22, 0x1, R35 ;  /* 0x0000000116007824 */ /* 0x000fe400078e0223 */
        /* <DEDUP_REMOVED lines=11> */
.L_x_383:
[----:B------:R-:W-:Y:S02]  /*140a0*/  IMAD.MOV.U32 R13, RZ, RZ, R10 ;  /* 0x000000ffff0d7224 */ /* 0x000fe400078e000a */
[----:B------:R-:W-:Y:S02]  /*140b0*/  IMAD.MOV.U32 R12, RZ, RZ, 0x2 ;  /* 0x00000002ff0c7424 */ /* 0x000fe400078e00ff */
[----:B------:R-:W-:-:S07]  /*140c0*/  IMAD.MOV.U32 R2, RZ, RZ, R14 ;  /* 0x000000ffff027224 */ /* 0x000fce00078e000e */
[----:B------:R-:W-:Y:S05]  /*140d0*/  WARPSYNC.COLLECTIVE R15, `(.L_x_384) ;  /* 0x000000000f087348 */ /* 0x000fea0003c00000 */
[----:B------:R0:W1:Y:S02]  /*140e0*/  SHFL.IDX P6, R14, R13, R12, R11 ;  /* 0x0000000c0d0e7389 */ /* 0x00006400000c000b */
[----:B01----:R-:W-:Y:S01]  /*140f0*/  ENDCOLLECTIVE ;  /* 0x000000000000791b */ /* 0x003fe20003800000 */
.L_x_384:
        /* <DEDUP_REMOVED lines=13> */
.L_x_385:
[----:B------:R-:W-:Y:S02]  /*141d0*/  IMAD.MOV.U32 R13, RZ, RZ, R10 ;  /* 0x000000ffff0d7224 */ /* 0x000fe400078e000a */
[----:B------:R-:W-:Y:S02]  /*141e0*/  IMAD.MOV.U32 R12, RZ, RZ, 0x3 ;  /* 0x00000003ff0c7424 */ /* 0x000fe400078e00ff */
[----:B------:R-:W-:-:S07]  /*141f0*/  IMAD.MOV.U32 R2, RZ, RZ, R14 ;  /* 0x000000ffff027224 */ /* 0x000fce00078e000e */
[----:B------:R-:W-:Y:S05]  /*14200*/  WARPSYNC.COLLECTIVE R15, `(.L_x_386) ;  /* 0x000000000f087348 */ /* 0x000fea0003c00000 */
[----:B------:R0:W1:Y:S02]  /*14210*/  SHFL.IDX P6, R14, R13, R12, R11 ;  /* 0x0000000c0d0e7389 */ /* 0x00006400000c000b */
[----:B01----:R-:W-:Y:S01]  /*14220*/  ENDCOLLECTIVE ;  /* 0x000000000000791b */ /* 0x003fe20003800000 */
.L_x_386:
        /* <DEDUP_REMOVED lines=13> */
.L_x_387:
[----:B------:R-:W-:Y:S02]  /*14300*/  IMAD.MOV.U32 R13, RZ, RZ, R23 ;  /* 0x000000ffff0d7224 */ /* 0x000fe400078e0017 */
[----:B------:R-:W-:Y:S02]  /*14310*/  IMAD.MOV.U32 R12, RZ, RZ, RZ ;  /* 0x000000ffff0c7224 */ /* 0x000fe400078e00ff */
[----:B------:R-:W-:-:S07]  /*14320*/  IMAD.MOV.U32 R2, RZ, RZ, R14 ;  /* 0x000000ffff027224 */ /* 0x000fce00078e000e */
[----:B------:R-:W-:Y:S05]  /*14330*/  WARPSYNC.COLLECTIVE R15, `(.L_x_388) ;  /* 0x000000000f087348 */ /* 0x000fea0003c00000 */
[----:B------:R0:W1:Y:S02]  /*14340*/  SHFL.IDX P6, R14, R13, R12, R11 ;  /* 0x0000000c0d0e7389 */ /* 0x00006400000c000b */
[----:B01----:R-:W-:Y:S01]  /*14350*/  ENDCOLLECTIVE ;  /* 0x000000000000791b */ /* 0x003fe20003800000 */
.L_x_388:
        /* <DEDUP_REMOVED lines=13> */
.L_x_389:
[----:B------:R-:W-:Y:S01]  /*14430*/  IMAD.MOV.U32 R2, RZ, RZ, R14 ;  /* 0x000000ffff027224 */ /* 0x000fe200078e000e */
[----:B------:R-:W-:Y:S06]  /*14440*/  BRA `(.L_x_390) ;  /* 0xffffffb800d07947 */ /* 0x000fec000383ffff */
.L_x_291:
[----:B---3--:R3:W4:Y:S02]  /*14450*/  SYNCS.PHASECHK.TRANS64.TRYWAIT P0, [R4+URZ+0x33440], R27 ;  /* 0x0334401b040075a7 */ /* 0x008724000800017f */
[----:B----4-:R-:W-:Y:S05]  /*14460*/  @!P0 NANOSLEEP.SYNCS 0x989680 ;  /* 0x009896800000895d */ /* 0x010fea0003900000 */
[----:B------:R-:W4:Y:S02]  /*14470*/  @!P0 SYNCS.PHASECHK.TRANS64 P0, [R4+URZ+0x33440], R27 ;  /* 0x0334401b040085a7 */ /* 0x000f24000800007f */
[----:B----4-:R-:W-:Y:S05]  /*14480*/  @!P0 BRA `(.L_x_291) ;  /* 0xfffffffc00f08947 */ /* 0x010fea000383ffff */
[----:B------:R-:W-:Y:S05]  /*14490*/  BRA `(.L_x_391) ;  /* 0xffffffbc00287947 */ /* 0x000fea000383ffff */
.L_x_292:
        /* <DEDUP_REMOVED lines=8> */
.L_x_393:
[----:B------:R-:W-:Y:S05]  /*14520*/  BSYNC B0 ;  /* 0x0000000000007941 */ /* 0x000fea0003800000 */
.L_x_392:
        /* <DEDUP_REMOVED lines=8> */
.L_x_394:
[----:B------:R-:W-:Y:S02]  /*145b0*/  IMAD.MOV.U32 R13, RZ, RZ, R8 ;  /* 0x000000ffff0d7224 */ /* 0x000fe400078e0008 */
[----:B------:R-:W-:Y:S02]  /*145c0*/  IMAD.MOV.U32 R12, RZ, RZ, 0x1 ;  /* 0x00000001ff0c7424 */ /* 0x000fe400078e00ff */
[----:B------:R-:W-:-:S07]  /*145d0*/  IMAD.MOV.U32 R2, RZ, RZ, R14 ;  /* 0x000000ffff027224 */ /* 0x000fce00078e000e */
[----:B------:R-:W-:Y:S05]  /*145e0*/  WARPSYNC.COLLECTIVE R15, `(.L_x_395) ;  /* 0x000000000f087348 */ /* 0x000fea0003c00000 */
[----:B------:R0:W1:Y:S02]  /*145f0*/  SHFL.IDX P6, R14, R13, R12, R11 ;  /* 0x0000000c0d0e7389 */ /* 0x00006400000c000b */
[----:B01----:R-:W-:Y:S01]  /*14600*/  ENDCOLLECTIVE ;  /* 0x000000000000791b */ /* 0x003fe20003800000 */
.L_x_395:
[----:B------:R-:W-:-:S05]  /*14610*/  IADD3 R2, P0, R33, R2, RZ ;  /* 0x0000000221027210 */ /* 0x000fca0007f1e0ff */
[----:B------:R-:W-:-:S05]  /*14620*/  IMAD.X R3, RZ, RZ, R3, P0 ;  /* 0x000000ffff037224 */ /* 0x000fca00000e0603 */
[----:B------:R-:W-:Y:S01]  /*14630*/  @!PT LDS RZ, [RZ] ;  /* 0x00000000fffff984 */ /* 0x000fe20000000800 */
[----:B------:R-:W-:Y:S01]  /*14640*/  @!PT LDS RZ, [RZ] ;  /* 0x00000000fffff984 */ /* 0x000fe20000000800 */
[----:B------:R-:W-:Y:S01]  /*14650*/  @!PT LDS RZ, [RZ] ;  /* 0x00000000fffff984 */ /* 0x000fe20000000800 */
[----:B------:R-:W-:Y:S01]  /*14660*/  LDGSTS.E.BYPASS.LTC128B.128 [R0+0x24200], desc[UR50][R2.64], !P4 ;  /* 0x2420000002007fae */ /* 0x000fe2000e101d72 */
[----:B------:R-:W-:-:S03]  /*14670*/  IMAD.MOV.U32 R13, RZ, RZ, R5 ;  /* 0x000000ffff0d7224 */ /* 0x000fc600078e0005 */
[----:B------:R-:W-:Y:S04]  /*14680*/  LDGSTS.E.BYPASS.LTC128B.128 [R0+0x26a00], desc[UR50][R2.64+0x40], !P3 ;  /* 0x26a0004002007fae */ /* 0x000fe8000d901d72 */
[----:B------:R0:W-:Y:S02]  /*14690*/  LDGSTS.E.BYPASS.LTC128B.128 [R0+0x29200], desc[UR50][R2.64+0x80], !P1 ;  /* 0x2920008002007fae */ /* 0x0001e4000c901d72 */
[----:B0-----:R-:W-:-:S07]  /*146a0*/  IMAD.MOV.U32 R3, RZ, RZ, R14 ;  /* 0x000000ffff037224 */ /* 0x001fce00078e000e */
[----:B------:R-:W-:Y:S05]  /*146b0*/  WARPSYNC.COLLECTIVE R15, `(.L_x_396) ;  /* 0x000000000f087348 */ /* 0x000fea0003c00000 */
[----:B------:R0:W1:Y:S02]  /*146c0*/  SHFL.IDX P6, R14, R13, R12, R11 ;  /* 0x0000000c0d0e7389 */ /* 0x00006400000c000b */
[----:B01----:R-:W-:Y:S01]  /*146d0*/  ENDCOLLECTIVE ;  /* 0x000000000000791b */ /* 0x003fe20003800000 */
.L_x_396:
[----:B------:R-:W-:Y:S02]  /*146e0*/  IMAD.MOV.U32 R13, RZ, RZ, R8 ;  /* 0x000000ffff0d7224 */ /* 0x000fe400078e0008 */
[----:B------:R-:W-:Y:S02]  /*146f0*/  IMAD.MOV.U32 R12, RZ, RZ, 0x2 ;  /* 0x00000002ff0c7424 */ /* 0x000fe400078e00ff */
[----:B------:R-:W-:-:S07]  /*14700*/  IMAD.MOV.U32 R2, RZ, RZ, R14 ;  /* 0x000000ffff027224 */ /* 0x000fce00078e000e */
[----:B------:R-:W-:Y:S05]  /*14710*/  WARPSYNC.COLLECTIVE R15, `(.L_x_397) ;  /* 0x000000000f087348 */ /* 0x000fea0003c00000 */
[----:B------:R0:W1:Y:S02]  /*14720*/  SHFL.IDX P6, R14, R13, R12, R11 ;  /* 0x0000000c0d0e7389 */ /* 0x00006400000c000b */
[----:B01----:R-:W-:Y:S01]  /*14730*/  ENDCOLLECTIVE ;  /* 0x000000000000791b */ /* 0x003fe20003800000 */
.L_x_397:
        /* <DEDUP_REMOVED lines=13> */
.L_x_398:
[----:B------:R-:W-:Y:S02]  /*14810*/  IMAD.MOV.U32 R13, RZ, RZ, R8 ;  /* 0x000000ffff0d7224 */ /* 0x000fe400078e0008 */
[----:B------:R-:W-:Y:S02]  /*14820*/  IMAD.MOV.U32 R12, RZ, RZ, 0x3 ;  /* 0x00000003ff0c7424 */ /* 0x000fe400078e00ff */
[----:B------:R-:W-:-:S07]  /*14830*/  IMAD.MOV.U32 R2, RZ, RZ, R14 ;  /* 0x000000ffff027224 */ /* 0x000fce00078e000e */
[----:B------:R-:W-:Y:S05]  /*14840*/  WARPSYNC.COLLECTIVE R15, `(.L_x_399) ;  /* 0x000000000f087348 */ /* 0x000fea0003c00000 */
[----:B------:R0:W1:Y:S02]  /*14850*/  SHFL.IDX P6, R14, R13, R12, R11 ;  /* 0x0000000c0d0e7389 */ /* 0x00006400000c000b */
[----:B01----:R-:W-:Y:S01]  /*14860*/  ENDCOLLECTIVE ;  /* 0x000000000000791b */ /* 0x003fe20003800000 */
.L_x_399:
        /* <DEDUP_REMOVED lines=13> */
.L_x_400:
[----:B------:R-:W-:Y:S02]  /*14940*/  IMAD.MOV.U32 R13, RZ, RZ, R10 ;  /* 0x000000ffff0d7224 */ /* 0x000fe400078e000a */
[----:B------:R-:W-:Y:S02]  /*14950*/  IMAD.MOV.U32 R12, RZ, RZ, RZ ;  /* 0x000000ffff0c7224 */ /* 0x000fe400078e00ff */
[----:B------:R-:W-:-:S07]  /*14960*/  IMAD.MOV.U32 R2, RZ, RZ, R14 ;  /* 0x000000ffff027224 */ /* 0x000fce00078e000e */
[----:B------:R-:W-:Y:S05]  /*14970*/  WARPSYNC.COLLECTIVE R15, `(.L_x_401) ;  /* 0x000000000f087348 */ /* 0x000fea0003c00000 */
[----:B------:R0:W1:Y:S02]  /*14980*/  SHFL.IDX P6, R14, R13, R12, R11 ;  /* 0x0000000c0d0e7389 */ /* 0x00006400000c000b */
[----:B01----:R-:W-:Y:S01]  /*14990*/  ENDCOLLECTIVE ;  /* 0x000000000000791b */ /* 0x003fe20003800000 */
.L_x_401:
        /* <DEDUP_REMOVED lines=13> */
.L_x_402:
[----:B------:R-:W-:Y:S05]  /*14a70*/  BRA `(.L_x_403) ;  /* 0xffffffb800c07947 */ /* 0x000fea000383ffff */
.L_x_297:
[----:B0-----:R0:W4:Y:S02]  /*14a80*/  SYNCS.PHASECHK.TRANS64.TRYWAIT P1, [R0+URZ+0x33470], R3 ;  /* 0x03347003000075a7 */ /* 0x001124000802017f */
[----:B----4-:R-:W-:Y:S05]  /*14a90*/  @!P1 NANOSLEEP.SYNCS 0x989680 ;  /* 0x009896800000995d */ /* 0x010fea0003900000 */
[----:B------:R-:W4:Y:S02]  /*14aa0*/  @!P1 SYNCS.PHASECHK.TRANS64 P1, [R0+URZ+0x33470], R3 ;  /* 0x03347003000095a7 */ /* 0x000f24000802007f */
[----:B----4-:R-:W-:Y:S05]  /*14ab0*/  @!P1 BRA `(.L_x_297) ;  /* 0xfffffffc00f09947 */ /* 0x010fea000383ffff */
[----:B------:R-:W-:Y:S05]  /*14ac0*/  BRA `(.L_x_404) ;  /* 0xffffffbc002c7947 */ /* 0x000fea000383ffff */
.L_x_299:
[----:B0-----:R0:W4:Y:S02]  /*14ad0*/  SYNCS.PHASECHK.TRANS64.TRYWAIT P1, [R0+URZ+0x33460], R3 ;  /* 0x03346003000075a7 */ /* 0x001124000802017f */
[----:B----4-:R-:W-:Y:S05]  /*14ae0*/  @!P1 NANOSLEEP.SYNCS 0x989680 ;  /* 0x009896800000995d */ /* 0x010fea0003900000 */
[----:B------:R-:W4:Y:S02]  /*14af0*/  @!P1 SYNCS.PHASECHK.TRANS64 P1, [R0+URZ+0x33460], R3 ;  /* 0x03346003000095a7 */ /* 0x000f24000802007f */
[----:B----4-:R-:W-:Y:S05]  /*14b00*/  @!P1 BRA `(.L_x_299) ;  /* 0xfffffffc00f09947 */ /* 0x010fea000383ffff */
[----:B------:R-:W-:Y:S05]  /*14b10*/  BRA `(.L_x_405) ;  /* 0xffffffbc003c7947 */ /* 0x000fea000383ffff */
.L_x_307:
[----:B0-----:R0:W2:Y:S02]  /*14b20*/  SYNCS.PHASECHK.TRANS64.TRYWAIT P1, [R3+URZ+0x33470], R0 ;  /* 0x03347000030075a7 */ /* 0x0010a4000802017f */
[----:B--2---:R-:W-:Y:S05]  /*14b30*/  @!P1 NANOSLEEP.SYNCS 0x989680 ;  /* 0x009896800000995d */ /* 0x004fea0003900000 */
[----:B------:R-:W2:Y:S02]  /*14b40*/  @!P1 SYNCS.PHASECHK.TRANS64 P1, [R3+URZ+0x33470], R0 ;  /* 0x03347000030095a7 */ /* 0x000ea4000802007f */
[----:B--2---:R-:W-:Y:S05]  /*14b50*/  @!P1 BRA `(.L_x_307) ;  /* 0xfffffffc00f09947 */ /* 0x004fea000383ffff */
[----:B------:R-:W-:Y:S05]  /*14b60*/  BRA `(.L_x_406) ;  /* 0xffffffc4006c7947 */ /* 0x000fea000383ffff */
.L_x_309:
[----:B0-----:R0:W2:Y:S02]  /*14b70*/  SYNCS.PHASECHK.TRANS64.TRYWAIT P1, [R3+URZ+0x33460], R0 ;  /* 0x03346000030075a7 */ /* 0x0010a4000802017f */
[----:B--2---:R-:W-:Y:S05]  /*14b80*/  @!P1 NANOSLEEP.SYNCS 0x989680 ;  /* 0x009896800000995d */ /* 0x004fea0003900000 */
[----:B------:R-:W2:Y:S02]  /*14b90*/  @!P1 SYNCS.PHASECHK.TRANS64 P1, [R3+URZ+0x33460], R0 ;  /* 0x03346000030095a7 */ /* 0x000ea4000802007f */
[----:B--2---:R-:W-:Y:S05]  /*14ba0*/  @!P1 BRA `(.L_x_309) ;  /* 0xfffffffc00f09947 */ /* 0x004fea000383ffff */
[----:B------:R-:W-:Y:S05]  /*14bb0*/  BRA `(.L_x_407) ;  /* 0xffffffc400787947 */ /* 0x000fea000383ffff */
.L_x_323:
[----:B0-----:R0:W2:Y:S02]  /*14bc0*/  SYNCS.PHASECHK.TRANS64.TRYWAIT P0, [R5+URZ+0x33420], R0 ;  /* 0x03342000050075a7 */ /* 0x0010a4000800017f */
[----:B--2---:R-:W-:Y:S05]  /*14bd0*/  @!P0 NANOSLEEP.SYNCS 0x989680 ;  /* 0x009896800000895d */ /* 0x004fea0003900000 */
[----:B------:R-:W2:Y:S02]  /*14be0*/  @!P0 SYNCS.PHASECHK.TRANS64 P0, [R5+URZ+0x33420], R0 ;  /* 0x03342000050085a7 */ /* 0x000ea4000800007f */
[----:B--2---:R-:W-:Y:S05]  /*14bf0*/  @!P0 BRA `(.L_x_323) ;  /* 0xfffffffc00f08947 */ /* 0x004fea000383ffff */
[----:B------:R-:W-:Y:S05]  /*14c00*/  BRA `(.L_x_408) ;  /* 0xffffffd400cc7947 */ /* 0x000fea000383ffff */
.L_x_324:
[----:B------:R-:W2:Y:S01]  /*14c10*/  S2R R2, SR_TID.X ;  /* 0x0000000000027919 */ /* 0x000ea20000002100 */
[----:B------:R-:W-:Y:S01]  /*14c20*/  BSSY B0, `(.L_x_409) ;  /* 0x000000a000007945 */ /* 0x000fe20003800000 */
[----:B------:R-:W-:Y:S02]  /*14c30*/  IMAD.MOV.U32 R12, RZ, RZ, RZ ;  /* 0x000000ffff0c7224 */ /* 0x000fe400078e00ff */
[----:B------:R-:W-:Y:S02]  /*14c40*/  IMAD.MOV.U32 R11, RZ, RZ, 0x1f ;  /* 0x0000001fff0b7424 */ /* 0x000fe400078e00ff */
[----:B------:R-:W-:Y:S01]  /*14c50*/  IMAD.MOV.U32 R15, RZ, RZ, -0x1 ;  /* 0xffffffffff0f7424 */ /* 0x000fe200078e00ff */
[----:B--2---:R-:W-:-:S04]  /*14c60*/  SHF.R.U32.HI R2, RZ, 0x5, R2 ;  /* 0x00000005ff027819 */ /* 0x004fc80000011602 */
[----:B------:R-:W-:-:S05]  /*14c70*/  LOP3.LUT R2, R2, 0x3, RZ, 0xc0, !PT ;  /* 0x0000000302027812 */ /* 0x000fca00078ec0ff */
[----:B------:R-:W-:-:S07]  /*14c80*/  IMAD.MOV.U32 R13, RZ, RZ, R2 ;  /* 0x000000ffff0d7224 */ /* 0x000fce00078e0002 */
[----:B01----:R-:W-:Y:S05]  /*14c90*/  WARPSYNC.COLLECTIVE R15, `(.L_x_410) ;  /* 0x000000000f087348 */ /* 0x003fea0003c00000 */
[----:B-1----:R1:W2:Y:S02]  /*14ca0*/  SHFL.IDX P6, R14, R13, R12, R11 ;  /* 0x0000000c0d0e7389 */ /* 0x0022a400000c000b */
[----:B012---:R-:W-:Y:S01]  /*14cb0*/  ENDCOLLECTIVE ;  /* 0x000000000000791b */ /* 0x007fe20003800000 */
.L_x_410:
[----:B------:R-:W-:Y:S05]  /*14cc0*/  BSYNC B0 ;  /* 0x0000000000007941 */ /* 0x000fea0003800000 */
.L_x_409:
[----:B------:R-:W-:Y:S05]  /*14cd0*/  BRA `(.L_x_411) ;  /* 0xffffffd400b47947 */ /* 0x000fea000383ffff */
.L_x_327:
[----:B------:R-:W-:Y:S01]  /*14ce0*/  BSSY B1, `(.L_x_412) ;  /* 0x0000006000017945 */ /* 0x000fe20003800000 */
[----:B------:R-:W-:-:S07]  /*14cf0*/  IMAD.MOV.U32 R15, RZ, RZ, -0x1 ;  /* 0xffffffffff0f7424 */ /* 0x000fce00078e00ff */
[----:B0-----:R-:W-:Y:S05]  /*14d00*/  WARPSYNC.COLLECTIVE R15, `(.L_x_413) ;  /* 0x000000000f0c7348 */ /* 0x001fea0003c00000 */
[----:B------:R-:W-:Y:S02]  /*14d10*/  ELECT P6, UR62, PT ;  /* 0x00000000003e782f */ /* 0x000fe400038c0000 */
[----:B------:R-:W-:Y:S01]  /*14d20*/  MOV R14, UR62 ;  /* 0x0000003e000e7c02 */ /* 0x000fe20008000f00 */
[----:B0-----:R-:W-:Y:S10]  /*14d30*/  ENDCOLLECTIVE ;  /* 0x000000000000791b */ /* 0x001ff40003800000 */
.L_x_413:
[----:B------:R-:W-:Y:S05]  /*14d40*/  BSYNC B1 ;  /* 0x0000000000017941 */ /* 0x000fea0003800000 */
.L_x_412:
[----:B------:R-:W-:Y:S05]  /*14d50*/  BRA `(.L_x_414) ;  /* 0xffffffd400ac7947 */ /* 0x000fea000383ffff */
.L_x_329:
[----:B0-----:R0:W1:Y:S02]  /*14d60*/  SYNCS.PHASECHK.TRANS64.TRYWAIT P1, [R3+URZ+0x33440], R2 ;  /* 0x03344002030075a7 */ /* 0x001064000802017f */
[----:B-1----:R-:W-:Y:S05]  /*14d70*/  @!P1 NANOSLEEP.SYNCS 0x989680 ;  /* 0x009896800000995d */ /* 0x002fea0003900000 */
[----:B------:R-:W1:Y:S02]  /*14d80*/  @!P1 SYNCS.PHASECHK.TRANS64 P1, [R3+URZ+0x33440], R2 ;  /* 0x03344002030095a7 */ /* 0x000e64000802007f */
[----:B-1----:R-:W-:Y:S05]  /*14d90*/  @!P1 BRA `(.L_x_329) ;  /* 0xfffffffc00f09947 */ /* 0x002fea000383ffff */
[----:B------:R-:W-:Y:S05]  /*14da0*/  BRA `(.L_x_415) ;  /* 0xffffffd400cc7947 */ /* 0x000fea000383ffff */
.L_x_331:
[----:B-1----:R1:W2:Y:S02]  /*14db0*/  SYNCS.PHASECHK.TRANS64.TRYWAIT P1, [R5+URZ+0x33440], R0 ;  /* 0x03344000050075a7 */ /* 0x0022a4000802017f */
[----:B--2---:R-:W-:Y:S05]  /*14dc0*/  @!P1 NANOSLEEP.SYNCS 0x989680 ;  /* 0x009896800000995d */ /* 0x004fea0003900000 */
[----:B------:R-:W2:Y:S02]  /*14dd0*/  @!P1 SYNCS.PHASECHK.TRANS64 P1, [R5+URZ+0x33440], R0 ;  /* 0x03344000050095a7 */ /* 0x000ea4000802007f */
[----:B--2---:R-:W-:Y:S05]  /*14de0*/  @!P1 BRA `(.L_x_331) ;  /* 0xfffffffc00f09947 */ /* 0x004fea000383ffff */
[----:B------:R-:W-:Y:S05]  /*14df0*/  BRA `(.L_x_416) ;  /* 0xffffffd400d87947 */ /* 0x000fea000383ffff */
.L_x_333:
[----:B--2---:R2:W3:Y:S02]  /*14e00*/  SYNCS.PHASECHK.TRANS64.TRYWAIT P1, [R3+URZ+0x33460], R2 ;  /* 0x03346002030075a7 */ /* 0x0044e4000802017f */
[----:B---3--:R-:W-:Y:S05]  /*14e10*/  @!P1 NANOSLEEP.SYNCS 0x989680 ;  /* 0x009896800000995d */ /* 0x008fea0003900000 */
[----:B------:R-:W3:Y:S02]  /*14e20*/  @!P1 SYNCS.PHASECHK.TRANS64 P1, [R3+URZ+0x33460], R2 ;  /* 0x03346002030095a7 */ /* 0x000ee4000802007f */
[----:B---3--:R-:W-:Y:S05]  /*14e30*/  @!P1 BRA `(.L_x_333) ;  /* 0xfffffffc00f09947 */ /* 0x008fea000383ffff */
[----:B------:R-:W-:Y:S05]  /*14e40*/  BRA `(.L_x_417) ;  /* 0xffffffd400d47947 */ /* 0x000fea000383ffff */
.L_x_335:
[----:B---3--:R3:W4:Y:S02]  /*14e50*/  SYNCS.PHASECHK.TRANS64.TRYWAIT P1, [R5+URZ+0x33460], R0 ;  /* 0x03346000050075a7 */ /* 0x008724000802017f */
[----:B----4-:R-:W-:Y:S05]  /*14e60*/  @!P1 NANOSLEEP.SYNCS 0x989680 ;  /* 0x009896800000995d */ /* 0x010fea0003900000 */
[----:B------:R-:W4:Y:S02]  /*14e70*/  @!P1 SYNCS.PHASECHK.TRANS64 P1, [R5+URZ+0x33460], R0 ;  /* 0x03346000050095a7 */ /* 0x000f24000802007f */
[----:B----4-:R-:W-:Y:S05]  /*14e80*/  @!P1 BRA `(.L_x_335) ;  /* 0xfffffffc00f09947 */ /* 0x010fea000383ffff */
[----:B------:R-:W-:Y:S05]  /*14e90*/  BRA `(.L_x_418) ;  /* 0xffffffd400d07947 */ /* 0x000fea000383ffff */
.L_x_337:
[----:B----4-:R4:W0:Y:S02]  /*14ea0*/  SYNCS.PHASECHK.TRANS64.TRYWAIT P1, [R3+URZ+0x33480], R2 ;  /* 0x03348002030075a7 */ /* 0x010824000802017f */
[----:B0-----:R-:W-:Y:S05]  /*14eb0*/  @!P1 NANOSLEEP.SYNCS 0x989680 ;  /* 0x009896800000995d */ /* 0x001fea0003900000 */
[----:B------:R-:W0:Y:S02]  /*14ec0*/  @!P1 SYNCS.PHASECHK.TRANS64 P1, [R3+URZ+0x33480], R2 ;  /* 0x03348002030095a7 */ /* 0x000e24000802007f */
[----:B0-----:R-:W-:Y:S05]  /*14ed0*/  @!P1 BRA `(.L_x_337) ;  /* 0xfffffffc00f09947 */ /* 0x001fea000383ffff */
[----:B------:R-:W-:Y:S05]  /*14ee0*/  BRA `(.L_x_419) ;  /* 0xffffffd400cc7947 */ /* 0x000fea000383ffff */
.L_x_420:
        /* <DEDUP_REMOVED lines=9> */
.L_x_3247:


//--------------------- .text._ZN7cutlass13device_kernelIN5flash11enable_sm90INS1_16FlashAttnFwdSm90INS1_25CollectiveMainloopFwdSm90ILi2EN4cute5tupleIJNS5_1CILi1EEES8_S8_EEENS6_IJNS7_ILi128EEENS7_ILi160EEENS7_ILi192EEEEEELi192ENS_12float_e4m3_tEfNS_4arch4Sm90ELb0ELb0ELb0ELb1ELb1ELb1ELb0ELb1ELb1ELb1ELb0ELb0EEENS1_21CollectiveEpilogueFwdINS6_IJSA_SC_SB_EEES9_NS_10bfloat16_tESG_Li256ELb1ELb1ELb0ELb1EEENS1_36VarlenDynamicPersistentTileSchedulerILi128ELi160ELi256ELi128ELb0ELb1ELb1ELb0ELb1ELb1EEEEEEEEEvNT_6ParamsE --------------------------
	.section	.text._ZN7cutlass13device_kernelIN5flash11enable_sm90INS1_16FlashAttnFwdSm90INS1_25CollectiveMainloopFwdSm90ILi2EN4cute5tupleIJNS5_1CILi1EEES8_S8_EEENS6_IJNS7_ILi128EEENS7_ILi160EEENS7_ILi192EEEEEELi192ENS_12float_e4m3_tEfNS_4arch4Sm90ELb0ELb0ELb0ELb1ELb1ELb1ELb0ELb1ELb1ELb1ELb0ELb0EEENS1_21CollectiveEpilogueFwdINS6_IJSA_SC_SB_EEES9_NS_10bfloat16_tESG_Li256ELb1ELb1ELb0ELb1EEENS1_36VarlenDynamicPersistentTileSchedulerILi128ELi160ELi256ELi128ELb0ELb1ELb1ELb0ELb1ELb1EEEEEEEEEvNT_6ParamsE,"ax",@progbits
	.align	128
.text._ZN7cutlass13device_kernelIN5flash11enable_sm90INS1_16FlashAttnFwdSm90INS1_25CollectiveMainloopFwdSm90ILi2EN4cute5tupleIJNS5_1CILi1EEES8_S8_EEENS6_IJNS7_ILi128EEENS7_ILi160EEENS7_ILi192EEEEEELi192ENS_12float_e4m3_tEfNS_4arch4Sm90ELb0ELb0ELb0ELb1ELb1ELb1ELb0ELb1ELb1ELb1ELb0ELb0EEENS1_21CollectiveEpilogueFwdINS6_IJSA_SC_SB_EEES9_NS_10bfloat16_tESG_Li256ELb1ELb1ELb0ELb1EEENS1_36VarlenDynamicPersistentTileSchedulerILi128ELi160ELi256ELi128ELb0ELb1ELb1ELb0ELb1ELb1EEEEEEEEEvNT_6ParamsE:
        .type           _ZN7cutlass13device_kernelIN5flash11enable_sm90INS1_16FlashAttnFwdSm90INS1_25CollectiveMainloopFwdSm90ILi2EN4cute5tupleIJNS5_1CILi1EEES8_S8_EEENS6_IJNS7_ILi128EEENS7_ILi160EEENS7_ILi192EEEEEELi192ENS_12float_e4m3_tEfNS_4arch4Sm90ELb0ELb0ELb0ELb1ELb1ELb1ELb0ELb1ELb1ELb1ELb0ELb0EEENS1_21CollectiveEpilogueFwdINS6_IJSA_SC_SB_EEES9_NS_10bfloat16_tESG_Li256ELb1ELb1ELb0ELb1EEENS1_36VarlenDynamicPersistentTileSchedulerILi128ELi160ELi256ELi128ELb0ELb1ELb1ELb0ELb1ELb1EEEEEEEEEvNT_6ParamsE,@function
        .size           _ZN7cutlass13device_kernelIN5flash11enable_sm90INS1_16FlashAttnFwdSm90INS1_25CollectiveMainloopFwdSm90ILi2EN4cute5tupleIJNS5_1CILi1EEES8_S8_EEENS6_IJNS7_ILi128EEENS7_ILi160EEENS7_ILi192EEEEEELi192ENS_12float_e4m3_tEfNS_4arch4Sm90ELb0ELb0ELb0ELb1ELb1ELb1ELb0ELb1ELb1ELb1ELb0ELb0EEENS1_21CollectiveEpilogueFwdINS6_IJSA_SC_SB_EEES9_NS_10bfloat16_tESG_Li256ELb1ELb1ELb0ELb1EEENS1_36VarlenDynamicPersistentTileSchedulerILi128ELi160ELi256ELi128ELb0ELb1ELb1ELb0ELb1ELb1EEEEEEEEEvNT_6ParamsE,(.L_x_3248 - _ZN7cutlass13device_kernelIN5flash11enable_sm90INS1_16FlashAttnFwdSm90INS1_25CollectiveMainloopFwdSm90ILi2EN4cute5tupleIJNS5_1CILi1EEES8_S8_EEENS6_IJNS7_ILi128EEENS7_ILi160EEENS7_ILi192EEEEEELi192ENS_12float_e4m3_tEfNS_4arch4Sm90ELb0ELb0ELb0ELb1ELb1ELb1ELb0ELb1ELb1ELb1ELb0ELb0EEENS1_21CollectiveEpilogueFwdINS6_IJSA_SC_SB_EEES9_NS_10bfloat16_tESG_Li256ELb1ELb1ELb0ELb1EEENS1_36VarlenDynamicPersistentTileSchedulerILi128ELi160ELi256ELi128ELb0ELb1ELb1ELb0ELb1ELb1EEEEEEEEEvNT_6ParamsE)
        .other          _ZN7cutlass13device_kernelIN5flash11enable_sm90INS1_16FlashAttnFwdSm90INS1_25CollectiveMainloopFwdSm90ILi2EN4cute5tupleIJNS5_1CILi1EEES8_S8_EEENS6_IJNS7_ILi128EEENS7_ILi160EEENS7_ILi192EEEEEELi192ENS_12float_e4m3_tEfNS_4arch4Sm90ELb0ELb0ELb0ELb1ELb1ELb1ELb0ELb1ELb1ELb1ELb0ELb0EEENS1_21CollectiveEpilogueFwdINS6_IJSA_SC_SB_EEES9_NS_10bfloat16_tESG_Li256ELb1ELb1ELb0ELb1EEENS1_36VarlenDynamicPersistentTileSchedulerILi128ELi160ELi256ELi128ELb0ELb1ELb1ELb0ELb1ELb1EEEEEEEEEvNT_6ParamsE,@"STO_CUDA_ENTRY STV_DEFAULT"
_ZN7cutlass13device_kernelIN5flash11enable_sm90INS1_16FlashAttnFwdSm90INS1_25CollectiveMainloopFwdSm90ILi2EN4cute5tupleIJNS5_1CILi1EEES8_S8_EEENS6_IJNS7_ILi128EEENS7_ILi160EEENS7_ILi192EEEEEELi192ENS_12float_e4m3_tEfNS_4arch4Sm90ELb0ELb0ELb0ELb1ELb1ELb1ELb0ELb1ELb1ELb1ELb0ELb0EEENS1_21CollectiveEpilogueFwdINS6_IJSA_SC_SB_EEES9_NS_10bfloat16_tESG_Li256ELb1ELb1ELb0ELb1EEENS1_36VarlenDynamicPersistentTileSchedulerILi128ELi160ELi256ELi128ELb0ELb1ELb1ELb0ELb1ELb1EEEEEEEEEvNT_6ParamsE:
[----:B------:R-:W0:Y:S02]  /*0000*/  LDC R1, c[0x0][0x28] ;  /* 0x00000a00ff017b82 */ /* 0x000e240000000800 */
[----:B0-----:R-:W-:Y:S01]  /*0010*/  VIADD R1, R1, 0xffffff90 ;  /* 0xffffff9001017836 */ /* 0x001fe20000000000 */
[----:B------:R-:W0:Y:S01]  /*0020*/  S2R R3, SR_TID.X ;  /* 0x0000000000037919 */ /* 0x000e220000002100 */
[----:B------:R-:W-:Y:S01]  /*0030*/  ELECT P0, URZ, PT ;  /* 0x00000000003f782f */ /* 0x000fe20003800000 */
[----:B------:R-:W-:Y:S01]  /*0040*/  BSSY B0, `(.L_x_421) ;  /* 0x000000e000007945 */ /* 0x000fe20003800000 */
[--C-:B0-----:R-:W-:Y:S02]  /*0050*/  SHF.R.U32.HI R0, RZ, 0x5, R3.reuse ;  /* 0x00000005ff007819 */ /* 0x101fe40000011603 */
[----:B------:R-:W-:-:S03]  /*0060*/  SHF.R.U32.HI R3, RZ, 0x7, R3 ;  /* 0x00000007ff037819 */ /* 0x000fc60000011603 */
[----:B------:R-:W0:Y:S02]  /*0070*/  SHFL.IDX PT, R2, R0, RZ, 0x1f ;  /* 0x00001fff00027589 */ /* 0x000e2400000e0000 */
[----:B0-----:R-:W-:-:S13]  /*0080*/  ISETP.EQ.AND P0, PT, R2, RZ, P0 ;  /* 0x000000ff0200720c */ /* 0x001fda0000702270 */
[----:B------:R-:W-:Y:S05]  /*0090*/  @!P0 BRA `(.L_x_422) ;  /* 0x0000000000208947 */ /* 0x000fea0003800000 */
[----:B------:R-:W-:Y:S02]  /*00a0*/  ULDC.64 UR4, c[0x0][0x198] ;  /* 0x0000660000047ab9 */ /* 0x000fe40000000a00 */
[----:B------:R-:W-:Y:S02]  /*00b0*/  UIADD3 UR6, UP0, UR4, 0x570, URZ ;  /* 0x0000057004067890 */ /* 0x000fe4000ff1e03f */
[----:B------:R-:W-:Y:S02]  /*00c0*/  UIADD3 UR4, UP1, UR4, 0x670, URZ ;  /* 0x0000067004047890 */ /* 0x000fe4000ff3e03f */
[----:B------:R-:W-:Y:S02]  /*00d0*/  UIADD3.X UR7, URZ, UR5, URZ, UP0, !UPT ;  /* 0x000000053f077290 */ /* 0x000fe400087fe43f */
[----:B------:R-:W-:-:S07]  /*00e0*/  UIADD3.X UR5, URZ, UR5, URZ, UP1, !UPT ;  /* 0x000000053f057290 */ /* 0x000fce0008ffe43f */
[----:B------:R0:W-:Y:S02]  /*00f0*/  UTMACCTL.PF [UR6] ;  /* 0x00000000060079b9 */ /* 0x0001e40008040000 */
[----:B------:R0:W-:Y:S02]  /*0100*/  UTMACCTL.PF [UR4] ;  /* 0x00000000040079b9 */ /* 0x0001e40008040000 */
[----:B0-----:R-:W-:Y:S01]  /*0110*/  NOP ;  /* 0x0000000000007918 */ /* 0x001fe20000000000 */
.L_x_422:
[----:B------:R-:W-:Y:S05]  /*0120*/  BSYNC B0 ;  /* 0x0000000000007941 */ /* 0x000fea0003800000 */
.L_x_421:
[----:B------:R-:W-:Y:S01]  /*0130*/  VOTEU.ANY UP0, P0 ;  /* 0x00000000003f7886 */ /* 0x000fe20000000100 */
[----:B------:R-:W0:Y:S01]  /*0140*/  SHFL.IDX PT, R3, R3, RZ, 0x1f ;  /* 0x00001fff03037589 */ /* 0x000e2200000e0000 */
[----:B------:R-:W-:Y:S01]  /*0150*/  UMOV UR4, 0x80 ;  /* 0x0000008000047882 */ /* 0x000fe20000000000 */
[----:B------:R-:W-:Y:S01]  /*0160*/  UMOV UR7, 0x100 ;  /* 0x0000010000077882 */ /* 0x000fe20000000000 */
[----:B------:R-:W-:Y:S01]  /*0170*/  VOTEU.ANY UP1, P0 ;  /* 0x00000000003f7886 */ /* 0x000fe20000020100 */
[----:B------:R-:W1:Y:S01]  /*0180*/  @UP0 S2UR UR8, SR_CgaCtaId ;  /* 0x00000000000809c3 */ /* 0x000e620000008800 */
[----:B------:R-:W2:Y:S01]  /*0190*/  SHFL.IDX PT, R2, R0, RZ, 0x1f ;  /* 0x00001fff00027589 */ /* 0x000ea200000e0000 */
[----:B------:R-:W-:Y:S01]  /*01a0*/  @UP0 UMOV UR6, 0x400 ;  /* 0x0000040000060882 */ /* 0x000fe20000000000 */
[----:B------:R-:W-:-:S04]  /*01b0*/  @UP0 UIADD3 UR4, -UR4, 0x100000, URZ ;  /* 0x0010000004040890 */ /* 0x000fc8000fffe13f */
[----:B------:R-:W-:Y:S02]  /*01c0*/  @UP0 USHF.L.U32 UR5, UR4, 0xb, URZ ;  /* 0x0000000b04050899 */ /* 0x000fe4000800063f */
[----:B------:R-:W-:Y:S01]  /*01d0*/  @UP0 USHF.L.U32 UR4, UR4, 0x1, URZ ;  /* 0x0000000104040899 */ /* 0x000fe2000800063f */
[----:B------:R-:W-:Y:S01]  /*01e0*/  VOTEU.ANY UP2, P0 ;  /* 0x00000000003f7886 */ /* 0x000fe20000040100 */
[----:B0-----:R-:W-:Y:S01]  /*01f0*/  R2UR UR9, R3 ;  /* 0x00000000030972ca */ /* 0x001fe200000e0000 */
[----:B-1----:R-:W-:Y:S01]  /*0200*/  @UP0 ULEA UR8, UR8, UR6, 0x18 ;  /* 0x0000000608080291 */ /* 0x002fe2000f8ec03f */
[----:B--2---:R-:W-:Y:S01]  /*0210*/  ISETP.NE.AND P1, PT, R2, RZ, PT ;  /* 0x000000ff0200720c */ /* 0x004fe20003f25270 */
[----:B------:R-:W-:-:S04]  /*0220*/  @UP0 UIADD3 UR6, -UR7, 0x100000, URZ ;  /* 0x0010000007060890 */ /* 0x000fc8000fffe13f */
[----:B------:R-:W-:Y:S02]  /*0230*/  @UP0 USHF.L.U32 UR7, UR6, 0xb, URZ ;  /* 0x0000000b06070899 */ /* 0x000fe4000800063f */
[----:B------:R-:W-:-:S04]  /*0240*/  @UP0 USHF.L.U32 UR6, UR6, 0x1, URZ ;  /* 0x0000000106060899 */ /* 0x000fc8000800063f */
[----:B------:R-:W-:Y:S01]  /*0250*/  UISETP.NE.AND UP0, UPT, UR9, URZ, UPT ;  /* 0x0000003f0900728c */ /* 0x000fe2000bf05270 */
[----:B------:R-:W0:Y:S02]  /*0260*/  FENCE.VIEW.ASYNC.S ;  /* 0x00000000000073c6 */ /* 0x000e240000000000 */
[----:B0-----:R0:W1:Y:S05]  /*0270*/  @UP1 SYNCS.EXCH.64 URZ, [UR8+0x33400], UR4 ;  /* 0x03340004083f15b2 */ /* 0x00106a0008000100 */
[----:B------:R0:W2:Y:S01]  /*0280*/  @UP2 SYNCS.EXCH.64 URZ, [UR8+0x33420], UR6 ;  /* 0x03342006083f25b2 */ /* 0x0000a20008000100 */
[----:B------:R-:W-:Y:S05]  /*0290*/  @P1 BRA `(.L_x_423) ;  /* 0x0000000000481947 */ /* 0x000fea0003800000 */
[----:B0-----:R-:W0:Y:S01]  /*02a0*/  S2UR UR5, SR_CgaCtaId ;  /* 0x00000000000579c3 */ /* 0x001e220000008800 */
        /* <DEDUP_REMOVED lines=12> */
[----:B0-----:R3:W4:Y:S08]  /*0370*/  SYNCS.EXCH.64 URZ, [UR8+0x33430], UR4 ;  /* 0x03343004083f75b2 */ /* 0x0017300008000100 */
[----:B------:R3:W0:Y:S01]  /*0380*/  SYNCS.EXCH.64 URZ, [UR8+0x33440], UR6 ;  /* 0x03344006083f75b2 */ /* 0x0006220008000100 */
[----:B------:R3:W0:Y:S01]  /*0390*/  SYNCS.EXCH.64 URZ, [UR8+0x33438], UR4 ;  /* 0x03343804083f75b2 */ /* 0x0006220008000100 */
[----:B------:R3:W0:Y:S02]  /*03a0*/  SYNCS.EXCH.64 URZ, [UR8+0x33448], UR6 ;  /* 0x03344806083f75b2 */ /* 0x0006240008000100 */
[----:B---3--:R-:W-:Y:S01]  /*03b0*/  NOP ;  /* 0x0000000000007918 */ /* 0x008fe20000000000 */
.L_x_423:
[----:B------:R-:W3:Y:S01]  /*03c0*/  SHFL.IDX PT, R2, R0, RZ, 0x1f ;  /* 0x00001fff00027589 */ /* 0x000ee200000e0000 */
[----:B------:R-:W-:Y:S01]  /*03d0*/  NOP ;  /* 0x0000000000007918 */ /* 0x000fe20000000000 */
[----:B---3--:R-:W-:-:S13]  /*03e0*/  ISETP.NE.AND P0, PT, R2, RZ, PT ;  /* 0x000000ff0200720c */ /* 0x008fda0003f05270 */
        /* <DEDUP_REMOVED lines=14> */
[----:B0-----:R3:W0:Y:S08]  /*04d0*/  SYNCS.EXCH.64 URZ, [UR8+0x33450], UR4 ;  /* 0x03345004083f75b2 */ /* 0x0016300008000100 */
[----:B------:R3:W0:Y:S01]  /*04e0*/  SYNCS.EXCH.64 URZ, [UR8+0x33460], UR6 ;  /* 0x03346006083f75b2 */ /* 0x0006220008000100 */
[----:B------:R3:W0:Y:S01]  /*04f0*/  SYNCS.EXCH.64 URZ, [UR8+0x33458], UR4 ;  /* 0x03345804083f75b2 */ /* 0x0006220008000100 */
[----:B------:R3:W0:Y:S02]  /*0500*/  SYNCS.EXCH.64 URZ, [UR8+0x33468], UR6 ;  /* 0x03346806083f75b2 */ /* 0x0006240008000100 */
[----:B---3--:R-:W-:Y:S01]  /*0510*/  NOP ;  /* 0x0000000000007918 */ /* 0x008fe20000000000 */
.L_x_424:
[----:B------:R-:W3:Y:S01]  /*0520*/  SHFL.IDX PT, R2, R0, RZ, 0x1f ;  /* 0x00001fff00027589 */ /* 0x000ee200000e0000 */
[----:B------:R-:W-:Y:S01]  /*0530*/  NOP ;  /* 0x0000000000007918 */ /* 0x000fe20000000000 */
[----:B---3--:R-:W-:-:S13]  /*0540*/  ISETP.NE.AND P0, PT, R2, RZ, PT ;  /* 0x000000ff0200720c */ /* 0x008fda0003f05270 */
[----:B------:R-:W-:Y:S05]  /*0550*/  @P0 BRA `(.L_x_425) ;  /* 0x0000000000380947 */ /* 0x000fea0003800000 */
[----:B0-----:R-:W0:Y:S01]  /*0560*/  S2UR UR5, SR_CgaCtaId ;  /* 0x00000000000579c3 */ /* 0x001e220000008800 */
[----:B------:R-:W-:Y:S01]  /*0570*/  UMOV UR4, 0x400 ;  /* 0x0000040000047882 */ /* 0x000fe20000000000 */
[----:B------:R-:W-:Y:S01]  /*0580*/  UMOV UR7, 0x80 ;  /* 0x0000008000077882 */ /* 0x000fe20000000000 */
[----:B------:R-:W-:Y:S01]  /*0590*/  ELECT P0, URZ, PT ;  /* 0x00000000003f782f */ /* 0x000fe20003800000 */
[----:B0-----:R-:W-:Y:S02]  /*05a0*/  ULEA UR6, UR5, UR4, 0x18 ;  /* 0x0000000405067291 */ /* 0x001fe4000f8ec03f */
[----:B------:R-:W-:-:S04]  /*05b0*/  UIADD3 UR4, -UR7, 0x100000, URZ ;  /* 0x0010000007047890 */ /* 0x000fc8000fffe13f */
[----:B------:R-:W-:Y:S02]  /*05c0*/  USHF.L.U32 UR5, UR4, 0xb, URZ ;  /* 0x0000000b04057899 */ /* 0x000fe4000800063f */
[----:B------:R-:W-:Y:S01]  /*05d0*/  USHF.L.U32 UR4, UR4, 0x1, URZ ;  /* 0x0000000104047899 */ /* 0x000fe2000800063f */
[----:B------:R-:W0:Y:S11]  /*05e0*/  FENCE.VIEW.ASYNC.S ;  /* 0x00000000000073c6 */ /* 0x000e360000000000 */
[----:B0-----:R3:W0:Y:S01]  /*05f0*/  SYNCS.EXCH.64 URZ, [UR6+0x33470], UR4 ;  /* 0x03347004063f75b2 */ /* 0x0016220008000100 */
[----:B------:R3:W0:Y:S01]  /*0600*/  SYNCS.EXCH.64 URZ, [UR6+0x33480], UR4 ;  /* 0x03348004063f75b2 */ /* 0x0006220008000100 */
[----:B------:R3:W0:Y:S01]  /*0610*/  SYNCS.EXCH.64 URZ, [UR6+0x33478], UR4 ;  /* 0x03347804063f75b2 */ /* 0x0006220008000100 */
[----:B------:R3:W0:Y:S02]  /*0620*/  SYNCS.EXCH.64 URZ, [UR6+0x33488], UR4 ;  /* 0x03348804063f75b2 */ /* 0x0006240008000100 */
[----:B---3--:R-:W-:Y:S01]  /*0630*/  NOP ;  /* 0x0000000000007918 */ /* 0x008fe20000000000 */
.L_x_425:
        /* <DEDUP_REMOVED lines=22> */
.L_x_426:
[----:B------:R-:W3:Y:S01]  /*07a0*/  SHFL.IDX PT, R3, R0, RZ, 0x1f ;  /* 0x00001fff00037589 */ /* 0x000ee200000e0000 */
[----:B------:R-:W-:Y:S01]  /*07b0*/  NOP ;  /* 0x0000000000007918 */ /* 0x000fe20000000000 */
[----:B------:R-:W0:Y:S01]  /*07c0*/  S2R R2, SR_CgaCtaId ;  /* 0x0000000000027919 */ /* 0x000e220000008800 */
[----:B---3--:R-:W-:-:S13]  /*07d0*/  ISETP.NE.AND P0, PT, R3, RZ, PT ;  /* 0x000000ff0300720c */ /* 0x008fda0003f05270 */
[----:B0-----:R-:W-:Y:S05]  /*07e0*/  @P0 BRA `(.L_x_427) ;  /* 0x0000000000480947 */ /* 0x001fea0003800000 */
[----:B------:R-:W0:Y:S01]  /*07f0*/  S2UR UR5, SR_CgaCtaId ;  /* 0x00000000000579c3 */ /* 0x000e220000008800 */
        /* <DEDUP_REMOVED lines=12> */
[----:B0-----:R0:W3:Y:S08]  /*08c0*/  SYNCS.EXCH.64 URZ, [UR8+0x334b0], UR4 ;  /* 0x0334b004083f75b2 */ /* 0x0010f00008000100 */
[----:B------:R0:W0:Y:S01]  /*08d0*/  SYNCS.EXCH.64 URZ, [UR8+0x334c0], UR6 ;  /* 0x0334c006083f75b2 */ /* 0x0000220008000100 */
[----:B------:R0:W0:Y:S01]  /*08e0*/  SYNCS.EXCH.64 URZ, [UR8+0x334b8], UR4 ;  /* 0x0334b804083f75b2 */ /* 0x0000220008000100 */
[----:B------:R0:W0:Y:S01]  /*08f0*/  SYNCS.EXCH.64 URZ, [UR8+0x334c8], UR6 ;  /* 0x0334c806083f75b2 */ /* 0x0000220008000100 */
[----:B------:R-:W-:Y:S01]  /*0900*/  NOP ;  /* 0x0000000000007918 */ /* 0x000fe20000000000 */
.L_x_427:
[----:B------:R-:W-:Y:S01]  /*0910*/  PLOP3.LUT P0, PT, PT, PT, UP0, 0x80, 0x0 ;  /* 0x000000000000781c */ /* 0x000fe20003f0f008 */
[----:B------:R-:W-:Y:S01]  /*0920*/  UMOV UR36, 0x1 ;  /* 0x0000000100247882 */ /* 0x000fe20000000000 */
[----:B------:R-:W-:Y:S01]  /*0930*/  NOP ;  /* 0x0000000000007918 */ /* 0x000fe20000000000 */
[----:B------:R-:W-:Y:S01]  /*0940*/  USEL UR36, UR36, 0x2, !UP0 ;  /* 0x0000000224247887 */ /* 0x000fe2000c000000 */
[----:B------:R-:W-:Y:S01]  /*0950*/  BSSY B8, `(.L_x_428) ;  /* 0x0002a2c000087945 */ /* 0x000fe20003800000 */
[----:B------:R-:W-:Y:S01]  /*0960*/  ULDC.64 UR50, c[0x0][0x208] ;  /* 0x0000820000327ab9 */ /* 0x000fe20000000a00 */
[----:B01234-:R-:W-:Y:S07]  /*0970*/  BAR.SYNC.DEFER_BLOCKING 0x0 ;  /* 0x0000000000007b1d */ /* 0x01ffee0000010000 */
[----:B------:R-:W-:Y:S05]  /*0980*/  @!P0 BRA `(.L_x_429) ;  /* 0x0000022000f48947 */ /* 0x000fea0003800000 */
.L_x_430:
        /* <DEDUP_REMOVED lines=8> */
[----:B-1----:R-:W-:-:S06]  /*0a10*/  ULEA UR4, UR38, UR4, 0x18 ;  /* 0x0000000426047291 */ /* 0x002fcc000f8ec03f */
[----:B------:R-:W-:Y:S01]  /*0a20*/  IMAD.U32 R18, RZ, RZ, UR4 ;  /* 0x00000004ff127e24 */ /* 0x000fe2000f8e00ff */
[----:B0-----:R-:W-:Y:S01]  /*0a30*/  SHF.R.U32.HI R0, RZ, 0x7, R0 ;  /* 0x00000007ff007819 */ /* 0x001fe20000011600 */
[----:B------:R-:W-:-:S03]  /*0a40*/  ULDC UR4, c[0x0][0xc3c] ;  /* 0x00030f0000047ab9 */ /* 0x000fc60000000800 */
[----:B------:R-:W-:-:S13]  /*0a50*/  ISETP.NE.AND P0, PT, R0, 0x1, PT ;  /* 0x000000010000780c */ /* 0x000fda0003f05270 */
[----:B------:R-:W-:Y:S08]  /*0a60*/  @!P0 BAR.ARV 0x9, 0x100 ;  /* 0x0244000000008b1d */ /* 0x000ff00000002000 */
[----:B------:R-:W-:Y:S06]  /*0a70*/  BAR.SYNC.DEFER_BLOCKING 0x5, 0x180 ;  /* 0x0146000000007b1d */ /* 0x000fec0000010000 */
[----:B------:R-:W0:Y:S02]  /*0a80*/  LDS.128 R220, [R18+0x334d0] ;  /* 0x0334d00012dc7984 */ /* 0x000e240000000c00 */
[----:B------:R-:W-:Y:S06]  /*0a90*/  BAR.ARV 0x4, 0x180 ;  /* 0x0106000000007b1d */ /* 0x000fec0000002000 */
[----:B0-----:R-:W-:-:S13]  /*0aa0*/  ISETP.GE.AND P0, PT, R223, UR4, PT ;  /* 0x00000004df007c0c */ /* 0x001fda000bf06270 */
[----:B------:R-:W-:Y:S05]  /*0ab0*/  @P0 BRA `(.L_x_431) ;  /* 0x000002a000540947 */ /* 0x000fea0003800000 */
[----:B------:R-:W0:Y:S01]  /*0ac0*/  S2R R0, SR_TID.X ;  /* 0x0000000000007919 */ /* 0x000e220000002100 */
[----:B------:R-:W-:Y:S01]  /*0ad0*/  R2UR UR48, R18 ;  /* 0x00000000123072ca */ /* 0x000fe200000e0000 */
[----:B------:R-:W-:Y:S01]  /*0ae0*/  IMAD.MOV.U32 R19, RZ, RZ, RZ ;  /* 0x000000ffff137224 */ /* 0x000fe200078e00ff */
[----:B------:R-:W-:Y:S01]  /*0af0*/  ULOP3.LUT UR49, UR36, 0x1, URZ, 0xfc, !UPT ;  /* 0x0000000124317892 */ /* 0x000fe2000f8efc3f */
[----:B------:R-:W-:-:S10]  /*0b00*/  UMOV UR37, URZ ;  /* 0x0000003f00257c82 */ /* 0x000fd40008000000 */
[----:B------:R-:W-:Y:S01]  /*0b10*/  UIADD3 UR48, UR48, 0x1e200, URZ ;  /* 0x0001e20030307890 */ /* 0x000fe2000fffe03f */
[----:B0-----:R-:W-:-:S05]  /*0b20*/  VIADD R0, R0, 0xffffff80 ;  /* 0xffffff8000007836 */ /* 0x001fca0000000000 */
[----:B------:R-:W-:Y:S02]  /*0b30*/  SHF.R.S32.HI R3, RZ, 0x1f, R0 ;  /* 0x0000001fff037819 */ /* 0x000fe40000011400 */
[-C--:B------:R-:W-:Y:S02]  /*0b40*/  LEA.HI R6, R0, R0.reuse, RZ, 0x1 ;  /* 0x0000000000067211 */ /* 0x080fe400078f08ff */
[CC--:B------:R-:W-:Y:S02]  /*0b50*/  LEA.HI R4, R3.reuse, R0.reuse, RZ, 0x4 ;  /* 0x0000000003047211 */ /* 0x0c0fe400078f20ff */
[CC--:B------:R-:W-:Y:S02]  /*0b60*/  LEA.HI R2, R3.reuse, R0.reuse, RZ, 0x7 ;  /* 0x0000000003027211 */ /* 0x0c0fe400078f38ff */
[----:B------:R-:W-:Y:S02]  /*0b70*/  SHF.R.S32.HI R11, RZ, 0x1, R6 ;  /* 0x00000001ff0b7819 */ /* 0x000fe40000011406 */
[----:B------:R-:W-:-:S02]  /*0b80*/  LEA.HI R5, R3, R0, RZ, 0x5 ;  /* 0x0000000003057211 */ /* 0x000fc400078f28ff */
[----:B------:R-:W-:Y:S02]  /*0b90*/  LEA.HI R8, R3, R0, RZ, 0x2 ;  /* 0x0000000003087211 */ /* 0x000fe400078f10ff */
[----:B------:R-:W-:Y:S02]  /*0ba0*/  LOP3.LUT R7, R6, 0xfffffffe, RZ, 0xc0, !PT ;  /* 0xfffffffe06077812 */ /* 0x000fe400078ec0ff */
[----:B------:R-:W-:Y:S02]  /*0bb0*/  LOP3.LUT R3, R4, 0x3fffff0, RZ, 0xc0, !PT ;  /* 0x03fffff004037812 */ /* 0x000fe400078ec0ff */
[----:B------:R-:W-:Y:S01]  /*0bc0*/  LOP3.LUT R9, R2, 0xffffff80, RZ, 0xc0, !PT ;  /* 0xffffff8002097812 */ /* 0x000fe200078ec0ff */
[----:B------:R-:W-:Y:S01]  /*0bd0*/  IMAD.IADD R7, R0, 0x1, -R7 ;  /* 0x0000000100077824 */ /* 0x000fe200078e0a07 */
[----:B------:R-:W-:Y:S01]  /*0be0*/  LEA.HI R6, R6, R11, RZ, 0x1 ;  /* 0x0000000b06067211 */ /* 0x000fe200078f08ff */
[C---:B------:R-:W-:Y:S01]  /*0bf0*/  IMAD.IADD R3, R0.reuse, 0x1, -R3 ;  /* 0x0000000100037824 */ /* 0x040fe200078e0a03 */
[----:B------:R-:W-:Y:S01]  /*0c00*/  IADD3 R10, R0, -R9, RZ ;  /* 0x80000009000a7210 */ /* 0x000fe20007ffe0ff */
[----:B------:R-:W-:Y:S01]  /*0c10*/  IMAD.SHL.U32 R0, R5, 0x20, RZ ;  /* 0x0000002005007824 */ /* 0x000fe200078e00ff */
[----:B------:R-:W-:Y:S01]  /*0c20*/  LOP3.LUT R6, R6, 0x3fffffe, RZ, 0xc0, !PT ;  /* 0x03fffffe06067812 */ /* 0x000fe200078ec0ff */
[----:B------:R-:W-:Y:S01]  /*0c30*/  IMAD.SHL.U32 R228, R7, 0x8, RZ ;  /* 0x0000000807e47824 */ /* 0x000fe200078e00ff */
[----:B------:R-:W-:-:S02]  /*0c40*/  SHF.R.S32.HI R2, RZ, 0x2, R8 ;  /* 0x00000002ff027819 */ /* 0x000fc40000011408 */
[----:B------:R-:W-:Y:S01]  /*0c50*/  SHF.R.S32.HI R9, RZ, 0x1f, R8 ;  /* 0x0000001fff097819 */ /* 0x000fe20000011408 */
[C---:B------:R-:W-:Y:S01]  /*0c60*/  IMAD.IADD R6, R11.reuse, 0x1, -R6 ;  /* 0x000000010b067824 */ /* 0x040fe200078e0a06 */
[----:B------:R-:W-:Y:S01]  /*0c70*/  SHF.R.S32.HI R5, RZ, 0x4, R4 ;  /* 0x00000004ff057819 */ /* 0x000fe20000011404 */
[----:B------:R-:W-:Y:S01]  /*0c80*/  VIADD R11, R11, 0x80 ;  /* 0x000000800b0b7836 */ /* 0x000fe20000000000 */
[----:B------:R-:W-:Y:S02]  /*0c90*/  LOP3.LUT R0, R0, 0xfffffc00, RZ, 0xc0, !PT ;  /* 0xfffffc0000007812 */ /* 0x000fe400078ec0ff */
[----:B------:R-:W-:Y:S02]  /*0ca0*/  LEA.HI R9, R9, R2, RZ, 0x2 ;  /* 0x0000000209097211 */ /* 0x000fe400078f10ff */
[----:B------:R-:W-:Y:S01]  /*0cb0*/  LEA.HI R4, R4, R5, RZ, 0x1 ;  /* 0x0000000504047211 */ /* 0x000fe200078f08ff */
[----:B------:R-:W-:Y:S01]  /*0cc0*/  IMAD R3, R3, 0x40, R0 ;  /* 0x0000004003037824 */ /* 0x000fe200078e0200 */
[----:B------:R-:W-:-:S02]  /*0cd0*/  LOP3.LUT R9, R9, 0xfffffffc, RZ, 0xc0, !PT ;  /* 0xfffffffc09097812 */ /* 0x000fc400078ec0ff */
[----:B------:R-:W-:Y:S02]  /*0ce0*/  LOP3.LUT R4, R4, 0x1ffffffe, RZ, 0xc0, !PT ;  /* 0x1ffffffe04047812 */ /* 0x000fe400078ec0ff */
[----:B------:R-:W-:Y:S01]  /*0cf0*/  SHF.R.S32.HI R0, RZ, 0x1f, R11 ;  /* 0x0000001fff007819 */ /* 0x000fe2000001140b */
[----:B------:R-:W-:Y:S01]  /*0d00*/  IMAD.IADD R9, R2, 0x1, -R9 ;  /* 0x0000000102097824 */ /* 0x000fe200078e0a09 */
[C---:B------:R-:W-:Y:S01]  /*0d10*/  LEA R8, R5.reuse, R6, 0x3 ;  /* 0x0000000605087211 */ /* 0x040fe200078e18ff */
[----:B------:R-:W-:Y:S01]  /*0d20*/  IMAD.IADD R4, R5, 0x1, -R4 ;  /* 0x0000000105047824 */ /* 0x000fe200078e0a04 */
[-C--:B------:R-:W-:Y:S01]  /*0d30*/  LEA.HI R2, R0, R11.reuse, RZ, 0x3 ;  /* 0x0000000b00027211 */ /* 0x080fe200078f18ff */
[----:B------:R-:W-:Y:S01]  /*0d40*/  IMAD.SHL.U32 R9, R9, 0x80, RZ ;  /* 0x0000008009097824 */ /* 0x000fe200078e00ff */
[----:B------:R-:W-:Y:S01]  /*0d50*/  LEA.HI R6, R11, R11, RZ, 0x1 ;  /* 0x0000000b0b067211 */ /* 0x000fe200078f08ff */
[----:B------:R-:W-:Y:S01]  /*0d60*/  IMAD R3, R4, 0x8, R3 ;  /* 0x0000000804037824 */ /* 0x000fe200078e0203 */
[----:B------:R-:W-:Y:S01]  /*0d70*/  SHF.R.S32.HI R5, RZ, 0x1f, R10 ;  /* 0x0000001fff057819 */ /* 0x000fe2000001140a */
[----:B------:R-:W-:Y:S01]  /*0d80*/  IMAD.SHL.U32 R2, R2, 0x40, RZ ;  /* 0x0000004002027824 */ /* 0x000fe200078e00ff */
[----:B------:R-:W-:Y:S01]  /*0d90*/  LOP3.LUT R0, R6, 0x3fffffe, RZ, 0xc0, !PT ;  /* 0x03fffffe06007812 */ /* 0x000fe200078ec0ff */
[----:B------:R-:W-:Y:S01]  /*0da0*/  VIADD R4, R228, 0x40 ;  /* 0x00000040e4047836 */ /* 0x000fe20000000000 */
[----:B------:R0:W-:Y:S01]  /*0db0*/  STL [R1+0x68], R3 ;  /* 0x0000680301007387 */ /* 0x0001e20000100800 */
[----:B------:R-:W-:-:S02]  /*0dc0*/  LEA.HI R5, R5, R10, RZ, 0x2 ;  /* 0x0000000a05057211 */ /* 0x000fc400078f10ff */
[----:B------:R-:W-:Y:S01]  /*0dd0*/  IMAD.IADD R0, R11, 0x1, -R0 ;  /* 0x000000010b007824 */ /* 0x000fe200078e0a00 */
[C---:B------:R-:W-:Y:S02]  /*0de0*/  IADD3 R11, R228.reuse, 0x20, RZ ;  /* 0x00000020e40b7810 */ /* 0x040fe40007ffe0ff */
[C---:B------:R-:W-:Y:S02]  /*0df0*/  IADD3 R226, R228.reuse, R4, RZ ;  /* 0x00000004e4e27210 */ /* 0x040fe40007ffe0ff */
[----:B------:R-:W-:Y:S01]  /*0e00*/  LOP3.LUT R5, R5, 0x7ffffffc, RZ, 0xc0, !PT ;  /* 0x7ffffffc05057812 */ /* 0x000fe200078ec0ff */
[----:B------:R-:W-:Y:S01]  /*0e10*/  IMAD.IADD R225, R228, 0x1, R11 ;  /* 0x00000001e4e17824 */ /* 0x000fe200078e020b */
[----:B0-----:R-:W-:Y:S01]  /*0e20*/  LOP3.LUT R3, R2, 0xfffffe00, RZ, 0xc0, !PT ;  /* 0xfffffe0002037812 */ /* 0x001fe200078ec0ff */
[----:B------:R0:W-:Y:S01]  /*0e30*/  STL [R1+0x20], R11 ;  /* 0x0000200b01007387 */ /* 0x0001e20000100800 */
[----:B------:R-:W-:Y:S01]  /*0e40*/  LOP3.LUT R13, R9, 0x180, RZ, 0xc0, !PT ;  /* 0x00000180090d7812 */ /* 0x000fe200078ec0ff */
[----:B------:R-:W-:Y:S01]  /*0e50*/  IMAD.IADD R5, R10, 0x1, -R5 ;  /* 0x000000010a057824 */ /* 0x000fe200078e0a05 */
[----:B------:R-:W-:Y:S01]  /*0e60*/  SHF.L.U32 R16, R7, 0x4, RZ ;  /* 0x0000000407107819 */ /* 0x000fe200000006ff */
[----:B------:R-:W-:Y:S01]  /*0e70*/  IMAD R0, R0, 0x40, R3 ;  /* 0x0000004000007824 */ /* 0x000fe200078e0203 */
[----:B------:R-:W-:Y:S01]  /*0e80*/  SHF.R.S32.HI R3, RZ, 0x1f, R226 ;  /* 0x0000001fff037819 */ /* 0x000fe200000114e2 */
[----:B------:R-:W-:Y:S01]  /*0e90*/  IMAD.MOV.U32 R10, RZ, RZ, -0x2 ;  /* 0xfffffffeff0a7424 */ /* 0x000fe200078e00ff */
[----:B------:R-:W-:Y:S01]  /*0ea0*/  SHF.R.U32.HI R12, RZ, 0x3, R13 ;  /* 0x00000003ff0c7819 */ /* 0x000fe2000001160d */
[----:B------:R-:W-:Y:S01]  /*0eb0*/  VIADD R7, R228, 0x10 ;  /* 0x00000010e4077836 */ /* 0x000fe20000000000 */
[----:B------:R1:W-:Y:S01]  /*0ec0*/  STL [R1+0x44], R0 ;  /* 0x0000440001007387 */ /* 0x0003e20000100800 */
[----:B0-----:R-:W-:Y:S01]  /*0ed0*/  IMAD.SHL.U32 R11, R8, 0x40, RZ ;  /* 0x00000040080b7824 */ /* 0x001fe200078e00ff */
[----:B------:R-:W-:Y:S01]  /*0ee0*/  LEA.HI R2, R3, R226, RZ, 0x4 ;  /* 0x000000e203027211 */ /* 0x000fe200078f20ff */
[----:B------:R-:W-:Y:S01]  /*0ef0*/  IMAD R10, R5, R10, 0xa0 ;  /* 0x000000a0050a7424 */ /* 0x000fe200078e020a */
[----:B------:R0:W-:Y:S01]  /*0f00*/  STL [R1+0x1c], R4 ;  /* 0x00001c0401007387 */ /* 0x0001e20000100800 */
[----:B------:R-:W-:Y:S01]  /*0f10*/  LEA.HI R8, R3, R226, RZ, 0x6 ;  /* 0x000000e203087211 */ /* 0x000fe200078f30ff */
[C---:B------:R-:W-:Y:S01]  /*0f20*/  VIADD R23, R16.reuse, 0x60 ;  /* 0x0000006010177836 */ /* 0x040fe20000000000 */
[----:B------:R-:W-:Y:S01]  /*0f30*/  SHF.R.S32.HI R6, RZ, 0x1, R6 ;  /* 0x00000001ff067819 */ /* 0x000fe20000011406 */
[----:B------:R-:W-:Y:S01]  /*0f40*/  STL [R1+0x38], R11 ;  /* 0x0000380b01007387 */ /* 0x000fe20000100800 */
[----:B------:R-:W-:Y:S01]  /*0f50*/  VIADD R22, R16, 0x80 ;  /* 0x0000008010167836 */ /* 0x000fe20000000000 */
[----:B-1----:R-:W-:Y:S01]  /*0f60*/  SHF.R.S32.HI R0, RZ, 0x1f, R225 ;  /* 0x0000001fff007819 */ /* 0x002fe200000114e1 */
[----:B------:R-:W-:Y:S01]  /*0f70*/  IMAD.SHL.U32 R9, R8, 0x80, RZ ;  /* 0x0000008008097824 */ /* 0x000fe200078e00ff */
[----:B------:R-:W-:Y:S01]  /*0f80*/  LOP3.LUT R8, R13, 0x30, R2, 0xf8, !PT ;  /* 0x000000300d087812 */ /* 0x000fe200078ef802 */
[----:B------:R-:W-:Y:S01]  /*0f90*/  STL [R1+0x30], R13 ;  /* 0x0000300d01007387 */ /* 0x000fe20000100800 */
[-C--:B0-----:R-:W-:Y:S01]  /*0fa0*/  LEA.HI R4, R0, R225.reuse, RZ, 0x6 ;  /* 0x000000e100047211 */ /* 0x081fe200078f30ff */
[----:B------:R-:W-:Y:S01]  /*0fb0*/  VIADD R224, R16, 0xa0 ;  /* 0x000000a010e07836 */ /* 0x000fe20000000000 */
[----:B------:R-:W-:Y:S01]  /*0fc0*/  LEA.HI R0, R0, R225, RZ, 0x4 ;  /* 0x000000e100007211 */ /* 0x000fe200078f20ff */
[----:B------:R-:W-:Y:S01]  /*0fd0*/  STL [R1+0x34], R12 ;  /* 0x0000340c01007387 */ /* 0x000fe20000100800 */
[----:B------:R-:W-:Y:S01]  /*0fe0*/  LOP3.LUT R9, R9, 0xffffe000, RZ, 0xc0, !PT ;  /* 0xffffe00009097812 */ /* 0x000fe200078ec0ff */
[----:B------:R-:W-:Y:S01]  /*0ff0*/  IMAD.SHL.U32 R4, R4, 0x80, RZ ;  /* 0x0000008004047824 */ /* 0x000fe200078e00ff */
[----:B------:R-:W-:Y:S01]  /*1000*/  LOP3.LUT R3, R13, 0x30, R0, 0xf8, !PT ;  /* 0x000000300d037812 */ /* 0x000fe200078ef800 */
[----:B------:R-:W-:Y:S01]  /*1010*/  STL [R1+0x64], R10 ;  /* 0x0000640a01007387 */ /* 0x000fe20000100800 */
[-C--:B------:R-:W-:Y:S01]  /*1020*/  LOP3.LUT R8, R8, R12.reuse, RZ, 0x3c, !PT ;  /* 0x0000000c08087212 */ /* 0x080fe200078e3cff */
[----:B------:R-:W-:Y:S01]  /*1030*/  IMAD.SHL.U32 R6, R6, 0x80, RZ ;  /* 0x0000008006067824 */ /* 0x000fe200078e00ff */
[----:B------:R-:W-:Y:S01]  /*1040*/  LOP3.LUT R4, R4, 0xffffe000, RZ, 0xc0, !PT ;  /* 0xffffe00004047812 */ /* 0x000fe200078ec0ff */
[----:B------:R-:W-:Y:S01]  /*1050*/  STL [R1+0x14], RZ ;  /* 0x000014ff01007387 */ /* 0x000fe20000100800 */
[----:B------:R-:W-:-:S02]  /*1060*/  LOP3.LUT R3, R3, R12, RZ, 0x3c, !PT ;  /* 0x0000000c03037212 */ /* 0x000fc400078e3cff */
[-C--:B------:R-:W-:Y:S01]  /*1070*/  IADD3 R9, R8, R11.reuse, R9 ;  /* 0x0000000b08097210 */ /* 0x080fe20007ffe009 */
[----:B------:R-:W-:Y:S01]  /*1080*/  STL [R1+0x3c], RZ ;  /* 0x00003cff01007387 */ /* 0x000fe20000100800 */
[----:B------:R-:W-:Y:S01]  /*1090*/  IADD3 R5, R3, R11, R4 ;  /* 0x0000000b03057210 */ /* 0x000fe20007ffe004 */
[C---:B------:R-:W-:Y:S01]  /*10a0*/  VIADD R3, R228.reuse, 0x30 ;  /* 0x00000030e4037836 */ /* 0x040fe20000000000 */
[----:B------:R-:W-:Y:S01]  /*10b0*/  IADD3 R4, R228, 0x50, RZ ;  /* 0x00000050e4047810 */ /* 0x000fe20007ffe0ff */
[----:B------:R-:W-:Y:S01]  /*10c0*/  STL [R1+0x2c], RZ ;  /* 0x00002cff01007387 */ /* 0x000fe20000100800 */
[----:B------:R-:W-:Y:S02]  /*10d0*/  SHF.R.S32.HI R8, RZ, 0x1f, R23 ;  /* 0x0000001fff087819 */ /* 0x000fe40000011417 */
[----:B------:R-:W-:Y:S01]  /*10e0*/  SHF.R.S32.HI R227, RZ, 0x4, R0 ;  /* 0x00000004ffe37819 */ /* 0x000fe20000011400 */
[----:B------:R0:W-:Y:S01]  /*10f0*/  STL [R1+0x18], R7 ;  /* 0x0000180701007387 */ /* 0x0001e20000100800 */
[----:B------:R-:W-:Y:S01]  /*1100*/  SHF.R.S32.HI R0, RZ, 0x4, R2 ;  /* 0x00000004ff007819 */ /* 0x000fe20000011402 */
[----:B------:R-:W-:Y:S01]  /*1110*/  IMAD.IADD R2, R18, 0x1, R5 ;  /* 0x0000000112027824 */ /* 0x000fe200078e0205 */
[----:B------:R-:W-:Y:S01]  /*1120*/  SHF.R.S32.HI R17, RZ, 0x1f, R16 ;  /* 0x0000001fff117819 */ /* 0x000fe20000011410 */
[----:B------:R1:W-:Y:S04]  /*1130*/  STL [R1+0x24], R3 ;  /* 0x0000240301007387 */ /* 0x0003e80000100800 */
[----:B------:R2:W-:Y:S01]  /*1140*/  STL [R1+0x28], R4 ;  /* 0x0000280401007387 */ /* 0x0005e20000100800 */
[----:B0-----:R-:W-:-:S03]  /*1150*/  SHF.R.S32.HI R7, RZ, 0x1f, R224 ;  /* 0x0000001fff077819 */ /* 0x001fc600000114e0 */
[----:B------:R-:W-:Y:S01]  /*1160*/  STL [R1+0xc], R8 ;  /* 0x00000c0801007387 */ /* 0x000fe20000100800 */
[----:B-1----:R-:W-:Y:S02]  /*1170*/  LOP3.LUT R3, R13, 0x30, R16, 0xf8, !PT ;  /* 0x000000300d037812 */ /* 0x002fe400078ef810 */
[----:B--2---:R-:W-:Y:S02]  /*1180*/  SHF.R.S32.HI R4, RZ, 0x1f, R22 ;  /* 0x0000001fff047819 */ /* 0x004fe40000011416 */
[----:B------:R-:W-:-:S03]  /*1190*/  LOP3.LUT R3, R3, R12, RZ, 0x3c, !PT ;  /* 0x0000000c03037212 */ /* 0x000fc600078e3cff */
[----:B------:R0:W-:Y:S01]  /*11a0*/  STL [R1+0x8], R4 ;  /* 0x0000080401007387 */ /* 0x0001e20000100800 */
[----:B------:R-:W-:-:S03]  /*11b0*/  IADD3 R3, R18, R11, R3 ;  /* 0x0000000b12037210 */ /* 0x000fc60007ffe003 */
[----:B------:R-:W-:Y:S01]  /*11c0*/  STL [R1+0x4], R7 ;  /* 0x0000040701007387 */ /* 0x000fe20000100800 */
[----:B0-----:R-:W-:-:S05]  /*11d0*/  LOP3.LUT R4, R6, 0x180, RZ, 0xc0, !PT ;  /* 0x0000018006047812 */ /* 0x001fca00078ec0ff */
[----:B------:R-:W-:Y:S04]  /*11e0*/  STL [R1+0x40], R4 ;  /* 0x0000400401007387 */ /* 0x000fe80000100800 */
[----:B------:R0:W-:Y:S04]  /*11f0*/  STL [R1], R0 ;  /* 0x0000000001007387 */ /* 0x0001e80000100800 */
[----:B------:R1:W-:Y:S04]  /*1200*/  STL [R1+0x60], R3 ;  /* 0x0000600301007387 */ /* 0x0003e80000100800 */
[----:B------:R1:W-:Y:S01]  /*1210*/  STL [R1+0x5c], R2 ;  /* 0x00005c0201007387 */ /* 0x0003e20000100800 */
[----:B0-----:R-:W-:-:S05]  /*1220*/  IMAD.IADD R0, R18, 0x1, R9 ;  /* 0x0000000112007824 */ /* 0x001fca00078e0209 */
[----:B------:R1:W-:Y:S02]  /*1230*/  STL [R1+0x58], R0 ;  /* 0x0000580001007387 */ /* 0x0003e40000100800 */
.L_x_630:
[----:B01----:R-:W0:Y:S02]  /*1240*/  LDC.64 R2, c[0x0][0xc88] ;  /* 0x00032200ff027b82 */ /* 0x003e240000000a00 */
[----:B0-----:R-:W-:-:S05]  /*1250*/  IMAD.WIDE R2, R223, 0x4, R2 ;  /* 0x00000004df027825 */ /* 0x001fca00078e0202 */
[----:B--2---:R0:W2:Y:S01]  /*1260*/  LDG.E R0, desc[UR50][R2.64] ;  /* 0x0000003202007981 */ /* 0x0040a2000c1e1900 */
[----:B------:R-:W-:Y:S05]  /*1270*/  YIELD ;  /* 0x0000000000007946 */ /* 0x000fea0003800000 */
[----:B------:R-:W-:Y:S01]  /*1280*/  ULDC.64 UR4, c[0x0][0xa28] ;  /* 0x00028a0000047ab9 */ /* 0x000fe20000000a00 */
[----:B------:R-:W-:Y:S01]  /*1290*/  ULDC.64 UR8, c[0x0][0xa18] ;  /* 0x0002860000087ab9 */ /* 0x000fe20000000a00 */
[----:B------:R-:W-:Y:S01]  /*12a0*/  ISETP.NE.U32.AND P1, PT, RZ, UR4, PT ;  /* 0x00000004ff007c0c */ /* 0x000fe2000bf25070 */
[----:B------:R-:W-:Y:S01]  /*12b0*/  ULDC.64 UR6, c[0x0][0xa08] ;  /* 0x0002820000067ab9 */ /* 0x000fe20000000a00 */
[----:B0-----:R-:W-:Y:S01]  /*12c0*/  IMAD.MOV.U32 R3, RZ, RZ, RZ ;  /* 0x000000ffff037224 */ /* 0x001fe200078e00ff */
[----:B------:R-:W-:-:S02]  /*12d0*/  ISETP.NE.U32.AND P0, PT, RZ, UR6, PT ;  /* 0x00000006ff007c0c */ /* 0x000fc4000bf05070 */
[----:B------:R-:W-:Y:S02]  /*12e0*/  ISETP.NE.AND.EX P1, PT, RZ, UR5, PT, P1 ;  /* 0x00000005ff007c0c */ /* 0x000fe4000bf25310 */
[----:B------:R-:W-:Y:S02]  /*12f0*/  ISETP.NE.AND.EX P0, PT, RZ, UR7, PT, P0 ;  /* 0x00000007ff007c0c */ /* 0x000fe4000bf05300 */
[----:B------:R-:W-:Y:S02]  /*1300*/  MOV R123, RZ ;  /* 0x000000ff007b7202 */ /* 0x000fe40000000f00 */
[----:B--23--:R-:W-:Y:S01]  /*1310*/  SHF.R.S32.HI R6, RZ, 0x1f, R0 ;  /* 0x0000001fff067819 */ /* 0x00cfe20000011400 */
[----:B------:R-:W-:-:S06]  /*1320*/  IMAD.SHL.U32 R27, R0, 0x4, RZ ;  /* 0x00000004001b7824 */ /* 0x000fcc00078e00ff */
[C---:B------:R-:W-:Y:S01]  /*1330*/  @P1 LEA R4, P2, R0.reuse, UR4, 0x2 ;  /* 0x0000000400041c11 */ /* 0x040fe2000f8410ff */
[----:B------:R-:W-:Y:S01]  /*1340*/  STL [R1+0x48], R0 ;  /* 0x0000480001007387 */ /* 0x000fe20000100800 */
[C-C-:B------:R-:W-:Y:S02]  /*1350*/  SHF.L.U64.HI R28, R0.reuse, 0x2, R6.reuse ;  /* 0x00000002001c7819 */ /* 0x140fe40000010206 */
[----:B------:R-:W-:Y:S01]  /*1360*/  @P1 LEA.HI.X R5, R0, UR5, R6, 0x2, P2 ;  /* 0x0000000500051c11 */ /* 0x000fe200090f1406 */
[----:B------:R0:W-:Y:S01]  /*1370*/  STL [R1+0x50], R6 ;  /* 0x0000500601007387 */ /* 0x0001e20000100800 */
[----:B------:R-:W-:Y:S01]  /*1380*/  ISETP.NE.U32.AND P2, PT, RZ, UR8, PT ;  /* 0x00000008ff007c0c */ /* 0x000fe2000bf45070 */
[----:B------:R-:W-:Y:S01]  /*1390*/  ULDC UR4, c[0x0][0x288] ;  /* 0x0000a20000047ab9 */ /* 0x000fe20000000800 */
[----:B------:R-:W-:Y:S01]  /*13a0*/  IADD3 R8, P3, R27, UR6, RZ ;  /* 0x000000061b087c10 */ /* 0x000fe2000ff7e0ff */
[----:B------:R1:W5:Y:S01]  /*13b0*/  @P1 LDG.E R3, desc[UR50][R4.64] ;  /* 0x0000003204031981 */ /* 0x000362000c1e1900 */
[----:B------:R-:W-:Y:S01]  /*13c0*/  ISETP.NE.AND.EX P2, PT, RZ, UR9, PT, P2 ;  /* 0x00000009ff007c0c */ /* 0x000fe2000bf45320 */
[----:B------:R-:W-:Y:S01]  /*13d0*/  IMAD.U32 R135, RZ, RZ, UR4 ;  /* 0x00000004ff877e24 */ /* 0x000fe2000f8e00ff */
[----:B------:R-:W-:Y:S01]  /*13e0*/  IADD3.X R9, R28, UR7, RZ, P3, !PT ;  /* 0x000000071c097c10 */ /* 0x000fe20009ffe4ff */
[----:B------:R-:W-:-:S04]  /*13f0*/  ULDC.64 UR4, c[0x0][0x418] ;  /* 0x0001060000047ab9 */ /* 0x000fc80000000a00 */
[----:B------:R1:W5:Y:S06]  /*1400*/  @P0 LDG.E R123, desc[UR50][R8.64] ;  /* 0x00000032087b0981 */ /* 0x00036c000c1e1900 */
[----:B0-----:R-:W-:-:S04]  /*1410*/  @P2 IADD3 R6, P1, R27, UR8, RZ ;  /* 0x000000081b062c10 */ /* 0x001fc8000ff3e0ff */
[----:B------:R-:W-:-:S05]  /*1420*/  @P2 IADD3.X R7, R28, UR9, RZ, P1, !PT ;  /* 0x000000091c072c10 */ /* 0x000fca0008ffe4ff */
[----:B------:R1:W5:Y:S01]  /*1430*/  @P2 LDG.E R135, desc[UR50][R6.64] ;  /* 0x0000003206872981 */ /* 0x000362000c1e1900 */
[----:B------:R-:W-:-:S03]  /*1440*/  UISETP.NE.U32.AND UP0, UPT, UR4, URZ, UPT ;  /* 0x0000003f0400728c */ /* 0x000fc6000bf05070 */
[----:B------:R-:W-:Y:S01]  /*1450*/  ULDC UR4, c[0x0][0x424] ;  /* 0x0001090000047ab9 */ /* 0x000fe20000000800 */
[----:B------:R-:W-:-:S03]  /*1460*/  UISETP.NE.AND.EX UP0, UPT, UR5, URZ, UPT, UP0 ;  /* 0x0000003f0500728c */ /* 0x000fc6000bf05300 */
[----:B------:R-:W-:Y:S01]  /*1470*/  ULDC UR5, c[0x0][0x2f0] ;  /* 0x0000bc0000057ab9 */ /* 0x000fe20000000800 */
[----:B------:R-:W-:-:S04]  /*1480*/  USEL UR4, UR4, 0x1, UP0 ;  /* 0x0000000104047887 */ /* 0x000fc80008000000 */
[----:B------:R-:W-:-:S03]  /*1490*/  UIMAD UR4, UR4, UR5, URZ ;  /* 0x00000005040472a4 */ /* 0x000fc6000f8e023f */
[----:B------:R-:W-:Y:S02]  /*14a0*/  ULDC UR5, c[0x0][0x348] ;  /* 0x0000d20000057ab9 */ /* 0x000fe40000000800 */
[----:B------:R-:W-:Y:S02]  /*14b0*/  IMAD.U32 R2, RZ, RZ, UR5 ;  /* 0x00000005ff027e24 */ /* 0x000fe4000f8e00ff */
[----:B------:R-:W-:Y:S02]  /*14c0*/  IMAD.U32 R26, RZ, RZ, UR4 ;  /* 0x00000004ff1a7e24 */ /* 0x000fe4000f8e00ff */
[----:B------:R-:W-:Y:S01]  /*14d0*/  IMAD.MOV.U32 R24, RZ, RZ, R0 ;  /* 0x000000ffff187224 */ /* 0x000fe200078e0000 */
[----:B-1--4-:R-:W-:Y:S06]  /*14e0*/  @P2 BRA `(.L_x_432) ;  /* 0x0000000000242947 */ /* 0x012fec0003800000 */
[----:B------:R-:W-:Y:S02]  /*14f0*/  ULDC.64 UR4, c[0x0][0xa00] ;  /* 0x0002800000047ab9 */ /* 0x000fe40000000a00 */
[----:B------:R-:W-:-:S04]  /*1500*/  ISETP.NE.U32.AND P1, PT, RZ, UR4, PT ;  /* 0x00000004ff007c0c */ /* 0x000fc8000bf25070 */
[----:B------:R-:W-:-:S13]  /*1510*/  ISETP.NE.AND.EX P1, PT, RZ, UR5, PT, P1 ;  /* 0x00000005ff007c0c */ /* 0x000fda000bf25310 */
[----:B------:R-:W-:Y:S05]  /*1520*/  @!P1 BRA `(.L_x_432) ;  /* 0x0000000000149947 */ /* 0x000fea0003800000 */
[----:B------:R-:W0:Y:S02]  /*1530*/  LDC.64 R4, c[0x0][0xa00] ;  /* 0x00028000ff047b82 */ /* 0x000e240000000a00 */
[----:B0-----:R-:W-:-:S05]  /*1540*/  IMAD.WIDE R4, R24, 0x4, R4 ;  /* 0x0000000418047825 */ /* 0x001fca00078e0204 */
[----:B-----5:R-:W2:Y:S04]  /*1550*/  LDG.E R135, desc[UR50][R4.64] ;  /* 0x0000003204877981 */ /* 0x020ea8000c1e1900 */
[----:B------:R-:W2:Y:S02]  /*1560*/  LDG.E R0, desc[UR50][R4.64+0x4] ;  /* 0x0000043204007981 */ /* 0x000ea4000c1e1900 */
[----:B--2---:R-:W-:-:S07]  /*1570*/  IMAD.IADD R135, R0, 0x1, -R135 ;  /* 0x0000000100877824 */ /* 0x004fce00078e0a87 */
.L_x_432:
[----:B------:R-:W-:Y:S01]  /*1580*/  ULDC.64 UR4, c[0x0][0xa20] ;  /* 0x0002880000047ab9 */ /* 0x000fe20000000a00 */
[----:B------:R0:W-:Y:S01]  /*1590*/  STL [R1+0x54], R221 ;  /* 0x000054dd01007387 */ /* 0x0001e20000100800 */
[----:B------:R-:W-:-:S03]  /*15a0*/  ISETP.NE.U32.AND P1, PT, RZ, UR4, PT ;  /* 0x00000004ff007c0c */ /* 0x000fc6000bf25070 */
[----:B------:R0:W-:Y:S01]  /*15b0*/  STL [R1+0x4c], R222 ;  /* 0x00004cde01007387 */ /* 0x0001e20000100800 */
[----:B------:R-:W-:-:S13]  /*15c0*/  ISETP.NE.AND.EX P1, PT, RZ, UR5, PT, P1 ;  /* 0x00000005ff007c0c */ /* 0x000fda000bf25310 */
[----:B0-----:R-:W-:Y:S05]  /*15d0*/  @!P1 BRA `(.L_x_433) ;  /* 0x0000000000109947 */ /* 0x001fea0003800000 */
[----:B------:R-:W-:-:S04]  /*15e0*/  IADD3 R4, P0, R27, UR4, RZ ;  /* 0x000000041b047c10 */ /* 0x000fc8000ff1e0ff */
[----:B------:R-:W-:-:S05]  /*15f0*/  IADD3.X R5, R28, UR5, RZ, P0, !PT ;  /* 0x000000051c057c10 */ /* 0x000fca00087fe4ff */
[----:B------:R0:W5:Y:S01]  /*1600*/  LDG.E R26, desc[UR50][R4.64] ;  /* 0x00000032041a7981 */ /* 0x000162000c1e1900 */
[----:B------:R-:W-:Y:S05]  /*1610*/  BRA `(.L_x_434) ;  /* 0x0000000000107947 */ /* 0x000fea0003800000 */
.L_x_433:
[----:B------:R-:W-:Y:S05]  /*1620*/  @!P0 BRA `(.L_x_434) ;  /* 0x00000000000c8947 */ /* 0x000fea0003800000 */
[----:B------:R-:W2:Y:S04]  /*1630*/  LDG.E R5, desc[UR50][R8.64] ;  /* 0x0000003208057981 */ /* 0x000ea8000c1e1900 */
[----:B------:R-:W2:Y:S02]  /*1640*/  LDG.E R26, desc[UR50][R8.64+0x4] ;  /* 0x00000432081a7981 */ /* 0x000ea4000c1e1900 */
[----:B--2---:R-:W-:-:S07]  /*1650*/  IADD3 R26, -R5, R26, RZ ;  /* 0x0000001a051a7210 */ /* 0x004fce0007ffe1ff */
.L_x_434:
[----:B------:R-:W-:Y:S02]  /*1660*/  ULDC.64 UR4, c[0x0][0xa10] ;  /* 0x0002840000047ab9 */ /* 0x000fe40000000a00 */
[----:B------:R-:W-:-:S04]  /*1670*/  ISETP.NE.U32.AND P0, PT, RZ, UR4, PT ;  /* 0x00000004ff007c0c */ /* 0x000fc8000bf05070 */
[----:B------:R-:W-:Y:S01]  /*1680*/  ISETP.NE.AND.EX P0, PT, RZ, UR5, PT, P0 ;  /* 0x00000005ff007c0c */ /* 0x000fe2000bf05300 */
[----:B-----5:R-:W-:Y:S01]  /*1690*/  IMAD.IADD R11, R26, 0x1, -R3 ;  /* 0x000000011a0b7824 */ /* 0x020fe200078e0a03 */
[----:B------:R-:W-:-:S11]  /*16a0*/  ULDC.64 UR4, c[0x0][0xa30] ;  /* 0x00028c0000047ab9 */ /* 0x000fd60000000a00 */
[----:B0-----:R-:W0:Y:S02]  /*16b0*/  @P0 LDC.64 R4, c[0x0][0xa10] ;  /* 0x00028400ff040b82 */ /* 0x001e240000000a00 */
[----:B0-----:R-:W-:-:S05]  /*16c0*/  @P0 IMAD.WIDE R4, R24, 0x4, R4 ;  /* 0x0000000418040825 */ /* 0x001fca00078e0204 */
[----:B------:R-:W2:Y:S04]  /*16d0*/  @P0 LDG.E R0, desc[UR50][R4.64] ;  /* 0x0000003204000981 */ /* 0x000ea8000c1e1900 */
[----:B------:R-:W2:Y:S01]  /*16e0*/  @P0 LDG.E R9, desc[UR50][R4.64+0x4] ;  /* 0x0000043204090981 */ /* 0x000ea2000c1e1900 */
[----:B------:R-:W-:Y:S01]  /*16f0*/  IADD3 R118, -R11, RZ, RZ ;  /* 0x000000ff0b767210 */ /* 0x000fe20007ffe1ff */
[----:B------:R-:W-:Y:S01]  /*1700*/  IMAD.MOV.U32 R134, RZ, RZ, R26 ;  /* 0x000000ffff867224 */ /* 0x000fe200078e001a */
[----:B------:R-:W-:Y:S02]  /*1710*/  ISETP.NE.U32.AND P1, PT, RZ, UR4, PT ;  /* 0x00000004ff007c0c */ /* 0x000fe4000bf25070 */
[----:B------:R-:W-:Y:S02]  /*1720*/  VIMNMX R118, RZ, R118, !PT ;  /* 0x00000076ff767248 */ /* 0x000fe40007fe0100 */
[----:B------:R-:W-:-:S13]  /*1730*/  ISETP.NE.AND.EX P1, PT, RZ, UR5, PT, P1 ;  /* 0x00000005ff007c0c */ /* 0x000fda000bf25310 */
[----:B------:R-:W-:-:S04]  /*1740*/  @P1 IADD3 R6, P2, R27, UR4, RZ ;  /* 0x000000041b061c10 */ /* 0x000fc8000ff5e0ff */
[----:B------:R-:W-:-:S05]  /*1750*/  @P1 IADD3.X R7, R28, UR5, RZ, P2, !PT ;  /* 0x000000051c071c10 */ /* 0x000fca00097fe4ff */
[----:B------:R0:W5:Y:S01]  /*1760*/  @P1 LDG.E R134, desc[UR50][R6.64] ;  /* 0x0000003206861981 */ /* 0x000162000c1e1900 */
[----:B--2---:R-:W-:-:S04]  /*1770*/  @P0 IMAD.IADD R2, R9, 0x1, -R0 ;  /* 0x0000000109020824 */ /* 0x004fc800078e0a00 */
[----:B------:R-:W-:-:S04]  /*1780*/  IMAD.IADD R141, R11, 0x1, R2 ;  /* 0x000000010b8d7824 */ /* 0x000fc800078e0202 */
[----:B------:R-:W-:-:S04]  /*1790*/  VIADD R0, R141, 0x9f ;  /* 0x0000009f8d007836 */ /* 0x000fc80000000000 */
[----:B------:R-:W-:-:S05]  /*17a0*/  IMAD.HI R0, R0, 0x66666667, RZ ;  /* 0x6666666700007827 */ /* 0x000fca00078e02ff */
[----:B------:R-:W-:-:S04]  /*17b0*/  SHF.R.U32.HI R3, RZ, 0x1f, R0 ;  /* 0x0000001fff037819 */ /* 0x000fc80000011600 */
[----:B------:R-:W-:-:S05]  /*17c0*/  LEA.HI.SX32 R148, R0, R3, 0x1a ;  /* 0x0000000300947211 */ /* 0x000fca00078fd2ff */
[----:B------:R-:W-:-:S05]  /*17d0*/  IMAD R3, R148, 0xa0, -R11 ;  /* 0x000000a094037824 */ /* 0x000fca00078e0a0b */
[----:B------:R-:W-:-:S04]  /*17e0*/  VIMNMX R3, R3, R2, PT ;  /* 0x0000000203037248 */ /* 0x000fc80003fe0100 */
[----:B------:R-:W-:Y:S01]  /*17f0*/  ISETP.GT.AND P0, PT, R3, R118, PT ;  /* 0x000000760300720c */ /* 0x000fe20003f04270 */
[----:B------:R-:W-:-:S05]  /*1800*/  IMAD.WIDE.U32 R118, R118, -0x33333333, RZ ;  /* 0xcccccccd76767825 */ /* 0x000fca00078e00ff */
[----:B------:R-:W-:-:S05]  /*1810*/  SHF.R.U32.HI R118, RZ, 0x7, R119 ;  /* 0x00000007ff767819 */ /* 0x000fca0000011677 */
[----:B------:R-:W-:Y:S02]  /*1820*/  IMAD.MOV.U32 R25, RZ, RZ, R118 ;  /* 0x000000ffff197224 */ /* 0x000fe400078e0076 */
[----:B------:R-:W-:-:S04]  /*1830*/  @P0 VIADD R0, R3, 0x9f ;  /* 0x0000009f03000836 */ /* 0x000fc80000000000 */
[----:B------:R-:W-:-:S05]  /*1840*/  @P0 IMAD.HI R0, R0, 0x66666667, RZ ;  /* 0x6666666700000827 */ /* 0x000fca00078e02ff */
[----:B------:R-:W-:-:S04]  /*1850*/  @P0 SHF.R.U32.HI R3, RZ, 0x1f, R0 ;  /* 0x0000001fff030819 */ /* 0x000fc80000011600 */
[----:B------:R-:W-:Y:S02]  /*1860*/  @P0 LEA.HI.SX32 R25, R0, R3, 0x1a ;  /* 0x0000000300190211 */ /* 0x000fe400078fd2ff */
[----:B------:R-:W-:Y:S02]  /*1870*/  PLOP3.LUT P0, PT, PT, PT, PT, 0x80, 0x0 ;  /* 0x000000000000781c */ /* 0x000fe40003f0f070 */
[----:B------:R-:W-:-:S13]  /*1880*/  ISETP.GT.AND P1, PT, R25, R118, PT ;  /* 0x000000761900720c */ /* 0x000fda0003f24270 */
[----:B0-----:R-:W-:Y:S05]  /*1890*/  @!P1 BRA `(.L_x_435) ;  /* 0x000000e800d89947 */ /* 0x001fea0003800000 */
[----:B------:R-:W-:Y:S01]  /*18a0*/  VIADD R0, R18, 0x24200 ;  /* 0x0002420012007836 */ /* 0x000fe20000000000 */
[----:B------:R-:W-:Y:S04]  /*18b0*/  BSSY B6, `(.L_x_436) ;  /* 0x0000013000067945 */ /* 0x000fe80003800000 */
[----:B------:R-:W-:-:S13]  /*18c0*/  LOP3.LUT P0, RZ, R0, 0x1bf, RZ, 0xc0, !PT ;  /* 0x000001bf00ff7812 */ /* 0x000fda000780c0ff */
[----:B------:R-:W-:Y:S05]  /*18d0*/  @!P0 BRA `(.L_x_437) ;  /* 0x0000000000408947 */ /* 0x000fea0003800000 */
[----:B------:R-:W-:Y:S01]  /*18e0*/  MOV R0, 0x0 ;  /* 0x0000000000007802 */ /* 0x000fe20000000f00 */
[----:B------:R-:W-:Y:S01]  /*18f0*/  ULDC.64 UR4, c[0x4][0xc0] ;  /* 0x0100300000047ab9 */ /* 0x000fe20000000a00 */
[----:B------:R-:W-:Y:S01]  /*1900*/  ULDC.64 UR6, c[0x4][0x20] ;  /* 0x0100080000067ab9 */ /* 0x000fe20000000a00 */
[----:B------:R-:W-:Y:S01]  /*1910*/  IMAD.U32 R4, RZ, RZ, UR4 ;  /* 0x00000004ff047e24 */ /* 0x000fe2000f8e00ff */
[----:B------:R0:W1:Y:S01]  /*1920*/  LDC.64 R14, c[0x4][R0] ;  /* 0x01000000000e7b82 */ /* 0x0000620000000a00 */
[----:B------:R-:W-:Y:S01]  /*1930*/  IMAD.U32 R5, RZ, RZ, UR5 ;  /* 0x00000005ff057e24 */ /* 0x000fe2000f8e00ff */
[----:B------:R-:W-:Y:S01]  /*1940*/  ULDC.64 UR4, c[0x4][0xc8] ;  /* 0x0100320000047ab9 */ /* 0x000fe20000000a00 */
[----:B------:R-:W-:Y:S01]  /*1950*/  IMAD.U32 R10, RZ, RZ, UR6 ;  /* 0x00000006ff0a7e24 */ /* 0x000fe2000f8e00ff */
[----:B------:R-:W-:Y:S01]  /*1960*/  MOV R6, UR4 ;  /* 0x0000000400067c02 */ /* 0x000fe20008000f00 */
[----:B------:R-:W-:Y:S01]  /*1970*/  IMAD.U32 R7, RZ, RZ, UR5 ;  /* 0x00000005ff077e24 */ /* 0x000fe2000f8e00ff */
[----:B------:R-:W-:Y:S01]  /*1980*/  MOV R13, RZ ;  /* 0x000000ff000d7202 */ /* 0x000fe20000000f00 */
[----:B------:R-:W-:-:S02]  /*1990*/  IMAD.U32 R11, RZ, RZ, UR7 ;  /* 0x00000007ff0b7e24 */ /* 0x000fc4000f8e00ff */
[----:B------:R-:W-:Y:S02]  /*19a0*/  IMAD.MOV.U32 R8, RZ, RZ, 0x70 ;  /* 0x00000070ff087424 */ /* 0x000fe400078e00ff */
[----:B0-----:R-:W-:-:S07]  /*19b0*/  IMAD.MOV.U32 R12, RZ, RZ, 0x1 ;  /* 0x00000001ff0c7424 */ /* 0x001fce00078e00ff */
[----:B------:R-:W-:-:S07]  /*19c0*/  LEPC R20, `(.L_x_437) ;  /* 0x000000001014794e */ /* 0x000fce0000000000 */
[----:B-1---5:R-:W-:Y:S05]  /*19d0*/  CALL.ABS.NOINC R14 ;  /* 0x000000000e007343 */ /* 0x022fea0003c00000 */
.L_x_437:
[----:B------:R-:W-:Y:S05]  /*19e0*/  BSYNC B6 ;  /* 0x0000000000067941 */ /* 0x000fea0003800000 */
.L_x_436:
        /* <DEDUP_REMOVED lines=11> */
[----:B------:R-:W-:Y:S01]  /*1aa0*/  MOV R10, UR6 ;  /* 0x00000006000a7c02 */ /* 0x000fe20008000f00 */
[----:B------:R-:W-:Y:S02]  /*1ab0*/  IMAD.U32 R6, RZ, RZ, UR4 ;  /* 0x00000004ff067e24 */ /* 0x000fe4000f8e00ff */
[----:B------:R-:W-:-:S02]  /*1ac0*/  IMAD.U32 R7, RZ, RZ, UR5 ;  /* 0x00000005ff077e24 */ /* 0x000fc4000f8e00ff */
[----:B------:R-:W-:Y:S02]  /*1ad0*/  IMAD.U32 R11, RZ, RZ, UR7 ;  /* 0x00000007ff0b7e24 */ /* 0x000fe4000f8e00ff */
[----:B------:R-:W-:Y:S02]  /*1ae0*/  IMAD.MOV.U32 R8, RZ, RZ, 0x70 ;  /* 0x00000070ff087424 */ /* 0x000fe400078e00ff */
[----:B------:R-:W-:Y:S02]  /*1af0*/  IMAD.MOV.U32 R12, RZ, RZ, 0x1 ;  /* 0x00000001ff0c7424 */ /* 0x000fe400078e00ff */
[----:B0-----:R-:W-:-:S07]  /*1b00*/  IMAD.MOV.U32 R13, RZ, RZ, RZ ;  /* 0x000000ffff0d7224 */ /* 0x001fce00078e00ff */
[----:B------:R-:W-:-:S07]  /*1b10*/  LEPC R20, `(.L_x_439) ;  /* 0x000000001014794e */ /* 0x000fce0000000000 */
[----:B-1---5:R-:W-:Y:S05]  /*1b20*/  CALL.ABS.NOINC R14 ;  /* 0x000000000e007343 */ /* 0x022fea0003c00000 */
.L_x_439:
[----:B------:R-:W-:Y:S05]  /*1b30*/  BSYNC B6 ;  /* 0x0000000000067941 */ /* 0x000fea0003800000 */
.L_x_438:
[----:B------:R-:W2:Y:S01]  /*1b40*/  LDL R31, [R1+0x30] ;  /* 0x00003000011f7983 */ /* 0x000ea20000100800 */
[----:B------:R-:W-:Y:S01]  /*1b50*/  ULDC.64 UR4, c[0x0][0x9f8] ;  /* 0x00027e0000047ab9 */ /* 0x000fe20000000a00 */
[----:B------:R-:W0:Y:S01]  /*1b60*/  LDC.64 R96, c[0x0][0x408] ;  /* 0x00010200ff607b82 */ /* 0x000e220000000a00 */
[----:B------:R-:W-:Y:S01]  /*1b70*/  ISETP.NE.U32.AND P0, PT, RZ, UR4, PT ;  /* 0x00000004ff007c0c */ /* 0x000fe2000bf05070 */
[----:B------:R-:W3:Y:S03]  /*1b80*/  LDL R12, [R1+0x34] ;  /* 0x00003400010c7983 */ /* 0x000ee60000100800 */
[----:B------:R-:W-:Y:S01]  /*1b90*/  ISETP.NE.AND.EX P0, PT, RZ, UR5, PT, P0 ;  /* 0x00000005ff007c0c */ /* 0x000fe2000bf05300 */
[----:B------:R-:W4:Y:S02]  /*1ba0*/  LDL R14, [R1+0x38] ;  /* 0x00003800010e7983 */ /* 0x000f240000100800 */
[----:B------:R-:W1:Y:S02]  /*1bb0*/  LDC R117, c[0x0][0x3f4] ;  /* 0x0000fd00ff757b82 */ /* 0x000e640000000800 */
[----:B------:R-:W4:Y:S04]  /*1bc0*/  LDL R13, [R1+0x44] ;  /* 0x00004400010d7983 */ /* 0x000f280000100800 */
[----:B------:R-:W4:Y:S02]  /*1bd0*/  LDL R15, [R1+0x40] ;  /* 0x00004000010f7983 */ /* 0x000f240000100800 */
[----:B------:R-:W1:Y:S02]  /*1be0*/  LDC.64 R102, c[0x0][0x3f8] ;  /* 0x0000fe00ff667b82 */ /* 0x000e640000000a00 */
[----:B------:R-:W-:Y:S01]  /*1bf0*/  @P0 IADD3 R4, P1, R27, UR4, RZ ;  /* 0x000000041b040c10 */ /* 0x000fe2000ff3e0ff */
[----:B------:R-:W0:Y:S03]  /*1c00*/  S2R R20, SR_TID.X ;  /* 0x0000000000147919 */ /* 0x000e260000002100 */
[----:B------:R-:W-:-:S05]  /*1c10*/  @P0 IADD3.X R5, R28, UR5, RZ, P1, !PT ;  /* 0x000000051c050c10 */ /* 0x000fca0008ffe4ff */
[----:B------:R1:W4:Y:S01]  /*1c20*/  @P0 LDG.E R24, desc[UR50][R4.64] ;  /* 0x0000003204180981 */ /* 0x000322000c1e1900 */
[----:B------:R-:W-:Y:S02]  /*1c30*/  IADD3 R123, R123, R26, RZ ;  /* 0x0000001a7b7b7210 */ /* 0x000fe40007ffe0ff */
[----:B0-----:R-:W-:Y:S01]  /*1c40*/  SHF.R.U32.HI R30, RZ, 0x7, R20 ;  /* 0x00000007ff1e7819 */ /* 0x001fe20000011614 */
[C---:B------:R-:W-:Y:S02]  /*1c50*/  VIADD R0, R20.reuse, 0xffffff80 ;  /* 0xffffff8014007836 */ /* 0x040fe40000000000 */
[----:B------:R-:W-:Y:S01]  /*1c60*/  VIADD R29, R20, 0xffffff80 ;  /* 0xffffff80141d7836 */ /* 0x000fe20000000000 */
[----:B------:R-:W-:Y:S01]  /*1c70*/  ISETP.NE.AND P6, PT, R30, 0x1, PT ;  /* 0x000000011e00780c */ /* 0x000fe20003fc5270 */
[----:B------:R-:W-:Y:S01]  /*1c80*/  VIADD R20, R20, 0xffffff80 ;  /* 0xffffff8014147836 */ /* 0x000fe20000000000 */
[----:B------:R-:W-:Y:S02]  /*1c90*/  LEA.HI R6, R0, R0, RZ, 0x1 ;  /* 0x0000000000067211 */ /* 0x000fe400078f08ff */
[----:B------:R-:W-:-:S02]  /*1ca0*/  SHF.R.S32.HI R3, RZ, 0x1f, R0 ;  /* 0x0000001fff037819 */ /* 0x000fc40000011400 */
[----:B------:R-:W-:Y:S02]  /*1cb0*/  LOP3.LUT R7, R6, 0xfffffffe, RZ, 0xc0, !PT ;  /* 0xfffffffe06077812 */ /* 0x000fe400078ec0ff */
[----:B------:R-:W-:-:S03]  /*1cc0*/  LEA.HI R3, R3, R0, RZ, 0x2 ;  /* 0x0000000003037211 */ /* 0x000fc600078f10ff */
[----:B------:R-:W-:Y:S01]  /*1cd0*/  IMAD.IADD R110, R0, 0x1, -R7 ;  /* 0x00000001006e7824 */ /* 0x000fe200078e0a07 */
[--C-:B------:R-:W-:Y:S01]  /*1ce0*/  SHF.R.S32.HI R121, RZ, 0x2, R3.reuse ;  /* 0x00000002ff797819 */ /* 0x100fe20000011403 */
[----:B------:R-:W-:Y:S05]  /*1cf0*/  @!P6 WARPSYNC.ALL ;  /* 0x000000000000e948 */ /* 0x000fea0003800000 */
[----:B------:R-:W-:Y:S01]  /*1d00*/  ULDC UR4, c[0x0][0x2f4] ;  /* 0x0000bd0000047ab9 */ /* 0x000fe20000000800 */
[----:B------:R-:W-:Y:S02]  /*1d10*/  SHF.R.S32.HI R6, RZ, 0x1f, R3 ;  /* 0x0000001fff067819 */ /* 0x000fe40000011403 */
[----:B------:R-:W-:-:S02]  /*1d20*/  ISETP.GE.AND P1, PT, R225, UR4, PT ;  /* 0x00000004e1007c0c */ /* 0x000fc4000bf26270 */
[----:B------:R-:W-:Y:S02]  /*1d30*/  ISETP.GE.AND P0, PT, R16, UR4, PT ;  /* 0x0000000410007c0c */ /* 0x000fe4000bf06270 */
[----:B------:R-:W-:Y:S02]  /*1d40*/  SEL R0, RZ, 0xffffffff, P1 ;  /* 0xffffffffff007807 */ /* 0x000fe40000800000 */
[----:B------:R-:W-:Y:S02]  /*1d50*/  SEL R3, RZ, 0x1, P0 ;  /* 0x00000001ff037807 */ /* 0x000fe40000000000 */
[----:B------:R-:W-:Y:S01]  /*1d60*/  LEA.HI R20, R20, R29, RZ, 0x1 ;  /* 0x0000001d14147211 */ /* 0x000fe200078f08ff */
[----:B------:R-:W-:Y:S01]  /*1d70*/  IMAD.SHL.U32 R0, R0, 0x2, RZ ;  /* 0x0000000200007824 */ /* 0x000fe200078e00ff */
[----:B------:R-:W-:Y:S02]  /*1d80*/  ISETP.GE.AND P0, PT, R226, UR4, PT ;  /* 0x00000004e2007c0c */ /* 0x000fe4000bf06270 */
[----:B------:R-:W-:-:S02]  /*1d90*/  ISETP.GE.AND P1, PT, R23, UR4, PT ;  /* 0x0000000417007c0c */ /* 0x000fc4000bf26270 */
[----:B------:R-:W-:Y:S02]  /*1da0*/  LEA.HI R6, R6, R121, RZ, 0x2 ;  /* 0x0000007906067211 */ /* 0x000fe400078f10ff */
[----:B------:R-:W-:Y:S02]  /*1db0*/  LOP3.LUT R3, R0, 0x2, R3, 0xe2, !PT ;  /* 0x0000000200037812 */ /* 0x000fe400078ee203 */
[----:B------:R-:W-:Y:S02]  /*1dc0*/  SEL R0, RZ, 0x4, P0 ;  /* 0x00000004ff007807 */ /* 0x000fe40000000000 */
[----:B-1----:R-:W-:Y:S02]  /*1dd0*/  SEL R4, RZ, 0x8, P1 ;  /* 0x00000008ff047807 */ /* 0x002fe40000800000 */
[----:B------:R-:W-:Y:S02]  /*1de0*/  SHF.R.S32.HI R20, RZ, 0x1, R20 ;  /* 0x00000001ff147819 */ /* 0x000fe40000011414 */
[----:B------:R-:W-:-:S02]  /*1df0*/  ISETP.GE.AND P0, PT, R22, UR4, PT ;  /* 0x0000000416007c0c */ /* 0x000fc4000bf06270 */
[----:B------:R-:W-:Y:S02]  /*1e00*/  LOP3.LUT R6, R6, 0xfffffffc, RZ, 0xc0, !PT ;  /* 0xfffffffc06067812 */ /* 0x000fe400078ec0ff */
[----:B------:R-:W-:Y:S02]  /*1e10*/  LOP3.LUT R0, R4, R3, R0, 0xfe, !PT ;  /* 0x0000000304007212 */ /* 0x000fe400078efe00 */
[----:B------:R-:W-:Y:S02]  /*1e20*/  SHF.R.S32.HI R5, RZ, 0x1f, R20 ;  /* 0x0000001fff057819 */ /* 0x000fe40000011414 */
[----:B------:R-:W-:Y:S01]  /*1e30*/  SEL R3, RZ, 0x10, P0 ;  /* 0x00000010ff037807 */ /* 0x000fe20000000000 */
[----:B------:R-:W-:Y:S01]  /*1e40*/  IMAD.IADD R121, R121, 0x1, -R6 ;  /* 0x0000000179797824 */ /* 0x000fe200078e0a06 */
[----:B------:R-:W-:Y:S02]  /*1e50*/  SHF.R.S32.HI R229, RZ, 0x1f, R228 ;  /* 0x0000001fffe57819 */ /* 0x000fe400000114e4 */
[----:B------:R-:W-:Y:S01]  /*1e60*/  LOP3.LUT R28, R0, R3, RZ, 0xfc, !PT ;  /* 0x00000003001c7212 */ /* 0x000fe200078efcff */
[----:B------:R-:W-:Y:S01]  /*1e70*/  IMAD R0, R5, R96, RZ ;  /* 0x0000006005007224 */ /* 0x000fe200078e02ff */
[----:B------:R-:W-:Y:S01]  /*1e80*/  ISETP.GE.AND P1, PT, R225, R117, PT ;  /* 0x00000075e100720c */ /* 0x000fe20003f26270 */
[----:B------:R-:W-:Y:S01]  /*1e90*/  IMAD R6, R5, R102, RZ ;  /* 0x0000006605067224 */ /* 0x000fe200078e02ff */
[----:B------:R-:W-:Y:S01]  /*1ea0*/  LOP3.LUT P0, RZ, R121, 0x2, RZ, 0xc0, !PT ;  /* 0x0000000279ff7812 */ /* 0x000fe2000780c0ff */
[----:B------:R-:W-:Y:S01]  /*1eb0*/  IMAD R5, R20, R97, R0 ;  /* 0x0000006114057224 */ /* 0x000fe200078e0200 */
[----:B------:R-:W-:Y:S01]  /*1ec0*/  ISETP.GE.AND P0, PT, R16, R117, PT ;  /* 0x000000751000720c */ /* 0x000fe20003f06270 */
[----:B------:R-:W-:Y:S01]  /*1ed0*/  IMAD.WIDE.U32 R100, R20, R96, R228 ;  /* 0x0000006014647225 */ /* 0x000fe200078e00e4 */
[----:B------:R-:W-:-:S02]  /*1ee0*/  SEL R0, R117, RZ, P1 ;  /* 0x000000ff75007207 */ /* 0x000fc40000800000 */
[----:B------:R-:W-:Y:S01]  /*1ef0*/  ISETP.GE.AND P2, PT, R226, R117, PT ;  /* 0x00000075e200720c */ /* 0x000fe20003f46270 */
[----:B------:R-:W-:Y:S01]  /*1f00*/  IMAD.WIDE.U32 R98, R20, R96, R16 ;  /* 0x0000006014627225 */ /* 0x000fe200078e0010 */
[----:B------:R-:W-:-:S03]  /*1f10*/  SEL R3, R117, RZ, P0 ;  /* 0x000000ff75037207 */ /* 0x000fc60000000000 */
[----:B------:R-:W-:Y:S02]  /*1f20*/  IMAD.IADD R101, R101, 0x1, R5 ;  /* 0x0000000165657824 */ /* 0x000fe400078e0205 */
[----:B------:R-:W-:Y:S01]  /*1f30*/  IMAD.IADD R99, R5, 0x1, R99 ;  /* 0x0000000105637824 */ /* 0x000fe200078e0263 */
[----:B------:R-:W-:Y:S01]  /*1f40*/  SEL R5, R117, RZ, P2 ;  /* 0x000000ff75057207 */ /* 0x000fe20001000000 */
[----:B------:R-:W-:Y:S02]  /*1f50*/  IMAD.IADD R4, R225, 0x1, R0 ;  /* 0x00000001e1047824 */ /* 0x000fe400078e0200 */
[----:B------:R-:W-:Y:S01]  /*1f60*/  IMAD.IADD R3, R16, 0x1, R3 ;  /* 0x0000000110037824 */ /* 0x000fe200078e0203 */
[----:B------:R-:W-:Y:S02]  /*1f70*/  IADD3 R9, R226, R5, RZ ;  /* 0x00000005e2097210 */ /* 0x000fe40007ffe0ff */
[----:B------:R-:W-:Y:S02]  /*1f80*/  SHF.R.S32.HI R5, RZ, 0x1f, R4 ;  /* 0x0000001fff057819 */ /* 0x000fe40000011404 */
[----:B------:R-:W-:-:S02]  /*1f90*/  SHF.R.S32.HI R0, RZ, 0x1f, R3 ;  /* 0x0000001fff007819 */ /* 0x000fc40000011403 */
[CC--:B------:R-:W-:Y:S02]  /*1fa0*/  LEA.HI R26, R5.reuse, R4.reuse, RZ, 0x4 ;  /* 0x00000004051a7211 */ /* 0x0c0fe400078f20ff */
[----:B------:R-:W-:Y:S01]  /*1fb0*/  LEA.HI R5, R5, R4, RZ, 0x6 ;  /* 0x0000000405057211 */ /* 0x000fe200078f30ff */
[----:B------:R-:W-:Y:S01]  /*1fc0*/  IMAD R7, R20, R103, R6 ;  /* 0x0000006714077224 */ /* 0x000fe200078e0206 */
[CC--:B------:R-:W-:Y:S02]  /*1fd0*/  LEA.HI R21, R0.reuse, R3.reuse, RZ, 0x4 ;  /* 0x0000000300157211 */ /* 0x0c0fe400078f20ff */
[----:B------:R-:W-:Y:S02]  /*1fe0*/  LEA.HI R3, R0, R3, RZ, 0x6 ;  /* 0x0000000300037211 */ /* 0x000fe400078f30ff */
[----:B------:R-:W-:Y:S02]  /*1ff0*/  SHF.R.S32.HI R6, RZ, 0x6, R5 ;  /* 0x00000006ff067819 */ /* 0x000fe40000011405 */
[----:B------:R-:W-:-:S02]  /*2000*/  SHF.R.S32.HI R4, RZ, 0x6, R3 ;  /* 0x00000006ff047819 */ /* 0x000fc40000011403 */
[----:B------:R-:W-:Y:S02]  /*2010*/  SHF.R.S32.HI R10, RZ, 0x1f, R9 ;  /* 0x0000001fff0a7819 */ /* 0x000fe40000011409 */
[----:B-----5:R-:W-:Y:S01]  /*2020*/  SHF.R.S32.HI R11, RZ, 0x1f, R134 ;  /* 0x0000001fff0b7819 */ /* 0x020fe20000011486 */
[-C--:B------:R-:W-:Y:S01]  /*2030*/  IMAD.WIDE.U32 R106, R20, R102.reuse, R228 ;  /* 0x00000066146a7225 */ /* 0x080fe200078e00e4 */
[CC--:B------:R-:W-:Y:S02]  /*2040*/  LEA.HI R27, R10.reuse, R9.reuse, RZ, 0x4 ;  /* 0x000000090a1b7211 */ /* 0x0c0fe400078f20ff */
[----:B------:R-:W-:Y:S01]  /*2050*/  LEA.HI R9, R10, R9, RZ, 0x6 ;  /* 0x000000090a097211 */ /* 0x000fe200078f30ff */
[----:B------:R-:W-:Y:S01]  /*2060*/  IMAD.WIDE.U32 R104, R20, R102, R16 ;  /* 0x0000006614687225 */ /* 0x000fe200078e0010 */
[----:B------:R-:W-:Y:S02]  /*2070*/  IADD3 R107, R107, R7, RZ ;  /* 0x000000076b6b7210 */ /* 0x000fe40007ffe0ff */
[----:B------:R-:W-:Y:S01]  /*2080*/  SHF.R.S32.HI R9, RZ, 0x6, R9 ;  /* 0x00000006ff097819 */ /* 0x000fe20000011409 */
[----:B------:R-:W-:Y:S01]  /*2090*/  IMAD.IADD R105, R7, 0x1, R105 ;  /* 0x0000000107697824 */ /* 0x000fe200078e0269 */
[----:B------:R-:W-:Y:S01]  /*20a0*/  P2R R114, PR, RZ, 0x4 ;  /* 0x00000004ff727803 */ /* 0x000fe20000000000 */
[----:B------:R-:W-:Y:S01]  /*20b0*/  IMAD.WIDE.U32 R100, R134, R96, R100 ;  /* 0x0000006086647225 */ /* 0x000fe200078e0064 */
[----:B------:R-:W-:-:S03]  /*20c0*/  ISETP.GE.AND P2, PT, R224, UR4, PT ;  /* 0x00000004e0007c0c */ /* 0x000fc6000bf46270 */
[----:B------:R-:W-:-:S04]  /*20d0*/  IMAD.WIDE.U32 R98, R134, R96, R98 ;  /* 0x0000006086627225 */ /* 0x000fc800078e0062 */
[----:B------:R-:W-:Y:S01]  /*20e0*/  IMAD R110, R110, 0x80, R20 ;  /* 0x000000806e6e7824 */ /* 0x000fe200078e0214 */
[----:B------:R-:W-:Y:S01]  /*20f0*/  SHF.R.S32.HI R113, RZ, 0x4, R21 ;  /* 0x00000004ff717819 */ /* 0x000fe20000011415 */
[CC--:B------:R-:W-:Y:S01]  /*2100*/  IMAD.WIDE.U32 R106, R134.reuse, R102.reuse, R106 ;  /* 0x00000066866a7225 */ /* 0x0c0fe200078e006a */
[----:B------:R-:W-:Y:S02]  /*2110*/  SHF.R.S32.HI R112, RZ, 0x4, R26 ;  /* 0x00000004ff707819 */ /* 0x000fe4000001141a */
[----:B------:R-:W-:Y:S01]  /*2120*/  SHF.R.S32.HI R111, RZ, 0x4, R27 ;  /* 0x00000004ff6f7819 */ /* 0x000fe2000001141b */
[----:B------:R-:W-:-:S04]  /*2130*/  IMAD.WIDE.U32 R104, R134, R102, R104 ;  /* 0x0000006686687225 */ /* 0x000fc800078e0068 */
[----:B------:R-:W-:Y:S02]  /*2140*/  IMAD R125, R97, 0xa0, RZ ;  /* 0x000000a0617d7824 */ /* 0x000fe400078e02ff */
[----:B------:R-:W-:Y:S02]  /*2150*/  VIADD R142, R30, 0x8 ;  /* 0x000000081e8e7836 */ /* 0x000fe40000000000 */
[----:B------:R-:W-:Y:S01]  /*2160*/  IMAD.SHL.U32 R117, R117, 0x2, RZ ;  /* 0x0000000275757824 */ /* 0x000fe200078e00ff */
[C---:B--2---:R-:W-:Y:S02]  /*2170*/  LOP3.LUT R5, R31.reuse, 0x30, R26, 0xf8, !PT ;  /* 0x000000301f057812 */ /* 0x044fe400078ef81a */
[----:B------:R-:W-:Y:S02]  /*2180*/  LOP3.LUT R3, R31, 0x30, R21, 0xf8, !PT ;  /* 0x000000301f037812 */ /* 0x000fe400078ef815 */
[----:B---3--:R-:W-:Y:S01]  /*2190*/  LOP3.LUT R5, R5, R12, RZ, 0x3c, !PT ;  /* 0x0000000c05057212 */ /* 0x008fe200078e3cff */
[----:B----4-:R-:W-:-:S02]  /*21a0*/  IMAD R132, R6, 0x2800, R14 ;  /* 0x0000280006847824 */ /* 0x010fc400078e020e */
[C---:B------:R-:W-:Y:S02]  /*21b0*/  IMAD R133, R4.reuse, 0x2800, R14 ;  /* 0x0000280004857824 */ /* 0x040fe400078e020e */
[----:B------:R-:W-:Y:S01]  /*21c0*/  IMAD R131, R4, 0x2800, R13 ;  /* 0x0000280004837824 */ /* 0x000fe200078e020d */
[----:B------:R-:W-:Y:S01]  /*21d0*/  LOP3.LUT R4, R3, R12, RZ, 0x3c, !PT ;  /* 0x0000000c03047212 */ /* 0x000fe200078e3cff */
[----:B------:R-:W-:Y:S01]  /*21e0*/  IMAD.IADD R132, R132, 0x1, R5 ;  /* 0x0000000184847824 */ /* 0x000fe200078e0205 */
[----:B------:R-:W-:Y:S02]  /*21f0*/  SHF.R.U32.HI R0, RZ, 0x3, R15 ;  /* 0x00000003ff007819 */ /* 0x000fe4000001160f */
[----:B------:R-:W-:Y:S01]  /*2200*/  LOP3.LUT R5, R15, 0x30, R26, 0xf8, !PT ;  /* 0x000000300f057812 */ /* 0x000fe200078ef81a */
[----:B------:R-:W-:Y:S02]  /*2210*/  IMAD.IADD R133, R133, 0x1, R4 ;  /* 0x0000000185857824 */ /* 0x000fe400078e0204 */
[----:B------:R-:W-:Y:S01]  /*2220*/  IMAD R129, R6, 0x2800, R13 ;  /* 0x0000280006817824 */ /* 0x000fe200078e020d */
[----:B------:R-:W-:-:S02]  /*2230*/  LOP3.LUT R4, R5, R0, RZ, 0x3c, !PT ;  /* 0x0000000005047212 */ /* 0x000fc400078e3cff */
[----:B------:R-:W-:-:S03]  /*2240*/  LOP3.LUT R3, R31, 0x30, R27, 0xf8, !PT ;  /* 0x000000301f037812 */ /* 0x000fc600078ef81b */
[----:B------:R-:W-:Y:S02]  /*2250*/  IMAD.IADD R129, R129, 0x1, R4 ;  /* 0x0000000181817824 */ /* 0x000fe400078e0204 */
[C---:B------:R-:W-:Y:S02]  /*2260*/  IMAD R4, R11.reuse, R102, RZ ;  /* 0x000000660b047224 */ /* 0x040fe400078e02ff */
[----:B------:R-:W-:Y:S01]  /*2270*/  IMAD R11, R11, R96, RZ ;  /* 0x000000600b0b7224 */ /* 0x000fe200078e02ff */
[----:B------:R-:W-:Y:S01]  /*2280*/  LOP3.LUT R7, R15, 0x30, R21, 0xf8, !PT ;  /* 0x000000300f077812 */ /* 0x000fe200078ef815 */
[----:B------:R-:W-:Y:S01]  /*2290*/  IMAD R130, R9, 0x2800, R14 ;  /* 0x0000280009827824 */ /* 0x000fe200078e020e */
[----:B------:R-:W-:Y:S01]  /*22a0*/  LOP3.LUT R3, R3, R12, RZ, 0x3c, !PT ;  /* 0x0000000c03037212 */ /* 0x000fe200078e3cff */
[----:B------:R-:W-:Y:S01]  /*22b0*/  IMAD R11, R134, R97, R11 ;  /* 0x00000061860b7224 */ /* 0x000fe200078e020b */
[----:B------:R-:W-:Y:S01]  /*22c0*/  LOP3.LUT R8, R7, R0, RZ, 0x3c, !PT ;  /* 0x0000000007087212 */ /* 0x000fe200078e3cff */
[----:B------:R-:W-:Y:S01]  /*22d0*/  IMAD R128, R9, 0x2800, R13 ;  /* 0x0000280009807824 */ /* 0x000fe200078e020d */
[----:B------:R-:W-:Y:S01]  /*22e0*/  LOP3.LUT R7, R15, 0x30, R27, 0xf8, !PT ;  /* 0x000000300f077812 */ /* 0x000fe200078ef81b */
[----:B------:R-:W-:-:S02]  /*22f0*/  IMAD.IADD R10, R101, 0x1, R11 ;  /* 0x00000001650a7824 */ /* 0x000fc400078e020b */
[----:B------:R-:W-:Y:S01]  /*2300*/  IMAD.IADD R20, R11, 0x1, R99 ;  /* 0x000000010b147824 */ /* 0x000fe200078e0263 */
[----:B------:R-:W-:Y:S01]  /*2310*/  SEL R11, RZ, 0x20, P2 ;  /* 0x00000020ff0b7807 */ /* 0x000fe20001000000 */
[----:B------:R-:W-:Y:S01]  /*2320*/  IMAD.IADD R130, R130, 0x1, R3 ;  /* 0x0000000182827824 */ /* 0x000fe200078e0203 */
[----:B------:R-:W-:Y:S01]  /*2330*/  SHF.L.U64.HI R3, R102, 0x7, R103 ;  /* 0x0000000766037819 */ /* 0x000fe20000010267 */
[----:B------:R-:W-:Y:S01]  /*2340*/  IMAD R13, R134, R103, R4 ;  /* 0x00000067860d7224 */ /* 0x000fe200078e0204 */
[----:B------:R-:W-:Y:S01]  /*2350*/  SHF.L.U64.HI R5, R96, 0x7, R97 ;  /* 0x0000000760057819 */ /* 0x000fe20000010261 */
[----:B------:R-:W-:Y:S01]  /*2360*/  IMAD R9, R103, 0xa0, RZ ;  /* 0x000000a067097824 */ /* 0x000fe200078e02ff */
[----:B------:R-:W-:Y:S01]  /*2370*/  LOP3.LUT R7, R7, R0, RZ, 0x3c, !PT ;  /* 0x0000000007077212 */ /* 0x000fe200078e3cff */
[----:B------:R-:W-:Y:S02]  /*2380*/  IMAD.SHL.U32 R4, R102, 0x80, RZ ;  /* 0x0000008066047824 */ /* 0x000fe400078e00ff */
[----:B------:R-:W-:Y:S01]  /*2390*/  IMAD.SHL.U32 R6, R96, 0x80, RZ ;  /* 0x0000008060067824 */ /* 0x000fe200078e00ff */
[----:B------:R-:W-:Y:S01]  /*23a0*/  LOP3.LUT R21, R21, 0xfffffff0, RZ, 0xc0, !PT ;  /* 0xfffffff015157812 */ /* 0x000fe200078ec0ff */
[----:B------:R-:W-:Y:S01]  /*23b0*/  IMAD.WIDE.U32 R102, R102, 0xa0, RZ ;  /* 0x000000a066667825 */ /* 0x000fe200078e00ff */
[----:B------:R-:W-:-:S02]  /*23c0*/  LOP3.LUT R26, R26, 0xfffffff0, RZ, 0xc0, !PT ;  /* 0xfffffff01a1a7812 */ /* 0x000fc400078ec0ff */
[----:B------:R-:W-:Y:S01]  /*23d0*/  LOP3.LUT R27, R27, 0xfffffff0, RZ, 0xc0, !PT ;  /* 0xfffffff01b1b7812 */ /* 0x000fe200078ec0ff */
[----:B------:R-:W-:Y:S01]  /*23e0*/  IMAD.WIDE.U32 R96, R96, 0xa0, RZ ;  /* 0x000000a060607825 */ /* 0x000fe200078e00ff */
[----:B------:R-:W-:Y:S02]  /*23f0*/  LOP3.LUT R11, R28, R11, RZ, 0xfc, !PT ;  /* 0x0000000b1c0b7212 */ /* 0x000fe400078efcff */
[----:B------:R-:W-:Y:S01]  /*2400*/  IADD3 R128, R128, R7, RZ ;  /* 0x0000000780807210 */ /* 0x000fe20007ffe0ff */
[----:B------:R-:W-:Y:S01]  /*2410*/  IMAD.IADD R131, R131, 0x1, R8 ;  /* 0x0000000183837824 */ /* 0x000fe200078e0208 */
[----:B------:R-:W-:Y:S01]  /*2420*/  SHF.R.S32.HI R7, RZ, 0x1f, R222 ;  /* 0x0000001fff077819 */ /* 0x000fe200000114de */
[----:B------:R-:W-:Y:S01]  /*2430*/  IMAD.IADD R124, R103, 0x1, R9 ;  /* 0x00000001677c7824 */ /* 0x000fe200078e0209 */
[----:B------:R-:W-:Y:S01]  /*2440*/  IADD3 R125, R97, R125, RZ ;  /* 0x0000007d617d7210 */ /* 0x000fe20007ffe0ff */
[----:B------:R-:W-:Y:S01]  /*2450*/  IMAD.IADD R8, R107, 0x1, R13 ;  /* 0x000000016b087824 */ /* 0x000fe200078e020d */
[----:B------:R-:W-:Y:S01]  /*2460*/  SHF.R.S32.HI R122, RZ, 0x1f, R24 ;  /* 0x0000001fff7a7819 */ /* 0x000fe20000011418 */
[----:B------:R-:W-:Y:S01]  /*2470*/  IMAD.IADD R9, R13, 0x1, R105 ;  /* 0x000000010d097824 */ /* 0x000fe200078e0269 */
[----:B------:R-:W-:-:S02]  /*2480*/  SHF.R.S32.HI R109, RZ, 0x1f, R21 ;  /* 0x0000001fff6d7819 */ /* 0x000fc40000011415 */
[----:B------:R-:W-:Y:S02]  /*2490*/  SHF.R.S32.HI R108, RZ, 0x1f, R26 ;  /* 0x0000001fff6c7819 */ /* 0x000fe4000001141a */
[----:B------:R-:W-:Y:S02]  /*24a0*/  SHF.R.S32.HI R95, RZ, 0x1f, R27 ;  /* 0x0000001fff5f7819 */ /* 0x000fe4000001141b */
[----:B------:R-:W-:Y:S02]  /*24b0*/  LOP3.LUT R28, R28, 0x1, RZ, 0xc0, !PT ;  /* 0x000000011c1c7812 */ /* 0x000fe400078ec0ff */
[C---:B------:R-:W-:Y:S02]  /*24c0*/  LOP3.LUT R29, R11.reuse, 0x2, RZ, 0xc0, !PT ;  /* 0x000000020b1d7812 */ /* 0x040fe400078ec0ff */
[C---:B------:R-:W-:Y:S02]  /*24d0*/  LOP3.LUT R30, R11.reuse, 0x4, RZ, 0xc0, !PT ;  /* 0x000000040b1e7812 */ /* 0x040fe400078ec0ff */
[----:B------:R-:W-:-:S02]  /*24e0*/  LOP3.LUT R31, R11, 0x8, RZ, 0xc0, !PT ;  /* 0x000000080b1f7812 */ /* 0x000fc400078ec0ff */
[C---:B------:R-:W-:Y:S02]  /*24f0*/  LOP3.LUT R32, R11.reuse, 0x10, RZ, 0xc0, !PT ;  /* 0x000000100b207812 */ /* 0x040fe400078ec0ff */
[----:B------:R-:W-:Y:S01]  /*2500*/  LOP3.LUT R33, R11, 0x20, RZ, 0xc0, !PT ;  /* 0x000000200b217812 */ /* 0x000fe200078ec0ff */
[----:B------:R-:W-:Y:S06]  /*2510*/  @!P6 BAR.SYNC.DEFER_BLOCKING 0x9, 0x100 ;  /* 0x024400000000eb1d */ /* 0x000fec0000010000 */
.L_x_545:
[----:B----4-:R-:W2:Y:S01]  /*2520*/  LDL R41, [R1+0x30] ;  /* 0x0000300001297983 */ /* 0x010ea20000100800 */
[----:B0-----:R-:W0:Y:S03]  /*2530*/  LDC R35, c[0x0][0x430] ;  /* 0x00010c00ff237b82 */ /* 0x001e260000000800 */
[----:B------:R-:W3:Y:S04]  /*2540*/  LDL R40, [R1+0x34] ;  /* 0x0000340001287983 */ /* 0x000ee80000100800 */
[----:B------:R-:W4:Y:S01]  /*2550*/  LDL R36, [R1+0x38] ;  /* 0x0000380001247983 */ /* 0x000f220000100800 */
[----:B------:R-:W-:Y:S01]  /*2560*/  IADD3 R25, R25, -0x1, RZ ;  /* 0xffffffff19197810 */ /* 0x000fe20007ffe0ff */
[----:B-1----:R-:W1:Y:S01]  /*2570*/  LDC R116, c[0x0][0x3f4] ;  /* 0x0000fd00ff747b82 */ /* 0x002e620000000800 */
[----:B------:R-:W-:-:S03]  /*2580*/  IMAD.MOV.U32 R34, RZ, RZ, RZ ;  /* 0x000000ffff227224 */ /* 0x000fc600078e00ff */
[----:B------:R-:W-:-:S04]  /*2590*/  IMAD R11, R25, 0xa0, R110 ;  /* 0x000000a0190b7824 */ /* 0x000fc800078e026e */
[----:B------:R-:W-:Y:S01]  /*25a0*/  IMAD.IADD R37, R123, 0x1, R11 ;  /* 0x000000017b257824 */ /* 0x000fe200078e020b */
[----:B------:R-:W-:-:S03]  /*25b0*/  ISETP.GE.AND P2, PT, R11, R2, PT ;  /* 0x000000020b00720c */ /* 0x000fc60003f46270 */
[----:B------:R-:W-:Y:S01]  /*25c0*/  IMAD.MOV.U32 R11, RZ, RZ, R37 ;  /* 0x000000ffff0b7224 */ /* 0x000fe200078e0025 */
[----:B------:R-:W-:Y:S02]  /*25d0*/  ISETP.GT.OR P2, PT, R110, 0x9f, P2 ;  /* 0x0000009f6e00780c */ /* 0x000fe40001744670 */
[----:B0-----:R-:W-:-:S11]  /*25e0*/  ISETP.NE.AND P3, PT, R35, 0x1, PT ;  /* 0x000000012300780c */ /* 0x001fd60003f65270 */
[----:B------:R-:W0:Y:S08]  /*25f0*/  @!P2 LDC.64 R14, c[0x0][0x428] ;  /* 0x00010a00ff0eab82 */ /* 0x000e300000000a00 */
[----:B------:R-:W1:Y:S08]  /*2600*/  @P3 LDC R12, c[0x0][0x434] ;  /* 0x00010d00ff0c3b82 */ /* 0x000e700000000800 */
[----:B------:R-:W0:Y:S08]  /*2610*/  @P3 LDC R13, c[0x0][0x438] ;  /* 0x00010e00ff0d3b82 */ /* 0x000e300000000800 */
[----:B------:R-:W0:Y:S01]  /*2620*/  @!P2 LDC.64 R38, c[0x0][0x418] ;  /* 0x00010600ff26ab82 */ /* 0x000e220000000a00 */
[----:B-1----:R-:W-:-:S05]  /*2630*/  @P3 IMAD.HI.U32 R12, R37, R12, RZ ;  /* 0x0000000c250c3227 */ /* 0x002fca00078e00ff */
[----:B0-----:R-:W-:Y:S01]  /*2640*/  @P3 SHF.R.U32.HI R11, RZ, R13, R12 ;  /* 0x0000000dff0b3219 */ /* 0x001fe2000001160c */
[----:B------:R-:W-:-:S03]  /*2650*/  @!P2 IMAD R12, R122, R14, RZ ;  /* 0x0000000e7a0ca224 */ /* 0x000fc600078e02ff */
[--C-:B------:R-:W-:Y:S01]  /*2660*/  @!P2 SHF.R.S32.HI R13, RZ, 0x1f, R11.reuse ;  /* 0x0000001fff0da819 */ /* 0x100fe2000001140b */
[----:B------:R-:W-:Y:S02]  /*2670*/  @!P2 IMAD R15, R24, R15, R12 ;  /* 0x0000000f180fa224 */ /* 0x000fe400078e020c */
[----:B------:R-:W-:-:S04]  /*2680*/  @!P2 IMAD.MOV.U32 R12, RZ, RZ, R11 ;  /* 0x000000ffff0ca224 */ /* 0x000fc800078e000b */
[----:B------:R-:W-:-:S04]  /*2690*/  @!P2 IMAD.WIDE.U32 R12, R24, R14, R12 ;  /* 0x0000000e180ca225 */ /* 0x000fc800078e000c */
[----:B------:R-:W-:Y:S01]  /*26a0*/  @!P2 IMAD.IADD R13, R13, 0x1, R15 ;  /* 0x000000010d0da824 */ /* 0x000fe200078e020f */
[----:B------:R-:W-:-:S04]  /*26b0*/  @!P2 LEA R14, P3, R12, R38, 0x2 ;  /* 0x000000260c0ea211 */ /* 0x000fc800078610ff */
[----:B------:R-:W-:-:S05]  /*26c0*/  @!P2 LEA.HI.X R15, R12, R39, R13, 0x2, P3 ;  /* 0x000000270c0fa211 */ /* 0x000fca00018f140d */
[----:B-----5:R0:W5:Y:S01]  /*26d0*/  @!P2 LDG.E R34, desc[UR50][R14.64] ;  /* 0x000000320e22a981 */ /* 0x020162000c1e1900 */
[----:B------:R-:W-:Y:S01]  /*26e0*/  ISETP.GT.AND P2, PT, R25, R118, PT ;  /* 0x000000761900720c */ /* 0x000fe20003f44270 */
[----:B------:R-:W-:Y:S05]  /*26f0*/  YIELD ;  /* 0x0000000000007946 */ /* 0x000fea0003800000 */
[----:B------:R-:W-:Y:S01]  /*2700*/  LOP3.LUT P4, RZ, R121, 0x2, RZ, 0xc0, !PT ;  /* 0x0000000279ff7812 */ /* 0x000fe2000788c0ff */
[----:B------:R-:W-:Y:S01]  /*2710*/  BSSY B0, `(.L_x_440) ;  /* 0x0000d39000007945 */ /* 0x000fe20003800000 */
[----:B------:R-:W-:Y:S02]  /*2720*/  P2R R115, PR, RZ, 0x4 ;  /* 0x00000004ff737803 */ /* 0x000fe40000000000 */
[----:B------:R-:W-:-:S02]  /*2730*/  ISETP.GE.AND P2, PT, R116, 0x1, PT ;  /* 0x000000017400780c */ /* 0x000fc40003f46270 */
[----:B--2---:R-:W-:-:S04]  /*2740*/  LOP3.LUT R12, R41, 0x10, R16, 0xf8, !PT ;  /* 0x00000010290c7812 */ /* 0x004fc800078ef810 */
[----:B---3--:R-:W-:-:S04]  /*2750*/  LOP3.LUT R12, R12, R40, RZ, 0x3c, !PT ;  /* 0x000000280c0c7212 */ /* 0x008fc800078e3cff */
[----:B----4-:R-:W-:-:S05]  /*2760*/  IADD3 R12, R36, R12, RZ ;  /* 0x0000000c240c7210 */ /* 0x010fca0007ffe0ff */
[----:B------:R-:W-:Y:S02]  /*2770*/  IMAD R13, R19, 0x7800, R12 ;  /* 0x00007800130d7824 */ /* 0x000fe400078e020c */
[----:B------:R-:W-:Y:S02]  /*2780*/  IMAD.MOV R12, RZ, RZ, -R11 ;  /* 0x000000ffff0c7224 */ /* 0x000fe400078e0a0b */
[C---:B------:R-:W-:Y:S02]  /*2790*/  VIADD R89, R13.reuse, 0x20 ;  /* 0x000000200d597836 */ /* 0x040fe40000000000 */
[----:B------:R-:W-:Y:S02]  /*27a0*/  @P4 VIADD R89, R13, 0xffffffe0 ;  /* 0xffffffe00d594836 */ /* 0x000fe40000000000 */
[----:B------:R-:W-:Y:S02]  /*27b0*/  IMAD R35, R35, R12, R37 ;  /* 0x0000000c23237224 */ /* 0x000fe400078e0225 */
[----:B------:R-:W-:-:S02]  /*27c0*/  IMAD.IADD R88, R18, 0x1, R13 ;  /* 0x0000000112587824 */ /* 0x000fc400078e020d */
[----:B------:R-:W-:Y:S01]  /*27d0*/  IMAD.IADD R89, R18, 0x1, R89 ;  /* 0x0000000112597824 */ /* 0x000fe200078e0259 */
[----:B0-----:R-:W-:Y:S06]  /*27e0*/  @!P2 BRA `(.L_x_441) ;  /* 0x000000c800b4a947 */ /* 0x001fec0003800000 */
[----:B------:R-:W-:Y:S01]  /*27f0*/  SHF.R.S32.HI R90, RZ, 0x1f, R35 ;  /* 0x0000001fff5a7819 */ /* 0x000fe20000011423 */
[----:B------:R-:W-:Y:S01]  /*2800*/  ULDC.64 UR4, c[0x0][0x300] ;  /* 0x0000c00000047ab9 */ /* 0x000fe20000000a00 */
[----:B-----5:R-:W-:Y:S01]  /*2810*/  SHF.R.S32.HI R91, RZ, 0x1f, R34 ;  /* 0x0000001fff5b7819 */ /* 0x020fe20000011422 */
[----:B------:R-:W-:-:S04]  /*2820*/  IMAD.WIDE.U32 R12, R35, UR4, RZ ;  /* 0x00000004230c7c25 */ /* 0x000fc8000f8e00ff */
[----:B------:R-:W-:Y:S02]  /*2830*/  IMAD R14, R90, UR4, RZ ;  /* 0x000000045a0e7c24 */ /* 0x000fe4000f8e02ff */
[-C--:B------:R-:W-:Y:S02]  /*2840*/  IMAD R36, R125, R25.reuse, RZ ;  /* 0x000000197d247224 */ /* 0x080fe400078e02ff */
[----:B------:R-:W-:Y:S01]  /*2850*/  IMAD R11, R35, UR5, R14 ;  /* 0x00000005230b7c24 */ /* 0x000fe2000f8e020e */
[----:B------:R-:W-:Y:S01]  /*2860*/  ULDC.64 UR4, c[0x0][0x310] ;  /* 0x0000c40000047ab9 */ /* 0x000fe20000000a00 */
[----:B------:R-:W-:Y:S02]  /*2870*/  IMAD R14, R124, R25, RZ ;  /* 0x000000197c0e7224 */ /* 0x000fe400078e02ff */
[----:B------:R-:W-:Y:S01]  /*2880*/  IMAD R15, R91, UR4, RZ ;  /* 0x000000045b0f7c24 */ /* 0x000fe2000f8e02ff */
[----:B------:R-:W-:Y:S01]  /*2890*/  IADD3 R13, R13, R11, RZ ;  /* 0x0000000b0d0d7210 */ /* 0x000fe20007ffe0ff */
[----:B------:R-:W-:Y:S01]  /*28a0*/  IMAD R92, R25, -0xa0, R2 ;  /* 0xffffff60195c7824 */ /* 0x000fe200078e0202 */
[----:B------:R-:W-:Y:S01]  /*28b0*/  SHF.R.S32.HI R11, RZ, 0x1f, R25 ;  /* 0x0000001fff0b7819 */ /* 0x000fe20000011419 */
[----:B------:R-:W-:-:S02]  /*28c0*/  IMAD R15, R34, UR5, R15 ;  /* 0x00000005220f7c24 */ /* 0x000fc4000f8e020f */
[----:B------:R-:W-:Y:S01]  /*28d0*/  IMAD.WIDE.U32 R12, R34, UR4, R12 ;  /* 0x00000004220c7c25 */ /* 0x000fe2000f8e000c */
[----:B------:R-:W-:Y:S01]  /*28e0*/  ULDC.64 UR4, c[0x0][0x308] ;  /* 0x0000c20000047ab9 */ /* 0x000fe20000000a00 */
[----:B------:R-:W-:Y:S02]  /*28f0*/  VIMNMX R92, R92, 0xa0, PT ;  /* 0x000000a05c5c7848 */ /* 0x000fe40003fe0100 */
[----:B------:R-:W-:Y:S02]  /*2900*/  IMAD.IADD R13, R13, 0x1, R15 ;  /* 0x000000010d0d7824 */ /* 0x000fe400078e020f */
[----:B------:R-:W-:Y:S02]  /*2910*/  IMAD R15, R7, UR4, RZ ;  /* 0x00000004070f7c24 */ /* 0x000fe4000f8e02ff */
[----:B------:R-:W-:-:S04]  /*2920*/  IMAD.WIDE.U32 R12, R222, UR4, R12 ;  /* 0x00000004de0c7c25 */ /* 0x000fc8000f8e000c */
[----:B------:R-:W-:Y:S01]  /*2930*/  IMAD R15, R222, UR5, R15 ;  /* 0x00000005de0f7c24 */ /* 0x000fe2000f8e020f */
[----:B------:R-:W-:Y:S01]  /*2940*/  ULDC.64 UR4, c[0x0][0x2e8] ;  /* 0x0000ba0000047ab9 */ /* 0x000fe20000000a00 */
[C---:B------:R-:W-:Y:S01]  /*2950*/  IMAD R37, R11.reuse, R102, R14 ;  /* 0x000000660b257224 */ /* 0x040fe200078e020e */
[----:B------:R-:W-:Y:S01]  /*2960*/  IADD3 R120, P2, R12, UR4, RZ ;  /* 0x000000040c787c10 */ /* 0x000fe2000ff5e0ff */
[----:B------:R-:W-:Y:S01]  /*2970*/  ULDC.U8 UR4, c[0x0][0x410] ;  /* 0x0001040000047ab9 */ /* 0x000fe20000000000 */
[----:B------:R-:W-:Y:S02]  /*2980*/  IMAD R11, R11, R96, R36 ;  /* 0x000000600b0b7224 */ /* 0x000fe400078e0224 */
[----:B------:R-:W-:Y:S01]  /*2990*/  IADD3.X R119, R13, UR5, R15, P2, !PT ;  /* 0x000000050d777c10 */ /* 0x000fe200097fe40f */
[----:B------:R-:W-:Y:S01]  /*29a0*/  IMAD.WIDE.U32 R14, R102, R25, RZ ;  /* 0x00000019660e7225 */ /* 0x000fe200078e00ff */
[----:B------:R-:W-:-:S03]  /*29b0*/  ISETP.NE.AND P2, PT, RZ, UR4, PT ;  /* 0x00000004ff007c0c */ /* 0x000fc6000bf45270 */
[----:B------:R-:W-:-:S04]  /*29c0*/  IMAD.WIDE.U32 R12, R96, R25, RZ ;  /* 0x00000019600c7225 */ /* 0x000fc800078e00ff */
[----:B------:R-:W-:Y:S02]  /*29d0*/  IMAD.IADD R94, R15, 0x1, R37 ;  /* 0x000000010f5e7824 */ /* 0x000fe400078e0225 */
[----:B------:R-:W-:-:S04]  /*29e0*/  IMAD.IADD R11, R13, 0x1, R11 ;  /* 0x000000010d0b7824 */ /* 0x000fc800078e020b */
[----:B------:R-:W-:Y:S05]  /*29f0*/  @!P2 BRA `(.L_x_442) ;  /* 0x0000006000bca947 */ /* 0x000fea0003800000 */
[----:B------:R0:W5:Y:S04]  /*2a00*/  LDL R137, [R1+0x18] ;  /* 0x0000180001897983 */ /* 0x0001680000100800 */
[----:B------:R0:W5:Y:S04]  /*2a10*/  LDL R136, [R1+0x20] ;  /* 0x0000200001887983 */ /* 0x0001680000100800 */
[----:B------:R0:W5:Y:S04]  /*2a20*/  LDL R127, [R1+0x24] ;  /* 0x00002400017f7983 */ /* 0x0001680000100800 */
[----:B------:R0:W5:Y:S04]  /*2a30*/  LDL R126, [R1+0x1c] ;  /* 0x00001c00017e7983 */ /* 0x0001680000100800 */
[----:B------:R0:W5:Y:S01]  /*2a40*/  LDL R93, [R1+0x28] ;  /* 0x00002800015d7983 */ /* 0x0001620000100800 */
[----:B------:R-:W1:Y:S01]  /*2a50*/  S2R R38, SR_TID.X ;  /* 0x0000000000267919 */ /* 0x000e620000002100 */
[----:B------:R-:W-:Y:S01]  /*2a60*/  BSSY B1, `(.L_x_443) ;  /* 0x0000043000017945 */ /* 0x000fe20003800000 */
[----:B------:R-:W-:-:S02]  /*2a70*/  CS2R R36, SRZ ;  /* 0x0000000000247805 */ /* 0x000fc4000001ff00 */
[----:B------:R-:W-:Y:S01]  /*2a80*/  CS2R R60, SRZ ;  /* 0x00000000003c7805 */ /* 0x000fe2000001ff00 */
[C---:B-1----:R-:W-:Y:S02]  /*2a90*/  VIADD R39, R38.reuse, 0xffffff80 ;  /* 0xffffff8026277836 */ /* 0x042fe40000000000 */
[----:B------:R-:W-:-:S05]  /*2aa0*/  VIADD R38, R38, 0xffffff80 ;  /* 0xffffff8026267836 */ /* 0x000fca0000000000 */
[----:B------:R-:W-:-:S04]  /*2ab0*/  LEA.HI R38, R38, R39, RZ, 0x1 ;  /* 0x0000002726267211 */ /* 0x000fc800078f08ff */
[----:B------:R-:W-:-:S04]  /*2ac0*/  SHF.R.S32.HI R38, RZ, 0x1, R38 ;  /* 0x00000001ff267819 */ /* 0x000fc80000011426 */
[----:B------:R-:W-:Y:S02]  /*2ad0*/  ISETP.GE.AND P3, PT, R38, R92, PT ;  /* 0x0000005c2600720c */ /* 0x000fe40003f66270 */
        /* <DEDUP_REMOVED lines=21> */
[----:B------:R-:W-:Y:S01]  /*2c30*/  CS2R R82, SRZ ;  /* 0x0000000000527805 */ /* 0x000fe2000001ff00 */
[----:B0-----:R-:W-:Y:S06]  /*2c40*/  @P3 BRA `(.L_x_444) ;  /* 0x0000000000903947 */ /* 0x001fec0003800000 */
[----:B------:R-:W-:Y:S01]  /*2c50*/  ULDC.64 UR4, c[0x0][0x3e8] ;  /* 0x0000fa0000047ab9 */ /* 0x000fe20000000a00 */
[----:B------:R-:W-:Y:S02]  /*2c60*/  CS2R R80, SRZ ;  /* 0x0000000000507805 */ /* 0x000fe4000001ff00 */
[----:B------:R-:W-:Y:S02]  /*2c70*/  IADD3 R84, P2, P4, R106, UR4, R14 ;  /* 0x000000046a547c10 */ /* 0x000fe4000fc5e00e */
[----:B------:R-:W-:Y:S02]  /*2c80*/  CS2R R82, SRZ ;  /* 0x0000000000527805 */ /* 0x000fe4000001ff00 */
[----:B------:R-:W-:Y:S01]  /*2c90*/  IADD3.X R85, R8, UR5, R94, P2, P4 ;  /* 0x0000000508557c10 */ /* 0x000fe200097e845e */
[----:B------:R-:W-:Y:S02]  /*2ca0*/  ULDC.64 UR4, c[0x0][0x400] ;  /* 0x0001000000047ab9 */ /* 0x000fe40000000a00 */
[----:B------:R-:W-:-:S04]  /*2cb0*/  IADD3 R86, P2, P4, R100, UR4, R12 ;  /* 0x0000000464567c10 */ /* 0x000fc8000fc5e00c */
[----:B------:R-:W-:Y:S02]  /*2cc0*/  IADD3.X R87, R10, UR5, R11, P2, P4 ;  /* 0x000000050a577c10 */ /* 0x000fe400097e840b */
[----:B------:R-:W-:Y:S02]  /*2cd0*/  ISETP.GE.AND P2, PT, R228, R116, PT ;  /* 0x00000074e400720c */ /* 0x000fe40003f46270 */
[----:B------:R-:W-:Y:S02]  /*2ce0*/  CS2R R76, SRZ ;  /* 0x00000000004c7805 */ /* 0x000fe4000001ff00 */
[----:B------:R-:W-:-:S09]  /*2cf0*/  CS2R R78, SRZ ;  /* 0x00000000004e7805 */ /* 0x000fd2000001ff00 */
[----:B------:R0:W5:Y:S04]  /*2d00*/  @!P2 LDG.E.64 R80, desc[UR50][R84.64] ;  /* 0x000000325450a981 */ /* 0x000168000c1e1b00 */
[----:B------:R0:W5:Y:S02]  /*2d10*/  @!P2 LDG.E.64 R82, desc[UR50][R86.64] ;  /* 0x000000325652a981 */ /* 0x000164000c1e1b00 */
[----:B-----5:R-:W-:Y:S02]  /*2d20*/  ISETP.GE.AND P2, PT, R137, R116, PT ;  /* 0x000000748900720c */ /* 0x020fe40003f46270 */
[----:B------:R-:W-:Y:S02]  /*2d30*/  CS2R R72, SRZ ;  /* 0x0000000000487805 */ /* 0x000fe4000001ff00 */
[----:B------:R-:W-:-:S09]  /*2d40*/  CS2R R74, SRZ ;  /* 0x00000000004a7805 */ /* 0x000fd2000001ff00 */
[----:B------:R0:W5:Y:S04]  /*2d50*/  @!P2 LDG.E.64 R76, desc[UR50][R84.64+0x10] ;  /* 0x00001032544ca981 */ /* 0x000168000c1e1b00 */
[----:B------:R0:W5:Y:S01]  /*2d60*/  @!P2 LDG.E.64 R78, desc[UR50][R86.64+0x10] ;  /* 0x00001032564ea981 */ /* 0x000162000c1e1b00 */
[----:B------:R-:W-:Y:S02]  /*2d70*/  ISETP.GE.AND P2, PT, R136, R116, PT ;  /* 0x000000748800720c */ /* 0x000fe40003f46270 */
        /* <DEDUP_REMOVED lines=14> */
[----:B------:R-:W-:-:S13]  /*2e60*/  ISETP.GE.AND P2, PT, R93, R116, PT ;  /* 0x000000745d00720c */ /* 0x000fda0003f46270 */
[----:B------:R0:W5:Y:S04]  /*2e70*/  @!P2 LDG.E.64 R60, desc[UR50][R84.64+0x50] ;  /* 0x00005032543ca981 */ /* 0x000168000c1e1b00 */
[----:B------:R0:W5:Y:S02]  /*2e80*/  @!P2 LDG.E.64 R62, desc[UR50][R86.64+0x50] ;  /* 0x00005032563ea981 */ /* 0x000164000c1e1b00 */
.L_x_444:
[----:B------:R-:W-:Y:S05]  /*2e90*/  BSYNC B1 ;  /* 0x0000000000017941 */ /* 0x000fea0003800000 */
.L_x_443:
[----:B0-----:R-:W0:Y:S01]  /*2ea0*/  S2R R84, SR_TID.X ;  /* 0x0000000000547919 */ /* 0x001e220000002100 */
[----:B------:R-:W-:Y:S01]  /*2eb0*/  BSSY B1, `(.L_x_445) ;  /* 0x0000032000017945 */ /* 0x000fe20003800000 */
[----:B-----5:R-:W-:Y:S02]  /*2ec0*/  IMAD.MOV.U32 R146, RZ, RZ, R60 ;  /* 0x000000ffff927224 */ /* 0x020fe400078e003c */
[----:B------:R-:W-:Y:S01]  /*2ed0*/  IMAD.MOV.U32 R150, RZ, RZ, R64 ;  /* 0x000000ffff967224 */ /* 0x000fe200078e0040 */
[C---:B0-----:R-:W-:Y:S01]  /*2ee0*/  IADD3 R85, R84.reuse, -0x80, RZ ;  /* 0xffffff8054557810 */ /* 0x041fe20007ffe0ff */
[----:B------:R-:W-:-:S05]  /*2ef0*/  VIADD R84, R84, 0xffffff80 ;  /* 0xffffff8054547836 */ /* 0x000fca0000000000 */
[----:B------:R-:W-:-:S04]  /*2f00*/  LEA.HI R84, R84, R85, RZ, 0x1 ;  /* 0x0000005554547211 */ /* 0x000fc800078f08ff */
[----:B------:R-:W-:-:S05]  /*2f10*/  SHF.R.S32.HI R84, RZ, 0x1, R84 ;  /* 0x00000001ff547819 */ /* 0x000fca0000011454 */
[----:B------:R-:W-:-:S05]  /*2f20*/  VIADD R84, R84, 0x80 ;  /* 0x0000008054547836 */ /* 0x000fca0000000000 */
[----:B------:R-:W-:-:S13]  /*2f30*/  ISETP.GE.AND P4, PT, R84, R92, PT ;  /* 0x0000005c5400720c */ /* 0x000fda0003f86270 */
[----:B------:R-:W-:Y:S05]  /*2f40*/  @P4 BRA `(.L_x_446) ;  /* 0x0000000000a04947 */ /* 0x000fea0003800000 */
[----:B------:R-:W-:Y:S01]  /*2f50*/  IADD3 R13, P2, P5, R106, R14, R4 ;  /* 0x0000000e6a0d7210 */ /* 0x000fe20007d5e004 */
[----:B------:R-:W-:Y:S01]  /*2f60*/  ULDC.64 UR4, c[0x0][0x3e8] ;  /* 0x0000fa0000047ab9 */ /* 0x000fe20000000a00 */
[----:B------:R-:W-:Y:S02]  /*2f70*/  CS2R R56, SRZ ;  /* 0x0000000000387805 */ /* 0x000fe4000001ff00 */
[----:B------:R-:W-:Y:S02]  /*2f80*/  CS2R R58, SRZ ;  /* 0x00000000003a7805 */ /* 0x000fe4000001ff00 */
[----:B------:R-:W-:Y:S02]  /*2f90*/  IADD3.X R94, R8, R94, R3, P2, P5 ;  /* 0x0000005e085e7210 */ /* 0x000fe400017ea403 */
[----:B------:R-:W-:-:S04]  /*2fa0*/  IADD3 R14, P2, P5, R100, R12, R6 ;  /* 0x0000000c640e7210 */ /* 0x000fc80007d5e006 */
[----:B------:R-:W-:Y:S02]  /*2fb0*/  IADD3.X R11, R10, R11, R5, P2, P5 ;  /* 0x0000000b0a0b7210 */ /* 0x000fe400017ea405 */
[----:B------:R-:W-:-:S04]  /*2fc0*/  IADD3 R12, P2, R13, UR4, RZ ;  /* 0x000000040d0c7c10 */ /* 0x000fc8000ff5e0ff */
[----:B------:R-:W-:Y:S01]  /*2fd0*/  IADD3.X R13, R94, UR5, RZ, P2, !PT ;  /* 0x000000055e0d7c10 */ /* 0x000fe200097fe4ff */
[----:B------:R-:W-:Y:S02]  /*2fe0*/  ULDC.64 UR4, c[0x0][0x400] ;  /* 0x0001000000047ab9 */ /* 0x000fe40000000a00 */
[----:B------:R-:W-:-:S04]  /*2ff0*/  IADD3 R14, P2, R14, UR4, RZ ;  /* 0x000000040e0e7c10 */ /* 0x000fc8000ff5e0ff */
[----:B------:R-:W-:Y:S02]  /*3000*/  IADD3.X R15, R11, UR5, RZ, P2, !PT ;  /* 0x000000050b0f7c10 */ /* 0x000fe400097fe4ff */
        /* <DEDUP_REMOVED lines=28> */
.L_x_446:
[----:B------:R-:W-:Y:S05]  /*31d0*/  BSYNC B1 ;  /* 0x0000000000017941 */ /* 0x000fea0003800000 */
.L_x_445:
[----:B------:R-:W-:Y:S01]  /*31e0*/  UISETP.NE.AND UP0, UPT, UR49, 0x3, UPT ;  /* 0x000000033100788c */ /* 0x000fe2000bf05270 */
[----:B------:R-:W-:Y:S01]  /*31f0*/  IMAD.MOV.U32 R153, RZ, RZ, R68 ;  /* 0x000000ffff997224 */ /* 0x000fe200078e0044 */
[----:B------:R-:W-:Y:S01]  /*3200*/  MOV R155, R72 ;  /* 0x00000048009b7202 */ /* 0x000fe20000000f00 */
[----:B------:R-:W-:Y:S01]  /*3210*/  IMAD.MOV.U32 R157, RZ, RZ, R76 ;  /* 0x000000ffff9d7224 */ /* 0x000fe200078e004c */
[----:B------:R-:W-:Y:S01]  /*3220*/  MOV R156, R74 ;  /* 0x0000004a009c7202 */ /* 0x000fe20000000f00 */
[----:B------:R-:W-:Y:S01]  /*3230*/  IMAD.MOV.U32 R159, RZ, RZ, R80 ;  /* 0x000000ffff9f7224 */ /* 0x000fe200078e0050 */
[----:B------:R-:W-:Y:S01]  /*3240*/  PLOP3.LUT P2, PT, PT, PT, UP0, 0x80, 0x0 ;  /* 0x000000000000781c */ /* 0x000fe20003f4f008 */
[----:B------:R-:W-:Y:S01]  /*3250*/  IMAD.MOV.U32 R151, RZ, RZ, R62 ;  /* 0x000000ffff977224 */ /* 0x000fe200078e003e */
[----:B-----5:R-:W-:Y:S01]  /*3260*/  MOV R138, R48 ;  /* 0x00000030008a7202 */ /* 0x020fe20000000f00 */
[----:B------:R-:W-:Y:S01]  /*3270*/  IMAD.MOV.U32 R152, RZ, RZ, R66 ;  /* 0x000000ffff987224 */ /* 0x000fe200078e0042 */
[----:B------:R-:W-:Y:S01]  /*3280*/  MOV R139, R50 ;  /* 0x00000032008b7202 */ /* 0x000fe20000000f00 */
[----:B------:R-:W-:-:S02]  /*3290*/  IMAD.MOV.U32 R154, RZ, RZ, R70 ;  /* 0x000000ffff9a7224 */ /* 0x000fc400078e0046 */
[----:B------:R-:W-:Y:S02]  /*32a0*/  IMAD.MOV.U32 R158, RZ, RZ, R78 ;  /* 0x000000ffff9e7224 */ /* 0x000fe400078e004e */
[----:B------:R-:W-:Y:S02]  /*32b0*/  IMAD.MOV.U32 R160, RZ, RZ, R82 ;  /* 0x000000ffffa07224 */ /* 0x000fe400078e0052 */
[----:B------:R-:W-:Y:S02]  /*32c0*/  IMAD.MOV.U32 R86, RZ, RZ, R36 ;  /* 0x000000ffff567224 */ /* 0x000fe400078e0024 */
[----:B------:R-:W-:Y:S02]  /*32d0*/  IMAD.MOV.U32 R126, RZ, RZ, R40 ;  /* 0x000000ffff7e7224 */ /* 0x000fe400078e0028 */
[----:B------:R-:W-:Y:S02]  /*32e0*/  IMAD.MOV.U32 R136, RZ, RZ, R44 ;  /* 0x000000ffff887224 */ /* 0x000fe400078e002c */
[----:B------:R-:W-:-:S02]  /*32f0*/  IMAD.MOV.U32 R144, RZ, RZ, R52 ;  /* 0x000000ffff907224 */ /* 0x000fc400078e0034 */
[----:B------:R-:W-:Y:S02]  /*3300*/  IMAD.MOV.U32 R147, RZ, RZ, R56 ;  /* 0x000000ffff937224 */ /* 0x000fe400078e0038 */
[----:B------:R-:W-:Y:S02]  /*3310*/  IMAD.MOV.U32 R87, RZ, RZ, R38 ;  /* 0x000000ffff577224 */ /* 0x000fe400078e0026 */
[----:B------:R-:W-:Y:S02]  /*3320*/  IMAD.MOV.U32 R127, RZ, RZ, R42 ;  /* 0x000000ffff7f7224 */ /* 0x000fe400078e002a */
[----:B------:R-:W-:Y:S02]  /*3330*/  IMAD.MOV.U32 R137, RZ, RZ, R46 ;  /* 0x000000ffff897224 */ /* 0x000fe400078e002e */
[----:B------:R-:W-:Y:S02]  /*3340*/  IMAD.MOV.U32 R140, RZ, RZ, R54 ;  /* 0x000000ffff8c7224 */ /* 0x000fe400078e0036 */
[----:B------:R-:W-:Y:S01]  /*3350*/  IMAD.MOV.U32 R149, RZ, RZ, R58 ;  /* 0x000000ffff957224 */ /* 0x000fe200078e003a */
[----:B------:R-:W-:Y:S06]  /*3360*/  @!P2 BRA `(.L_x_447) ;  /* 0x000000000004a947 */ /* 0x000fec0003800000 */
[----:B------:R-:W-:Y:S01]  /*3370*/  BPT.TRAP 0x1 ;  /* 0x000000040000795c */ /* 0x000fe20000300000 */
.L_x_447:
[----:B------:R-:W2:Y:S01]  /*3380*/  LDL R11, [R1+0x14] ;  /* 0x00001400010b7983 */ /* 0x000ea20000100800 */
[----:B------:R-:W-:Y:S01]  /*3390*/  IMAD R93, R19, 0x8, R18 ;  /* 0x00000008135d7824 */ /* 0x000fe200078e0212 */
[----:B------:R-:W-:Y:S01]  /*33a0*/  BSSY B1, `(.L_x_448) ;  /* 0x0000004000017945 */ /* 0x000fe20003800000 */
[----:B--2---:R-:W-:-:S04]  /*33b0*/  SHF.L.U32 R94, R11, 0x1f, RZ ;  /* 0x0000001f0b5e7819 */ /* 0x004fc800000006ff */
[----:B------:R-:W1:Y:S02]  /*33c0*/  SYNCS.PHASECHK.TRANS64.TRYWAIT P5, [R93+URZ+0x33490], R94 ;  /* 0x0334905e5d0075a7 */ /* 0x000e6400080a017f */
[----:B-1----:R-:W-:Y:S05]  /*33d0*/  @!P5 BRA `(.L_x_449) ;  /* 0x000002780014d947 */ /* 0x002fea0003800000 */
.L_x_775:
[----:B------:R-:W-:Y:S05]  /*33e0*/  BSYNC B1 ;  /* 0x0000000000017941 */ /* 0x000fea0003800000 */
.L_x_448:
[----:B------:R-:W-:-:S03]  /*33f0*/  UMOV UR4, 0xffffffff ;  /* 0xffffffff00047882 */ /* 0x000fc60000000000 */
[----:B------:R-:W-:Y:S05]  /*3400*/  BRA.DIV UR4, `(.L_x_450) ;  /* 0x0000027a041c7947 */ /* 0x000fea000b800000 */
[----:B------:R2:W3:Y:S04]  /*3410*/  SHFL.IDX PT, R143, R119, RZ, 0x1e1f ;  /* 0x001e1fff778f7589 */ /* 0x0004e800000e0000 */
[----:B------:R2:W4:Y:S02]  /*3420*/  SHFL.IDX PT, R145, R120, RZ, 0x1e1f ;  /* 0x001e1fff78917589 */ /* 0x00052400000e0000 */
.L_x_779:
[----:B------:R-:W-:Y:S04]  /*3430*/  BSSY B1, `(.L_x_451) ;  /* 0x00002c1000017945 */ /* 0x000fe80003800000 */
[----:B------:R-:W-:Y:S05]  /*3440*/  @P3 BRA `(.L_x_452) ;  /* 0x0000002800fc3947 */ /* 0x000fea0003800000 */
[----:B------:R-:W-:Y:S01]  /*3450*/  ISETP.NE.AND P3, PT, R28, RZ, PT ;  /* 0x000000ff1c00720c */ /* 0x000fe20003f65270 */
[----:B------:R-:W-:-:S12]  /*3460*/  BSSY B2, `(.L_x_453) ;  /* 0x0000072000027945 */ /* 0x000fd80003800000 */
[----:B------:R-:W-:Y:S05]  /*3470*/  @!P3 BRA `(.L_x_454) ;  /* 0x0000000400c0b947 */ /* 0x000fea0003800000 */
[----:B0-----:R0:W0:Y:S01]  /*3480*/  LDS.128 R12, [R88+0x24200] ;  /* 0x02420000580c7984 */ /* 0x0010220000000c00 */
[----:B----4-:R-:W-:Y:S01]  /*3490*/  IADD3 R84, P3, R16, R145, RZ ;  /* 0x0000009110547210 */ /* 0x010fe20007f7e0ff */
[----:B------:R-:W-:Y:S04]  /*34a0*/  BSSY B3, `(.L_x_455) ;  /* 0x000006c000037945 */ /* 0x000fe80003800000 */
[----:B---3--:R-:W-:Y:S01]  /*34b0*/  IMAD.X R85, R143, 0x1, R17, P3 ;  /* 0x000000018f557824 */ /* 0x008fe200018e0611 */
[----:B------:R-:W-:-:S13]  /*34c0*/  ISETP.GE.AND P3, PT, R228, R116, PT ;  /* 0x00000074e400720c */ /* 0x000fda0003f66270 */
[----:B------:R-:W-:Y:S05]  /*34d0*/  @P3 BRA `(.L_x_456) ;  /* 0x0000000400a03947 */ /* 0x000fea0003800000 */
[----:B------:R-:W-:Y:S01]  /*34e0*/  SHF.R.U32.HI R80, RZ, 0x8, R81 ;  /* 0x00000008ff507819 */ /* 0x000fe20000011651 */
[----:B0-----:R-:W-:Y:S01]  /*34f0*/  IMAD.MOV.U32 R11, RZ, RZ, R13 ;  /* 0x000000ffff0b7224 */ /* 0x001fe200078e000d */
[----:B------:R-:W-:Y:S02]  /*3500*/  SHF.R.U32.HI R82, RZ, 0x8, R83 ;  /* 0x00000008ff527819 */ /* 0x000fe40000011653 */
[----:B------:R-:W-:Y:S01]  /*3510*/  SHF.R.U32.HI R163, RZ, 0x10, R81 ;  /* 0x00000010ffa37819 */ /* 0x000fe20000011651 */
[----:B------:R-:W-:Y:S01]  /*3520*/  IMAD.SHL.U32 R80, R80, 0x100, RZ ;  /* 0x0000010050507824 */ /* 0x000fe200078e00ff */
[----:B------:R-:W-:Y:S01]  /*3530*/  LOP3.LUT R161, R81, 0xff0000ff, RZ, 0xc0, !PT ;  /* 0xff0000ff51a17812 */ /* 0x000fe200078ec0ff */
[----:B------:R-:W-:Y:S01]  /*3540*/  IMAD.MOV.U32 R81, RZ, RZ, R12 ;  /* 0x000000ffff517224 */ /* 0x000fe200078e000c */
[----:B------:R-:W-:Y:S01]  /*3550*/  SHF.R.U32.HI R162, RZ, 0x10, R83 ;  /* 0x00000010ffa27819 */ /* 0x000fe20000011653 */
[----:B------:R-:W-:Y:S01]  /*3560*/  IMAD.U32 R13, R163, 0x10000, RZ ;  /* 0x00010000a30d7824 */ /* 0x000fe200078e00ff */
[----:B------:R-:W-:-:S02]  /*3570*/  LOP3.LUT R83, R83, 0xff0000ff, RZ, 0xc0, !PT ;  /* 0xff0000ff53537812 */ /* 0x000fc400078ec0ff */
[----:B------:R-:W-:Y:S02]  /*3580*/  SHF.L.U32 R82, R82, 0x8, RZ ;  /* 0x0000000852527819 */ /* 0x000fe400000006ff */
[----:B------:R-:W-:Y:S02]  /*3590*/  LOP3.LUT R80, R161, 0xff00, R80, 0xf8, !PT ;  /* 0x0000ff00a1507812 */ /* 0x000fe400078ef850 */
[----:B------:R-:W-:Y:S01]  /*35a0*/  LOP3.LUT R161, R83, 0xff00, R82, 0xf8, !PT ;  /* 0x0000ff0053a17812 */ /* 0x000fe200078ef852 */
[----:B------:R-:W-:Y:S01]  /*35b0*/  IMAD.U32 R82, R162, 0x10000, RZ ;  /* 0x00010000a2527824 */ /* 0x000fe200078e00ff */
[----:B------:R-:W-:Y:S02]  /*35c0*/  F2FP.F16.E4M3.UNPACK_B R83, R160.H1 ;  /* 0x000000a0ff53723e */ /* 0x000fe400030006ff */
[----:B------:R-:W-:Y:S02]  /*35d0*/  F2FP.F16.E4M3.UNPACK_B R12, R11 ;  /* 0x0000000bff0c723e */ /* 0x000fe400020006ff */
[----:B------:R-:W-:Y:S01]  /*35e0*/  LOP3.LUT R13, R80, 0xff0000, R13, 0xf8, !PT ;  /* 0x00ff0000500d7812 */ /* 0x000fe200078ef80d */
[--C-:B------:R-:W-:Y:S01]  /*35f0*/  HADD2.F32 R165, -RZ, R83.reuse.H0_H0 ;  /* 0x20000053ffa57230 */ /* 0x100fe20000004100 */
[----:B------:R-:W-:Y:S01]  /*3600*/  LOP3.LUT R80, R161, 0xff0000, R82, 0xf8, !PT ;  /* 0x00ff0000a1507812 */ /* 0x000fe200078ef852 */
[--C-:B------:R-:W-:Y:S01]  /*3610*/  HADD2.F32 R82, -RZ, R12.reuse.H1_H1 ;  /* 0x3000000cff527230 */ /* 0x100fe20000004100 */
[----:B------:R-:W-:Y:S01]  /*3620*/  F2FP.F16.E4M3.UNPACK_B R162, R159.H1 ;  /* 0x0000009fffa2723e */ /* 0x000fe200030006ff */
[----:B------:R-:W-:Y:S01]  /*3630*/  HADD2.F32 R12, -RZ, R12.H0_H0 ;  /* 0x2000000cff0c7230 */ /* 0x000fe20000004100 */
[----:B------:R-:W-:Y:S01]  /*3640*/  F2FP.F16.E4M3.UNPACK_B R11, R11.H1 ;  /* 0x0000000bff0b723e */ /* 0x000fe200030006ff */
[----:B------:R-:W-:-:S02]  /*3650*/  HADD2.F32 R164, -RZ, R83.H1_H1 ;  /* 0x30000053ffa47230 */ /* 0x000fc40000004100 */
[-C--:B------:R-:W-:Y:S01]  /*3660*/  FMUL.FTZ R167, R82, R165.reuse ;  /* 0x000000a552a77220 */ /* 0x080fe20000410000 */
[--C-:B------:R-:W-:Y:S02]  /*3670*/  HADD2.F32 R163, -RZ, R162.reuse.H0_H0 ;  /* 0x200000a2ffa37230 */ /* 0x100fe40000004100 */
[C---:B------:R-:W-:Y:S01]  /*3680*/  FMUL.FTZ R165, R12.reuse, R165 ;  /* 0x000000a50ca57220 */ /* 0x040fe20000410000 */
[--C-:B------:R-:W-:Y:S01]  /*3690*/  HADD2.F32 R161, -RZ, R11.reuse.H1_H1 ;  /* 0x3000000bffa17230 */ /* 0x100fe20000004100 */
[----:B------:R-:W-:Y:S01]  /*36a0*/  F2FP.F16.E4M3.UNPACK_B R160, R160 ;  /* 0x000000a0ffa0723e */ /* 0x000fe200020006ff */
[----:B------:R-:W-:Y:S02]  /*36b0*/  HADD2.F32 R83, -RZ, R11.H0_H0 ;  /* 0x2000000bff537230 */ /* 0x000fe40000004100 */
[-C--:B------:R-:W-:Y:S01]  /*36c0*/  FFMA.FTZ R11, R12, R163.reuse, -R167 ;  /* 0x000000a30c0b7223 */ /* 0x080fe200000108a7 */
[----:B------:R-:W-:Y:S02]  /*36d0*/  HADD2.F32 R162, -RZ, R162.H1_H1 ;  /* 0x300000a2ffa27230 */ /* 0x000fe40000004100 */
[-C--:B------:R-:W-:Y:S01]  /*36e0*/  FMUL.FTZ R166, R161, R164.reuse ;  /* 0x000000a4a1a67220 */ /* 0x080fe20000410000 */
[----:B------:R-:W-:Y:S01]  /*36f0*/  FFMA.FTZ R12, R82, R163, R165 ;  /* 0x000000a3520c7223 */ /* 0x000fe200000100a5 */
[C---:B------:R-:W-:Y:S01]  /*3700*/  FMUL.FTZ R164, R83.reuse, R164 ;  /* 0x000000a453a47220 */ /* 0x040fe20000410000 */
[-C--:B------:R-:W-:Y:S01]  /*3710*/  F2FP.F16.E4M3.UNPACK_B R82, R81.reuse.H1 ;  /* 0x00000051ff52723e */ /* 0x080fe200030006ff */
[-C--:B------:R-:W-:Y:S01]  /*3720*/  FFMA.FTZ R166, R83, R162.reuse, -R166 ;  /* 0x000000a253a67223 */ /* 0x080fe200000108a6 */
[----:B------:R-:W-:Y:S01]  /*3730*/  F2FP.F16.E4M3.UNPACK_B R81, R81 ;  /* 0x00000051ff51723e */ /* 0x000fe200020006ff */
[----:B------:R-:W-:Y:S01]  /*3740*/  FFMA.FTZ R167, R161, R162, R164 ;  /* 0x000000a2a1a77223 */ /* 0x000fe200000100a4 */
[--C-:B------:R-:W-:Y:S01]  /*3750*/  HADD2.F32 R163, -RZ, R160.reuse.H1_H1 ;  /* 0x300000a0ffa37230 */ /* 0x100fe20000004100 */
[----:B------:R-:W-:Y:S01]  /*3760*/  F2FP.F16.E4M3.UNPACK_B R161, R159 ;  /* 0x0000009fffa1723e */ /* 0x000fe200020006ff */
[----:B------:R-:W-:Y:S01]  /*3770*/  HADD2.F32 R162, -RZ, R160.H0_H0 ;  /* 0x200000a0ffa27230 */ /* 0x000fe20000004100 */
[----:B------:R-:W-:Y:S01]  /*3780*/  F2FP.F16.E4M3.UNPACK_B R168, R80.H1 ;  /* 0x00000050ffa8723e */ /* 0x000fe200030006ff */
[----:B------:R-:W-:-:S02]  /*3790*/  HADD2.F32 R159, -RZ, R82.H0_H0 ;  /* 0x20000052ff9f7230 */ /* 0x000fc40000004100 */
[----:B------:R-:W-:Y:S02]  /*37a0*/  HADD2.F32 R160, -RZ, R82.H1_H1 ;  /* 0x30000052ffa07230 */ /* 0x000fe40000004100 */
[--C-:B------:R-:W-:Y:S02]  /*37b0*/  HADD2.F32 R83, -RZ, R81.reuse.H1_H1 ;  /* 0x30000051ff537230 */ /* 0x100fe40000004100 */
[-C--:B------:R-:W-:Y:S01]  /*37c0*/  FMUL.FTZ R165, R159, R163.reuse ;  /* 0x000000a39fa57220 */ /* 0x080fe20000410000 */
[----:B------:R-:W-:Y:S02]  /*37d0*/  HADD2.F32 R82, -RZ, R81.H0_H0 ;  /* 0x20000051ff527230 */ /* 0x000fe40000004100 */
[----:B------:R-:W-:Y:S01]  /*37e0*/  FMUL.FTZ R164, R160, R163 ;  /* 0x000000a3a0a47220 */ /* 0x000fe20000410000 */
[--C-:B------:R-:W-:Y:S02]  /*37f0*/  HADD2.F32 R81, -RZ, R161.reuse.H1_H1 ;  /* 0x300000a1ff517230 */ /* 0x100fe40000004100 */
[----:B------:R-:W-:Y:S01]  /*3800*/  FMUL.FTZ R163, R83, R162 ;  /* 0x000000a253a37220 */ /* 0x000fe20000410000 */
[----:B------:R-:W-:-:S02]  /*3810*/  HADD2.F32 R161, -RZ, R161.H0_H0 ;  /* 0x200000a1ffa17230 */ /* 0x000fc40000004100 */
[----:B------:R-:W-:Y:S01]  /*3820*/  FMUL.FTZ R162, R82, R162 ;  /* 0x000000a252a27220 */ /* 0x000fe20000410000 */
[-C--:B------:R-:W-:Y:S01]  /*3830*/  FFMA.FTZ R159, R159, R81.reuse, -R164 ;  /* 0x000000519f9f7223 */ /* 0x080fe200000108a4 */
[----:B------:R-:W-:Y:S01]  /*3840*/  FFMA.FTZ R160, R160, R81, R165 ;  /* 0x00000051a0a07223 */ /* 0x000fe200000100a5 */
[-C--:B------:R-:W-:Y:S01]  /*3850*/  FFMA.FTZ R81, R82, R161.reuse, -R163 ;  /* 0x000000a152517223 */ /* 0x080fe200000108a3 */
[----:B------:R-:W-:Y:S01]  /*3860*/  FFMA.FTZ R82, R83, R161, R162 ;  /* 0x000000a153527223 */ /* 0x000fe200000100a2 */
[----:B------:R-:W-:Y:S01]  /*3870*/  F2FP.F16.E4M3.UNPACK_B R161, R15.H1 ;  /* 0x0000000fffa1723e */ /* 0x000fe200030006ff */
[----:B------:R-:W-:Y:S01]  /*3880*/  HADD2.F32 R165, -RZ, R168.H1_H1 ;  /* 0x300000a8ffa57230 */ /* 0x000fe20000004100 */
[----:B------:R-:W-:Y:S02]  /*3890*/  F2FP.SATFINITE.E4M3.F32.PACK_AB_MERGE_C R83, R167, R166, RZ ;  /* 0x000000a6a753723e */ /* 0x000fe400048070ff */
[----:B------:R-:W-:Y:S01]  /*38a0*/  F2FP.SATFINITE.E4M3.F32.PACK_AB_MERGE_C R159, R160, R159, RZ ;  /* 0x0000009fa09f723e */ /* 0x000fe200048070ff */
[--C-:B------:R-:W-:Y:S01]  /*38b0*/  HADD2.F32 R162, -RZ, R161.reuse.H0_H0 ;  /* 0x200000a1ffa27230 */ /* 0x100fe20000004100 */
[----:B------:R-:W-:Y:S01]  /*38c0*/  F2FP.F16.E4M3.UNPACK_B R160, R14.H1 ;  /* 0x0000000effa0723e */ /* 0x000fe200030006ff */
[----:B------:R-:W-:Y:S01]  /*38d0*/  HADD2.F32 R161, -RZ, R161.H1_H1 ;  /* 0x300000a1ffa17230 */ /* 0x000fe20000004100 */
[----:B------:R-:W-:-:S02]  /*38e0*/  F2FP.F16.E4M3.UNPACK_B R167, R80 ;  /* 0x00000050ffa7723e */ /* 0x000fc400020006ff */
[-C--:B------:R-:W-:Y:S01]  /*38f0*/  F2FP.F16.E4M3.UNPACK_B R164, R13.reuse.H1 ;  /* 0x0000000dffa4723e */ /* 0x080fe200030006ff */
[--C-:B------:R-:W-:Y:S01]  /*3900*/  HADD2.F32 R80, -RZ, R160.reuse.H1_H1 ;  /* 0x300000a0ff507230 */ /* 0x100fe20000004100 */
[----:B------:R-:W-:Y:S01]  /*3910*/  F2FP.F16.E4M3.UNPACK_B R163, R13 ;  /* 0x0000000dffa3723e */ /* 0x000fe200020006ff */
[----:B------:R-:W-:Y:S02]  /*3920*/  HADD2.F32 R169, -RZ, R167.H1_H1 ;  /* 0x300000a7ffa97230 */ /* 0x000fe40000004100 */
[CC--:B------:R-:W-:Y:S01]  /*3930*/  FMUL.FTZ R13, R161.reuse, R165.reuse ;  /* 0x000000a5a10d7220 */ /* 0x0c0fe20000410000 */
[----:B------:R-:W-:Y:S02]  /*3940*/  HADD2.F32 R160, -RZ, R160.H0_H0 ;  /* 0x200000a0ffa07230 */ /* 0x000fe40000004100 */
[----:B------:R-:W-:Y:S01]  /*3950*/  FMUL.FTZ R170, R162, R165 ;  /* 0x000000a5a2aa7220 */ /* 0x000fe20000410000 */
[----:B------:R-:W-:Y:S02]  /*3960*/  HADD2.F32 R166, -RZ, R164.H1_H1 ;  /* 0x300000a4ffa67230 */ /* 0x000fe40000004100 */
[----:B------:R-:W-:Y:S01]  /*3970*/  FMUL.FTZ R171, R80, R169 ;  /* 0x000000a950ab7220 */ /* 0x000fe20000410000 */
[----:B------:R-:W-:Y:S01]  /*3980*/  HADD2.F32 R165, -RZ, R163.H1_H1 ;  /* 0x300000a3ffa57230 */ /* 0x000fe20000004100 */
[----:B------:R-:W-:Y:S01]  /*3990*/  F2FP.F16.E4M3.UNPACK_B R15, R15 ;  /* 0x0000000fff0f723e */ /* 0x000fe200020006ff */
[----:B------:R-:W-:Y:S01]  /*39a0*/  FMUL.FTZ R169, R160, R169 ;  /* 0x000000a9a0a97220 */ /* 0x000fe20000410000 */
[----:B------:R-:W-:Y:S01]  /*39b0*/  F2FP.F16.E4M3.UNPACK_B R14, R14 ;  /* 0x0000000eff0e723e */ /* 0x000fe200020006ff */
[-C--:B------:R-:W-:Y:S01]  /*39c0*/  FFMA.FTZ R13, R162, R166.reuse, -R13 ;  /* 0x000000a6a20d7223 */ /* 0x080fe2000001080d */
[----:B------:R-:W-:Y:S01]  /*39d0*/  FFMA.FTZ R170, R161, R166, R170 ;  /* 0x000000a6a1aa7223 */ /* 0x000fe200000100aa */
[-C--:B------:R-:W-:Y:S01]  /*39e0*/  FFMA.FTZ R171, R160, R165.reuse, -R171 ;  /* 0x000000a5a0ab7223 */ /* 0x080fe200000108ab */
[----:B------:R-:W-:Y:S01]  /*39f0*/  FFMA.FTZ R166, R80, R165, R169 ;  /* 0x000000a550a67223 */ /* 0x000fe200000100a9 */
[----:B------:R-:W-:-:S02]  /*3a00*/  HADD2.F32 R80, -RZ, R15.H0_H0 ;  /* 0x2000000fff507230 */ /* 0x000fc40000004100 */
[----:B------:R-:W-:Y:S01]  /*3a10*/  HADD2.F32 R160, -RZ, R15.H1_H1 ;  /* 0x3000000fffa07230 */ /* 0x000fe20000004100 */
[----:B------:R-:W-:Y:S01]  /*3a20*/  F2FP.SATFINITE.E4M3.F32.PACK_AB_MERGE_C R170, R170, R13, RZ ;  /* 0x0000000daaaa723e */ /* 0x000fe200048070ff */
[----:B------:R-:W-:Y:S01]  /*3a30*/  HADD2.F32 R15, -RZ, R14.H0_H0 ;  /* 0x2000000eff0f7230 */ /* 0x000fe20000004100 */
[----:B------:R-:W-:Y:S01]  /*3a40*/  F2FP.SATFINITE.E4M3.F32.PACK_AB_MERGE_C R166, R166, R171, RZ ;  /* 0x000000aba6a6723e */ /* 0x000fe200048070ff */
[----:B------:R-:W-:Y:S01]  /*3a50*/  HADD2.F32 R165, -RZ, R168.H0_H0 ;  /* 0x200000a8ffa57230 */ /* 0x000fe20000004100 */
[----:B------:R-:W-:Y:S01]  /*3a60*/  F2FP.SATFINITE.E4M3.F32.PACK_AB_MERGE_C R13, R12, R11, R83 ;  /* 0x0000000b0c0d723e */ /* 0x000fe20004807053 */
[----:B------:R-:W-:Y:S01]  /*3a70*/  HADD2.F32 R14, -RZ, R14.H1_H1 ;  /* 0x3000000eff0e7230 */ /* 0x000fe20000004100 */
[----:B------:R-:W-:Y:S01]  /*3a80*/  F2FP.SATFINITE.E4M3.F32.PACK_AB_MERGE_C R12, R82, R81, R159 ;  /* 0x00000051520c723e */ /* 0x000fe2000480709f */
[----:B------:R-:W-:Y:S02]  /*3a90*/  HADD2.F32 R167, -RZ, R167.H0_H0 ;  /* 0x200000a7ffa77230 */ /* 0x000fe40000004100 */
[----:B------:R-:W-:Y:S01]  /*3aa0*/  FMUL.FTZ R169, R160, R165 ;  /* 0x000000a5a0a97220 */ /* 0x000fe20000410000 */
[----:B------:R-:W-:-:S02]  /*3ab0*/  HADD2.F32 R161, -RZ, R164.H0_H0 ;  /* 0x200000a4ffa17230 */ /* 0x000fc40000004100 */
[----:B------:R-:W-:Y:S01]  /*3ac0*/  FMUL.FTZ R165, R80, R165 ;  /* 0x000000a550a57220 */ /* 0x000fe20000410000 */
[----:B------:R-:W-:Y:S02]  /*3ad0*/  HADD2.F32 R163, -RZ, R163.H0_H0 ;  /* 0x200000a3ffa37230 */ /* 0x000fe40000004100 */
[-C--:B------:R-:W-:Y:S01]  /*3ae0*/  FMUL.FTZ R162, R14, R167.reuse ;  /* 0x000000a70ea27220 */ /* 0x080fe20000410000 */
[C---:B------:R-:W-:Y:S01]  /*3af0*/  FMUL.FTZ R167, R15.reuse, R167 ;  /* 0x000000a70fa77220 */ /* 0x040fe20000410000 */
[-C--:B------:R-:W-:Y:S01]  /*3b00*/  FFMA.FTZ R169, R80, R161.reuse, -R169 ;  /* 0x000000a150a97223 */ /* 0x080fe200000108a9 */
[----:B------:R-:W-:Y:S01]  /*3b10*/  FFMA.FTZ R160, R160, R161, R165 ;  /* 0x000000a1a0a07223 */ /* 0x000fe200000100a5 */
[-C--:B------:R-:W-:Y:S01]  /*3b20*/  FFMA.FTZ R162, R15, R163.reuse, -R162 ;  /* 0x000000a30fa27223 */ /* 0x080fe200000108a2 */
[----:B------:R-:W-:-:S03]  /*3b30*/  FFMA.FTZ R167, R14, R163, R167 ;  /* 0x000000a30ea77223 */ /* 0x000fc600000100a7 */
[----:B------:R-:W-:Y:S02]  /*3b40*/  F2FP.SATFINITE.E4M3.F32.PACK_AB_MERGE_C R15, R160, R169, R170 ;  /* 0x000000a9a00f723e */ /* 0x000fe400048070aa */
[----:B------:R-:W-:-:S07]  /*3b50*/  F2FP.SATFINITE.E4M3.F32.PACK_AB_MERGE_C R14, R167, R162, R166 ;  /* 0x000000a2a70e723e */ /* 0x000fce00048070a6 */
.L_x_456:
[----:B------:R-:W-:Y:S05]  /*3b60*/  BSYNC B3 ;  /* 0x0000000000037941 */ /* 0x000fea0003800000 */
.L_x_455:
[----:B0-----:R0:W-:Y:S02]  /*3b70*/  ST.E.128 desc[UR50][R84.64], R12 ;  /* 0x0000000c54007985 */ /* 0x0011e4000c101d32 */
.L_x_454:
[----:B------:R-:W-:Y:S05]  /*3b80*/  BSYNC B2 ;  /* 0x0000000000027941 */ /* 0x000fea0003800000 */
.L_x_453:
[----:B------:R-:W-:Y:S01]  /*3b90*/  ISETP.NE.AND P3, PT, R29, RZ, PT ;  /* 0x000000ff1d00720c */ /* 0x000fe20003f65270 */
[----:B------:R-:W-:-:S12]  /*3ba0*/  BSSY B2, `(.L_x_457) ;  /* 0x0000074000027945 */ /* 0x000fd80003800000 */
[----:B------:R-:W-:Y:S05]  /*3bb0*/  @!P3 BRA `(.L_x_458) ;  /* 0x0000000400c8b947 */ /* 0x000fea0003800000 */
[----:B------:R-:W5:Y:S01]  /*3bc0*/  LDL R11, [R1+0x18] ;  /* 0x00001800010b7983 */ /* 0x000f620000100800 */
[----:B0-----:R-:W-:Y:S01]  /*3bd0*/  IMAD.SHL.U32 R12, R227, 0x10, RZ ;  /* 0x00000010e30c7824 */ /* 0x001fe200078e00ff */
[----:B------:R-:W-:Y:S04]  /*3be0*/  BSSY B3, `(.L_x_459) ;  /* 0x000006e000037945 */ /* 0x000fe80003800000 */
[----:B----4-:R-:W-:-:S04]  /*3bf0*/  IADD3 R80, P3, R145, R12, RZ ;  /* 0x0000000c91507210 */ /* 0x010fc80007f7e0ff */
[----:B---3--:R-:W-:Y:S02]  /*3c00*/  LEA.HI.X.SX32 R81, R12, R143, 0x1, P3 ;  /* 0x0000008f0c517211 */ /* 0x008fe400018f0eff */
[----:B------:R0:W3:Y:S01]  /*3c10*/  LDS.128 R12, [R89+0x24200] ;  /* 0x02420000590c7984 */ /* 0x0000e20000000c00 */
[----:B-----5:R-:W-:-:S13]  /*3c20*/  ISETP.GE.AND P3, PT, R11, R116, PT ;  /* 0x000000740b00720c */ /* 0x020fda0003f66270 */
[----:B0--3--:R-:W-:Y:S05]  /*3c30*/  @P3 BRA `(.L_x_460) ;  /* 0x0000000400a03947 */ /* 0x009fea0003800000 */
[----:B------:R-:W-:Y:S02]  /*3c40*/  SHF.R.U32.HI R83, RZ, 0x8, R79 ;  /* 0x00000008ff537819 */ /* 0x000fe4000001164f */
[----:B------:R-:W-:Y:S02]  /*3c50*/  SHF.R.U32.HI R11, RZ, 0x8, R77 ;  /* 0x00000008ff0b7819 */ /* 0x000fe4000001164d */
[----:B------:R-:W-:Y:S01]  /*3c60*/  LOP3.LUT R78, R79, 0xff0000ff, RZ, 0xc0, !PT ;  /* 0xff0000ff4f4e7812 */ /* 0x000fe200078ec0ff */
[----:B------:R-:W-:Y:S01]  /*3c70*/  IMAD.SHL.U32 R83, R83, 0x100, RZ ;  /* 0x0000010053537824 */ /* 0x000fe200078e00ff */
[----:B------:R-:W-:Y:S02]  /*3c80*/  SHF.R.U32.HI R82, RZ, 0x10, R79 ;  /* 0x00000010ff527819 */ /* 0x000fe4000001164f */
[----:B------:R-:W-:Y:S02]  /*3c90*/  LOP3.LUT R76, R77, 0xff0000ff, RZ, 0xc0, !PT ;  /* 0xff0000ff4d4c7812 */ /* 0x000fe400078ec0ff */
[----:B------:R-:W-:Y:S01]  /*3ca0*/  SHF.R.U32.HI R84, RZ, 0x10, R77 ;  /* 0x00000010ff547819 */ /* 0x000fe2000001164d */
[----:B------:R-:W-:Y:S01]  /*3cb0*/  IMAD.MOV.U32 R77, RZ, RZ, R12 ;  /* 0x000000ffff4d7224 */ /* 0x000fe200078e000c */
[----:B------:R-:W-:Y:S01]  /*3cc0*/  SHF.L.U32 R79, R11, 0x8, RZ ;  /* 0x000000080b4f7819 */ /* 0x000fe200000006ff */
[----:B------:R-:W-:Y:S01]  /*3cd0*/  IMAD.MOV.U32 R11, RZ, RZ, R13 ;  /* 0x000000ffff0b7224 */ /* 0x000fe200078e000d */
[----:B------:R-:W-:Y:S01]  /*3ce0*/  LOP3.LUT R78, R78, 0xff00, R83, 0xf8, !PT ;  /* 0x0000ff004e4e7812 */ /* 0x000fe200078ef853 */
[----:B------:R-:W-:Y:S01]  /*3cf0*/  IMAD.U32 R83, R82, 0x10000, RZ ;  /* 0x0001000052537824 */ /* 0x000fe200078e00ff */
[----:B------:R-:W-:Y:S01]  /*3d00*/  LOP3.LUT R13, R76, 0xff00, R79, 0xf8, !PT ;  /* 0x0000ff004c0d7812 */ /* 0x000fe200078ef84f */
[----:B------:R-:W-:Y:S01]  /*3d10*/  IMAD.U32 R76, R84, 0x10000, RZ ;  /* 0x00010000544c7824 */ /* 0x000fe200078e00ff */
[----:B------:R-:W-:-:S02]  /*3d20*/  F2FP.F16.E4M3.UNPACK_B R79, R158.H1 ;  /* 0x0000009eff4f723e */ /* 0x000fc400030006ff */
        /* <DEDUP_REMOVED lines=8> */
[----:B------:R-:W-:Y:S02]  /*3db0*/  HADD2.F32 R84, -RZ, R79.H1_H1 ;  /* 0x3000004fff547230 */ /* 0x000fe40000004100 */
[----:B------:R-:W-:Y:S01]  /*3dc0*/  FMUL.FTZ R161, R78, R159 ;  /* 0x0000009f4ea17220 */ /* 0x000fe20000410000 */
[----:B------:R-:W-:-:S02]  /*3dd0*/  HADD2.F32 R85, -RZ, R83.H0_H0 ;  /* 0x20000053ff557230 */ /* 0x000fc40000004100 */
[C---:B------:R-:W-:Y:S01]  /*3de0*/  FMUL.FTZ R159, R12.reuse, R159 ;  /* 0x0000009f0c9f7220 */ /* 0x040fe20000410000 */
[--C-:B------:R-:W-:Y:S01]  /*3df0*/  HADD2.F32 R82, -RZ, R11.reuse.H1_H1 ;  /* 0x3000000bff527230 */ /* 0x100fe20000004100 */
[----:B------:R-:W-:Y:S01]  /*3e00*/  F2FP.F16.E4M3.UNPACK_B R158, R158 ;  /* 0x0000009eff9e723e */ /* 0x000fe200020006ff */
[----:B------:R-:W-:Y:S02]  /*3e10*/  HADD2.F32 R79, -RZ, R11.H0_H0 ;  /* 0x2000000bff4f7230 */ /* 0x000fe40000004100 */
[-C--:B------:R-:W-:Y:S01]  /*3e20*/  FFMA.FTZ R11, R12, R85.reuse, -R161 ;  /* 0x000000550c0b7223 */ /* 0x080fe200000108a1 */
[----:B------:R-:W-:Y:S02]  /*3e30*/  HADD2.F32 R83, -RZ, R83.H1_H1 ;  /* 0x30000053ff537230 */ /* 0x000fe40000004100 */
[----:B------:R-:W-:Y:S01]  /*3e40*/  FFMA.FTZ R12, R78, R85, R159 ;  /* 0x000000554e0c7223 */ /* 0x000fe2000001009f */
[CC--:B------:R-:W-:Y:S01]  /*3e50*/  FMUL.FTZ R160, R82.reuse, R84.reuse ;  /* 0x0000005452a07220 */ /* 0x0c0fe20000410000 */
[C---:B------:R-:W-:Y:S01]  /*3e60*/  FMUL.FTZ R161, R79.reuse, R84 ;  /* 0x000000544fa17220 */ /* 0x040fe20000410000 */
[-C--:B------:R-:W-:Y:S01]  /*3e70*/  F2FP.F16.E4M3.UNPACK_B R78, R77.reuse.H1 ;  /* 0x0000004dff4e723e */ /* 0x080fe200030006ff */
[----:B------:R-:W-:Y:S01]  /*3e80*/  HADD2.F32 R84, -RZ, R158.H1_H1 ;  /* 0x3000009eff547230 */ /* 0x000fe20000004100 */
[----:B------:R-:W-:Y:S01]  /*3e90*/  F2FP.F16.E4M3.UNPACK_B R77, R77 ;  /* 0x0000004dff4d723e */ /* 0x000fe200020006ff */
[-C--:B------:R-:W-:Y:S01]  /*3ea0*/  FFMA.FTZ R160, R79, R83.reuse, -R160 ;  /* 0x000000534fa07223 */ /* 0x080fe200000108a0 */
[----:B------:R-:W-:Y:S01]  /*3eb0*/  FFMA.FTZ R161, R82, R83, R161 ;  /* 0x0000005352a17223 */ /* 0x000fe200000100a1 */
[----:B------:R-:W-:Y:S01]  /*3ec0*/  F2FP.F16.E4M3.UNPACK_B R157, R157 ;  /* 0x0000009dff9d723e */ /* 0x000fe200020006ff */
[----:B------:R-:W-:-:S02]  /*3ed0*/  HADD2.F32 R83, -RZ, R78.H1_H1 ;  /* 0x3000004eff537230 */ /* 0x000fc40000004100 */
[----:B------:R-:W-:Y:S02]  /*3ee0*/  HADD2.F32 R82, -RZ, R78.H0_H0 ;  /* 0x2000004eff527230 */ /* 0x000fe40000004100 */
[----:B------:R-:W-:Y:S02]  /*3ef0*/  HADD2.F32 R158, -RZ, R158.H0_H0 ;  /* 0x2000009eff9e7230 */ /* 0x000fe40000004100 */
[-C--:B------:R-:W-:Y:S01]  /*3f00*/  FMUL.FTZ R159, R83, R84.reuse ;  /* 0x00000054539f7220 */ /* 0x080fe20000410000 */
[--C-:B------:R-:W-:Y:S02]  /*3f10*/  HADD2.F32 R79, -RZ, R77.reuse.H1_H1 ;  /* 0x3000004dff4f7230 */ /* 0x100fe40000004100 */
[----:B------:R-:W-:Y:S01]  /*3f20*/  FMUL.FTZ R84, R82, R84 ;  /* 0x0000005452547220 */ /* 0x000fe20000410000 */
[----:B------:R-:W-:Y:S02]  /*3f30*/  HADD2.F32 R78, -RZ, R77.H0_H0 ;  /* 0x2000004dff4e7230 */ /* 0x000fe40000004100 */
[----:B------:R-:W-:-:S02]  /*3f40*/  HADD2.F32 R77, -RZ, R157.H1_H1 ;  /* 0x3000009dff4d7230 */ /* 0x000fc40000004100 */
[-C--:B------:R-:W-:Y:S01]  /*3f50*/  FMUL.FTZ R85, R79, R158.reuse ;  /* 0x0000009e4f557220 */ /* 0x080fe20000410000 */
[----:B------:R-:W-:Y:S02]  /*3f60*/  HADD2.F32 R157, -RZ, R157.H0_H0 ;  /* 0x2000009dff9d7230 */ /* 0x000fe40000004100 */
[----:B------:R-:W-:Y:S01]  /*3f70*/  FMUL.FTZ R158, R78, R158 ;  /* 0x0000009e4e9e7220 */ /* 0x000fe20000410000 */
[-C--:B------:R-:W-:Y:S01]  /*3f80*/  FFMA.FTZ R82, R82, R77.reuse, -R159 ;  /* 0x0000004d52527223 */ /* 0x080fe2000001089f */
[----:B------:R-:W-:Y:S01]  /*3f90*/  FFMA.FTZ R83, R83, R77, R84 ;  /* 0x0000004d53537223 */ /* 0x000fe20000010054 */
[-C--:B------:R-:W-:Y:S01]  /*3fa0*/  FFMA.FTZ R77, R78, R157.reuse, -R85 ;  /* 0x0000009d4e4d7223 */ /* 0x080fe20000010855 */
[----:B------:R-:W-:Y:S01]  /*3fb0*/  FFMA.FTZ R78, R79, R157, R158 ;  /* 0x0000009d4f4e7223 */ /* 0x000fe2000001009e */
[----:B------:R-:W-:Y:S02]  /*3fc0*/  F2FP.F16.E4M3.UNPACK_B R84, R15.H1 ;  /* 0x0000000fff54723e */ /* 0x000fe400030006ff */
[----:B------:R-:W-:-:S02]  /*3fd0*/  F2FP.SATFINITE.E4M3.F32.PACK_AB_MERGE_C R79, R161, R160, RZ ;  /* 0x000000a0a14f723e */ /* 0x000fc400048070ff */
[----:B------:R-:W-:Y:S01]  /*3fe0*/  F2FP.F16.E4M3.UNPACK_B R161, R76.H1 ;  /* 0x0000004cffa1723e */ /* 0x000fe200030006ff */
[--C-:B------:R-:W-:Y:S01]  /*3ff0*/  HADD2.F32 R85, -RZ, R84.reuse.H0_H0 ;  /* 0x20000054ff557230 */ /* 0x100fe20000004100 */
[----:B------:R-:W-:Y:S01]  /*4000*/  F2FP.SATFINITE.E4M3.F32.PACK_AB_MERGE_C R82, R83, R82, RZ ;  /* 0x000000525352723e */ /* 0x000fe200048070ff */
[----:B------:R-:W-:Y:S01]  /*4010*/  HADD2.F32 R84, -RZ, R84.H1_H1 ;  /* 0x30000054ff547230 */ /* 0x000fe20000004100 */
[----:B------:R-:W-:Y:S01]  /*4020*/  F2FP.F16.E4M3.UNPACK_B R83, R14.H1 ;  /* 0x0000000eff53723e */ /* 0x000fe200030006ff */
[--C-:B------:R-:W-:Y:S01]  /*4030*/  HADD2.F32 R163, -RZ, R161.reuse.H1_H1 ;  /* 0x300000a1ffa37230 */ /* 0x100fe20000004100 */
[-C--:B------:R-:W-:Y:S01]  /*4040*/  F2FP.F16.E4M3.UNPACK_B R158, R13.reuse.H1 ;  /* 0x0000000dff9e723e */ /* 0x080fe200030006ff */
[----:B------:R-:W-:Y:S01]  /*4050*/  HADD2.F32 R161, -RZ, R161.H0_H0 ;  /* 0x200000a1ffa17230 */ /* 0x000fe20000004100 */
[----:B------:R-:W-:Y:S01]  /*4060*/  F2FP.F16.E4M3.UNPACK_B R160, R76 ;  /* 0x0000004cffa0723e */ /* 0x000fe200020006ff */
[----:B------:R-:W-:Y:S01]  /*4070*/  HADD2.F32 R76, -RZ, R83.H1_H1 ;  /* 0x30000053ff4c7230 */ /* 0x000fe20000004100 */
[----:B------:R-:W-:Y:S01]  /*4080*/  F2FP.F16.E4M3.UNPACK_B R157, R13 ;  /* 0x0000000dff9d723e */ /* 0x000fe200020006ff */
[----:B------:R-:W-:-:S02]  /*4090*/  HADD2.F32 R159, -RZ, R158.H1_H1 ;  /* 0x3000009eff9f7230 */ /* 0x000fc40000004100 */
[-C--:B------:R-:W-:Y:S01]  /*40a0*/  FMUL.FTZ R164, R84, R163.reuse ;  /* 0x000000a354a47220 */ /* 0x080fe20000410000 */
[--C-:B------:R-:W-:Y:S02]  /*40b0*/  HADD2.F32 R162, -RZ, R160.reuse.H1_H1 ;  /* 0x300000a0ffa27230 */ /* 0x100fe40000004100 */
[C---:B------:R-:W-:Y:S01]  /*40c0*/  FMUL.FTZ R165, R85.reuse, R163 ;  /* 0x000000a355a57220 */ /* 0x040fe20000410000 */
[----:B------:R-:W-:Y:S02]  /*40d0*/  HADD2.F32 R83, -RZ, R83.H0_H0 ;  /* 0x20000053ff537230 */ /* 0x000fe40000004100 */
[----:B------:R-:W-:Y:S01]  /*40e0*/  FFMA.FTZ R163, R85, R159, -R164 ;  /* 0x0000009f55a37223 */ /* 0x000fe200000108a4 */
[----:B------:R-:W-:Y:S02]  /*40f0*/  HADD2.F32 R13, -RZ, R157.H1_H1 ;  /* 0x3000009dff0d7230 */ /* 0x000fe40000004100 */
[-C--:B------:R-:W-:Y:S01]  /*4100*/  FMUL.FTZ R164, R76, R162.reuse ;  /* 0x000000a24ca47220 */ /* 0x080fe20000410000 */
[----:B------:R-:W-:Y:S01]  /*4110*/  F2FP.F16.E4M3.UNPACK_B R15, R15 ;  /* 0x0000000fff0f723e */ /* 0x000fe200020006ff */
[C---:B------:R-:W-:Y:S01]  /*4120*/  FMUL.FTZ R85, R83.reuse, R162 ;  /* 0x000000a253557220 */ /* 0x040fe20000410000 */
[----:B------:R-:W-:Y:S01]  /*4130*/  F2FP.F16.E4M3.UNPACK_B R14, R14 ;  /* 0x0000000eff0e723e */ /* 0x000fe200020006ff */
[----:B------:R-:W-:Y:S01]  /*4140*/  FFMA.FTZ R164, R83, R13, -R164 ;  /* 0x0000000d53a47223 */ /* 0x000fe200000108a4 */
[----:B------:R-:W-:-:S02]  /*4150*/  HADD2.F32 R160, -RZ, R160.H0_H0 ;  /* 0x200000a0ffa07230 */ /* 0x000fc40000004100 */
[----:B------:R-:W-:Y:S01]  /*4160*/  FFMA.FTZ R85, R76, R13, R85 ;  /* 0x0000000d4c557223 */ /* 0x000fe20000010055 */
[--C-:B------:R-:W-:Y:S02]  /*4170*/  HADD2.F32 R76, -RZ, R15.reuse.H0_H0 ;  /* 0x2000000fff4c7230 */ /* 0x100fe40000004100 */
[----:B------:R-:W-:Y:S01]  /*4180*/  FFMA.FTZ R166, R84, R159, R165 ;  /* 0x0000009f54a67223 */ /* 0x000fe200000100a5 */
[--C-:B------:R-:W-:Y:S02]  /*4190*/  HADD2.F32 R13, -RZ, R14.reuse.H0_H0 ;  /* 0x2000000eff0d7230 */ /* 0x100fe40000004100 */
[----:B------:R-:W-:Y:S02]  /*41a0*/  HADD2.F32 R15, -RZ, R15.H1_H1 ;  /* 0x3000000fff0f7230 */ /* 0x000fe40000004100 */
[----:B------:R-:W-:Y:S01]  /*41b0*/  FMUL.FTZ R162, R76, R161 ;  /* 0x000000a14ca27220 */ /* 0x000fe20000410000 */
[----:B------:R-:W-:Y:S02]  /*41c0*/  HADD2.F32 R14, -RZ, R14.H1_H1 ;  /* 0x3000000eff0e7230 */ /* 0x000fe40000004100 */
[----:B------:R-:W-:Y:S01]  /*41d0*/  FMUL.FTZ R83, R13, R160 ;  /* 0x000000a00d537220 */ /* 0x000fe20000410000 */
[----:B------:R-:W-:-:S02]  /*41e0*/  HADD2.F32 R158, -RZ, R158.H0_H0 ;  /* 0x2000009eff9e7230 */ /* 0x000fc40000004100 */
[----:B------:R-:W-:Y:S01]  /*41f0*/  FMUL.FTZ R159, R15, R161 ;  /* 0x000000a10f9f7220 */ /* 0x000fe20000410000 */
[----:B------:R-:W-:Y:S02]  /*4200*/  HADD2.F32 R157, -RZ, R157.H0_H0 ;  /* 0x2000009dff9d7230 */ /* 0x000fe40000004100 */
[----:B------:R-:W-:Y:S01]  /*4210*/  FMUL.FTZ R84, R14, R160 ;  /* 0x000000a00e547220 */ /* 0x000fe20000410000 */
[----:B------:R-:W-:Y:S01]  /*4220*/  F2FP.SATFINITE.E4M3.F32.PACK_AB_MERGE_C R85, R85, R164, RZ ;  /* 0x000000a45555723e */ /* 0x000fe200048070ff */
[-C--:B------:R-:W-:Y:S01]  /*4230*/  FFMA.FTZ R159, R76, R158.reuse, -R159 ;  /* 0x0000009e4c9f7223 */ /* 0x080fe2000001089f */
[----:B------:R-:W-:Y:S01]  /*4240*/  FFMA.FTZ R162, R15, R158, R162 ;  /* 0x0000009e0fa27223 */ /* 0x000fe200000100a2 */
[-C--:B------:R-:W-:Y:S01]  /*4250*/  FFMA.FTZ R84, R13, R157.reuse, -R84 ;  /* 0x0000009d0d547223 */ /* 0x080fe20000010854 */
[----:B------:R-:W-:Y:S01]  /*4260*/  FFMA.FTZ R83, R14, R157, R83 ;  /* 0x0000009d0e537223 */ /* 0x000fe20000010053 */
[----:B------:R-:W-:Y:S02]  /*4270*/  F2FP.SATFINITE.E4M3.F32.PACK_AB_MERGE_C R163, R166, R163, RZ ;  /* 0x000000a3a6a3723e */ /* 0x000fe400048070ff */
[----:B------:R-:W-:-:S02]  /*4280*/  F2FP.SATFINITE.E4M3.F32.PACK_AB_MERGE_C R13, R12, R11, R79 ;  /* 0x0000000b0c0d723e */ /* 0x000fc4000480704f */
[----:B------:R-:W-:Y:S02]  /*4290*/  F2FP.SATFINITE.E4M3.F32.PACK_AB_MERGE_C R12, R78, R77, R82 ;  /* 0x0000004d4e0c723e */ /* 0x000fe40004807052 */
[----:B------:R-:W-:Y:S02]  /*42a0*/  F2FP.SATFINITE.E4M3.F32.PACK_AB_MERGE_C R14, R83, R84, R85 ;  /* 0x00000054530e723e */ /* 0x000fe40004807055 */
[----:B------:R-:W-:-:S07]  /*42b0*/  F2FP.SATFINITE.E4M3.F32.PACK_AB_MERGE_C R15, R162, R159, R163 ;  /* 0x0000009fa20f723e */ /* 0x000fce00048070a3 */
.L_x_460:
[----:B------:R-:W-:Y:S05]  /*42c0*/  BSYNC B3 ;  /* 0x0000000000037941 */ /* 0x000fea0003800000 */
.L_x_459:
[----:B------:R0:W-:Y:S02]  /*42d0*/  ST.E.128 desc[UR50][R80.64], R12 ;  /* 0x0000000c50007985 */ /* 0x0001e4000c101d32 */
.L_x_458:
[----:B------:R-:W-:Y:S05]  /*42e0*/  BSYNC B2 ;  /* 0x0000000000027941 */ /* 0x000fea0003800000 */
.L_x_457:
[----:B------:R-:W-:Y:S01]  /*42f0*/  ISETP.NE.AND P3, PT, R30, RZ, PT ;  /* 0x000000ff1e00720c */ /* 0x000fe20003f65270 */
[----:B------:R-:W-:-:S12]  /*4300*/  BSSY B2, `(.L_x_461) ;  /* 0x0000075000027945 */ /* 0x000fd80003800000 */
[----:B------:R-:W-:Y:S05]  /*4310*/  @!P3 BRA `(.L_x_462) ;  /* 0x0000000400ccb947 */ /* 0x000fea0003800000 */
[----:B0-----:R-:W5:Y:S04]  /*4320*/  LDL R12, [R1] ;  /* 0x00000000010c7983 */ /* 0x001f680000100800 */
[----:B------:R-:W2:Y:S01]  /*4330*/  LDL R11, [R1+0x20] ;  /* 0x00002000010b7983 */ /* 0x000ea20000100800 */
[----:B------:R-:W-:Y:S01]  /*4340*/  BSSY B3, `(.L_x_463) ;  /* 0x000006f000037945 */ /* 0x000fe20003800000 */
[----:B-----5:R-:W-:-:S04]  /*4350*/  SHF.L.U32 R12, R12, 0x4, RZ ;  /* 0x000000040c0c7819 */ /* 0x020fc800000006ff */
[----:B----4-:R-:W-:-:S04]  /*4360*/  IADD3 R76, P3, R145, R12, RZ ;  /* 0x0000000c914c7210 */ /* 0x010fc80007f7e0ff */
[----:B---3--:R-:W-:Y:S02]  /*4370*/  LEA.HI.X.SX32 R77, R12, R143, 0x1, P3 ;  /* 0x0000008f0c4d7211 */ /* 0x008fe400018f0eff */
[----:B------:R0:W3:Y:S01]  /*4380*/  LDS.128 R12, [R88+0x26a00] ;  /* 0x026a0000580c7984 */ /* 0x0000e20000000c00 */
[----:B--2---:R-:W-:-:S13]  /*4390*/  ISETP.GE.AND P3, PT, R11, R116, PT ;  /* 0x000000740b00720c */ /* 0x004fda0003f66270 */
[----:B0-----:R-:W-:Y:S05]  /*43a0*/  @P3 BRA `(.L_x_464) ;  /* 0x0000000400a03947 */ /* 0x001fea0003800000 */
[----:B------:R-:W-:Y:S01]  /*43b0*/  SHF.R.U32.HI R72, RZ, 0x8, R73 ;  /* 0x00000008ff487819 */ /* 0x000fe20000011649 */
[----:B---3--:R-:W-:Y:S01]  /*43c0*/  IMAD.MOV.U32 R11, RZ, RZ, R13 ;  /* 0x000000ffff0b7224 */ /* 0x008fe200078e000d */
[----:B------:R-:W-:Y:S02]  /*43d0*/  SHF.R.U32.HI R74, RZ, 0x8, R75 ;  /* 0x00000008ff4a7819 */ /* 0x000fe4000001164b */
[----:B------:R-:W-:Y:S01]  /*43e0*/  SHF.R.U32.HI R80, RZ, 0x10, R73 ;  /* 0x00000010ff507819 */ /* 0x000fe20000011649 */
[----:B------:R-:W-:Y:S01]  /*43f0*/  IMAD.SHL.U32 R72, R72, 0x100, RZ ;  /* 0x0000010048487824 */ /* 0x000fe200078e00ff */
[----:B------:R-:W-:Y:S01]  /*4400*/  LOP3.LUT R79, R73, 0xff0000ff, RZ, 0xc0, !PT ;  /* 0xff0000ff494f7812 */ /* 0x000fe200078ec0ff */
[----:B------:R-:W-:Y:S01]  /*4410*/  IMAD.SHL.U32 R74, R74, 0x100, RZ ;  /* 0x000001004a4a7824 */ /* 0x000fe200078e00ff */
[----:B------:R-:W-:Y:S01]  /*4420*/  SHF.R.U32.HI R78, RZ, 0x10, R75 ;  /* 0x00000010ff4e7819 */ /* 0x000fe2000001164b */
[----:B------:R-:W-:Y:S01]  /*4430*/  IMAD.U32 R13, R80, 0x10000, RZ ;  /* 0x00010000500d7824 */ /* 0x000fe200078e00ff */
[----:B------:R-:W-:Y:S01]  /*4440*/  LOP3.LUT R75, R75, 0xff0000ff, RZ, 0xc0, !PT ;  /* 0xff0000ff4b4b7812 */ /* 0x000fe200078ec0ff */
[----:B------:R-:W-:Y:S01]  /*4450*/  IMAD.MOV.U32 R73, RZ, RZ, R12 ;  /* 0x000000ffff497224 */ /* 0x000fe200078e000c */
[----:B------:R-:W-:-:S02]  /*4460*/  LOP3.LUT R72, R79, 0xff00, R72, 0xf8, !PT ;  /* 0x0000ff004f487812 */ /* 0x000fc400078ef848 */
[----:B------:R-:W-:Y:S02]  /*4470*/  LOP3.LUT R79, R75, 0xff00, R74, 0xf8, !PT ;  /* 0x0000ff004b4f7812 */ /* 0x000fe400078ef84a */
[----:B------:R-:W-:Y:S02]  /*4480*/  SHF.L.U32 R74, R78, 0x10, RZ ;  /* 0x000000104e4a7819 */ /* 0x000fe400000006ff */
        /* <DEDUP_REMOVED lines=11> */
[----:B------:R-:W-:Y:S02]  /*4540*/  HADD2.F32 R81, -RZ, R79.H0_H0 ;  /* 0x2000004fff517230 */ /* 0x000fe40000004100 */
        /* <DEDUP_REMOVED lines=15> */
[--C-:B------:R-:W-:Y:S01]  /*4640*/  HADD2.F32 R79, -RZ, R74.reuse.H1_H1 ;  /* 0x3000004aff4f7230 */ /* 0x100fe20000004100 */
[----:B------:R-:W-:Y:S01]  /*4650*/  F2FP.F16.E4M3.UNPACK_B R84, R72.H1 ;  /* 0x00000048ff54723e */ /* 0x000fe200030006ff */
[----:B------:R-:W-:Y:S01]  /*4660*/  HADD2.F32 R78, -RZ, R74.H0_H0 ;  /* 0x2000004aff4e7230 */ /* 0x000fe20000004100 */
[----:B------:R-:W-:Y:S01]  /*4670*/  F2FP.SATFINITE.E4M3.F32.PACK_AB_MERGE_C R158, R85, R82, RZ ;  /* 0x00000052559e723e */ /* 0x000fe200048070ff */
[----:B------:R-:W-:-:S02]  /*4680*/  HADD2.F32 R74, -RZ, R73.H0_H0 ;  /* 0x20000049ff4a7230 */ /* 0x000fc40000004100 */
[CC--:B------:R-:W-:Y:S01]  /*4690*/  FMUL.FTZ R83, R79.reuse, R80.reuse ;  /* 0x000000504f537220 */ /* 0x0c0fe20000410000 */
[----:B------:R-:W-:Y:S02]  /*46a0*/  HADD2.F32 R75, -RZ, R73.H1_H1 ;  /* 0x30000049ff4b7230 */ /* 0x000fe40000004100 */
[C---:B------:R-:W-:Y:S01]  /*46b0*/  FMUL.FTZ R80, R78.reuse, R80 ;  /* 0x000000504e507220 */ /* 0x040fe20000410000 */
[--C-:B------:R-:W-:Y:S02]  /*46c0*/  HADD2.F32 R73, -RZ, R155.reuse.H1_H1 ;  /* 0x3000009bff497230 */ /* 0x100fe40000004100 */
[----:B------:R-:W-:Y:S02]  /*46d0*/  HADD2.F32 R156, -RZ, R156.H0_H0 ;  /* 0x2000009cff9c7230 */ /* 0x000fe40000004100 */
[----:B------:R-:W-:Y:S02]  /*46e0*/  HADD2.F32 R155, -RZ, R155.H0_H0 ;  /* 0x2000009bff9b7230 */ /* 0x000fe40000004100 */
[-C--:B------:R-:W-:Y:S01]  /*46f0*/  FFMA.FTZ R83, R78, R73.reuse, -R83 ;  /* 0x000000494e537223 */ /* 0x080fe20000010853 */
[----:B------:R-:W-:Y:S01]  /*4700*/  FFMA.FTZ R80, R79, R73, R80 ;  /* 0x000000494f507223 */ /* 0x000fe20000010050 */
[CC--:B------:R-:W-:Y:S01]  /*4710*/  FMUL.FTZ R81, R75.reuse, R156.reuse ;  /* 0x0000009c4b517220 */ /* 0x0c0fe20000410000 */
[-C--:B------:R-:W-:Y:S01]  /*4720*/  F2FP.F16.E4M3.UNPACK_B R78, R15.reuse.H1 ;  /* 0x0000000fff4e723e */ /* 0x080fe200030006ff */
[C---:B------:R-:W-:Y:S01]  /*4730*/  FMUL.FTZ R156, R74.reuse, R156 ;  /* 0x0000009c4a9c7220 */ /* 0x040fe20000410000 */
[----:B------:R-:W-:Y:S01]  /*4740*/  F2FP.F16.E4M3.UNPACK_B R15, R15 ;  /* 0x0000000fff0f723e */ /* 0x000fe200020006ff */
[----:B------:R-:W-:Y:S01]  /*4750*/  FFMA.FTZ R73, R74, R155, -R81 ;  /* 0x0000009b4a497223 */ /* 0x000fe20000010851 */
[----:B------:R-:W-:Y:S01]  /*4760*/  F2FP.SATFINITE.E4M3.F32.PACK_AB_MERGE_C R157, R80, R83, RZ ;  /* 0x00000053509d723e */ /* 0x000fe200048070ff */
[----:B------:R-:W-:Y:S01]  /*4770*/  FFMA.FTZ R74, R75, R155, R156 ;  /* 0x0000009b4b4a7223 */ /* 0x000fe2000001009c */
[--C-:B------:R-:W-:Y:S01]  /*4780*/  HADD2.F32 R79, -RZ, R78.reuse.H0_H0 ;  /* 0x2000004eff4f7230 */ /* 0x100fe20000004100 */
[-C--:B------:R-:W-:Y:S01]  /*4790*/  F2FP.F16.E4M3.UNPACK_B R81, R13.reuse.H1 ;  /* 0x0000000dff51723e */ /* 0x080fe200030006ff */
[----:B------:R-:W-:Y:S01]  /*47a0*/  HADD2.F32 R78, -RZ, R78.H1_H1 ;  /* 0x3000004eff4e7230 */ /* 0x000fe20000004100 */
[----:B------:R-:W-:Y:S01]  /*47b0*/  F2FP.F16.E4M3.UNPACK_B R75, R14.H1 ;  /* 0x0000000eff4b723e */ /* 0x000fe200030006ff */
[----:B------:R-:W-:Y:S01]  /*47c0*/  HADD2.F32 R155, -RZ, R84.H1_H1 ;  /* 0x30000054ff9b7230 */ /* 0x000fe20000004100 */
[----:B------:R-:W-:Y:S01]  /*47d0*/  F2FP.F16.E4M3.UNPACK_B R83, R72 ;  /* 0x00000048ff53723e */ /* 0x000fe200020006ff */
[----:B------:R-:W-:Y:S01]  /*47e0*/  HADD2.F32 R82, -RZ, R81.H1_H1 ;  /* 0x30000051ff527230 */ /* 0x000fe20000004100 */
[----:B------:R-:W-:Y:S01]  /*47f0*/  F2FP.F16.E4M3.UNPACK_B R80, R13 ;  /* 0x0000000dff50723e */ /* 0x000fe200020006ff */
[----:B------:R-:W-:-:S02]  /*4800*/  HADD2.F32 R72, -RZ, R75.H1_H1 ;  /* 0x3000004bff487230 */ /* 0x000fc40000004100 */
[-C--:B------:R-:W-:Y:S01]  /*4810*/  FMUL.FTZ R156, R78, R155.reuse ;  /* 0x0000009b4e9c7220 */ /* 0x080fe20000410000 */
[----:B------:R-:W-:Y:S02]  /*4820*/  HADD2.F32 R85, -RZ, R83.H1_H1 ;  /* 0x30000053ff557230 */ /* 0x000fe40000004100 */
[C---:B------:R-:W-:Y:S01]  /*4830*/  FMUL.FTZ R155, R79.reuse, R155 ;  /* 0x0000009b4f9b7220 */ /* 0x040fe20000410000 */
[----:B------:R-:W-:Y:S02]  /*4840*/  HADD2.F32 R75, -RZ, R75.H0_H0 ;  /* 0x2000004bff4b7230 */ /* 0x000fe40000004100 */
[----:B------:R-:W-:Y:S01]  /*4850*/  FFMA.FTZ R79, R79, R82, -R156 ;  /* 0x000000524f4f7223 */ /* 0x000fe2000001089c */
[----:B------:R-:W-:Y:S02]  /*4860*/  HADD2.F32 R13, -RZ, R80.H1_H1 ;  /* 0x30000050ff0d7230 */ /* 0x000fe40000004100 */
[-C--:B------:R-:W-:Y:S01]  /*4870*/  FMUL.FTZ R156, R72, R85.reuse ;  /* 0x00000055489c7220 */ /* 0x080fe20000410000 */
[----:B------:R-:W-:Y:S01]  /*4880*/  F2FP.F16.E4M3.UNPACK_B R14, R14 ;  /* 0x0000000eff0e723e */ /* 0x000fe200020006ff */
[----:B------:R-:W-:Y:S01]  /*4890*/  FMUL.FTZ R85, R75, R85 ;  /* 0x000000554b557220 */ /* 0x000fe20000410000 */
[----:B------:R-:W-:-:S02]  /*48a0*/  HADD2.F32 R84, -RZ, R84.H0_H0 ;  /* 0x20000054ff547230 */ /* 0x000fc40000004100 */
[-C--:B------:R-:W-:Y:S01]  /*48b0*/  FFMA.FTZ R156, R75, R13.reuse, -R156 ;  /* 0x0000000d4b9c7223 */ /* 0x080fe2000001089c */
[----:B------:R-:W-:Y:S02]  /*48c0*/  HADD2.F32 R83, -RZ, R83.H0_H0 ;  /* 0x20000053ff537230 */ /* 0x000fe40000004100 */
[----:B------:R-:W-:Y:S01]  /*48d0*/  FFMA.FTZ R85, R72, R13, R85 ;  /* 0x0000000d48557223 */ /* 0x000fe20000010055 */
[--C-:B------:R-:W-:Y:S02]  /*48e0*/  HADD2.F32 R72, -RZ, R15.reuse.H0_H0 ;  /* 0x2000000fff487230 */ /* 0x100fe40000004100 */
[----:B------:R-:W-:Y:S01]  /*48f0*/  FFMA.FTZ R82, R78, R82, R155 ;  /* 0x000000524e527223 */ /* 0x000fe2000001009b */
[--C-:B------:R-:W-:Y:S02]  /*4900*/  HADD2.F32 R13, -RZ, R14.reuse.H0_H0 ;  /* 0x2000000eff0d7230 */ /* 0x100fe40000004100 */
[----:B------:R-:W-:Y:S01]  /*4910*/  HADD2.F32 R15, -RZ, R15.H1_H1 ;  /* 0x3000000fff0f7230 */ /* 0x000fe20000004100 */
[----:B------:R-:W-:Y:S01]  /*4920*/  F2FP.SATFINITE.E4M3.F32.PACK_AB_MERGE_C R85, R85, R156, RZ ;  /* 0x0000009c5555723e */ /* 0x000fe200048070ff */
[----:B------:R-:W-:Y:S01]  /*4930*/  HADD2.F32 R14, -RZ, R14.H1_H1 ;  /* 0x3000000eff0e7230 */ /* 0x000fe20000004100 */
[----:B------:R-:W-:Y:S01]  /*4940*/  F2FP.SATFINITE.E4M3.F32.PACK_AB_MERGE_C R79, R82, R79, RZ ;  /* 0x0000004f524f723e */ /* 0x000fe200048070ff */
[----:B------:R-:W-:-:S02]  /*4950*/  HADD2.F32 R81, -RZ, R81.H0_H0 ;  /* 0x20000051ff517230 */ /* 0x000fc40000004100 */
[-C--:B------:R-:W-:Y:S01]  /*4960*/  FMUL.FTZ R75, R15, R84.reuse ;  /* 0x000000540f4b7220 */ /* 0x080fe20000410000 */
[----:B------:R-:W-:Y:S02]  /*4970*/  HADD2.F32 R80, -RZ, R80.H0_H0 ;  /* 0x20000050ff507230 */ /* 0x000fe40000004100 */
[-C--:B------:R-:W-:Y:S01]  /*4980*/  FMUL.FTZ R78, R14, R83.reuse ;  /* 0x000000530e4e7220 */ /* 0x080fe20000410000 */
[C---:B------:R-:W-:Y:S01]  /*4990*/  FMUL.FTZ R84, R72.reuse, R84 ;  /* 0x0000005448547220 */ /* 0x040fe20000410000 */
[C---:B------:R-:W-:Y:S01]  /*49a0*/  FMUL.FTZ R83, R13.reuse, R83 ;  /* 0x000000530d537220 */ /* 0x040fe20000410000 */
[-C--:B------:R-:W-:Y:S01]  /*49b0*/  FFMA.FTZ R75, R72, R81.reuse, -R75 ;  /* 0x00000051484b7223 */ /* 0x080fe2000001084b */
[-C--:B------:R-:W-:Y:S01]  /*49c0*/  FFMA.FTZ R78, R13, R80.reuse, -R78 ;  /* 0x000000500d4e7223 */ /* 0x080fe2000001084e */
[----:B------:R-:W-:Y:S01]  /*49d0*/  FFMA.FTZ R84, R15, R81, R84 ;  /* 0x000000510f547223 */ /* 0x000fe20000010054 */
[----:B------:R-:W-:Y:S01]  /*49e0*/  FFMA.FTZ R83, R14, R80, R83 ;  /* 0x000000500e537223 */ /* 0x000fe20000010053 */
[----:B------:R-:W-:-:S02]  /*49f0*/  F2FP.SATFINITE.E4M3.F32.PACK_AB_MERGE_C R13, R12, R11, R158 ;  /* 0x0000000b0c0d723e */ /* 0x000fc4000480709e */
[----:B------:R-:W-:Y:S02]  /*4a00*/  F2FP.SATFINITE.E4M3.F32.PACK_AB_MERGE_C R12, R74, R73, R157 ;  /* 0x000000494a0c723e */ /* 0x000fe4000480709d */
[----:B------:R-:W-:Y:S02]  /*4a10*/  F2FP.SATFINITE.E4M3.F32.PACK_AB_MERGE_C R14, R83, R78, R85 ;  /* 0x0000004e530e723e */ /* 0x000fe40004807055 */
[----:B------:R-:W-:-:S07]  /*4a20*/  F2FP.SATFINITE.E4M3.F32.PACK_AB_MERGE_C R15, R84, R75, R79 ;  /* 0x0000004b540f723e */ /* 0x000fce000480704f */
.L_x_464:
[----:B------:R-:W-:Y:S05]  /*4a30*/  BSYNC B3 ;  /* 0x0000000000037941 */ /* 0x000fea0003800000 */
.L_x_463:
[----:B---3--:R0:W-:Y:S02]  /*4a40*/  ST.E.128 desc[UR50][R76.64], R12 ;  /* 0x0000000c4c007985 */ /* 0x0081e4000c101d32 */
.L_x_462:
[----:B------:R-:W-:Y:S05]  /*4a50*/  BSYNC B2 ;  /* 0x0000000000027941 */ /* 0x000fea0003800000 */
.L_x_461:
[----:B------:R-:W-:Y:S01]  /*4a60*/  ISETP.NE.AND P3, PT, R31, RZ, PT ;  /* 0x000000ff1f00720c */ /* 0x000fe20003f65270 */
[----:B------:R-:W-:-:S12]  /*4a70*/  BSSY B2, `(.L_x_465) ;  /* 0x0000074000027945 */ /* 0x000fd80003800000 */
[----:B------:R-:W-:Y:S05]  /*4a80*/  @!P3 BRA `(.L_x_466) ;  /* 0x0000000400c8b947 */ /* 0x000fea0003800000 */
[----:B0-----:R-:W3:Y:S04]  /*4a90*/  LDL R12, [R1+0xc] ;  /* 0x00000c00010c7983 */ /* 0x001ee80000100800 */
[----:B------:R-:W5:Y:S01]  /*4aa0*/  LDL R11, [R1+0x24] ;  /* 0x00002400010b7983 */ /* 0x000f620000100800 */
[----:B----4-:R-:W-:Y:S01]  /*4ab0*/  IADD3 R72, P3, R23, R145, RZ ;  /* 0x0000009117487210 */ /* 0x010fe20007f7e0ff */
[----:B------:R-:W-:Y:S04]  /*4ac0*/  BSSY B3, `(.L_x_467) ;  /* 0x000006d000037945 */ /* 0x000fe80003800000 */
[----:B---3--:R-:W-:-:S02]  /*4ad0*/  IMAD.X R73, R143, 0x1, R12, P3 ;  /* 0x000000018f497824 */ /* 0x008fc400018e060c */
[----:B------:R0:W3:Y:S01]  /*4ae0*/  LDS.128 R12, [R89+0x26a00] ;  /* 0x026a0000590c7984 */ /* 0x0000e20000000c00 */
[----:B-----5:R-:W-:-:S13]  /*4af0*/  ISETP.GE.AND P3, PT, R11, R116, PT ;  /* 0x000000740b00720c */ /* 0x020fda0003f66270 */
[----:B0-----:R-:W-:Y:S05]  /*4b00*/  @P3 BRA `(.L_x_468) ;  /* 0x0000000400a03947 */ /* 0x001fea0003800000 */
[----:B------:R-:W-:Y:S02]  /*4b10*/  SHF.R.U32.HI R68, RZ, 0x8, R69 ;  /* 0x00000008ff447819 */ /* 0x000fe40000011645 */
[----:B------:R-:W-:Y:S02]  /*4b20*/  SHF.R.U32.HI R11, RZ, 0x8, R71 ;  /* 0x00000008ff0b7819 */ /* 0x000fe40000011647 */
[----:B------:R-:W-:Y:S02]  /*4b30*/  LOP3.LUT R70, R69, 0xff0000ff, RZ, 0xc0, !PT ;  /* 0xff0000ff45467812 */ /* 0x000fe400078ec0ff */
[----:B------:R-:W-:Y:S01]  /*4b40*/  SHF.R.U32.HI R76, RZ, 0x10, R69 ;  /* 0x00000010ff4c7819 */ /* 0x000fe20000011645 */
[----:B------:R-:W-:Y:S01]  /*4b50*/  IMAD.SHL.U32 R69, R68, 0x100, RZ ;  /* 0x0000010044457824 */ /* 0x000fe200078e00ff */
[----:B------:R-:W-:Y:S01]  /*4b60*/  LOP3.LUT R74, R71, 0xff0000ff, RZ, 0xc0, !PT ;  /* 0xff0000ff474a7812 */ /* 0x000fe200078ec0ff */
[----:B---3--:R-:W-:Y:S01]  /*4b70*/  IMAD.MOV.U32 R68, RZ, RZ, R12 ;  /* 0x000000ffff447224 */ /* 0x008fe200078e000c */
[----:B------:R-:W-:Y:S01]  /*4b80*/  SHF.R.U32.HI R75, RZ, 0x10, R71 ;  /* 0x00000010ff4b7819 */ /* 0x000fe20000011647 */
[----:B------:R-:W-:-:S02]  /*4b90*/  IMAD.SHL.U32 R71, R11, 0x100, RZ ;  /* 0x000001000b477824 */ /* 0x000fc400078e00ff */
[----:B------:R-:W-:Y:S01]  /*4ba0*/  IMAD.MOV.U32 R11, RZ, RZ, R13 ;  /* 0x000000ffff0b7224 */ /* 0x000fe200078e000d */
[----:B------:R-:W-:Y:S01]  /*4bb0*/  LOP3.LUT R13, R70, 0xff00, R69, 0xf8, !PT ;  /* 0x0000ff00460d7812 */ /* 0x000fe200078ef845 */
[----:B------:R-:W-:Y:S01]  /*4bc0*/  IMAD.U32 R69, R75, 0x10000, RZ ;  /* 0x000100004b457824 */ /* 0x000fe200078e00ff */
[----:B------:R-:W-:Y:S02]  /*4bd0*/  LOP3.LUT R74, R74, 0xff00, R71, 0xf8, !PT ;  /* 0x0000ff004a4a7812 */ /* 0x000fe400078ef847 */
[----:B------:R-:W-:Y:S02]  /*4be0*/  F2FP.F16.E4M3.UNPACK_B R71, R154.H1 ;  /* 0x0000009aff47723e */ /* 0x000fe400030006ff */
[----:B------:R-:W-:Y:S02]  /*4bf0*/  F2FP.F16.E4M3.UNPACK_B R12, R11 ;  /* 0x0000000bff0c723e */ /* 0x000fe400020006ff */
[----:B------:R-:W-:Y:S01]  /*4c00*/  LOP3.LUT R78, R74, 0xff0000, R69, 0xf8, !PT ;  /* 0x00ff00004a4e7812 */ /* 0x000fe200078ef845 */
[--C-:B------:R-:W-:Y:S01]  /*4c10*/  HADD2.F32 R77, -RZ, R71.reuse.H1_H1 ;  /* 0x30000047ff4d7230 */ /* 0x100fe20000004100 */
[----:B------:R-:W-:Y:S01]  /*4c20*/  SHF.L.U32 R70, R76, 0x10, RZ ;  /* 0x000000104c467819 */ /* 0x000fe200000006ff */
[----:B------:R-:W-:Y:S01]  /*4c30*/  HADD2.F32 R76, -RZ, R71.H0_H0 ;  /* 0x20000047ff4c7230 */ /* 0x000fe20000004100 */
[----:B------:R-:W-:Y:S01]  /*4c40*/  F2FP.F16.E4M3.UNPACK_B R74, R153.H1 ;  /* 0x00000099ff4a723e */ /* 0x000fe200030006ff */
[--C-:B------:R-:W-:Y:S01]  /*4c50*/  HADD2.F32 R69, -RZ, R12.reuse.H1_H1 ;  /* 0x3000000cff457230 */ /* 0x100fe20000004100 */
[----:B------:R-:W-:Y:S01]  /*4c60*/  F2FP.F16.E4M3.UNPACK_B R11, R11.H1 ;  /* 0x0000000bff0b723e */ /* 0x000fe200030006ff */
[----:B------:R-:W-:Y:S01]  /*4c70*/  HADD2.F32 R12, -RZ, R12.H0_H0 ;  /* 0x2000000cff0c7230 */ /* 0x000fe20000004100 */
[----:B------:R-:W-:Y:S01]  /*4c80*/  LOP3.LUT R13, R13, 0xff0000, R70, 0xf8, !PT ;  /* 0x00ff00000d0d7812 */ /* 0x000fe200078ef846 */
[----:B------:R-:W-:-:S02]  /*4c90*/  HADD2.F32 R75, -RZ, R74.H0_H0 ;  /* 0x2000004aff4b7230 */ /* 0x000fc40000004100 */
[CC--:B------:R-:W-:Y:S01]  /*4ca0*/  FMUL.FTZ R79, R69.reuse, R76.reuse ;  /* 0x0000004c454f7220 */ /* 0x0c0fe20000410000 */
[--C-:B------:R-:W-:Y:S02]  /*4cb0*/  HADD2.F32 R71, -RZ, R11.reuse.H1_H1 ;  /* 0x3000000bff477230 */ /* 0x100fe40000004100 */
[C---:B------:R-:W-:Y:S01]  /*4cc0*/  FMUL.FTZ R76, R12.reuse, R76 ;  /* 0x0000004c0c4c7220 */ /* 0x040fe20000410000 */
[----:B------:R-:W-:Y:S02]  /*4cd0*/  HADD2.F32 R70, -RZ, R11.H0_H0 ;  /* 0x2000000bff467230 */ /* 0x000fe40000004100 */
[-C--:B------:R-:W-:Y:S01]  /*4ce0*/  FFMA.FTZ R11, R12, R75.reuse, -R79 ;  /* 0x0000004b0c0b7223 */ /* 0x080fe2000001084f */
[----:B------:R-:W-:Y:S02]  /*4cf0*/  HADD2.F32 R74, -RZ, R74.H1_H1 ;  /* 0x3000004aff4a7230 */ /* 0x000fe40000004100 */
[----:B------:R-:W-:Y:S01]  /*4d00*/  FFMA.FTZ R12, R69, R75, R76 ;  /* 0x0000004b450c7223 */ /* 0x000fe2000001004c */
[-C--:B------:R-:W-:Y:S01]  /*4d10*/  FMUL.FTZ R79, R71, R77.reuse ;  /* 0x0000004d474f7220 */ /* 0x080fe20000410000 */
[----:B------:R-:W-:Y:S01]  /*4d20*/  FMUL.FTZ R80, R70, R77 ;  /* 0x0000004d46507220 */ /* 0x000fe20000410000 */
[----:B------:R-:W-:-:S02]  /*4d30*/  F2FP.F16.E4M3.UNPACK_B R154, R154 ;  /* 0x0000009aff9a723e */ /* 0x000fc400020006ff */
[----:B------:R-:W-:Y:S01]  /*4d40*/  F2FP.F16.E4M3.UNPACK_B R69, R68.H1 ;  /* 0x00000044ff45723e */ /* 0x000fe200030006ff */
[-C--:B------:R-:W-:Y:S01]  /*4d50*/  FFMA.FTZ R79, R70, R74.reuse, -R79 ;  /* 0x0000004a464f7223 */ /* 0x080fe2000001084f */
[----:B------:R-:W-:Y:S01]  /*4d60*/  FFMA.FTZ R84, R71, R74, R80 ;  /* 0x0000004a47547223 */ /* 0x000fe20000010050 */
[----:B------:R-:W-:Y:S01]  /*4d70*/  F2FP.F16.E4M3.UNPACK_B R68, R68 ;  /* 0x00000044ff44723e */ /* 0x000fe200020006ff */
[----:B------:R-:W-:Y:S01]  /*4d80*/  HADD2.F32 R75, -RZ, R154.H1_H1 ;  /* 0x3000009aff4b7230 */ /* 0x000fe20000004100 */
[----:B------:R-:W-:Y:S01]  /*4d90*/  F2FP.F16.E4M3.UNPACK_B R153, R153 ;  /* 0x00000099ff99723e */ /* 0x000fe200020006ff */
[--C-:B------:R-:W-:Y:S02]  /*4da0*/  HADD2.F32 R70, -RZ, R69.reuse.H0_H0 ;  /* 0x20000045ff467230 */ /* 0x100fe40000004100 */
[----:B------:R-:W-:Y:S02]  /*4db0*/  HADD2.F32 R71, -RZ, R69.H1_H1 ;  /* 0x30000045ff477230 */ /* 0x000fe40000004100 */
[----:B------:R-:W-:-:S02]  /*4dc0*/  HADD2.F32 R69, -RZ, R68.H0_H0 ;  /* 0x20000044ff457230 */ /* 0x000fc40000004100 */
[CC--:B------:R-:W-:Y:S01]  /*4dd0*/  FMUL.FTZ R80, R70.reuse, R75.reuse ;  /* 0x0000004b46507220 */ /* 0x0c0fe20000410000 */
[--C-:B------:R-:W-:Y:S02]  /*4de0*/  HADD2.F32 R74, -RZ, R153.reuse.H1_H1 ;  /* 0x30000099ff4a7230 */ /* 0x100fe40000004100 */
[C---:B------:R-:W-:Y:S01]  /*4df0*/  FMUL.FTZ R77, R71.reuse, R75 ;  /* 0x0000004b474d7220 */ /* 0x040fe20000410000 */
[----:B------:R-:W-:Y:S02]  /*4e00*/  HADD2.F32 R154, -RZ, R154.H0_H0 ;  /* 0x2000009aff9a7230 */ /* 0x000fe40000004100 */
[----:B------:R-:W-:Y:S02]  /*4e10*/  HADD2.F32 R68, -RZ, R68.H1_H1 ;  /* 0x30000044ff447230 */ /* 0x000fe40000004100 */
[-C--:B------:R-:W-:Y:S01]  /*4e20*/  FFMA.FTZ R77, R70, R74.reuse, -R77 ;  /* 0x0000004a464d7223 */ /* 0x080fe2000001084d */
[----:B------:R-:W-:Y:S02]  /*4e30*/  HADD2.F32 R153, -RZ, R153.H0_H0 ;  /* 0x20000099ff997230 */ /* 0x000fe40000004100 */
[----:B------:R-:W-:Y:S01]  /*4e40*/  FFMA.FTZ R80, R71, R74, R80 ;  /* 0x0000004a47507223 */ /* 0x000fe20000010050 */
[-C--:B------:R-:W-:Y:S01]  /*4e50*/  FMUL.FTZ R75, R69, R154.reuse ;  /* 0x0000009a454b7220 */ /* 0x080fe20000410000 */
[----:B------:R-:W-:Y:S01]  /*4e60*/  FMUL.FTZ R76, R68, R154 ;  /* 0x0000009a444c7220 */ /* 0x000fe20000410000 */
[----:B------:R-:W-:-:S02]  /*4e70*/  F2FP.F16.E4M3.UNPACK_B R74, R13 ;  /* 0x0000000dff4a723e */ /* 0x000fc400020006ff */
[----:B------:R-:W-:Y:S01]  /*4e80*/  F2FP.SATFINITE.E4M3.F32.PACK_AB_MERGE_C R85, R80, R77, RZ ;  /* 0x0000004d5055723e */ /* 0x000fe200048070ff */
[----:B------:R-:W-:Y:S01]  /*4e90*/  FFMA.FTZ R81, R69, R153, -R76 ;  /* 0x0000009945517223 */ /* 0x000fe2000001084c */
[----:B------:R-:W-:Y:S01]  /*4ea0*/  F2FP.F16.E4M3.UNPACK_B R69, R15.H1 ;  /* 0x0000000fff45723e */ /* 0x000fe200030006ff */
[----:B------:R-:W-:Y:S01]  /*4eb0*/  FFMA.FTZ R82, R68, R153, R75 ;  /* 0x0000009944527223 */ /* 0x000fe2000001004b */
[----:B------:R-:W-:Y:S02]  /*4ec0*/  F2FP.F16.E4M3.UNPACK_B R77, R78.H1 ;  /* 0x0000004eff4d723e */ /* 0x000fe400030006ff */
[----:B------:R-:W-:Y:S01]  /*4ed0*/  F2FP.F16.E4M3.UNPACK_B R75, R13.H1 ;  /* 0x0000000dff4b723e */ /* 0x000fe200030006ff */
[----:B------:R-:W-:Y:S01]  /*4ee0*/  HADD2.F32 R71, -RZ, R69.H1_H1 ;  /* 0x30000045ff477230 */ /* 0x000fe20000004100 */
[----:B------:R-:W-:Y:S01]  /*4ef0*/  F2FP.F16.E4M3.UNPACK_B R68, R14.H1 ;  /* 0x0000000eff44723e */ /* 0x000fe200030006ff */
[----:B------:R-:W-:Y:S01]  /*4f00*/  HADD2.F32 R80, -RZ, R77.H1_H1 ;  /* 0x3000004dff507230 */ /* 0x000fe20000004100 */
[----:B------:R-:W-:Y:S01]  /*4f10*/  F2FP.F16.E4M3.UNPACK_B R78, R78 ;  /* 0x0000004eff4e723e */ /* 0x000fe200020006ff */
[----:B------:R-:W-:Y:S01]  /*4f20*/  HADD2.F32 R70, -RZ, R69.H0_H0 ;  /* 0x20000045ff467230 */ /* 0x000fe20000004100 */
[----:B------:R-:W-:Y:S01]  /*4f30*/  F2FP.SATFINITE.E4M3.F32.PACK_AB_MERGE_C R153, R84, R79, RZ ;  /* 0x0000004f5499723e */ /* 0x000fe200048070ff */
[----:B------:R-:W-:-:S02]  /*4f40*/  HADD2.F32 R76, -RZ, R75.H1_H1 ;  /* 0x3000004bff4c7230 */ /* 0x000fc40000004100 */
[-C--:B------:R-:W-:Y:S01]  /*4f50*/  FMUL.FTZ R13, R71, R80.reuse ;  /* 0x00000050470d7220 */ /* 0x080fe20000410000 */
[----:B------:R-:W-:Y:S02]  /*4f60*/  HADD2.F32 R69, -RZ, R68.H1_H1 ;  /* 0x30000044ff457230 */ /* 0x000fe40000004100 */
[C---:B------:R-:W-:Y:S01]  /*4f70*/  FMUL.FTZ R80, R70.reuse, R80 ;  /* 0x0000005046507220 */ /* 0x040fe20000410000 */
[----:B------:R-:W-:Y:S02]  /*4f80*/  HADD2.F32 R79, -RZ, R78.H1_H1 ;  /* 0x3000004eff4f7230 */ /* 0x000fe40000004100 */
[----:B------:R-:W-:Y:S01]  /*4f90*/  FFMA.FTZ R84, R70, R76, -R13 ;  /* 0x0000004c46547223 */ /* 0x000fe2000001080d */
[----:B------:R-:W-:Y:S01]  /*4fa0*/  HADD2.F32 R68, -RZ, R68.H0_H0 ;  /* 0x20000044ff447230 */ /* 0x000fe20000004100 */
[----:B------:R-:W-:Y:S01]  /*4fb0*/  F2FP.F16.E4M3.UNPACK_B R15, R15 ;  /* 0x0000000fff0f723e */ /* 0x000fe200020006ff */
[----:B------:R-:W-:Y:S02]  /*4fc0*/  HADD2.F32 R13, -RZ, R74.H1_H1 ;  /* 0x3000004aff0d7230 */ /* 0x000fe40000004100 */
[-C--:B------:R-:W-:Y:S01]  /*4fd0*/  FMUL.FTZ R83, R69, R79.reuse ;  /* 0x0000004f45537220 */ /* 0x080fe20000410000 */
[----:B------:R-:W-:Y:S01]  /*4fe0*/  F2FP.F16.E4M3.UNPACK_B R14, R14 ;  /* 0x0000000eff0e723e */ /* 0x000fe200020006ff */
[C---:B------:R-:W-:Y:S01]  /*4ff0*/  FMUL.FTZ R70, R68.reuse, R79 ;  /* 0x0000004f44467220 */ /* 0x040fe20000410000 */
[----:B------:R-:W-:Y:S01]  /*5000*/  FFMA.FTZ R79, R71, R76, R80 ;  /* 0x0000004c474f7223 */ /* 0x000fe20000010050 */
[----:B------:R-:W-:Y:S01]  /*5010*/  FFMA.FTZ R83, R68, R13, -R83 ;  /* 0x0000000d44537223 */ /* 0x000fe20000010853 */
[----:B------:R-:W-:-:S02]  /*5020*/  HADD2.F32 R68, -RZ, R15.H0_H0 ;  /* 0x2000000fff447230 */ /* 0x000fc40000004100 */
[----:B------:R-:W-:Y:S01]  /*5030*/  FFMA.FTZ R76, R69, R13, R70 ;  /* 0x0000000d454c7223 */ /* 0x000fe20000010046 */
[--C-:B------:R-:W-:Y:S01]  /*5040*/  HADD2.F32 R13, -RZ, R14.reuse.H0_H0 ;  /* 0x2000000eff0d7230 */ /* 0x100fe20000004100 */
[----:B------:R-:W-:Y:S01]  /*5050*/  F2FP.SATFINITE.E4M3.F32.PACK_AB_MERGE_C R79, R79, R84, RZ ;  /* 0x000000544f4f723e */ /* 0x000fe200048070ff */
[----:B------:R-:W-:Y:S02]  /*5060*/  HADD2.F32 R15, -RZ, R15.H1_H1 ;  /* 0x3000000fff0f7230 */ /* 0x000fe40000004100 */
[----:B------:R-:W-:Y:S01]  /*5070*/  HADD2.F32 R77, -RZ, R77.H0_H0 ;  /* 0x2000004dff4d7230 */ /* 0x000fe20000004100 */
[----:B------:R-:W-:Y:S01]  /*5080*/  F2FP.SATFINITE.E4M3.F32.PACK_AB_MERGE_C R76, R76, R83, RZ ;  /* 0x000000534c4c723e */ /* 0x000fe200048070ff */
[----:B------:R-:W-:Y:S02]  /*5090*/  HADD2.F32 R14, -RZ, R14.H1_H1 ;  /* 0x3000000eff0e7230 */ /* 0x000fe40000004100 */
[----:B------:R-:W-:Y:S02]  /*50a0*/  HADD2.F32 R78, -RZ, R78.H0_H0 ;  /* 0x2000004eff4e7230 */ /* 0x000fe40000004100 */
[----:B------:R-:W-:Y:S01]  /*50b0*/  FMUL.FTZ R71, R15, R77 ;  /* 0x0000004d0f477220 */ /* 0x000fe20000410000 */
[----:B------:R-:W-:-:S02]  /*50c0*/  HADD2.F32 R75, -RZ, R75.H0_H0 ;  /* 0x2000004bff4b7230 */ /* 0x000fc40000004100 */
[----:B------:R-:W-:Y:S01]  /*50d0*/  FMUL.FTZ R80, R68, R77 ;  /* 0x0000004d44507220 */ /* 0x000fe20000410000 */
[----:B------:R-:W-:Y:S02]  /*50e0*/  HADD2.F32 R74, -RZ, R74.H0_H0 ;  /* 0x2000004aff4a7230 */ /* 0x000fe40000004100 */
[-C--:B------:R-:W-:Y:S01]  /*50f0*/  FMUL.FTZ R70, R14, R78.reuse ;  /* 0x0000004e0e467220 */ /* 0x080fe20000410000 */
[----:B------:R-:W-:Y:S01]  /*5100*/  FMUL.FTZ R69, R13, R78 ;  /* 0x0000004e0d457220 */ /* 0x000fe20000410000 */
[-C--:B------:R-:W-:Y:S01]  /*5110*/  FFMA.FTZ R71, R68, R75.reuse, -R71 ;  /* 0x0000004b44477223 */ /* 0x080fe20000010847 */
[----:B------:R-:W-:Y:S01]  /*5120*/  FFMA.FTZ R80, R15, R75, R80 ;  /* 0x0000004b0f507223 */ /* 0x000fe20000010050 */
[-C--:B------:R-:W-:Y:S01]  /*5130*/  FFMA.FTZ R70, R13, R74.reuse, -R70 ;  /* 0x0000004a0d467223 */ /* 0x080fe20000010846 */
[----:B------:R-:W-:Y:S01]  /*5140*/  FFMA.FTZ R69, R14, R74, R69 ;  /* 0x0000004a0e457223 */ /* 0x000fe20000010045 */
[----:B------:R-:W-:Y:S02]  /*5150*/  F2FP.SATFINITE.E4M3.F32.PACK_AB_MERGE_C R13, R12, R11, R153 ;  /* 0x0000000b0c0d723e */ /* 0x000fe40004807099 */
[----:B------:R-:W-:-:S02]  /*5160*/  F2FP.SATFINITE.E4M3.F32.PACK_AB_MERGE_C R12, R82, R81, R85 ;  /* 0x00000051520c723e */ /* 0x000fc40004807055 */
[----:B------:R-:W-:Y:S02]  /*5170*/  F2FP.SATFINITE.E4M3.F32.PACK_AB_MERGE_C R14, R69, R70, R76 ;  /* 0x00000046450e723e */ /* 0x000fe4000480704c */
[----:B------:R-:W-:-:S07]  /*5180*/  F2FP.SATFINITE.E4M3.F32.PACK_AB_MERGE_C R15, R80, R71, R79 ;  /* 0x00000047500f723e */ /* 0x000fce000480704f */
.L_x_468:
[----:B------:R-:W-:Y:S05]  /*5190*/  BSYNC B3 ;  /* 0x0000000000037941 */ /* 0x000fea0003800000 */
.L_x_467:
[----:B---3--:R0:W-:Y:S02]  /*51a0*/  ST.E.128 desc[UR50][R72.64], R12 ;  /* 0x0000000c48007985 */ /* 0x0081e4000c101d32 */
.L_x_466:
[----:B------:R-:W-:Y:S05]  /*51b0*/  BSYNC B2 ;  /* 0x0000000000027941 */ /* 0x000fea0003800000 */
.L_x_465:
        /* <DEDUP_REMOVED lines=12> */
[--C-:B------:R-:W-:Y:S02]  /*5280*/  SHF.R.U32.HI R64, RZ, 0x8, R67.reuse ;  /* 0x00000008ff407819 */ /* 0x100fe40000011643 */
[----:B------:R-:W-:Y:S01]  /*5290*/  LOP3.LUT R66, R65, 0xff0000ff, RZ, 0xc0, !PT ;  /* 0xff0000ff41427812 */ /* 0x000fe200078ec0ff */
[----:B------:R-:W-:Y:S01]  /*52a0*/  IMAD.SHL.U32 R11, R11, 0x100, RZ ;  /* 0x000001000b0b7824 */ /* 0x000fe200078e00ff */
[----:B------:R-:W-:Y:S02]  /*52b0*/  SHF.R.U32.HI R72, RZ, 0x10, R67 ;  /* 0x00000010ff487819 */ /* 0x000fe40000011643 */
[----:B------:R-:W-:Y:S01]  /*52c0*/  LOP3.LUT R70, R67, 0xff0000ff, RZ, 0xc0, !PT ;  /* 0xff0000ff43467812 */ /* 0x000fe200078ec0ff */
[----:B------:R-:W-:Y:S01]  /*52d0*/  IMAD.SHL.U32 R67, R64, 0x100, RZ ;  /* 0x0000010040437824 */ /* 0x000fe200078e00ff */
[----:B------:R-:W-:Y:S01]  /*52e0*/  SHF.R.U32.HI R73, RZ, 0x10, R65 ;  /* 0x00000010ff497819 */ /* 0x000fe20000011641 */
[----:B---3--:R-:W-:Y:S01]  /*52f0*/  IMAD.MOV.U32 R64, RZ, RZ, R12 ;  /* 0x000000ffff407224 */ /* 0x008fe200078e000c */
[----:B------:R-:W-:Y:S01]  /*5300*/  LOP3.LUT R65, R66, 0xff00, R11, 0xf8, !PT ;  /* 0x0000ff0042417812 */ /* 0x000fe200078ef80b */
[----:B------:R-:W-:Y:S01]  /*5310*/  IMAD.U32 R66, R72, 0x10000, RZ ;  /* 0x0001000048427824 */ /* 0x000fe200078e00ff */
[----:B------:R-:W-:-:S02]  /*5320*/  LOP3.LUT R71, R70, 0xff00, R67, 0xf8, !PT ;  /* 0x0000ff0046477812 */ /* 0x000fc400078ef843 */
[----:B------:R-:W-:Y:S02]  /*5330*/  SHF.L.U32 R12, R73, 0x10, RZ ;  /* 0x00000010490c7819 */ /* 0x000fe400000006ff */
[----:B------:R-:W-:Y:S02]  /*5340*/  F2FP.F16.E4M3.UNPACK_B R67, R152.H1 ;  /* 0x00000098ff43723e */ /* 0x000fe400030006ff */
[-C--:B------:R-:W-:Y:S02]  /*5350*/  F2FP.F16.E4M3.UNPACK_B R11, R13.reuse ;  /* 0x0000000dff0b723e */ /* 0x080fe400020006ff */
[----:B------:R-:W-:Y:S01]  /*5360*/  LOP3.LUT R73, R71, 0xff0000, R66, 0xf8, !PT ;  /* 0x00ff000047497812 */ /* 0x000fe200078ef842 */
[----:B------:R-:W-:Y:S01]  /*5370*/  HADD2.F32 R71, -RZ, R67.H0_H0 ;  /* 0x20000043ff477230 */ /* 0x000fe20000004100 */
[----:B------:R-:W-:Y:S01]  /*5380*/  LOP3.LUT R70, R65, 0xff0000, R12, 0xf8, !PT ;  /* 0x00ff000041467812 */ /* 0x000fe200078ef80c */
[----:B------:R-:W-:Y:S01]  /*5390*/  HADD2.F32 R12, -RZ, R11.H1_H1 ;  /* 0x3000000bff0c7230 */ /* 0x000fe20000004100 */
[----:B------:R-:W-:Y:S01]  /*53a0*/  F2FP.F16.E4M3.UNPACK_B R66, R150.H1 ;  /* 0x00000096ff42723e */ /* 0x000fe200030006ff */
[----:B------:R-:W-:Y:S01]  /*53b0*/  HADD2.F32 R72, -RZ, R67.H1_H1 ;  /* 0x30000043ff487230 */ /* 0x000fe20000004100 */
[----:B------:R-:W-:Y:S01]  /*53c0*/  F2FP.F16.E4M3.UNPACK_B R13, R13.H1 ;  /* 0x0000000dff0d723e */ /* 0x000fe200030006ff */
[----:B------:R-:W-:-:S02]  /*53d0*/  HADD2.F32 R11, -RZ, R11.H0_H0 ;  /* 0x2000000bff0b7230 */ /* 0x000fc40000004100 */
[CC--:B------:R-:W-:Y:S01]  /*53e0*/  FMUL.FTZ R74, R12.reuse, R71.reuse ;  /* 0x000000470c4a7220 */ /* 0x0c0fe20000410000 */
[--C-:B------:R-:W-:Y:S01]  /*53f0*/  HADD2.F32 R67, -RZ, R66.reuse.H0_H0 ;  /* 0x20000042ff437230 */ /* 0x100fe20000004100 */
[----:B------:R-:W-:Y:S01]  /*5400*/  F2FP.F16.E4M3.UNPACK_B R152, R152 ;  /* 0x00000098ff98723e */ /* 0x000fe200020006ff */
[--C-:B------:R-:W-:Y:S02]  /*5410*/  HADD2.F32 R65, -RZ, R13.reuse.H1_H1 ;  /* 0x3000000dff417230 */ /* 0x100fe40000004100 */
[C---:B------:R-:W-:Y:S01]  /*5420*/  FMUL.FTZ R71, R11.reuse, R71 ;  /* 0x000000470b477220 */ /* 0x040fe20000410000 */
[----:B------:R-:W-:Y:S02]  /*5430*/  HADD2.F32 R13, -RZ, R13.H0_H0 ;  /* 0x2000000dff0d7230 */ /* 0x000fe40000004100 */
[-C--:B------:R-:W-:Y:S01]  /*5440*/  FFMA.FTZ R11, R11, R67.reuse, -R74 ;  /* 0x000000430b0b7223 */ /* 0x080fe2000001084a */
[----:B------:R-:W-:Y:S02]  /*5450*/  HADD2.F32 R66, -RZ, R66.H1_H1 ;  /* 0x30000042ff427230 */ /* 0x000fe40000004100 */
[-C--:B------:R-:W-:Y:S01]  /*5460*/  FMUL.FTZ R74, R65, R72.reuse ;  /* 0x00000048414a7220 */ /* 0x080fe20000410000 */
[----:B------:R-:W-:Y:S01]  /*5470*/  FFMA.FTZ R12, R12, R67, R71 ;  /* 0x000000430c0c7223 */ /* 0x000fe20000010047 */
[C---:B------:R-:W-:Y:S01]  /*5480*/  FMUL.FTZ R72, R13.reuse, R72 ;  /* 0x000000480d487220 */ /* 0x040fe20000410000 */
[----:B------:R-:W-:Y:S01]  /*5490*/  F2FP.F16.E4M3.UNPACK_B R150, R150 ;  /* 0x00000096ff96723e */ /* 0x000fe200020006ff */
[----:B------:R-:W-:Y:S01]  /*54a0*/  FFMA.FTZ R78, R13, R66, -R74 ;  /* 0x000000420d4e7223 */ /* 0x000fe2000001084a */
[----:B------:R-:W-:Y:S01]  /*54b0*/  F2FP.F16.E4M3.UNPACK_B R13, R64.H1 ;  /* 0x00000040ff0d723e */ /* 0x000fe200030006ff */
[----:B------:R-:W-:Y:S01]  /*54c0*/  FFMA.FTZ R79, R65, R66, R72 ;  /* 0x00000042414f7223 */ /* 0x000fe20000010048 */
[----:B------:R-:W-:Y:S01]  /*54d0*/  F2FP.F16.E4M3.UNPACK_B R64, R64 ;  /* 0x00000040ff40723e */ /* 0x000fe200020006ff */
[----:B------:R-:W-:-:S02]  /*54e0*/  HADD2.F32 R71, -RZ, R152.H1_H1 ;  /* 0x30000098ff477230 */ /* 0x000fc40000004100 */
[--C-:B------:R-:W-:Y:S01]  /*54f0*/  HADD2.F32 R65, -RZ, R13.reuse.H0_H0 ;  /* 0x2000000dff417230 */ /* 0x100fe20000004100 */
[----:B------:R-:W-:Y:S01]  /*5500*/  F2FP.SATFINITE.E4M3.F32.PACK_AB_MERGE_C R82, R79, R78, RZ ;  /* 0x0000004e4f52723e */ /* 0x000fe200048070ff */
[----:B------:R-:W-:Y:S02]  /*5510*/  HADD2.F32 R66, -RZ, R13.H1_H1 ;  /* 0x3000000dff427230 */ /* 0x000fe40000004100 */
[----:B------:R-:W-:Y:S02]  /*5520*/  HADD2.F32 R13, -RZ, R64.H0_H0 ;  /* 0x20000040ff0d7230 */ /* 0x000fe40000004100 */
[-C--:B------:R-:W-:Y:S01]  /*5530*/  FMUL.FTZ R75, R65, R71.reuse ;  /* 0x00000047414b7220 */ /* 0x080fe20000410000 */
[----:B------:R-:W-:Y:S02]  /*5540*/  HADD2.F32 R152, -RZ, R152.H0_H0 ;  /* 0x20000098ff987230 */ /* 0x000fe40000004100 */
[----:B------:R-:W-:Y:S01]  /*5550*/  FMUL.FTZ R74, R66, R71 ;  /* 0x00000047424a7220 */ /* 0x000fe20000410000 */
[----:B------:R-:W-:-:S02]  /*5560*/  HADD2.F32 R64, -RZ, R64.H1_H1 ;  /* 0x30000040ff407230 */ /* 0x000fc40000004100 */
[--C-:B------:R-:W-:Y:S02]  /*5570*/  HADD2.F32 R67, -RZ, R150.reuse.H1_H1 ;  /* 0x30000096ff437230 */ /* 0x100fe40000004100 */
[-C--:B------:R-:W-:Y:S01]  /*5580*/  FMUL.FTZ R71, R13, R152.reuse ;  /* 0x000000980d477220 */ /* 0x080fe20000410000 */
[----:B------:R-:W-:Y:S02]  /*5590*/  HADD2.F32 R150, -RZ, R150.H0_H0 ;  /* 0x20000096ff967230 */ /* 0x000fe40000004100 */
[----:B------:R-:W-:Y:S01]  /*55a0*/  FMUL.FTZ R72, R64, R152 ;  /* 0x0000009840487220 */ /* 0x000fe20000410000 */
[-C--:B------:R-:W-:Y:S01]  /*55b0*/  FFMA.FTZ R74, R65, R67.reuse, -R74 ;  /* 0x00000043414a7223 */ /* 0x080fe2000001084a */
[----:B------:R-:W-:Y:S02]  /*55c0*/  FFMA.FTZ R75, R66, R67, R75 ;  /* 0x00000043424b7223 */ /* 0x000fe4000001004b */
[-C--:B------:R-:W-:Y:S01]  /*55d0*/  FFMA.FTZ R76, R13, R150.reuse, -R72 ;  /* 0x000000960d4c7223 */ /* 0x080fe20000010848 */
[----:B------:R-:W-:Y:S01]  /*55e0*/  FFMA.FTZ R77, R64, R150, R71 ;  /* 0x00000096404d7223 */ /* 0x000fe20000010047 */
[----:B------:R-:W-:-:S02]  /*55f0*/  F2FP.F16.E4M3.UNPACK_B R64, R15.H1 ;  /* 0x0000000fff40723e */ /* 0x000fc400030006ff */
[-C--:B------:R-:W-:Y:S02]  /*5600*/  F2FP.F16.E4M3.UNPACK_B R72, R73.reuse.H1 ;  /* 0x00000049ff48723e */ /* 0x080fe400030006ff */
[----:B------:R-:W-:Y:S01]  /*5610*/  F2FP.SATFINITE.E4M3.F32.PACK_AB_MERGE_C R80, R75, R74, RZ ;  /* 0x0000004a4b50723e */ /* 0x000fe200048070ff */
[----:B------:R-:W-:Y:S01]  /*5620*/  HADD2.F32 R66, -RZ, R64.H1_H1 ;  /* 0x30000040ff427230 */ /* 0x000fe20000004100 */
[----:B------:R-:W-:Y:S01]  /*5630*/  F2FP.F16.E4M3.UNPACK_B R67, R70.H1 ;  /* 0x00000046ff43723e */ /* 0x000fe200030006ff */
[----:B------:R-:W-:Y:S01]  /*5640*/  HADD2.F32 R75, -RZ, R72.H1_H1 ;  /* 0x30000048ff4b7230 */ /* 0x000fe20000004100 */
[----:B------:R-:W-:Y:S01]  /*5650*/  F2FP.F16.E4M3.UNPACK_B R13, R14.H1 ;  /* 0x0000000eff0d723e */ /* 0x000fe200030006ff */
[----:B------:R-:W-:Y:S01]  /*5660*/  HADD2.F32 R65, -RZ, R64.H0_H0 ;  /* 0x20000040ff417230 */ /* 0x000fe20000004100 */
        /* <DEDUP_REMOVED lines=35> */
[----:B------:R-:W-:-:S02]  /*58a0*/  F2FP.SATFINITE.E4M3.F32.PACK_AB_MERGE_C R13, R12, R11, R82 ;  /* 0x0000000b0c0d723e */ /* 0x000fc40004807052 */
[----:B------:R-:W-:Y:S02]  /*58b0*/  F2FP.SATFINITE.E4M3.F32.PACK_AB_MERGE_C R12, R77, R76, R80 ;  /* 0x0000004c4d0c723e */ /* 0x000fe40004807050 */
[----:B------:R-:W-:Y:S02]  /*58c0*/  F2FP.SATFINITE.E4M3.F32.PACK_AB_MERGE_C R14, R73, R66, R75 ;  /* 0x00000042490e723e */ /* 0x000fe4000480704b */
[----:B------:R-:W-:-:S07]  /*58d0*/  F2FP.SATFINITE.E4M3.F32.PACK_AB_MERGE_C R15, R72, R65, R74 ;  /* 0x00000041480f723e */ /* 0x000fce000480704a */
.L_x_472:
[----:B------:R-:W-:Y:S05]  /*58e0*/  BSYNC B3 ;  /* 0x0000000000037941 */ /* 0x000fea0003800000 */
.L_x_471:
[----:B---3--:R0:W-:Y:S02]  /*58f0*/  ST.E.128 desc[UR50][R68.64], R12 ;  /* 0x0000000c44007985 */ /* 0x0081e4000c101d32 */
.L_x_470:
[----:B------:R-:W-:Y:S05]  /*5900*/  BSYNC B2 ;  /* 0x0000000000027941 */ /* 0x000fea0003800000 */
.L_x_469:
[----:B------:R-:W-:-:S13]  /*5910*/  ISETP.NE.AND P3, PT, R33, RZ, PT ;  /* 0x000000ff2100720c */ /* 0x000fda0003f65270 */
        /* <DEDUP_REMOVED lines=9> */
[----:B------:R-:W-:Y:S01]  /*59b0*/  SHF.R.U32.HI R66, RZ, 0x8, R63 ;  /* 0x00000008ff427819 */ /* 0x000fe2000001163f */
[----:B---3--:R-:W-:Y:S01]  /*59c0*/  IMAD.MOV.U32 R60, RZ, RZ, R12 ;  /* 0x000000ffff3c7224 */ /* 0x008fe200078e000c */
[--C-:B------:R-:W-:Y:S02]  /*59d0*/  SHF.R.U32.HI R62, RZ, 0x8, R61.reuse ;  /* 0x00000008ff3e7819 */ /* 0x100fe4000001163d */
[----:B------:R-:W-:Y:S01]  /*59e0*/  LOP3.LUT R11, R61, 0xff0000ff, RZ, 0xc0, !PT ;  /* 0xff0000ff3d0b7812 */ /* 0x000fe200078ec0ff */
[----:B------:R-:W-:Y:S01]  /*59f0*/  IMAD.SHL.U32 R66, R66, 0x100, RZ ;  /* 0x0000010042427824 */ /* 0x000fe200078e00ff */
[----:B------:R-:W-:Y:S01]  /*5a00*/  SHF.R.U32.HI R68, RZ, 0x10, R61 ;  /* 0x00000010ff447819 */ /* 0x000fe2000001163d */
[----:B------:R-:W-:Y:S01]  /*5a10*/  IMAD.SHL.U32 R62, R62, 0x100, RZ ;  /* 0x000001003e3e7824 */ /* 0x000fe200078e00ff */
[----:B------:R-:W-:Y:S02]  /*5a20*/  LOP3.LUT R61, R63, 0xff0000ff, RZ, 0xc0, !PT ;  /* 0xff0000ff3f3d7812 */ /* 0x000fe400078ec0ff */
[----:B------:R-:W-:-:S02]  /*5a30*/  SHF.R.U32.HI R67, RZ, 0x10, R63 ;  /* 0x00000010ff437819 */ /* 0x000fc4000001163f */
[----:B------:R-:W-:Y:S02]  /*5a40*/  LOP3.LUT R12, R61, 0xff00, R66, 0xf8, !PT ;  /* 0x0000ff003d0c7812 */ /* 0x000fe400078ef842 */
[----:B------:R-:W-:Y:S01]  /*5a50*/  LOP3.LUT R62, R11, 0xff00, R62, 0xf8, !PT ;  /* 0x0000ff000b3e7812 */ /* 0x000fe200078ef83e */
[----:B------:R-:W-:Y:S01]  /*5a60*/  IMAD.U32 R67, R67, 0x10000, RZ ;  /* 0x0001000043437824 */ /* 0x000fe200078e00ff */
[----:B------:R-:W-:Y:S02]  /*5a70*/  SHF.L.U32 R61, R68, 0x10, RZ ;  /* 0x00000010443d7819 */ /* 0x000fe400000006ff */
[----:B------:R-:W-:Y:S02]  /*5a80*/  F2FP.F16.E4M3.UNPACK_B R63, R151.H1 ;  /* 0x00000097ff3f723e */ /* 0x000fe400030006ff */
[-C--:B------:R-:W-:Y:S02]  /*5a90*/  F2FP.F16.E4M3.UNPACK_B R11, R13.reuse ;  /* 0x0000000dff0b723e */ /* 0x080fe400020006ff */
[----:B------:R-:W-:Y:S01]  /*5aa0*/  LOP3.LUT R66, R62, 0xff0000, R61, 0xf8, !PT ;  /* 0x00ff00003e427812 */ /* 0x000fe200078ef83d */
[--C-:B------:R-:W-:Y:S01]  /*5ab0*/  HADD2.F32 R68, -RZ, R63.reuse.H1_H1 ;  /* 0x3000003fff447230 */ /* 0x100fe20000004100 */
[----:B------:R-:W-:Y:S01]  /*5ac0*/  LOP3.LUT R69, R12, 0xff0000, R67, 0xf8, !PT ;  /* 0x00ff00000c457812 */ /* 0x000fe200078ef843 */
[----:B------:R-:W-:Y:S01]  /*5ad0*/  HADD2.F32 R67, -RZ, R63.H0_H0 ;  /* 0x2000003fff437230 */ /* 0x000fe20000004100 */
[----:B------:R-:W-:Y:S01]  /*5ae0*/  F2FP.F16.E4M3.UNPACK_B R62, R146.H1 ;  /* 0x00000092ff3e723e */ /* 0x000fe200030006ff */
[--C-:B------:R-:W-:Y:S01]  /*5af0*/  HADD2.F32 R12, -RZ, R11.reuse.H1_H1 ;  /* 0x3000000bff0c7230 */ /* 0x100fe20000004100 */
[----:B------:R-:W-:Y:S01]  /*5b00*/  F2FP.F16.E4M3.UNPACK_B R13, R13.H1 ;  /* 0x0000000dff0d723e */ /* 0x000fe200030006ff */
[----:B------:R-:W-:Y:S01]  /*5b10*/  HADD2.F32 R11, -RZ, R11.H0_H0 ;  /* 0x2000000bff0b7230 */ /* 0x000fe20000004100 */
[----:B------:R-:W-:Y:S01]  /*5b20*/  F2FP.F16.E4M3.UNPACK_B R151, R151 ;  /* 0x00000097ff97723e */ /* 0x000fe200020006ff */
[----:B------:R-:W-:-:S02]  /*5b30*/  HADD2.F32 R63, -RZ, R62.H0_H0 ;  /* 0x2000003eff3f7230 */ /* 0x000fc40000004100 */
[CC--:B------:R-:W-:Y:S01]  /*5b40*/  FMUL.FTZ R70, R12.reuse, R67.reuse ;  /* 0x000000430c467220 */ /* 0x0c0fe20000410000 */
[--C-:B------:R-:W-:Y:S02]  /*5b50*/  HADD2.F32 R61, -RZ, R13.reuse.H1_H1 ;  /* 0x3000000dff3d7230 */ /* 0x100fe40000004100 */
[C---:B------:R-:W-:Y:S01]  /*5b60*/  FMUL.FTZ R67, R11.reuse, R67 ;  /* 0x000000430b437220 */ /* 0x040fe20000410000 */
[----:B------:R-:W-:Y:S02]  /*5b70*/  HADD2.F32 R13, -RZ, R13.H0_H0 ;  /* 0x2000000dff0d7230 */ /* 0x000fe40000004100 */
[-C--:B------:R-:W-:Y:S01]  /*5b80*/  FFMA.FTZ R11, R11, R63.reuse, -R70 ;  /* 0x0000003f0b0b7223 */ /* 0x080fe20000010846 */
[----:B------:R-:W-:Y:S02]  /*5b90*/  HADD2.F32 R62, -RZ, R62.H1_H1 ;  /* 0x3000003eff3e7230 */ /* 0x000fe40000004100 */
[-C--:B------:R-:W-:Y:S01]  /*5ba0*/  FMUL.FTZ R70, R61, R68.reuse ;  /* 0x000000443d467220 */ /* 0x080fe20000410000 */
[----:B------:R-:W-:Y:S01]  /*5bb0*/  FFMA.FTZ R12, R12, R63, R67 ;  /* 0x0000003f0c0c7223 */ /* 0x000fe20000010043 */
[----:B------:R-:W-:Y:S01]  /*5bc0*/  FMUL.FTZ R68, R13, R68 ;  /* 0x000000440d447220 */ /* 0x000fe20000410000 */
[----:B------:R-:W-:-:S02]  /*5bd0*/  HADD2.F32 R67, -RZ, R151.H1_H1 ;  /* 0x30000097ff437230 */ /* 0x000fc40000004100 */
[----:B------:R-:W-:Y:S01]  /*5be0*/  FFMA.FTZ R71, R13, R62, -R70 ;  /* 0x0000003e0d477223 */ /* 0x000fe20000010846 */
[----:B------:R-:W-:Y:S01]  /*5bf0*/  F2FP.F16.E4M3.UNPACK_B R13, R60.H1 ;  /* 0x0000003cff0d723e */ /* 0x000fe200030006ff */
[----:B------:R-:W-:Y:S01]  /*5c00*/  FFMA.FTZ R74, R61, R62, R68 ;  /* 0x0000003e3d4a7223 */ /* 0x000fe20000010044 */
[----:B------:R-:W-:Y:S01]  /*5c10*/  F2FP.F16.E4M3.UNPACK_B R60, R60 ;  /* 0x0000003cff3c723e */ /* 0x000fe200020006ff */
[----:B------:R-:W-:Y:S01]  /*5c20*/  HADD2.F32 R151, -RZ, R151.H0_H0 ;  /* 0x20000097ff977230 */ /* 0x000fe20000004100 */
[----:B------:R-:W-:Y:S01]  /*5c30*/  F2FP.F16.E4M3.UNPACK_B R146, R146 ;  /* 0x00000092ff92723e */ /* 0x000fe200020006ff */
[--C-:B------:R-:W-:Y:S01]  /*5c40*/  HADD2.F32 R61, -RZ, R13.reuse.H0_H0 ;  /* 0x2000000dff3d7230 */ /* 0x100fe20000004100 */
[----:B------:R-:W-:Y:S01]  /*5c50*/  F2FP.SATFINITE.E4M3.F32.PACK_AB_MERGE_C R77, R74, R71, RZ ;  /* 0x000000474a4d723e */ /* 0x000fe200048070ff */
[----:B------:R-:W-:Y:S02]  /*5c60*/  HADD2.F32 R62, -RZ, R13.H1_H1 ;  /* 0x3000000dff3e7230 */ /* 0x000fe40000004100 */
[----:B------:R-:W-:-:S02]  /*5c70*/  HADD2.F32 R13, -RZ, R60.H0_H0 ;  /* 0x2000003cff0d7230 */ /* 0x000fc40000004100 */
[----:B------:R-:W-:Y:S02]  /*5c80*/  HADD2.F32 R60, -RZ, R60.H1_H1 ;  /* 0x3000003cff3c7230 */ /* 0x000fe40000004100 */
[-C--:B------:R-:W-:Y:S01]  /*5c90*/  FMUL.FTZ R70, R62, R67.reuse ;  /* 0x000000433e467220 */ /* 0x080fe20000410000 */
[--C-:B------:R-:W-:Y:S02]  /*5ca0*/  HADD2.F32 R63, -RZ, R146.reuse.H1_H1 ;  /* 0x30000092ff3f7230 */ /* 0x100fe40000004100 */
        /* <DEDUP_REMOVED lines=8> */
[----:B------:R-:W-:-:S02]  /*5d30*/  F2FP.F16.E4M3.UNPACK_B R60, R15.H1 ;  /* 0x0000000fff3c723e */ /* 0x000fc400030006ff */
[-C--:B------:R-:W-:Y:S02]  /*5d40*/  F2FP.F16.E4M3.UNPACK_B R68, R69.reuse.H1 ;  /* 0x00000045ff44723e */ /* 0x080fe400030006ff */
[----:B------:R-:W-:Y:S01]  /*5d50*/  F2FP.F16.E4M3.UNPACK_B R63, R66.H1 ;  /* 0x00000042ff3f723e */ /* 0x000fe200030006ff */
[----:B------:R-:W-:Y:S01]  /*5d60*/  HADD2.F32 R62, -RZ, R60.H1_H1 ;  /* 0x3000003cff3e7230 */ /* 0x000fe20000004100 */
[----:B------:R-:W-:Y:S01]  /*5d70*/  F2FP.F16.E4M3.UNPACK_B R13, R14.H1 ;  /* 0x0000000eff0d723e */ /* 0x000fe200030006ff */
[----:B------:R-:W-:Y:S01]  /*5d80*/  HADD2.F32 R71, -RZ, R68.H1_H1 ;  /* 0x30000044ff477230 */ /* 0x000fe20000004100 */
[----:B------:R-:W-:Y:S01]  /*5d90*/  F2FP.F16.E4M3.UNPACK_B R69, R69 ;  /* 0x00000045ff45723e */ /* 0x000fe200020006ff */
[----:B------:R-:W-:Y:S01]  /*5da0*/  HADD2.F32 R61, -RZ, R60.H0_H0 ;  /* 0x2000003cff3d7230 */ /* 0x000fe20000004100 */
[----:B------:R-:W-:Y:S01]  /*5db0*/  F2FP.SATFINITE.E4M3.F32.PACK_AB_MERGE_C R76, R67, R70, RZ ;  /* 0x00000046434c723e */ /* 0x000fe200048070ff */
        /* <DEDUP_REMOVED lines=38> */
.L_x_474:
[----:B------:R-:W-:Y:S05]  /*6020*/  BSYNC B2 ;  /* 0x0000000000027941 */ /* 0x000fea0003800000 */
.L_x_473:
[----:B---3--:R0:W-:Y:S02]  /*6030*/  ST.E.128 desc[UR50][R64.64], R12 ;  /* 0x0000000c40007985 */ /* 0x0081e4000c101d32 */
.L_x_452:
[----:B------:R-:W-:Y:S05]  /*6040*/  BSYNC B1 ;  /* 0x0000000000017941 */ /* 0x000fea0003800000 */
.L_x_451:
[----:B------:R-:W-:-:S03]  /*6050*/  UMOV UR4, 0xffffffff ;  /* 0xffffffff00047882 */ /* 0x000fc60000000000 */
[----:B------:R-:W-:Y:S05]  /*6060*/  BRA.DIV UR4, `(.L_x_475) ;  /* 0x0000024e04507947 */ /* 0x000fea000b800000 */
[----:B--2---:R-:W2:Y:S04]  /*6070*/  SHFL.IDX PT, R119, R119, 0x1, 0x1e1f ;  /* 0x003e1f0077777f89 */ /* 0x004ea800000e0000 */
[----:B------:R0:W0:Y:S02]  /*6080*/  SHFL.IDX PT, R63, R120, 0x1, 0x1e1f ;  /* 0x003e1f00783f7f89 */ /* 0x00002400000e0000 */
.L_x_783:
[----:B------:R-:W-:Y:S05]  /*6090*/  @P4 BRA `(.L_x_476) ;  /* 0x0000009800804947 */ /* 0x000fea0003800000 */
[----:B------:R-:W-:Y:S01]  /*60a0*/  ISETP.NE.AND P3, PT, R28, RZ, PT ;  /* 0x000000ff1c00720c */ /* 0x000fe20003f65270 */
[----:B------:R-:W-:-:S12]  /*60b0*/  BSSY B1, `(.L_x_477) ;  /* 0x0000070000017945 */ /* 0x000fd80003800000 */
[----:B------:R-:W-:Y:S05]  /*60c0*/  @!P3 BRA `(.L_x_478) ;  /* 0x0000000400b8b947 */ /* 0x000fea0003800000 */
[----:B0-----:R0:W0:Y:S01]  /*60d0*/  LDS.128 R12, [R88+0x26200] ;  /* 0x02620000580c7984 */ /* 0x0010220000000c00 */
[----:B------:R-:W-:Y:S01]  /*60e0*/  IADD3 R60, P3, R16, R63, RZ ;  /* 0x0000003f103c7210 */ /* 0x000fe20007f7e0ff */
[----:B------:R-:W-:Y:S04]  /*60f0*/  BSSY B2, `(.L_x_479) ;  /* 0x000006a000027945 */ /* 0x000fe80003800000 */
[----:B--2---:R-:W-:Y:S01]  /*6100*/  IMAD.X R61, R119, 0x1, R17, P3 ;  /* 0x00000001773d7824 */ /* 0x004fe200018e0611 */
[----:B------:R-:W-:-:S13]  /*6110*/  ISETP.GE.AND P3, PT, R228, R116, PT ;  /* 0x00000074e400720c */ /* 0x000fda0003f66270 */
[----:B------:R-:W-:Y:S05]  /*6120*/  @P3 BRA `(.L_x_480) ;  /* 0x0000000400983947 */ /* 0x000fea0003800000 */
[----:B------:R-:W-:Y:S02]  /*6130*/  SHF.R.U32.HI R58, RZ, 0x8, R59 ;  /* 0x00000008ff3a7819 */ /* 0x000fe4000001163b */
[--C-:B------:R-:W-:Y:S02]  /*6140*/  SHF.R.U32.HI R56, RZ, 0x8, R57.reuse ;  /* 0x00000008ff387819 */ /* 0x100fe40000011639 */
[----:B------:R-:W-:Y:S01]  /*6150*/  LOP3.LUT R11, R57, 0xff0000ff, RZ, 0xc0, !PT ;  /* 0xff0000ff390b7812 */ /* 0x000fe200078ec0ff */
[----:B------:R-:W-:Y:S01]  /*6160*/  IMAD.SHL.U32 R58, R58, 0x100, RZ ;  /* 0x000001003a3a7824 */ /* 0x000fe200078e00ff */
[----:B------:R-:W-:Y:S01]  /*6170*/  SHF.R.U32.HI R62, RZ, 0x10, R57 ;  /* 0x00000010ff3e7819 */ /* 0x000fe20000011639 */
[----:B------:R-:W-:Y:S01]  /*6180*/  IMAD.SHL.U32 R56, R56, 0x100, RZ ;  /* 0x0000010038387824 */ /* 0x000fe200078e00ff */
[----:B------:R-:W-:Y:S02]  /*6190*/  LOP3.LUT R57, R59, 0xff0000ff, RZ, 0xc0, !PT ;  /* 0xff0000ff3b397812 */ /* 0x000fe400078ec0ff */
[----:B------:R-:W-:-:S02]  /*61a0*/  SHF.R.U32.HI R65, RZ, 0x10, R59 ;  /* 0x00000010ff417819 */ /* 0x000fc4000001163b */
[----:B------:R-:W-:Y:S01]  /*61b0*/  LOP3.LUT R58, R57, 0xff00, R58, 0xf8, !PT ;  /* 0x0000ff00393a7812 */ /* 0x000fe200078ef83a */
[----:B------:R-:W-:Y:S01]  /*61c0*/  IMAD.U32 R57, R62, 0x10000, RZ ;  /* 0x000100003e397824 */ /* 0x000fe200078e00ff */
[----:B------:R-:W-:Y:S02]  /*61d0*/  LOP3.LUT R56, R11, 0xff00, R56, 0xf8, !PT ;  /* 0x0000ff000b387812 */ /* 0x000fe400078ef838 */
[----:B------:R-:W-:Y:S02]  /*61e0*/  SHF.L.U32 R65, R65, 0x10, RZ ;  /* 0x0000001041417819 */ /* 0x000fe400000006ff */
[----:B0-----:R-:W-:Y:S02]  /*61f0*/  F2FP.F16.E4M3.UNPACK_B R11, R13 ;  /* 0x0000000dff0b723e */ /* 0x001fe400020006ff */
[----:B------:R-:W-:Y:S02]  /*6200*/  F2FP.F16.E4M3.UNPACK_B R59, R149.H1 ;  /* 0x00000095ff3b723e */ /* 0x000fe400030006ff */
[----:B------:R-:W-:-:S02]  /*6210*/  F2FP.F16.E4M3.UNPACK_B R13, R13.H1 ;  /* 0x0000000dff0d723e */ /* 0x000fc400030006ff */
[----:B------:R-:W-:Y:S01]  /*6220*/  LOP3.LUT R62, R56, 0xff0000, R57, 0xf8, !PT ;  /* 0x00ff0000383e7812 */ /* 0x000fe200078ef839 */
[----:B------:R-:W-:Y:S01]  /*6230*/  HADD2.F32 R56, -RZ, R11.H1_H1 ;  /* 0x3000000bff387230 */ /* 0x000fe20000004100 */
[----:B------:R-:W-:Y:S01]  /*6240*/  LOP3.LUT R65, R58, 0xff0000, R65, 0xf8, !PT ;  /* 0x00ff00003a417812 */ /* 0x000fe200078ef841 */
[----:B------:R-:W-:Y:S01]  /*6250*/  HADD2.F32 R64, -RZ, R59.H0_H0 ;  /* 0x2000003bff407230 */ /* 0x000fe20000004100 */
[----:B------:R-:W-:Y:S01]  /*6260*/  F2FP.F16.E4M3.UNPACK_B R58, R147.H1 ;  /* 0x00000093ff3a723e */ /* 0x000fe200030006ff */
[----:B------:R-:W-:Y:S01]  /*6270*/  HADD2.F32 R11, -RZ, R11.H0_H0 ;  /* 0x2000000bff0b7230 */ /* 0x000fe20000004100 */
[----:B------:R-:W-:Y:S01]  /*6280*/  F2FP.F16.E4M3.UNPACK_B R149, R149 ;  /* 0x00000095ff95723e */ /* 0x000fe200020006ff */
[----:B------:R-:W-:Y:S02]  /*6290*/  HADD2.F32 R66, -RZ, R59.H1_H1 ;  /* 0x3000003bff427230 */ /* 0x000fe40000004100 */
[----:B------:R-:W-:Y:S01]  /*62a0*/  FMUL.FTZ R68, R56, R64 ;  /* 0x0000004038447220 */ /* 0x000fe20000410000 */
[----:B------:R-:W-:-:S02]  /*62b0*/  HADD2.F32 R57, -RZ, R13.H1_H1 ;  /* 0x3000000dff397230 */ /* 0x000fc40000004100 */
[----:B------:R-:W-:Y:S01]  /*62c0*/  FMUL.FTZ R67, R11, R64 ;  /* 0x000000400b437220 */ /* 0x000fe20000410000 */
[--C-:B------:R-:W-:Y:S01]  /*62d0*/  HADD2.F32 R59, -RZ, R58.reuse.H0_H0 ;  /* 0x2000003aff3b7230 */ /* 0x100fe20000004100 */
[----:B------:R-:W-:Y:S01]  /*62e0*/  F2FP.F16.E4M3.UNPACK_B R147, R147 ;  /* 0x00000093ff93723e */ /* 0x000fe200020006ff */
[----:B------:R-:W-:Y:S02]  /*62f0*/  HADD2.F32 R13, -RZ, R13.H0_H0 ;  /* 0x2000000dff0d7230 */ /* 0x000fe40000004100 */
[-C--:B------:R-:W-:Y:S01]  /*6300*/  FMUL.FTZ R64, R57, R66.reuse ;  /* 0x0000004239407220 */ /* 0x080fe20000410000 */
[----:B------:R-:W-:Y:S02]  /*6310*/  HADD2.F32 R58, -RZ, R58.H1_H1 ;  /* 0x3000003aff3a7230 */ /* 0x000fe40000004100 */
[-C--:B------:R-:W-:Y:S01]  /*6320*/  FFMA.FTZ R70, R56, R59.reuse, R67 ;  /* 0x0000003b38467223 */ /* 0x080fe20000010043 */
[----:B------:R-:W-:Y:S01]  /*6330*/  FFMA.FTZ R11, R11, R59, -R68 ;  /* 0x0000003b0b0b7223 */ /* 0x000fe20000010844 */
[----:B------:R-:W-:Y:S01]  /*6340*/  FMUL.FTZ R66, R13, R66 ;  /* 0x000000420d427220 */ /* 0x000fe20000410000 */
[----:B------:R-:W-:-:S02]  /*6350*/  HADD2.F32 R59, -RZ, R149.H1_H1 ;  /* 0x30000095ff3b7230 */ /* 0x000fc40000004100 */
[----:B------:R-:W-:Y:S01]  /*6360*/  FFMA.FTZ R69, R13, R58, -R64 ;  /* 0x0000003a0d457223 */ /* 0x000fe20000010840 */
[----:B------:R-:W-:Y:S01]  /*6370*/  F2FP.F16.E4M3.UNPACK_B R13, R12.H1 ;  /* 0x0000000cff0d723e */ /* 0x000fe200030006ff */
[----:B------:R-:W-:Y:S01]  /*6380*/  FFMA.FTZ R72, R57, R58, R66 ;  /* 0x0000003a39487223 */ /* 0x000fe20000010042 */
[----:B------:R-:W-:Y:S01]  /*6390*/  F2FP.F16.E4M3.UNPACK_B R12, R12 ;  /* 0x0000000cff0c723e */ /* 0x000fe200020006ff */
[----:B------:R-:W-:Y:S02]  /*63a0*/  HADD2.F32 R149, -RZ, R149.H0_H0 ;  /* 0x20000095ff957230 */ /* 0x000fe40000004100 */
[--C-:B------:R-:W-:Y:S01]  /*63b0*/  HADD2.F32 R56, -RZ, R13.reuse.H0_H0 ;  /* 0x2000000dff387230 */ /* 0x100fe20000004100 */
[----:B------:R-:W-:Y:S01]  /*63c0*/  F2FP.SATFINITE.E4M3.F32.PACK_AB_MERGE_C R73, R72, R69, RZ ;  /* 0x000000454849723e */ /* 0x000fe200048070ff */
[----:B------:R-:W-:Y:S02]  /*63d0*/  HADD2.F32 R57, -RZ, R13.H1_H1 ;  /* 0x3000000dff397230 */ /* 0x000fe40000004100 */
[----:B------:R-:W-:-:S02]  /*63e0*/  HADD2.F32 R13, -RZ, R12.H0_H0 ;  /* 0x2000000cff0d7230 */ /* 0x000fc40000004100 */
[-C--:B------:R-:W-:Y:S01]  /*63f0*/  FMUL.FTZ R66, R56, R59.reuse ;  /* 0x0000003b38427220 */ /* 0x080fe20000410000 */
[----:B------:R-:W-:Y:S02]  /*6400*/  HADD2.F32 R12, -RZ, R12.H1_H1 ;  /* 0x3000000cff0c7230 */ /* 0x000fe40000004100 */
[----:B------:R-:W-:Y:S01]  /*6410*/  FMUL.FTZ R67, R57, R59 ;  /* 0x0000003b39437220 */ /* 0x000fe20000410000 */
[--C-:B------:R-:W-:Y:S02]  /*6420*/  HADD2.F32 R58, -RZ, R147.reuse.H1_H1 ;  /* 0x30000093ff3a7230 */ /* 0x100fe40000004100 */
[----:B------:R-:W-:Y:S02]  /*6430*/  HADD2.F32 R147, -RZ, R147.H0_H0 ;  /* 0x20000093ff937230 */ /* 0x000fe40000004100 */
[-C--:B------:R-:W-:Y:S01]  /*6440*/  FMUL.FTZ R64, R12, R149.reuse ;  /* 0x000000950c407220 */ /* 0x080fe20000410000 */
[----:B------:R-:W-:Y:S01]  /*6450*/  FMUL.FTZ R149, R13, R149 ;  /* 0x000000950d957220 */ /* 0x000fe20000410000 */
[-C--:B------:R-:W-:Y:S01]  /*6460*/  FFMA.FTZ R67, R56, R58.reuse, -R67 ;  /* 0x0000003a38437223 */ /* 0x080fe20000010843 */
[----:B------:R-:W-:Y:S01]  /*6470*/  FFMA.FTZ R66, R57, R58, R66 ;  /* 0x0000003a39427223 */ /* 0x000fe20000010042 */
[----:B------:R-:W-:Y:S01]  /*6480*/  FFMA.FTZ R68, R13, R147, -R64 ;  /* 0x000000930d447223 */ /* 0x000fe20000010840 */
[----:B------:R-:W-:Y:S01]  /*6490*/  F2FP.F16.E4M3.UNPACK_B R13, R15.H1 ;  /* 0x0000000fff0d723e */ /* 0x000fe200030006ff */
[----:B------:R-:W-:Y:S01]  /*64a0*/  FFMA.FTZ R149, R12, R147, R149 ;  /* 0x000000930c957223 */ /* 0x000fe20000010095 */
[----:B------:R-:W-:-:S02]  /*64b0*/  F2FP.F16.E4M3.UNPACK_B R64, R65.H1 ;  /* 0x00000041ff40723e */ /* 0x000fc400030006ff */
[----:B------:R-:W-:Y:S01]  /*64c0*/  F2FP.SATFINITE.E4M3.F32.PACK_AB_MERGE_C R71, R66, R67, RZ ;  /* 0x000000434247723e */ /* 0x000fe200048070ff */
[--C-:B------:R-:W-:Y:S01]  /*64d0*/  HADD2.F32 R57, -RZ, R13.reuse.H1_H1 ;  /* 0x3000000dff397230 */ /* 0x100fe20000004100 */
[----:B------:R-:W-:Y:S01]  /*64e0*/  F2FP.F16.E4M3.UNPACK_B R58, R62.H1 ;  /* 0x0000003eff3a723e */ /* 0x000fe200030006ff */
[----:B------:R-:W-:Y:S01]  /*64f0*/  HADD2.F32 R67, -RZ, R64.H1_H1 ;  /* 0x30000040ff437230 */ /* 0x000fe20000004100 */
[----:B------:R-:W-:Y:S01]  /*6500*/  F2FP.F16.E4M3.UNPACK_B R12, R14.H1 ;  /* 0x0000000eff0c723e */ /* 0x000fe200030006ff */
[----:B------:R-:W-:Y:S01]  /*6510*/  HADD2.F32 R56, -RZ, R13.H0_H0 ;  /* 0x2000000dff387230 */ /* 0x000fe20000004100 */
[----:B------:R-:W-:Y:S01]  /*6520*/  F2FP.F16.E4M3.UNPACK_B R65, R65 ;  /* 0x00000041ff41723e */ /* 0x000fe200020006ff */
[----:B------:R-:W-:Y:S01]  /*6530*/  HADD2.F32 R59, -RZ, R58.H1_H1 ;  /* 0x3000003aff3b7230 */ /* 0x000fe20000004100 */
[----:B------:R-:W-:Y:S01]  /*6540*/  F2FP.F16.E4M3.UNPACK_B R62, R62 ;  /* 0x0000003eff3e723e */ /* 0x000fe200020006ff */
[----:B------:R-:W-:Y:S02]  /*6550*/  HADD2.F32 R13, -RZ, R12.H1_H1 ;  /* 0x3000000cff0d7230 */ /* 0x000fe40000004100 */
[----:B------:R-:W-:Y:S01]  /*6560*/  FMUL.FTZ R69, R57, R67 ;  /* 0x0000004339457220 */ /* 0x000fe20000410000 */
[----:B------:R-:W-:-:S02]  /*6570*/  HADD2.F32 R66, -RZ, R65.H1_H1 ;  /* 0x30000041ff427230 */ /* 0x000fc40000004100 */
        /* <DEDUP_REMOVED lines=21> */
[C---:B------:R-:W-:Y:S01]  /*66d0*/  FMUL.FTZ R64, R13.reuse, R64 ;  /* 0x000000400d407220 */ /* 0x040fe20000410000 */
[----:B------:R-:W-:Y:S02]  /*66e0*/  HADD2.F32 R57, -RZ, R62.H0_H0 ;  /* 0x2000003eff397230 */ /* 0x000fe40000004100 */
[-C--:B------:R-:W-:Y:S01]  /*66f0*/  FMUL.FTZ R59, R14, R65.reuse ;  /* 0x000000410e3b7220 */ /* 0x080fe20000410000 */
[C---:B------:R-:W-:Y:S01]  /*6700*/  FMUL.FTZ R65, R12.reuse, R65 ;  /* 0x000000410c417220 */ /* 0x040fe20000410000 */
        /* <DEDUP_REMOVED lines=8> */
.L_x_480:
[----:B------:R-:W-:Y:S05]  /*6790*/  BSYNC B2 ;  /* 0x0000000000027941 */ /* 0x000fea0003800000 */
.L_x_479:
[----:B0-----:R0:W-:Y:S02]  /*67a0*/  ST.E.128 desc[UR50][R60.64], R12 ;  /* 0x0000000c3c007985 */ /* 0x0011e4000c101d32 */
.L_x_478:
[----:B------:R-:W-:Y:S05]  /*67b0*/  BSYNC B1 ;  /* 0x0000000000017941 */ /* 0x000fea0003800000 */
.L_x_477:
[----:B------:R-:W-:Y:S01]  /*67c0*/  ISETP.NE.AND P3, PT, R29, RZ, PT ;  /* 0x000000ff1d00720c */ /* 0x000fe20003f65270 */
[----:B------:R-:W-:-:S12]  /*67d0*/  BSSY B1, `(.L_x_481) ;  /* 0x0000075000017945 */ /* 0x000fd80003800000 */
[----:B------:R-:W-:Y:S05]  /*67e0*/  @!P3 BRA `(.L_x_482) ;  /* 0x0000000400ccb947 */ /* 0x000fea0003800000 */
[----:B------:R-:W5:Y:S01]  /*67f0*/  LDL R11, [R1+0x18] ;  /* 0x00001800010b7983 */ /* 0x000f620000100800 */
[----:B0-----:R-:W-:Y:S01]  /*6800*/  IMAD.SHL.U32 R12, R227, 0x10, RZ ;  /* 0x00000010e30c7824 */ /* 0x001fe200078e00ff */
[----:B------:R-:W-:Y:S04]  /*6810*/  BSSY B2, `(.L_x_483) ;  /* 0x000006f000027945 */ /* 0x000fe80003800000 */
[----:B------:R-:W-:-:S04]  /*6820*/  IADD3 R56, P3, R12, R63, RZ ;  /* 0x0000003f0c387210 */ /* 0x000fc80007f7e0ff */
[----:B--2---:R-:W-:Y:S02]  /*6830*/  LEA.HI.X.SX32 R57, R12, R119, 0x1, P3 ;  /* 0x000000770c397211 */ /* 0x004fe400018f0eff */
[----:B------:R0:W2:Y:S01]  /*6840*/  LDS.128 R12, [R89+0x26200] ;  /* 0x02620000590c7984 */ /* 0x0000a20000000c00 */
[----:B-----5:R-:W-:-:S13]  /*6850*/  ISETP.GE.AND P3, PT, R11, R116, PT ;  /* 0x000000740b00720c */ /* 0x020fda0003f66270 */
[----:B0-2---:R-:W-:Y:S05]  /*6860*/  @P3 BRA `(.L_x_484) ;  /* 0x0000000400a43947 */ /* 0x005fea0003800000 */
[----:B------:R-:W-:Y:S01]  /*6870*/  SHF.R.U32.HI R11, RZ, 0x8, R53 ;  /* 0x00000008ff0b7819 */ /* 0x000fe20000011635 */
[----:B------:R-:W-:Y:S01]  /*6880*/  IMAD.MOV.U32 R52, RZ, RZ, R14 ;  /* 0x000000ffff347224 */ /* 0x000fe200078e000e */
[--C-:B------:R-:W-:Y:S02]  /*6890*/  SHF.R.U32.HI R58, RZ, 0x8, R55.reuse ;  /* 0x00000008ff3a7819 */ /* 0x100fe40000011637 */
[----:B------:R-:W-:Y:S01]  /*68a0*/  LOP3.LUT R54, R53, 0xff0000ff, RZ, 0xc0, !PT ;  /* 0xff0000ff35367812 */ /* 0x000fe200078ec0ff */
[----:B------:R-:W-:Y:S01]  /*68b0*/  IMAD.SHL.U32 R11, R11, 0x100, RZ ;  /* 0x000001000b0b7824 */ /* 0x000fe200078e00ff */
[----:B------:R-:W-:Y:S01]  /*68c0*/  SHF.R.U32.HI R60, RZ, 0x10, R55 ;  /* 0x00000010ff3c7819 */ /* 0x000fe20000011637 */
[----:B------:R-:W-:Y:S01]  /*68d0*/  IMAD.SHL.U32 R14, R58, 0x100, RZ ;  /* 0x000001003a0e7824 */ /* 0x000fe200078e00ff */
[----:B------:R-:W-:Y:S01]  /*68e0*/  SHF.R.U32.HI R61, RZ, 0x10, R53 ;  /* 0x00000010ff3d7819 */ /* 0x000fe20000011635 */
[----:B------:R-:W-:Y:S01]  /*68f0*/  IMAD.MOV.U32 R53, RZ, RZ, R15 ;  /* 0x000000ffff357224 */ /* 0x000fe200078e000f */
[----:B------:R-:W-:-:S02]  /*6900*/  LOP3.LUT R55, R55, 0xff0000ff, RZ, 0xc0, !PT ;  /* 0xff0000ff37377812 */ /* 0x000fc400078ec0ff */
[----:B------:R-:W-:Y:S01]  /*6910*/  LOP3.LUT R15, R54, 0xff00, R11, 0xf8, !PT ;  /* 0x0000ff00360f7812 */ /* 0x000fe200078ef80b */
[----:B------:R-:W-:Y:S01]  /*6920*/  IMAD.U32 R54, R60, 0x10000, RZ ;  /* 0x000100003c367824 */ /* 0x000fe200078e00ff */
[----:B------:R-:W-:Y:S02]  /*6930*/  LOP3.LUT R59, R55, 0xff00, R14, 0xf8, !PT ;  /* 0x0000ff00373b7812 */ /* 0x000fe400078ef80e */
        /* <DEDUP_REMOVED lines=19> */
[----:B------:R-:W-:Y:S01]  /*6a70*/  FMUL.FTZ R62, R15, R60 ;  /* 0x0000003c0f3e7220 */ /* 0x000fe20000410000 */
[----:B------:R-:W-:Y:S01]  /*6a80*/  F2FP.F16.E4M3.UNPACK_B R11, R12.H1 ;  /* 0x0000000cff0b723e */ /* 0x000fe200030006ff */
[C---:B------:R-:W-:Y:S01]  /*6a90*/  FMUL.FTZ R60, R13.reuse, R60 ;  /* 0x0000003c0d3c7220 */ /* 0x040fe20000410000 */
[----:B------:R-:W-:Y:S01]  /*6aa0*/  F2FP.F16.E4M3.UNPACK_B R12, R12 ;  /* 0x0000000cff0c723e */ /* 0x000fe200020006ff */
[----:B------:R-:W-:Y:S01]  /*6ab0*/  FFMA.FTZ R67, R14, R55, R59 ;  /* 0x000000370e437223 */ /* 0x000fe2000001003b */
[-C--:B------:R-:W-:Y:S01]  /*6ac0*/  FFMA.FTZ R66, R13, R54.reuse, -R62 ;  /* 0x000000360d427223 */ /* 0x080fe2000001083e */
        /* <DEDUP_REMOVED lines=10> */
[----:B------:R-:W-:Y:S01]  /*6b70*/  HADD2.F32 R15, -RZ, R144.H1_H1 ;  /* 0x30000090ff0f7230 */ /* 0x000fe20000004100 */
[----:B------:R-:W-:Y:S01]  /*6b80*/  F2FP.SATFINITE.E4M3.F32.PACK_AB_MERGE_C R67, R67, R64, R70 ;  /* 0x000000404343723e */ /* 0x000fe20004807046 */
[----:B------:R-:W-:-:S02]  /*6b90*/  HADD2.F32 R12, -RZ, R12.H1_H1 ;  /* 0x3000000cff0c7230 */ /* 0x000fc40000004100 */
[-C--:B------:R-:W-:Y:S01]  /*6ba0*/  FMUL.FTZ R55, R11, R140.reuse ;  /* 0x0000008c0b377220 */ /* 0x080fe20000410000 */
[----:B------:R-:W-:Y:S02]  /*6bb0*/  HADD2.F32 R144, -RZ, R144.H0_H0 ;  /* 0x20000090ff907230 */ /* 0x000fe40000004100 */
[-C--:B------:R-:W-:Y:S01]  /*6bc0*/  FFMA.FTZ R60, R13, R15.reuse, -R60 ;  /* 0x0000000f0d3c7223 */ /* 0x080fe2000001083c */
[----:B------:R-:W-:Y:S01]  /*6bd0*/  FFMA.FTZ R59, R14, R15, R59 ;  /* 0x0000000f0e3b7223 */ /* 0x000fe2000001003b */
[C---:B------:R-:W-:Y:S01]  /*6be0*/  FMUL.FTZ R54, R12.reuse, R140 ;  /* 0x0000008c0c367220 */ /* 0x040fe20000410000 */
[----:B------:R-:W-:Y:S01]  /*6bf0*/  F2FP.F16.E4M3.UNPACK_B R15, R58.H1 ;  /* 0x0000003aff0f723e */ /* 0x000fe200030006ff */
[-C--:B------:R-:W-:Y:S01]  /*6c00*/  FFMA.FTZ R65, R12, R144.reuse, R55 ;  /* 0x000000900c417223 */ /* 0x080fe20000010037 */
[----:B------:R-:W-:Y:S01]  /*6c10*/  F2FP.F16.E4M3.UNPACK_B R12, R53.H1 ;  /* 0x00000035ff0c723e */ /* 0x000fe200030006ff */
[----:B------:R-:W-:Y:S01]  /*6c20*/  FFMA.FTZ R62, R11, R144, -R54 ;  /* 0x000000900b3e7223 */ /* 0x000fe20000010836 */
[-C--:B------:R-:W-:Y:S01]  /*6c30*/  F2FP.F16.E4M3.UNPACK_B R55, R61.reuse.H1 ;  /* 0x0000003dff37723e */ /* 0x080fe200030006ff */
[----:B------:R-:W-:Y:S01]  /*6c40*/  HADD2.F32 R54, -RZ, R15.H1_H1 ;  /* 0x3000000fff367230 */ /* 0x000fe20000004100 */
[----:B------:R-:W-:Y:S01]  /*6c50*/  F2FP.SATFINITE.E4M3.F32.PACK_AB_MERGE_C R68, R59, R60, RZ ;  /* 0x0000003c3b44723e */ /* 0x000fe200048070ff */
[--C-:B------:R-:W-:Y:S01]  /*6c60*/  HADD2.F32 R14, -RZ, R12.reuse.H1_H1 ;  /* 0x3000000cff0e7230 */ /* 0x100fe20000004100 */
[----:B------:R-:W-:Y:S01]  /*6c70*/  F2FP.F16.E4M3.UNPACK_B R11, R52.H1 ;  /* 0x00000034ff0b723e */ /* 0x000fe200030006ff */
[----:B------:R-:W-:Y:S01]  /*6c80*/  HADD2.F32 R60, -RZ, R55.H1_H1 ;  /* 0x30000037ff3c7230 */ /* 0x000fe20000004100 */
[----:B------:R-:W-:Y:S01]  /*6c90*/  F2FP.F16.E4M3.UNPACK_B R61, R61 ;  /* 0x0000003dff3d723e */ /* 0x000fe200020006ff */
[----:B------:R-:W-:Y:S01]  /*6ca0*/  HADD2.F32 R13, -RZ, R12.H0_H0 ;  /* 0x2000000cff0d7230 */ /* 0x000fe20000004100 */
        /* <DEDUP_REMOVED lines=8> */
[----:B------:R-:W-:Y:S01]  /*6d30*/  FMUL.FTZ R60, R12, R59 ;  /* 0x0000003b0c3c7220 */ /* 0x000fe20000410000 */
        /* <DEDUP_REMOVED lines=11> */
[----:B------:R-:W-:Y:S01]  /*6df0*/  HADD2.F32 R52, -RZ, R52.H1_H1 ;  /* 0x30000034ff347230 */ /* 0x000fe20000004100 */
[----:B------:R-:W-:Y:S01]  /*6e00*/  F2FP.SATFINITE.E4M3.F32.PACK_AB_MERGE_C R66, R69, R66, RZ ;  /* 0x000000424542723e */ /* 0x000fe200048070ff */
[----:B------:R-:W-:-:S02]  /*6e10*/  HADD2.F32 R61, -RZ, R61.H0_H0 ;  /* 0x2000003dff3d7230 */ /* 0x000fc40000004100 */
[----:B------:R-:W-:Y:S01]  /*6e20*/  FMUL.FTZ R13, R53, R55 ;  /* 0x00000037350d7220 */ /* 0x000fe20000410000 */
[----:B------:R-:W-:Y:S01]  /*6e30*/  HADD2.F32 R15, -RZ, R15.H0_H0 ;  /* 0x2000000fff0f7230 */ /* 0x000fe20000004100 */
[----:B------:R-:W-:Y:S01]  /*6e40*/  F2FP.SATFINITE.E4M3.F32.PACK_AB_MERGE_C R59, R59, R60, RZ ;  /* 0x0000003c3b3b723e */ /* 0x000fe200048070ff */
        /* <DEDUP_REMOVED lines=8> */
[----:B------:R-:W-:Y:S01]  /*6ed0*/  F2FP.SATFINITE.E4M3.F32.PACK_AB_MERGE_C R15, R54, R13, R66 ;  /* 0x0000000d360f723e */ /* 0x000fe20004807042 */
[----:B------:R-:W-:Y:S01]  /*6ee0*/  IMAD.MOV.U32 R13, RZ, RZ, R67 ;  /* 0x000000ffff0d7224 */ /* 0x000fe200078e0043 */
[----:B------:R-:W-:-:S07]  /*6ef0*/  F2FP.SATFINITE.E4M3.F32.PACK_AB_MERGE_C R14, R61, R14, R59 ;  /* 0x0000000e3d0e723e */ /* 0x000fce000480703b */
.L_x_484:
[----:B------:R-:W-:Y:S05]  /*6f00*/  BSYNC B2 ;  /* 0x0000000000027941 */ /* 0x000fea0003800000 */
.L_x_483:
[----:B------:R0:W-:Y:S02]  /*6f10*/  ST.E.128 desc[UR50][R56.64], R12 ;  /* 0x0000000c38007985 */ /* 0x0001e4000c101d32 */
.L_x_482:
[----:B------:R-:W-:Y:S05]  /*6f20*/  BSYNC B1 ;  /* 0x0000000000017941 */ /* 0x000fea0003800000 */
.L_x_481:
[----:B------:R-:W-:Y:S01]  /*6f30*/  ISETP.NE.AND P3, PT, R30, RZ, PT ;  /* 0x000000ff1e00720c */ /* 0x000fe20003f65270 */
[----:B------:R-:W-:-:S12]  /*6f40*/  BSSY B1, `(.L_x_485) ;  /* 0x0000076000017945 */ /* 0x000fd80003800000 */
[----:B------:R-:W-:Y:S05]  /*6f50*/  @!P3 BRA `(.L_x_486) ;  /* 0x0000000400d0b947 */ /* 0x000fea0003800000 */
[----:B0-----:R-:W5:Y:S04]  /*6f60*/  LDL R12, [R1] ;  /* 0x00000000010c7983 */ /* 0x001f680000100800 */
[----:B------:R-:W3:Y:S01]  /*6f70*/  LDL R11, [R1+0x20] ;  /* 0x00002000010b7983 */ /* 0x000ee20000100800 */
[----:B------:R-:W-:Y:S01]  /*6f80*/  BSSY B2, `(.L_x_487) ;  /* 0x0000070000027945 */ /* 0x000fe20003800000 */
[----:B-----5:R-:W-:-:S05]  /*6f90*/  IMAD.SHL.U32 R12, R12, 0x10, RZ ;  /* 0x000000100c0c7824 */ /* 0x020fca00078e00ff */
[----:B------:R-:W-:-:S04]  /*6fa0*/  IADD3 R52, P3, R12, R63, RZ ;  /* 0x0000003f0c347210 */ /* 0x000fc80007f7e0ff */
[----:B--2---:R-:W-:Y:S02]  /*6fb0*/  LEA.HI.X.SX32 R53, R12, R119, 0x1, P3 ;  /* 0x000000770c357211 */ /* 0x004fe400018f0eff */
[----:B------:R0:W2:Y:S01]  /*6fc0*/  LDS.128 R12, [R88+0x28a00] ;  /* 0x028a0000580c7984 */ /* 0x0000a20000000c00 */
[----:B---3--:R-:W-:-:S13]  /*6fd0*/  ISETP.GE.AND P3, PT, R11, R116, PT ;  /* 0x000000740b00720c */ /* 0x008fda0003f66270 */
[----:B0-----:R-:W-:Y:S05]  /*6fe0*/  @P3 BRA `(.L_x_488) ;  /* 0x0000000400a43947 */ /* 0x001fea0003800000 */
[----:B------:R-:W-:Y:S01]  /*6ff0*/  SHF.R.U32.HI R54, RZ, 0x8, R51 ;  /* 0x00000008ff367819 */ /* 0x000fe20000011633 */
[----:B--2---:R-:W-:Y:S01]  /*7000*/  IMAD.MOV.U32 R48, RZ, RZ, R14 ;  /* 0x000000ffff307224 */ /* 0x004fe200078e000e */
[--C-:B------:R-:W-:Y:S02]  /*7010*/  SHF.R.U32.HI R57, RZ, 0x8, R49.reuse ;  /* 0x00000008ff397819 */ /* 0x100fe40000011631 */
[----:B------:R-:W-:Y:S02]  /*7020*/  LOP3.LUT R11, R49, 0xff0000ff, RZ, 0xc0, !PT ;  /* 0xff0000ff310b7812 */ /* 0x000fe400078ec0ff */
[----:B------:R-:W-:Y:S01]  /*7030*/  SHF.R.U32.HI R56, RZ, 0x10, R49 ;  /* 0x00000010ff387819 */ /* 0x000fe20000011631 */
[----:B------:R-:W-:Y:S01]  /*7040*/  IMAD.MOV.U32 R49, RZ, RZ, R15 ;  /* 0x000000ffff317224 */ /* 0x000fe200078e000f */
[----:B------:R-:W-:Y:S01]  /*7050*/  SHF.R.U32.HI R55, RZ, 0x10, R51 ;  /* 0x00000010ff377819 */ /* 0x000fe20000011633 */
[----:B------:R-:W-:Y:S01]  /*7060*/  IMAD.SHL.U32 R15, R54, 0x100, RZ ;  /* 0x00000100360f7824 */ /* 0x000fe200078e00ff */
[----:B------:R-:W-:-:S02]  /*7070*/  LOP3.LUT R50, R51, 0xff0000ff, RZ, 0xc0, !PT ;  /* 0xff0000ff33327812 */ /* 0x000fc400078ec0ff */
[----:B------:R-:W-:Y:S01]  /*7080*/  SHF.L.U32 R14, R57, 0x8, RZ ;  /* 0x00000008390e7819 */ /* 0x000fe200000006ff */
[----:B------:R-:W-:Y:S01]  /*7090*/  IMAD.U32 R55, R55, 0x10000, RZ ;  /* 0x0001000037377824 */ /* 0x000fe200078e00ff */
[----:B------:R-:W-:Y:S01]  /*70a0*/  LOP3.LUT R50, R50, 0xff00, R15, 0xf8, !PT ;  /* 0x0000ff0032327812 */ /* 0x000fe200078ef80f */
[----:B------:R-:W-:Y:S01]  /*70b0*/  IMAD.U32 R15, R56, 0x10000, RZ ;  /* 0x00010000380f7824 */ /* 0x000fe200078e00ff */
[----:B------:R-:W-:Y:S02]  /*70c0*/  LOP3.LUT R14, R11, 0xff00, R14, 0xf8, !PT ;  /* 0x0000ff000b0e7812 */ /* 0x000fe400078ef80e */
        /* <DEDUP_REMOVED lines=10> */
[C---:B------:R-:W-:Y:S01]  /*7170*/  FMUL.FTZ R58, R14.reuse, R55 ;  /* 0x000000370e3a7220 */ /* 0x040fe20000410000 */
        /* <DEDUP_REMOVED lines=10> */
[----:B------:R-:W-:Y:S01]  /*7220*/  FFMA.FTZ R60, R14, R51, R55 ;  /* 0x000000330e3c7223 */ /* 0x000fe20000010037 */
[----:B------:R-:W-:Y:S01]  /*7230*/  F2FP.F16.E4M3.UNPACK_B R12, R12 ;  /* 0x0000000cff0c723e */ /* 0x000fe200020006ff */
[-C--:B------:R-:W-:Y:S01]  /*7240*/  FFMA.FTZ R55, R13, R50.reuse, -R58 ;  /* 0x000000320d377223 */ /* 0x080fe2000001083a */
[----:B------:R-:W-:Y:S01]  /*7250*/  FFMA.FTZ R62, R15, R50, R56 ;  /* 0x000000320f3e7223 */ /* 0x000fe20000010038 */
[----:B------:R-:W-:Y:S01]  /*7260*/  F2FP.F16.E4M3.UNPACK_B R138, R138 ;  /* 0x0000008aff8a723e */ /* 0x000fe200020006ff */
[----:B------:R-:W-:-:S02]  /*7270*/  HADD2.F32 R50, -RZ, R139.H1_H1 ;  /* 0x3000008bff327230 */ /* 0x000fc40000004100 */
[--C-:B------:R-:W-:Y:S01]  /*7280*/  HADD2.F32 R13, -RZ, R11.reuse.H0_H0 ;  /* 0x2000000bff0d7230 */ /* 0x100fe20000004100 */
[----:B------:R-:W-:Y:S01]  /*7290*/  F2FP.SATFINITE.E4M3.F32.PACK_AB_MERGE_C R65, R62, R55, RZ ;  /* 0x000000373e41723e */ /* 0x000fe200048070ff */
[----:B------:R-:W-:Y:S02]  /*72a0*/  HADD2.F32 R14, -RZ, R11.H1_H1 ;  /* 0x3000000bff0e7230 */ /* 0x000fe40000004100 */
[--C-:B------:R-:W-:Y:S02]  /*72b0*/  HADD2.F32 R11, -RZ, R12.reuse.H0_H0 ;  /* 0x2000000cff0b7230 */ /* 0x100fe40000004100 */
[-C--:B------:R-:W-:Y:S01]  /*72c0*/  FMUL.FTZ R51, R13, R50.reuse ;  /* 0x000000320d337220 */ /* 0x080fe20000410000 */
[----:B------:R-:W-:Y:S02]  /*72d0*/  HADD2.F32 R139, -RZ, R139.H0_H0 ;  /* 0x2000008bff8b7230 */ /* 0x000fe40000004100 */
[----:B------:R-:W-:Y:S01]  /*72e0*/  FMUL.FTZ R56, R14, R50 ;  /* 0x000000320e387220 */ /* 0x000fe20000410000 */
[----:B------:R-:W-:Y:S01]  /*72f0*/  HADD2.F32 R12, -RZ, R12.H1_H1 ;  /* 0x3000000cff0c7230 */ /* 0x000fe20000004100 */
[----:B------:R-:W-:Y:S01]  /*7300*/  F2FP.SATFINITE.E4M3.F32.PACK_AB_MERGE_C R59, R60, R59, R65 ;  /* 0x0000003b3c3b723e */ /* 0x000fe20004807041 */
[----:B------:R-:W-:-:S02]  /*7310*/  HADD2.F32 R15, -RZ, R138.H1_H1 ;  /* 0x3000008aff0f7230 */ /* 0x000fc40000004100 */
[----:B------:R-:W-:Y:S02]  /*7320*/  HADD2.F32 R138, -RZ, R138.H0_H0 ;  /* 0x2000008aff8a7230 */ /* 0x000fe40000004100 */
[-C--:B------:R-:W-:Y:S01]  /*7330*/  FMUL.FTZ R50, R12, R139.reuse ;  /* 0x0000008b0c327220 */ /* 0x080fe20000410000 */
[----:B------:R-:W-:Y:S01]  /*7340*/  FMUL.FTZ R139, R11, R139 ;  /* 0x0000008b0b8b7220 */ /* 0x000fe20000410000 */
[-C--:B------:R-:W-:Y:S01]  /*7350*/  FFMA.FTZ R56, R13, R15.reuse, -R56 ;  /* 0x0000000f0d387223 */ /* 0x080fe20000010838 */
[----:B------:R-:W-:Y:S01]  /*7360*/  FFMA.FTZ R51, R14, R15, R51 ;  /* 0x0000000f0e337223 */ /* 0x000fe20000010033 */
[-C--:B------:R-:W-:Y:S01]  /*7370*/  FFMA.FTZ R58, R11, R138.reuse, -R50 ;  /* 0x0000008a0b3a7223 */ /* 0x080fe20000010832 */
[----:B------:R-:W-:Y:S01]  /*7380*/  FFMA.FTZ R139, R12, R138, R139 ;  /* 0x0000008a0c8b7223 */ /* 0x000fe2000001008b */
[----:B------:R-:W-:Y:S02]  /*7390*/  F2FP.F16.E4M3.UNPACK_B R12, R49.H1 ;  /* 0x00000031ff0c723e */ /* 0x000fe400030006ff */
[----:B------:R-:W-:-:S02]  /*73a0*/  F2FP.SATFINITE.E4M3.F32.PACK_AB_MERGE_C R64, R51, R56, RZ ;  /* 0x000000383340723e */ /* 0x000fc400048070ff */
[-C--:B------:R-:W-:Y:S01]  /*73b0*/  F2FP.F16.E4M3.UNPACK_B R51, R57.reuse.H1 ;  /* 0x00000039ff33723e */ /* 0x080fe200030006ff */
[--C-:B------:R-:W-:Y:S01]  /*73c0*/  HADD2.F32 R14, -RZ, R12.reuse.H1_H1 ;  /* 0x3000000cff0e7230 */ /* 0x100fe20000004100 */
[----:B------:R-:W-:Y:S01]  /*73d0*/  F2FP.F16.E4M3.UNPACK_B R15, R54.H1 ;  /* 0x00000036ff0f723e */ /* 0x000fe200030006ff */
[----:B------:R-:W-:Y:S01]  /*73e0*/  HADD2.F32 R13, -RZ, R12.H0_H0 ;  /* 0x2000000cff0d7230 */ /* 0x000fe20000004100 */
[----:B------:R-:W-:Y:S01]  /*73f0*/  F2FP.F16.E4M3.UNPACK_B R11, R48.H1 ;  /* 0x00000030ff0b723e */ /* 0x000fe200030006ff */
[----:B------:R-:W-:Y:S01]  /*7400*/  HADD2.F32 R56, -RZ, R51.H1_H1 ;  /* 0x30000033ff387230 */ /* 0x000fe20000004100 */
        /* <DEDUP_REMOVED lines=39> */
.L_x_488:
[----:B------:R-:W-:Y:S05]  /*7680*/  BSYNC B2 ;  /* 0x0000000000027941 */ /* 0x000fea0003800000 */
.L_x_487:
[----:B--2---:R0:W-:Y:S02]  /*7690*/  ST.E.128 desc[UR50][R52.64], R12 ;  /* 0x0000000c34007985 */ /* 0x0041e4000c101d32 */
.L_x_486:
[----:B------:R-:W-:Y:S05]  /*76a0*/  BSYNC B1 ;  /* 0x0000000000017941 */ /* 0x000fea0003800000 */
.L_x_485:
[----:B------:R-:W-:Y:S01]  /*76b0*/  ISETP.NE.AND P3, PT, R31, RZ, PT ;  /* 0x000000ff1f00720c */ /* 0x000fe20003f65270 */
[----:B------:R-:W-:-:S12]  /*76c0*/  BSSY B1, `(.L_x_489) ;  /* 0x0000075000017945 */ /* 0x000fd80003800000 */
[----:B------:R-:W-:Y:S05]  /*76d0*/  @!P3 BRA `(.L_x_490) ;  /* 0x0000000400ccb947 */ /* 0x000fea0003800000 */
[----:B0-----:R-:W2:Y:S04]  /*76e0*/  LDL R12, [R1+0xc] ;  /* 0x00000c00010c7983 */ /* 0x001ea80000100800 */
[----:B------:R-:W5:Y:S01]  /*76f0*/  LDL R11, [R1+0x24] ;  /* 0x00002400010b7983 */ /* 0x000f620000100800 */
[----:B------:R-:W-:Y:S01]  /*7700*/  IADD3 R48, P3, R23, R63, RZ ;  /* 0x0000003f17307210 */ /* 0x000fe20007f7e0ff */
[----:B------:R-:W-:Y:S04]  /*7710*/  BSSY B2, `(.L_x_491) ;  /* 0x000006e000027945 */ /* 0x000fe80003800000 */
[----:B--2---:R-:W-:-:S02]  /*7720*/  IMAD.X R49, R119, 0x1, R12, P3 ;  /* 0x0000000177317824 */ /* 0x004fc400018e060c */
[----:B------:R0:W2:Y:S01]  /*7730*/  LDS.128 R12, [R89+0x28a00] ;  /* 0x028a0000590c7984 */ /* 0x0000a20000000c00 */
[----:B-----5:R-:W-:-:S13]  /*7740*/  ISETP.GE.AND P3, PT, R11, R116, PT ;  /* 0x000000740b00720c */ /* 0x020fda0003f66270 */
[----:B0-----:R-:W-:Y:S05]  /*7750*/  @P3 BRA `(.L_x_492) ;  /* 0x0000000400a43947 */ /* 0x001fea0003800000 */
[----:B------:R-:W-:Y:S01]  /*7760*/  SHF.R.U32.HI R11, RZ, 0x8, R45 ;  /* 0x00000008ff0b7819 */ /* 0x000fe2000001162d */
[----:B--2---:R-:W-:Y:S01]  /*7770*/  IMAD.MOV.U32 R44, RZ, RZ, R14 ;  /* 0x000000ffff2c7224 */ /* 0x004fe200078e000e */
[--C-:B------:R-:W-:Y:S02]  /*7780*/  SHF.R.U32.HI R50, RZ, 0x8, R47.reuse ;  /* 0x00000008ff327819 */ /* 0x100fe4000001162f */
[----:B------:R-:W-:Y:S01]  /*7790*/  LOP3.LUT R46, R45, 0xff0000ff, RZ, 0xc0, !PT ;  /* 0xff0000ff2d2e7812 */ /* 0x000fe200078ec0ff */
[----:B------:R-:W-:Y:S01]  /*77a0*/  IMAD.SHL.U32 R11, R11, 0x100, RZ ;  /* 0x000001000b0b7824 */ /* 0x000fe200078e00ff */
[----:B------:R-:W-:Y:S01]  /*77b0*/  SHF.R.U32.HI R52, RZ, 0x10, R47 ;  /* 0x00000010ff347819 */ /* 0x000fe2000001162f */
[----:B------:R-:W-:Y:S01]  /*77c0*/  IMAD.SHL.U32 R14, R50, 0x100, RZ ;  /* 0x00000100320e7824 */ /* 0x000fe200078e00ff */
[----:B------:R-:W-:Y:S02]  /*77d0*/  SHF.R.U32.HI R53, RZ, 0x10, R45 ;  /* 0x00000010ff357819 */ /* 0x000fe4000001162d */
[----:B------:R-:W-:-:S02]  /*77e0*/  LOP3.LUT R47, R47, 0xff0000ff, RZ, 0xc0, !PT ;  /* 0xff0000ff2f2f7812 */ /* 0x000fc400078ec0ff */
[----:B------:R-:W-:Y:S02]  /*77f0*/  MOV R45, R15 ;  /* 0x0000000f002d7202 */ /* 0x000fe40000000f00 */
[----:B------:R-:W-:Y:S01]  /*7800*/  LOP3.LUT R15, R46, 0xff00, R11, 0xf8, !PT ;  /* 0x0000ff002e0f7812 */ /* 0x000fe200078ef80b */
[----:B------:R-:W-:Y:S01]  /*7810*/  IMAD.U32 R46, R52, 0x10000, RZ ;  /* 0x00010000342e7824 */ /* 0x000fe200078e00ff */
[----:B------:R-:W-:Y:S01]  /*7820*/  LOP3.LUT R51, R47, 0xff00, R14, 0xf8, !PT ;  /* 0x0000ff002f337812 */ /* 0x000fe200078ef80e */
[----:B------:R-:W-:Y:S01]  /*7830*/  IMAD.U32 R14, R53, 0x10000, RZ ;  /* 0x00010000350e7824 */ /* 0x000fe200078e00ff */
        /* <DEDUP_REMOVED lines=90> */
[----:B------:R-:W-:-:S07]  /*7de0*/  MOV R13, R55 ;  /* 0x00000037000d7202 */ /* 0x000fce0000000f00 */
.L_x_492:
[----:B------:R-:W-:Y:S05]  /*7df0*/  BSYNC B2 ;  /* 0x0000000000027941 */ /* 0x000fea0003800000 */
.L_x_491:
[----:B--2---:R0:W-:Y:S02]  /*7e00*/  ST.E.128 desc[UR50][R48.64], R12 ;  /* 0x0000000c30007985 */ /* 0x0041e4000c101d32 */
.L_x_490:
[----:B------:R-:W-:Y:S05]  /*7e10*/  BSYNC B1 ;  /* 0x0000000000017941 */ /* 0x000fea0003800000 */
.L_x_489:
        /* <DEDUP_REMOVED lines=13> */
[----:B------:R-:W-:Y:S02]  /*7ef0*/  SHF.R.U32.HI R46, RZ, 0x8, R43 ;  /* 0x00000008ff2e7819 */ /* 0x000fe4000001162b */
[----:B------:R-:W-:Y:S01]  /*7f00*/  LOP3.LUT R11, R41, 0xff0000ff, RZ, 0xc0, !PT ;  /* 0xff0000ff290b7812 */ /* 0x000fe200078ec0ff */
[----:B------:R-:W-:Y:S01]  /*7f10*/  IMAD.SHL.U32 R14, R49, 0x100, RZ ;  /* 0x00000100310e7824 */ /* 0x000fe200078e00ff */
[----:B------:R-:W-:Y:S01]  /*7f20*/  SHF.R.U32.HI R48, RZ, 0x10, R41 ;  /* 0x00000010ff307819 */ /* 0x000fe20000011629 */
[----:B------:R-:W-:Y:S01]  /*7f30*/  IMAD.MOV.U32 R41, RZ, RZ, R15 ;  /* 0x000000ffff297224 */ /* 0x000fe200078e000f */
[----:B------:R-:W-:Y:S01]  /*7f40*/  SHF.R.U32.HI R47, RZ, 0x10, R43 ;  /* 0x00000010ff2f7819 */ /* 0x000fe2000001162b */
[----:B------:R-:W-:Y:S01]  /*7f50*/  IMAD.SHL.U32 R15, R46, 0x100, RZ ;  /* 0x000001002e0f7824 */ /* 0x000fe200078e00ff */
        /* <DEDUP_REMOVED lines=96> */
.L_x_496:
[----:B------:R-:W-:Y:S05]  /*8560*/  BSYNC B2 ;  /* 0x0000000000027941 */ /* 0x000fea0003800000 */
.L_x_495:
[----:B--2---:R0:W-:Y:S02]  /*8570*/  ST.E.128 desc[UR50][R44.64], R12 ;  /* 0x0000000c2c007985 */ /* 0x0041e4000c101d32 */
.L_x_494:
[----:B------:R-:W-:Y:S05]  /*8580*/  BSYNC B1 ;  /* 0x0000000000017941 */ /* 0x000fea0003800000 */
.L_x_493:
[----:B------:R-:W-:-:S13]  /*8590*/  ISETP.NE.AND P3, PT, R33, RZ, PT ;  /* 0x000000ff2100720c */ /* 0x000fda0003f65270 */
        /* <DEDUP_REMOVED lines=14> */
[----:B------:R-:W-:Y:S02]  /*8680*/  SHF.R.U32.HI R44, RZ, 0x10, R39 ;  /* 0x00000010ff2c7819 */ /* 0x000fe40000011627 */
[----:B------:R-:W-:Y:S02]  /*8690*/  SHF.L.U32 R11, R11, 0x8, RZ ;  /* 0x000000080b0b7819 */ /* 0x000fe400000006ff */
[----:B------:R-:W-:Y:S01]  /*86a0*/  SHF.R.U32.HI R45, RZ, 0x10, R37 ;  /* 0x00000010ff2d7819 */ /* 0x000fe20000011625 */
[----:B------:R-:W-:Y:S01]  /*86b0*/  IMAD.MOV.U32 R37, RZ, RZ, R15 ;  /* 0x000000ffff257224 */ /* 0x000fe200078e000f */
[----:B------:R-:W-:-:S02]  /*86c0*/  LOP3.LUT R39, R39, 0xff0000ff, RZ, 0xc0, !PT ;  /* 0xff0000ff27277812 */ /* 0x000fc400078ec0ff */
        /* <DEDUP_REMOVED lines=95> */
.L_x_498:
[----:B------:R-:W-:Y:S05]  /*8cc0*/  BSYNC B1 ;  /* 0x0000000000017941 */ /* 0x000fea0003800000 */
.L_x_497:
[----:B--2---:R0:W-:Y:S01]  /*8cd0*/  ST.E.128 desc[UR50][R40.64], R12 ;  /* 0x0000000c28007985 */ /* 0x0041e2000c101d32 */
[----:B------:R-:W-:Y:S05]  /*8ce0*/  BRA `(.L_x_476) ;  /* 0x0000006c006c7947 */ /* 0x000fea0003800000 */
.L_x_442:
[----:B------:R-:W0:Y:S01]  /*8cf0*/  S2R R36, SR_TID.X ;  /* 0x0000000000247919 */ /* 0x000e220000002100 */
[----:B------:R-:W-:Y:S01]  /*8d00*/  BSSY B1, `(.L_x_499) ;  /* 0x000003a000017945 */ /* 0x000fe20003800000 */
        /* <DEDUP_REMOVED lines=23> */
[C---:B0-----:R-:W-:Y:S01]  /*8e80*/  VIADD R37, R36.reuse, 0xffffff80 ;  /* 0xffffff8024257836 */ /* 0x041fe20000000000 */
[----:B------:R-:W-:-:S04]  /*8e90*/  IADD3 R36, R36, -0x80, RZ ;  /* 0xffffff8024247810 */ /* 0x000fc80007ffe0ff */
[----:B------:R-:W-:-:S04]  /*8ea0*/  LEA.HI R36, R36, R37, RZ, 0x1 ;  /* 0x0000002524247211 */ /* 0x000fc800078f08ff */
[----:B------:R-:W-:-:S04]  /*8eb0*/  SHF.R.S32.HI R36, RZ, 0x1, R36 ;  /* 0x00000001ff247819 */ /* 0x000fc80000011424 */
[----:B------:R-:W-:Y:S02]  /*8ec0*/  ISETP.GE.AND P3, PT, R36, R92, PT ;  /* 0x0000005c2400720c */ /* 0x000fe40003f66270 */
[----:B------:R-:W-:-:S11]  /*8ed0*/  CS2R R36, SRZ ;  /* 0x0000000000247805 */ /* 0x000fd6000001ff00 */
[----:B------:R-:W-:Y:S05]  /*8ee0*/  @P3 BRA `(.L_x_500) ;  /* 0x00000000006c3947 */ /* 0x000fea0003800000 */
[----:B------:R-:W-:Y:S01]  /*8ef0*/  ULDC.64 UR4, c[0x0][0x3e8] ;  /* 0x0000fa0000047ab9 */ /* 0x000fe20000000a00 */
[----:B------:R-:W-:Y:S02]  /*8f00*/  CS2R R48, SRZ ;  /* 0x0000000000307805 */ /* 0x000fe4000001ff00 */
[----:B------:R-:W-:Y:S02]  /*8f10*/  IADD3 R84, P2, P4, R104, UR4, R14 ;  /* 0x0000000468547c10 */ /* 0x000fe4000fc5e00e */
[----:B------:R-:W-:Y:S02]  /*8f20*/  CS2R R50, SRZ ;  /* 0x0000000000327805 */ /* 0x000fe4000001ff00 */
[----:B------:R-:W-:Y:S02]  /*8f30*/  CS2R R36, SRZ ;  /* 0x0000000000247805 */ /* 0x000fe4000001ff00 */
[----:B------:R-:W-:Y:S02]  /*8f40*/  CS2R R38, SRZ ;  /* 0x0000000000267805 */ /* 0x000fe4000001ff00 */
[----:B------:R-:W-:Y:S01]  /*8f50*/  IADD3.X R85, R9, UR5, R94, P2, P4 ;  /* 0x0000000509557c10 */ /* 0x000fe200097e845e */
[----:B------:R-:W-:-:S02]  /*8f60*/  ULDC.64 UR4, c[0x0][0x400] ;  /* 0x0001000000047ab9 */ /* 0x000fc40000000a00 */
[----:B------:R-:W-:-:S04]  /*8f70*/  IADD3 R86, P2, P4, R98, UR4, R12 ;  /* 0x0000000462567c10 */ /* 0x000fc8000fc5e00c */
[----:B------:R-:W-:Y:S02]  /*8f80*/  IADD3.X R87, R20, UR5, R11, P2, P4 ;  /* 0x0000000514577c10 */ /* 0x000fe400097e840b */
[----:B------:R-:W-:Y:S02]  /*8f90*/  ISETP.GE.AND P2, PT, R16, R116, PT ;  /* 0x000000741000720c */ /* 0x000fe40003f46270 */
[----:B------:R-:W-:Y:S02]  /*8fa0*/  CS2R R52, SRZ ;  /* 0x0000000000347805 */ /* 0x000fe4000001ff00 */
[----:B------:R-:W-:Y:S02]  /*8fb0*/  CS2R R54, SRZ ;  /* 0x0000000000367805 */ /* 0x000fe4000001ff00 */
[----:B------:R-:W-:Y:S02]  /*8fc0*/  CS2R R40, SRZ ;  /* 0x0000000000287805 */ /* 0x000fe4000001ff00 */
[----:B------:R-:W-:-:S05]  /*8fd0*/  CS2R R42, SRZ ;  /* 0x00000000002a7805 */ /* 0x000fca000001ff00 */
[----:B------:R0:W5:Y:S04]  /*8fe0*/  @!P2 LDG.E.128 R48, desc[UR50][R84.64] ;  /* 0x000000325430a981 */ /* 0x000168000c1e1d00 */
[----:B------:R0:W5:Y:S01]  /*8ff0*/  @!P2 LDG.E.128 R36, desc[UR50][R86.64] ;  /* 0x000000325624a981 */ /* 0x000162000c1e1d00 */
[----:B------:R-:W-:Y:S02]  /*9000*/  ISETP.GE.AND P2, PT, R225, R116, PT ;  /* 0x00000074e100720c */ /* 0x000fe40003f46270 */
[----:B------:R-:W-:Y:S02]  /*9010*/  CS2R R80, SRZ ;  /* 0x0000000000507805 */ /* 0x000fe4000001ff00 */
[----:B------:R-:W-:Y:S02]  /*9020*/  CS2R R82, SRZ ;  /* 0x0000000000527805 */ /* 0x000fe4000001ff00 */
[----:B------:R-:W-:-:S02]  /*9030*/  CS2R R44, SRZ ;  /* 0x00000000002c7805 */ /* 0x000fc4000001ff00 */
[----:B------:R-:W-:-:S05]  /*9040*/  CS2R R46, SRZ ;  /* 0x00000000002e7805 */ /* 0x000fca000001ff00 */
[----:B------:R0:W5:Y:S04]  /*9050*/  @!P2 LDG.E.128 R52, desc[UR50][R84.64+0x20] ;  /* 0x000020325434a981 */ /* 0x000168000c1e1d00 */
[----:B------:R0:W5:Y:S01]  /*9060*/  @!P2 LDG.E.128 R40, desc[UR50][R86.64+0x20] ;  /* 0x000020325628a981 */ /* 0x000162000c1e1d00 */
[----:B------:R-:W-:-:S13]  /*9070*/  ISETP.GE.AND P2, PT, R226, R116, PT ;  /* 0x00000074e200720c */ /* 0x000fda0003f46270 */
[----:B------:R0:W5:Y:S04]  /*9080*/  @!P2 LDG.E.128 R80, desc[UR50][R84.64+0x40] ;  /* 0x000040325450a981 */ /* 0x000168000c1e1d00 */
[----:B------:R0:W5:Y:S02]  /*9090*/  @!P2 LDG.E.128 R44, desc[UR50][R86.64+0x40] ;  /* 0x00004032562ca981 */ /* 0x000164000c1e1d00 */
.L_x_500:
[----:B------:R-:W-:Y:S05]  /*90a0*/  BSYNC B1 ;  /* 0x0000000000017941 */ /* 0x000fea0003800000 */
.L_x_499:
[----:B0-----:R-:W0:Y:S01]  /*90b0*/  S2R R84, SR_TID.X ;  /* 0x0000000000547919 */ /* 0x001e220000002100 */
[----:B------:R-:W-:Y:S01]  /*90c0*/  BSSY B1, `(.L_x_501) ;  /* 0x0000029000017945 */ /* 0x000fe20003800000 */
[----:B-----5:R-:W-:Y:S02]  /*90d0*/  IMAD.MOV.U32 R164, RZ, RZ, R36 ;  /* 0x000000ffffa47224 */ /* 0x020fe400078e0024 */
[----:B------:R-:W-:Y:S02]  /*90e0*/  IMAD.MOV.U32 R163, RZ, RZ, R38 ;  /* 0x000000ffffa37224 */ /* 0x000fe400078e0026 */
[C---:B0-----:R-:W-:Y:S02]  /*90f0*/  VIADD R85, R84.reuse, 0xffffff80 ;  /* 0xffffff8054557836 */ /* 0x041fe40000000000 */
        /* <DEDUP_REMOVED lines=11> */
[----:B------:R-:W-:Y:S02]  /*91b0*/  CS2R R56, SRZ ;  /* 0x0000000000387805 */ /* 0x000fe4000001ff00 */
[----:B------:R-:W-:-:S02]  /*91c0*/  IADD3 R14, P2, P5, R98, R12, R6 ;  /* 0x0000000c620e7210 */ /* 0x000fc40007d5e006 */
[----:B------:R-:W-:Y:S02]  /*91d0*/  CS2R R58, SRZ ;  /* 0x00000000003a7805 */ /* 0x000fe4000001ff00 */
        /* <DEDUP_REMOVED lines=23> */
.L_x_502:
[----:B------:R-:W-:Y:S05]  /*9350*/  BSYNC B1 ;  /* 0x0000000000017941 */ /* 0x000fea0003800000 */
.L_x_501:
[----:B------:R-:W-:Y:S01]  /*9360*/  UISETP.NE.AND UP0, UPT, UR49, 0x3, UPT ;  /* 0x000000033100788c */ /* 0x000fe2000bf05270 */
[----:B------:R-:W-:Y:S01]  /*9370*/  MOV R159, R40 ;  /* 0x00000028009f7202 */ /* 0x000fe20000000f00 */
[----:B------:R-:W-:Y:S01]  /*9380*/  IMAD.MOV.U32 R160, RZ, RZ, R42 ;  /* 0x000000ffffa07224 */ /* 0x000fe200078e002a */
[----:B------:R-:W-:Y:S01]  /*9390*/  MOV R161, R52 ;  /* 0x0000003400a17202 */ /* 0x000fe20000000f00 */
[----:B------:R-:W-:Y:S01]  /*93a0*/  IMAD.MOV.U32 R153, RZ, RZ, R44 ;  /* 0x000000ffff997224 */ /* 0x000fe200078e002c */
[----:B-----5:R-:W-:Y:S01]  /*93b0*/  MOV R144, R60 ;  /* 0x0000003c00907202 */ /* 0x020fe20000000f00 */
[----:B------:R-:W-:Y:S01]  /*93c0*/  IMAD.MOV.U32 R155, RZ, RZ, R46 ;  /* 0x000000ffff9b7224 */ /* 0x000fe200078e002e */
[----:B------:R-:W-:Y:S01]  /*93d0*/  PLOP3.LUT P2, PT, PT, PT, UP0, 0x80, 0x0 ;  /* 0x000000000000781c */ /* 0x000fe20003f4f008 */
        /* <DEDUP_REMOVED lines=14> */
[----:B------:R-:W-:-:S02]  /*94c0*/  IMAD.MOV.U32 R138, RZ, RZ, R76 ;  /* 0x000000ffff8a7224 */ /* 0x000fc400078e004c */
[----:B------:R-:W-:Y:S01]  /*94d0*/  IMAD.MOV.U32 R137, RZ, RZ, R78 ;  /* 0x000000ffff897224 */ /* 0x000fe200078e004e */
[----:B------:R-:W-:Y:S06]  /*94e0*/  @!P2 BRA `(.L_x_503) ;  /* 0x000000000004a947 */ /* 0x000fec0003800000 */
[----:B------:R-:W-:Y:S01]  /*94f0*/  BPT.TRAP 0x1 ;  /* 0x000000040000795c */ /* 0x000fe20000300000 */
.L_x_503:
[----:B------:R-:W2:Y:S01]  /*9500*/  LDL R11, [R1+0x14] ;  /* 0x00001400010b7983 */ /* 0x000ea20000100800 */
[----:B------:R-:W-:Y:S01]  /*9510*/  IMAD R93, R19, 0x8, R18 ;  /* 0x00000008135d7824 */ /* 0x000fe200078e0212 */
[----:B------:R-:W1:Y:S01]  /*9520*/  LDC R136, c[0x0][0x2f4] ;  /* 0x0000bd00ff887b82 */ /* 0x000e620000000800 */
[----:B------:R-:W-:Y:S01]  /*9530*/  BSSY B1, `(.L_x_504) ;  /* 0x0000004000017945 */ /* 0x000fe20003800000 */
[----:B--2---:R-:W-:-:S04]  /*9540*/  SHF.L.U32 R94, R11, 0x1f, RZ ;  /* 0x0000001f0b5e7819 */ /* 0x004fc800000006ff */
[----:B------:R-:W2:Y:S02]  /*9550*/  SYNCS.PHASECHK.TRANS64.TRYWAIT P5, [R93+URZ+0x33490], R94 ;  /* 0x0334905e5d0075a7 */ /* 0x000ea400080a017f */
[----:B-12---:R-:W-:Y:S05]  /*9560*/  @!P5 BRA `(.L_x_505) ;  /* 0x00000218005cd947 */ /* 0x006fea0003800000 */
.L_x_784:
[----:B------:R-:W-:Y:S05]  /*9570*/  BSYNC B1 ;  /* 0x0000000000017941 */ /* 0x000fea0003800000 */
.L_x_504:
[----:B------:R-:W-:Y:S01]  /*9580*/  UMOV UR4, 0xffffffff ;  /* 0xffffffff00047882 */ /* 0x000fe20000000000 */
[----:B------:R-:W-:Y:S02]  /*9590*/  IMAD.IADD R143, R136, 0x1, -R117 ;  /* 0x00000001888f7824 */ /* 0x000fe400078e0a75 */
[----:B------:R-:W-:Y:S05]  /*95a0*/  BRA.DIV UR4, `(.L_x_506) ;  /* 0x0000021a04607947 */ /* 0x000fea000b800000 */
[----:B------:R2:W3:Y:S04]  /*95b0*/  SHFL.IDX PT, R154, R119, RZ, 0x1e1f ;  /* 0x001e1fff779a7589 */ /* 0x0004e800000e0000 */
[----:B------:R2:W4:Y:S02]  /*95c0*/  SHFL.IDX PT, R156, R120, RZ, 0x1e1f ;  /* 0x001e1fff789c7589 */ /* 0x00052400000e0000 */
.L_x_788:
[----:B------:R-:W-:Y:S04]  /*95d0*/  BSSY B1, `(.L_x_507) ;  /* 0x00002e4000017945 */ /* 0x000fe80003800000 */
[----:B------:R-:W-:Y:S05]  /*95e0*/  @P3 BRA `(.L_x_508) ;  /* 0x0000002c00883947 */ /* 0x000fea0003800000 */
[----:B------:R-:W-:Y:S01]  /*95f0*/  ISETP.NE.AND P3, PT, R28, RZ, PT ;  /* 0x000000ff1c00720c */ /* 0x000fe20003f65270 */
[----:B------:R-:W-:-:S12]  /*9600*/  BSSY B2, `(.L_x_509) ;  /* 0x00000f2000027945 */ /* 0x000fd80003800000 */
[----:B------:R-:W-:Y:S05]  /*9610*/  @!P3 BRA `(.L_x_510) ;  /* 0x0000000c00c0b947 */ /* 0x000fea0003800000 */
[----:B------:R-:W5:Y:S04]  /*9620*/  LDL R84, [R1+0x30] ;  /* 0x0000300001547983 */ /* 0x000f680000100800 */
[----:B0-----:R-:W2:Y:S04]  /*9630*/  LDL R14, [R1+0x34] ;  /* 0x00003400010e7983 */ /* 0x001ea80000100800 */
[----:B------:R-:W2:Y:S01]  /*9640*/  LDL R15, [R1+0x38] ;  /* 0x00003800010f7983 */ /* 0x000ea20000100800 */
[----:B------:R-:W-:-:S04]  /*9650*/  SEL R11, R117, R143, !P0 ;  /* 0x0000008f750b7207 */ /* 0x000fc80004000000 */
[----:B------:R-:W-:-:S04]  /*9660*/  SHF.R.S32.HI R12, RZ, 0x1f, R11 ;  /* 0x0000001fff0c7819 */ /* 0x000fc8000001140b */
[----:B------:R-:W-:-:S04]  /*9670*/  LEA.HI R12, R12, R11, RZ, 0x5 ;  /* 0x0000000b0c0c7211 */ /* 0x000fc800078f28ff */
[----:B------:R-:W-:-:S04]  /*9680*/  LEA.HI.SX32 R12, R12, R113, 0x1b ;  /* 0x000000710c0c7211 */ /* 0x000fc800078fdaff */
[----:B------:R-:W-:-:S04]  /*9690*/  SHF.R.S32.HI R11, RZ, 0x1f, R12 ;  /* 0x0000001fff0b7819 */ /* 0x000fc8000001140c */
[----:B------:R-:W-:Y:S01]  /*96a0*/  LEA.HI R13, R11, R12, RZ, 0x2 ;  /* 0x0000000c0b0d7211 */ /* 0x000fe200078f10ff */
[----:B------:R-:W-:-:S03]  /*96b0*/  IMAD.SHL.U32 R11, R12, 0x10, RZ ;  /* 0x000000100c0b7824 */ /* 0x000fc600078e00ff */
[----:B------:R-:W-:Y:S02]  /*96c0*/  SHF.R.S32.HI R13, RZ, 0x2, R13 ;  /* 0x00000002ff0d7819 */ /* 0x000fe4000001140d */
[----:B----4-:R-:W-:-:S04]  /*96d0*/  IADD3 R126, P3, R21, R156, RZ ;  /* 0x0000009c157e7210 */ /* 0x010fc80007f7e0ff */
[----:B---3--:R-:W-:Y:S02]  /*96e0*/  IADD3.X R127, R154, R109, RZ, P3, !PT ;  /* 0x0000006d9a7f7210 */ /* 0x008fe40001ffe4ff */
[----:B------:R-:W-:Y:S01]  /*96f0*/  ISETP.GE.AND P3, PT, R16, R116, PT ;  /* 0x000000741000720c */ /* 0x000fe20003f66270 */
[----:B------:R-:W-:Y:S01]  /*9700*/  BSSY B3, `(.L_x_511) ;  /* 0x00000dc000037945 */ /* 0x000fe20003800000 */
[----:B-----5:R-:W-:-:S04]  /*9710*/  LOP3.LUT R12, R84, 0x30, R11, 0xf8, !PT ;  /* 0x00000030540c7812 */ /* 0x020fc800078ef80b */
[----:B--2---:R-:W-:Y:S01]  /*9720*/  LOP3.LUT R12, R12, R14, RZ, 0x3c, !PT ;  /* 0x0000000e0c0c7212 */ /* 0x004fe200078e3cff */
[----:B------:R-:W-:-:S04]  /*9730*/  IMAD R13, R13, 0x2800, R15 ;  /* 0x000028000d0d7824 */ /* 0x000fc800078e020f */
[----:B------:R-:W-:Y:S02]  /*9740*/  IMAD.IADD R12, R13, 0x1, R12 ;  /* 0x000000010d0c7824 */ /* 0x000fe400078e020c */
[C---:B------:R-:W-:Y:S02]  /*9750*/  IMAD R13, R19.reuse, 0x7800, R133 ;  /* 0x00007800130d7824 */ /* 0x040fe400078e0285 */
[----:B------:R-:W-:Y:S02]  /*9760*/  IMAD R15, R19, 0x7800, R12 ;  /* 0x00007800130f7824 */ /* 0x000fe400078e020c */
[C---:B------:R-:W-:Y:S02]  /*9770*/  IMAD.IADD R13, R18.reuse, 0x1, R13 ;  /* 0x00000001120d7824 */ /* 0x040fe400078e020d */
[----:B------:R-:W-:-:S04]  /*9780*/  IMAD.IADD R84, R18, 0x1, R15 ;  /* 0x0000000112547824 */ /* 0x000fc800078e020f */
[----:B------:R-:W0:Y:S04]  /*9790*/  LDS.128 R12, [R13+0x24200] ;  /* 0x024200000d0c7984 */ /* 0x000e280000000c00 */
[----:B------:R-:W2:Y:S01]  /*97a0*/  LDS.128 R84, [R84+0x24200] ;  /* 0x0242000054547984 */ /* 0x000ea20000000c00 */
[----:B------:R-:W-:Y:S05]  /*97b0*/  @P3 BRA `(.L_x_512) ;  /* 0x0000000c00403947 */ /* 0x000fea0003800000 */
[--C-:B------:R-:W-:Y:S02]  /*97c0*/  SHF.R.U32.HI R38, RZ, 0x8, R49.reuse ;  /* 0x00000008ff267819 */ /* 0x100fe40000011631 */
[----:B------:R-:W-:Y:S02]  /*97d0*/  SHF.R.U32.HI R172, RZ, 0x10, R49 ;  /* 0x00000010ffac7819 */ /* 0x000fe40000011631 */
[----:B------:R-:W-:Y:S01]  /*97e0*/  LOP3.LUT R167, R49, 0xff0000ff, RZ, 0xc0, !PT ;  /* 0xff0000ff31a77812 */ /* 0x000fe200078ec0ff */
[----:B0-----:R-:W-:Y:S01]  /*97f0*/  IMAD.MOV.U32 R49, RZ, RZ, R12 ;  /* 0x000000ffff317224 */ /* 0x001fe200078e000c */
[----:B------:R-:W-:Y:S02]  /*9800*/  SHF.R.U32.HI R170, RZ, 0x8, R51 ;  /* 0x00000008ffaa7819 */ /* 0x000fe40000011633 */
[----:B------:R-:W-:Y:S01]  /*9810*/  SHF.L.U32 R12, R38, 0x8, RZ ;  /* 0x00000008260c7819 */ /* 0x000fe200000006ff */
[----:B------:R-:W-:Y:S01]  /*9820*/  IMAD.MOV.U32 R38, RZ, RZ, R14 ;  /* 0x000000ffff267224 */ /* 0x000fe200078e000e */
[----:B------:R-:W-:-:S02]  /*9830*/  SHF.R.U32.HI R36, RZ, 0x8, R37 ;  /* 0x00000008ff247819 */ /* 0x000fc40000011625 */
[----:B------:R-:W-:Y:S02]  /*9840*/  SHF.R.U32.HI R168, RZ, 0x8, R39 ;  /* 0x00000008ffa87819 */ /* 0x000fe40000011627 */
[----:B------:R-:W-:Y:S01]  /*9850*/  LOP3.LUT R167, R167, 0xff00, R12, 0xf8, !PT ;  /* 0x0000ff00a7a77812 */ /* 0x000fe200078ef80c */
[----:B------:R-:W-:Y:S01]  /*9860*/  IMAD.SHL.U32 R12, R170, 0x100, RZ ;  /* 0x00000100aa0c7824 */ /* 0x000fe200078e00ff */
[----:B------:R-:W-:Y:S01]  /*9870*/  SHF.R.U32.HI R50, RZ, 0x10, R51 ;  /* 0x00000010ff327819 */ /* 0x000fe20000011633 */
[----:B------:R-:W-:Y:S01]  /*9880*/  IMAD.SHL.U32 R14, R36, 0x100, RZ ;  /* 0x00000100240e7824 */ /* 0x000fe200078e00ff */
[----:B------:R-:W-:Y:S01]  /*9890*/  LOP3.LUT R51, R51, 0xff0000ff, RZ, 0xc0, !PT ;  /* 0xff0000ff33337812 */ /* 0x000fe200078ec0ff */
[----:B------:R-:W-:Y:S01]  /*98a0*/  IMAD.SHL.U32 R168, R168, 0x100, RZ ;  /* 0x00000100a8a87824 */ /* 0x000fe200078e00ff */
[----:B------:R-:W-:Y:S01]  /*98b0*/  SHF.R.U32.HI R48, RZ, 0x10, R37 ;  /* 0x00000010ff307819 */ /* 0x000fe20000011625 */
[----:B------:R-:W-:Y:S01]  /*98c0*/  IMAD.U32 R36, R172, 0x10000, RZ ;  /* 0x00010000ac247824 */ /* 0x000fe200078e00ff */
[----:B------:R-:W-:-:S02]  /*98d0*/  LOP3.LUT R169, R37, 0xff0000ff, RZ, 0xc0, !PT ;  /* 0xff0000ff25a97812 */ /* 0x000fc400078ec0ff */
[----:B------:R-:W-:Y:S02]  /*98e0*/  SHF.R.U32.HI R37, RZ, 0x10, R39 ;  /* 0x00000010ff257819 */ /* 0x000fe40000011627 */
[----:B------:R-:W-:Y:S02]  /*98f0*/  LOP3.LUT R171, R39, 0xff0000ff, RZ, 0xc0, !PT ;  /* 0xff0000ff27ab7812 */ /* 0x000fe400078ec0ff */
[----:B------:R-:W-:Y:S02]  /*9900*/  LOP3.LUT R39, R51, 0xff00, R12, 0xf8, !PT ;  /* 0x0000ff0033277812 */ /* 0x000fe400078ef80c */
[----:B------:R-:W-:Y:S02]  /*9910*/  SHF.L.U32 R12, R50, 0x10, RZ ;  /* 0x00000010320c7819 */ /* 0x000fe400000006ff */
[----:B------:R-:W-:Y:S02]  /*9920*/  F2FP.F16.E4M3.UNPACK_B R170, R164.H1 ;  /* 0x000000a4ffaa723e */ /* 0x000fe400030006ff */
[----:B--2---:R-:W-:-:S02]  /*9930*/  F2FP.F16.E4M3.UNPACK_B R51, R84.H1 ;  /* 0x00000054ff33723e */ /* 0x004fc400030006ff */
[----:B------:R-:W-:Y:S02]  /*9940*/  F2FP.F16.E4M3.UNPACK_B R50, R49.H1 ;  /* 0x00000031ff32723e */ /* 0x000fe400030006ff */
[----:B------:R-:W-:Y:S01]  /*9950*/  LOP3.LUT R174, R171, 0xff00, R168, 0xf8, !PT ;  /* 0x0000ff00abae7812 */ /* 0x000fe200078ef8a8 */
[----:B------:R-:W-:Y:S01]  /*9960*/  IMAD.U32 R171, R37, 0x10000, RZ ;  /* 0x0001000025ab7824 */ /* 0x000fe200078e00ff */
[----:B------:R-:W-:Y:S01]  /*9970*/  LOP3.LUT R172, R169, 0xff00, R14, 0xf8, !PT ;  /* 0x0000ff00a9ac7812 */ /* 0x000fe200078ef80e */
[----:B------:R-:W-:Y:S01]  /*9980*/  HADD2.F32 R14, -RZ, R170.H0_H0 ;  /* 0x200000aaff0e7230 */ /* 0x000fe20000004100 */
[----:B------:R-:W-:Y:S01]  /*9990*/  LOP3.LUT R36, R167, 0xff0000, R36, 0xf8, !PT ;  /* 0x00ff0000a7247812 */ /* 0x000fe200078ef824 */
[----:B------:R-:W-:Y:S01]  /*99a0*/  HADD2.F32 R167, -RZ, R51.H0_H0 ;  /* 0x20000033ffa77230 */ /* 0x000fe20000004100 */
[----:B------:R-:W-:Y:S01]  /*99b0*/  F2FP.F16.E4M3.UNPACK_B R168, R166.H1 ;  /* 0x000000a6ffa8723e */ /* 0x000fe200030006ff */
[----:B------:R-:W-:Y:S01]  /*99c0*/  IMAD.U32 R169, R48, 0x10000, RZ ;  /* 0x0001000030a97824 */ /* 0x000fe200078e00ff */
[----:B------:R-:W-:Y:S01]  /*99d0*/  LOP3.LUT R12, R39, 0xff0000, R12, 0xf8, !PT ;  /* 0x00ff0000270c7812 */ /* 0x000fe200078ef80c */
[----:B------:R-:W-:-:S02]  /*99e0*/  HADD2.F32 R39, -RZ, R50.H0_H0 ;  /* 0x20000032ff277230 */ /* 0x000fc40000004100 */
[-C--:B------:R-:W-:Y:S01]  /*99f0*/  FMUL.FTZ R176, R167, R14.reuse ;  /* 0x0000000ea7b07220 */ /* 0x080fe20000410000 */
[----:B------:R-:W-:Y:S01]  /*9a00*/  HADD2.F32 R48, -RZ, R168.H0_H0 ;  /* 0x200000a8ff307230 */ /* 0x000fe20000004100 */
[----:B------:R-:W-:Y:S01]  /*9a10*/  LOP3.LUT R37, R172, 0xff0000, R169, 0xf8, !PT ;  /* 0x00ff0000ac257812 */ /* 0x000fe200078ef8a9 */
[----:B------:R-:W-:Y:S02]  /*9a20*/  HADD2.F32 R172, -RZ, R170.H1_H1 ;  /* 0x300000aaffac7230 */ /* 0x000fe40000004100 */
[C---:B------:R-:W-:Y:S01]  /*9a30*/  FMUL.FTZ R178, R39.reuse, R14 ;  /* 0x0000000e27b27220 */ /* 0x040fe20000410000 */
[----:B------:R-:W-:Y:S02]  /*9a40*/  HADD2.F32 R50, -RZ, R50.H1_H1 ;  /* 0x30000032ff327230 */ /* 0x000fe40000004100 */
[----:B------:R-:W-:Y:S01]  /*9a50*/  FFMA.FTZ R39, R39, R48, -R176 ;  /* 0x0000003027277223 */ /* 0x000fe200000108b0 */
[----:B------:R-:W-:Y:S01]  /*9a60*/  F2FP.F16.E4M3.UNPACK_B R170, R164 ;  /* 0x000000a4ffaa723e */ /* 0x000fe200020006ff */
[----:B------:R-:W-:Y:S01]  /*9a70*/  FFMA.FTZ R48, R167, R48, R178 ;  /* 0x00000030a7307223 */ /* 0x000fe200000100b2 */
[----:B------:R-:W-:Y:S01]  /*9a80*/  HADD2.F32 R167, -RZ, R51.H1_H1 ;  /* 0x30000033ffa77230 */ /* 0x000fe20000004100 */
[----:B------:R-:W-:Y:S01]  /*9a90*/  F2FP.F16.E4M3.UNPACK_B R84, R84 ;  /* 0x00000054ff54723e */ /* 0x000fe200020006ff */
[----:B------:R-:W-:Y:S01]  /*9aa0*/  HADD2.F32 R169, -RZ, R168.H1_H1 ;  /* 0x300000a8ffa97230 */ /* 0x000fe20000004100 */
[----:B------:R-:W-:-:S02]  /*9ab0*/  F2FP.F16.E4M3.UNPACK_B R164, R49 ;  /* 0x00000031ffa4723e */ /* 0x000fc400020006ff */
[----:B------:R-:W-:Y:S01]  /*9ac0*/  LOP3.LUT R14, R174, 0xff0000, R171, 0xf8, !PT ;  /* 0x00ff0000ae0e7812 */ /* 0x000fe200078ef8ab */
[C---:B------:R-:W-:Y:S01]  /*9ad0*/  FMUL.FTZ R49, R167.reuse, R172 ;  /* 0x000000aca7317220 */ /* 0x040fe20000410000 */
[----:B------:R-:W-:Y:S01]  /*9ae0*/  F2FP.F16.E4M3.UNPACK_B R168, R166 ;  /* 0x000000a6ffa8723e */ /* 0x000fe200020006ff */
[----:B------:R-:W-:Y:S02]  /*9af0*/  HADD2.F32 R171, -RZ, R170.H0_H0 ;  /* 0x200000aaffab7230 */ /* 0x000fe40000004100 */
[C---:B------:R-:W-:Y:S01]  /*9b00*/  FMUL.FTZ R172, R50.reuse, R172 ;  /* 0x000000ac32ac7220 */ /* 0x040fe20000410000 */
[----:B------:R-:W-:Y:S02]  /*9b10*/  HADD2.F32 R166, -RZ, R84.H0_H0 ;  /* 0x20000054ffa67230 */ /* 0x000fe40000004100 */
[-C--:B------:R-:W-:Y:S01]  /*9b20*/  FFMA.FTZ R50, R50, R169.reuse, -R49 ;  /* 0x000000a932327223 */ /* 0x080fe20000010831 */
[----:B------:R-:W-:Y:S02]  /*9b30*/  HADD2.F32 R51, -RZ, R164.H0_H0 ;  /* 0x200000a4ff337230 */ /* 0x000fe40000004100 */
[----:B------:R-:W-:Y:S01]  /*9b40*/  FFMA.FTZ R49, R167, R169, R172 ;  /* 0x000000a9a7317223 */ /* 0x000fe200000100ac */
[----:B------:R-:W-:-:S02]  /*9b50*/  HADD2.F32 R169, -RZ, R168.H0_H0 ;  /* 0x200000a8ffa97230 */ /* 0x000fc40000004100 */
[CC--:B------:R-:W-:Y:S01]  /*9b60*/  FMUL.FTZ R172, R166.reuse, R171.reuse ;  /* 0x000000aba6ac7220 */ /* 0x0c0fe20000410000 */
[----:B------:R-:W-:Y:S02]  /*9b70*/  HADD2.F32 R170, -RZ, R170.H1_H1 ;  /* 0x300000aaffaa7230 */ /* 0x000fe40000004100 */
[C---:B------:R-:W-:Y:S01]  /*9b80*/  FMUL.FTZ R171, R51.reuse, R171 ;  /* 0x000000ab33ab7220 */ /* 0x040fe20000410000 */
[----:B------:R-:W-:Y:S02]  /*9b90*/  HADD2.F32 R167, -RZ, R84.H1_H1 ;  /* 0x30000054ffa77230 */ /* 0x000fe40000004100 */
[-C--:B------:R-:W-:Y:S01]  /*9ba0*/  FFMA.FTZ R51, R51, R169.reuse, -R172 ;  /* 0x000000a933337223 */ /* 0x080fe200000108ac */
[----:B------:R-:W-:Y:S02]  /*9bb0*/  HADD2.F32 R164, -RZ, R164.H1_H1 ;  /* 0x300000a4ffa47230 */ /* 0x000fe40000004100 */
[----:B------:R-:W-:Y:S01]  /*9bc0*/  FFMA.FTZ R84, R166, R169, R171 ;  /* 0x000000a9a6547223 */ /* 0x000fe200000100ab */
[----:B------:R-:W-:Y:S01]  /*9bd0*/  HADD2.F32 R168, -RZ, R168.H1_H1 ;  /* 0x300000a8ffa87230 */ /* 0x000fe20000004100 */
[----:B------:R-:W-:Y:S01]  /*9be0*/  F2FP.F16.E4M3.UNPACK_B R171, R163.H1 ;  /* 0x000000a3ffab723e */ /* 0x000fe200030006ff */
[----:B------:R-:W-:Y:S01]  /*9bf0*/  FMUL.FTZ R173, R167, R170 ;  /* 0x000000aaa7ad7220 */ /* 0x000fe20000410000 */
[----:B------:R-:W-:Y:S01]  /*9c00*/  F2FP.F16.E4M3.UNPACK_B R169, R86.H1 ;  /* 0x00000056ffa9723e */ /* 0x000fe200030006ff */
[C---:B------:R-:W-:Y:S01]  /*9c10*/  FMUL.FTZ R174, R164.reuse, R170 ;  /* 0x000000aaa4ae7220 */ /* 0x040fe20000410000 */
[----:B------:R-:W-:Y:S01]  /*9c20*/  F2FP.F16.E4M3.UNPACK_B R166, R38.H1 ;  /* 0x00000026ffa6723e */ /* 0x000fe200030006ff */
[----:B------:R-:W-:Y:S01]  /*9c30*/  FFMA.FTZ R164, R164, R168, -R173 ;  /* 0x000000a8a4a47223 */ /* 0x000fe200000108ad */
[----:B------:R-:W-:Y:S01]  /*9c40*/  F2FP.F16.E4M3.UNPACK_B R172, R165.H1 ;  /* 0x000000a5ffac723e */ /* 0x000fe200030006ff */
[----:B------:R-:W-:-:S02]  /*9c50*/  HADD2.F32 R175, -RZ, R171.H0_H0 ;  /* 0x200000abffaf7230 */ /* 0x000fc40000004100 */
[----:B------:R-:W-:Y:S01]  /*9c60*/  FFMA.FTZ R167, R167, R168, R174 ;  /* 0x000000a8a7a77223 */ /* 0x000fe200000100ae */
[----:B------:R-:W-:Y:S01]  /*9c70*/  HADD2.F32 R170, -RZ, R169.H0_H0 ;  /* 0x200000a9ffaa7230 */ /* 0x000fe20000004100 */
[----:B------:R-:W-:Y:S01]  /*9c80*/  F2FP.F16.E4M3.UNPACK_B R38, R38 ;  /* 0x00000026ff26723e */ /* 0x000fe200020006ff */
[----:B------:R-:W-:Y:S01]  /*9c90*/  HADD2.F32 R168, -RZ, R166.H0_H0 ;  /* 0x200000a6ffa87230 */ /* 0x000fe20000004100 */
[----:B------:R-:W-:Y:S01]  /*9ca0*/  F2FP.SATFINITE.E4M3.F32.PACK_AB_MERGE_C R39, R50, R39, RZ ;  /* 0x000000273227723e */ /* 0x000fe200048070ff */
[----:B------:R-:W-:Y:S02]  /*9cb0*/  HADD2.F32 R174, -RZ, R171.H1_H1 ;  /* 0x300000abffae7230 */ /* 0x000fe40000004100 */
[-C--:B------:R-:W-:Y:S01]  /*9cc0*/  FMUL.FTZ R177, R170, R175.reuse ;  /* 0x000000afaab17220 */ /* 0x080fe20000410000 */
[----:B------:R-:W-:Y:S02]  /*9cd0*/  HADD2.F32 R173, -RZ, R172.H0_H0 ;  /* 0x200000acffad7230 */ /* 0x000fe40000004100 */
[----:B------:R-:W-:Y:S01]  /*9ce0*/  FMUL.FTZ R175, R168, R175 ;  /* 0x000000afa8af7220 */ /* 0x000fe20000410000 */
[----:B------:R-:W-:Y:S01]  /*9cf0*/  HADD2.F32 R171, -RZ, R169.H1_H1 ;  /* 0x300000a9ffab7230 */ /* 0x000fe20000004100 */
[----:B------:R-:W-:Y:S01]  /*9d00*/  F2FP.SATFINITE.E4M3.F32.PACK_AB_MERGE_C R48, R49, R48, RZ ;  /* 0x000000303130723e */ /* 0x000fe200048070ff */
[----:B------:R-:W-:-:S02]  /*9d10*/  HADD2.F32 R169, -RZ, R166.H1_H1 ;  /* 0x300000a6ffa97230 */ /* 0x000fc40000004100 */
[-C--:B------:R-:W-:Y:S01]  /*9d20*/  FFMA.FTZ R166, R168, R173.reuse, -R177 ;  /* 0x000000ada8a67223 */ /* 0x080fe200000108b1 */
[----:B------:R-:W-:Y:S02]  /*9d30*/  HADD2.F32 R172, -RZ, R172.H1_H1 ;  /* 0x300000acffac7230 */ /* 0x000fe40000004100 */
[-C--:B------:R-:W-:Y:S01]  /*9d40*/  FMUL.FTZ R176, R171, R174.reuse ;  /* 0x000000aeabb07220 */ /* 0x080fe20000410000 */
[----:B------:R-:W-:Y:S01]  /*9d50*/  FFMA.FTZ R168, R170, R173, R175 ;  /* 0x000000adaaa87223 */ /* 0x000fe200000100af */
[C---:B------:R-:W-:Y:S01]  /*9d60*/  FMUL.FTZ R174, R169.reuse, R174 ;  /* 0x000000aea9ae7220 */ /* 0x040fe20000410000 */
[----:B------:R-:W-:Y:S01]  /*9d70*/  F2FP.F16.E4M3.UNPACK_B R173, R163 ;  /* 0x000000a3ffad723e */ /* 0x000fe200020006ff */
[----:B------:R-:W-:Y:S01]  /*9d80*/  FFMA.FTZ R163, R169, R172, -R176 ;  /* 0x000000aca9a37223 */ /* 0x000fe200000108b0 */
[----:B------:R-:W-:Y:S01]  /*9d90*/  F2FP.F16.E4M3.UNPACK_B R170, R86 ;  /* 0x00000056ffaa723e */ /* 0x000fe200020006ff */
[----:B------:R-:W-:Y:S01]  /*9da0*/  FFMA.FTZ R169, R171, R172, R174 ;  /* 0x000000acaba97223 */ /* 0x000fe200000100ae */
[----:B------:R-:W-:Y:S01]  /*9db0*/  F2FP.F16.E4M3.UNPACK_B R171, R165 ;  /* 0x000000a5ffab723e */ /* 0x000fe200020006ff */
[--C-:B------:R-:W-:Y:S01]  /*9dc0*/  HADD2.F32 R174, -RZ, R173.reuse.H0_H0 ;  /* 0x200000adffae7230 */ /* 0x100fe20000004100 */
[----:B------:R-:W-:Y:S01]  /*9dd0*/  F2FP.SATFINITE.E4M3.F32.PACK_AB_MERGE_C R163, R163, R166, RZ ;  /* 0x000000a6a3a3723e */ /* 0x000fe200048070ff */
[----:B------:R-:W-:Y:S01]  /*9de0*/  HADD2.F32 R165, -RZ, R170.H0_H0 ;  /* 0x200000aaffa57230 */ /* 0x000fe20000004100 */
[----:B------:R-:W-:Y:S01]  /*9df0*/  F2FP.F16.E4M3.UNPACK_B R50, R85 ;  /* 0x00000055ff32723e */ /* 0x000fe200020006ff */
[----:B------:R-:W-:Y:S01]  /*9e00*/  HADD2.F32 R173, -RZ, R173.H1_H1 ;  /* 0x300000adffad7230 */ /* 0x000fe20000004100 */
[----:B------:R-:W-:Y:S01]  /*9e10*/  F2FP.F16.E4M3.UNPACK_B R166, R37 ;  /* 0x00000025ffa6723e */ /* 0x000fe200020006ff */
[----:B------:R-:W-:-:S02]  /*9e20*/  HADD2.F32 R86, -RZ, R38.H0_H0 ;  /* 0x20000026ff567230 */ /* 0x000fc40000004100 */
[CC--:B------:R-:W-:Y:S01]  /*9e30*/  FMUL.FTZ R175, R165.reuse, R174.reuse ;  /* 0x000000aea5af7220 */ /* 0x0c0fe20000410000 */
[----:B------:R-:W-:Y:S01]  /*9e40*/  HADD2.F32 R170, -RZ, R170.H1_H1 ;  /* 0x300000aaffaa7230 */ /* 0x000fe20000004100 */
[----:B------:R-:W-:Y:S01]  /*9e50*/  F2FP.F16.E4M3.UNPACK_B R49, R13 ;  /* 0x0000000dff31723e */ /* 0x000fe200020006ff */
[----:B------:R-:W-:Y:S02]  /*9e60*/  HADD2.F32 R38, -RZ, R38.H1_H1 ;  /* 0x30000026ff267230 */ /* 0x000fe40000004100 */
[----:B------:R-:W-:Y:S01]  /*9e70*/  FMUL.FTZ R174, R86, R174 ;  /* 0x000000ae56ae7220 */ /* 0x000fe20000410000 */
[--C-:B------:R-:W-:Y:S02]  /*9e80*/  HADD2.F32 R172, -RZ, R171.reuse.H0_H0 ;  /* 0x200000abffac7230 */ /* 0x100fe40000004100 */
[-C--:B------:R-:W-:Y:S01]  /*9e90*/  FMUL.FTZ R177, R170, R173.reuse ;  /* 0x000000adaab17220 */ /* 0x080fe20000410000 */
[----:B------:R-:W-:Y:S02]  /*9ea0*/  HADD2.F32 R171, -RZ, R171.H1_H1 ;  /* 0x300000abffab7230 */ /* 0x000fe40000004100 */
[----:B------:R-:W-:Y:S01]  /*9eb0*/  FMUL.FTZ R173, R38, R173 ;  /* 0x000000ad26ad7220 */ /* 0x000fe20000410000 */
[----:B------:R-:W-:Y:S01]  /*9ec0*/  F2FP.SATFINITE.E4M3.F32.PACK_AB_MERGE_C R39, R164, R51, R39 ;  /* 0x00000033a427723e */ /* 0x000fe20004807027 */
[-C--:B------:R-:W-:Y:S01]  /*9ed0*/  FFMA.FTZ R175, R86, R172.reuse, -R175 ;  /* 0x000000ac56af7223 */ /* 0x080fe200000108af */
[----:B------:R-:W-:Y:S01]  /*9ee0*/  FFMA.FTZ R86, R165, R172, R174 ;  /* 0x000000aca5567223 */ /* 0x000fe200000100ae */
[-C--:B------:R-:W-:Y:S01]  /*9ef0*/  FFMA.FTZ R38, R38, R171.reuse, -R177 ;  /* 0x000000ab26267223 */ /* 0x080fe200000108b1 */
[----:B------:R-:W-:Y:S01]  /*9f00*/  FFMA.FTZ R173, R170, R171, R173 ;  /* 0x000000abaaad7223 */ /* 0x000fe200000100ad */
[----:B------:R-:W-:Y:S01]  /*9f10*/  F2FP.SATFINITE.E4M3.F32.PACK_AB_MERGE_C R84, R167, R84, R48 ;  /* 0x00000054a754723e */ /* 0x000fe20004807030 */
[----:B------:R-:W-:Y:S01]  /*9f20*/  HADD2.F32 R51, -RZ, R50.H0_H0 ;  /* 0x20000032ff337230 */ /* 0x000fe20000004100 */
[----:B------:R-:W-:Y:S01]  /*9f30*/  F2FP.F16.E4M3.UNPACK_B R164, R36 ;  /* 0x00000024ffa4723e */ /* 0x000fe200020006ff */
[----:B------:R-:W-:Y:S01]  /*9f40*/  HADD2.F32 R167, -RZ, R166.H0_H0 ;  /* 0x200000a6ffa77230 */ /* 0x000fe20000004100 */
[----:B------:R-:W-:Y:S01]  /*9f50*/  F2FP.SATFINITE.E4M3.F32.PACK_AB_MERGE_C R168, R169, R168, RZ ;  /* 0x000000a8a9a8723e */ /* 0x000fe200048070ff */
[----:B------:R-:W-:Y:S01]  /*9f60*/  HADD2.F32 R48, -RZ, R49.H0_H0 ;  /* 0x20000031ff307230 */ /* 0x000fe20000004100 */
[----:B------:R-:W-:Y:S01]  /*9f70*/  F2FP.SATFINITE.E4M3.F32.PACK_AB_MERGE_C R38, R38, R175, R163 ;  /* 0x000000af2626723e */ /* 0x000fe200048070a3 */
[----:B------:R-:W-:Y:S01]  /*9f80*/  HADD2.F32 R165, -RZ, R164.H0_H0 ;  /* 0x200000a4ffa57230 */ /* 0x000fe20000004100 */
[----:B------:R-:W-:Y:S01]  /*9f90*/  F2FP.SATFINITE.E4M3.F32.PACK_AB_MERGE_C R86, R173, R86, R168 ;  /* 0x00000056ad56723e */ /* 0x000fe200048070a8 */
[----:B------:R-:W-:Y:S01]  /*9fa0*/  FMUL.FTZ R169, R51, R167 ;  /* 0x000000a733a97220 */ /* 0x000fe20000410000 */
[----:B------:R-:W-:-:S02]  /*9fb0*/  HADD2.F32 R163, -RZ, R50.H1_H1 ;  /* 0x30000032ffa37230 */ /* 0x000fc40000004100 */
[C---:B------:R-:W-:Y:S01]  /*9fc0*/  FMUL.FTZ R168, R48.reuse, R167 ;  /* 0x000000a730a87220 */ /* 0x040fe20000410000 */
[----:B------:R-:W-:Y:S02]  /*9fd0*/  HADD2.F32 R166, -RZ, R166.H1_H1 ;  /* 0x300000a6ffa67230 */ /* 0x000fe40000004100 */
[-C--:B------:R-:W-:Y:S01]  /*9fe0*/  FFMA.FTZ R48, R48, R165.reuse, -R169 ;  /* 0x000000a530307223 */ /* 0x080fe200000108a9 */
[----:B------:R-:W-:Y:S02]  /*9ff0*/  HADD2.F32 R50, -RZ, R49.H1_H1 ;  /* 0x30000031ff327230 */ /* 0x000fe40000004100 */
[----:B------:R-:W-:Y:S01]  /*a000*/  FFMA.FTZ R49, R51, R165, R168 ;  /* 0x000000a533317223 */ /* 0x000fe200000100a8 */
[----:B------:R-:W-:Y:S02]  /*a010*/  HADD2.F32 R164, -RZ, R164.H1_H1 ;  /* 0x300000a4ffa47230 */ /* 0x000fe40000004100 */
[CC--:B------:R-:W-:Y:S01]  /*a020*/  FMUL.FTZ R165, R163.reuse, R166.reuse ;  /* 0x000000a6a3a57220 */ /* 0x0c0fe20000410000 */
[----:B------:R-:W-:Y:S01]  /*a030*/  F2FP.F16.E4M3.UNPACK_B R51, R13.H1 ;  /* 0x0000000dff33723e */ /* 0x000fe200030006ff */
[C---:B------:R-:W-:Y:S01]  /*a040*/  FMUL.FTZ R166, R50.reuse, R166 ;  /* 0x000000a632a67220 */ /* 0x040fe20000410000 */
[----:B------:R-:W-:Y:S01]  /*a050*/  F2FP.F16.E4M3.UNPACK_B R85, R85.H1 ;  /* 0x00000055ff55723e */ /* 0x000fe200030006ff */
[-C--:B------:R-:W-:Y:S01]  /*a060*/  FFMA.FTZ R13, R50, R164.reuse, -R165 ;  /* 0x000000a4320d7223 */ /* 0x080fe200000108a5 */
[----:B------:R-:W-:Y:S01]  /*a070*/  F2FP.F16.E4M3.UNPACK_B R165, R37.H1 ;  /* 0x00000025ffa5723e */ /* 0x000fe200030006ff */
[----:B------:R-:W-:Y:S01]  /*a080*/  FFMA.FTZ R50, R163, R164, R166 ;  /* 0x000000a4a3327223 */ /* 0x000fe200000100a6 */
[----:B------:R-:W-:Y:S01]  /*a090*/  F2FP.F16.E4M3.UNPACK_B R36, R36.H1 ;  /* 0x00000024ff24723e */ /* 0x000fe200030006ff */
[----:B------:R-:W-:Y:S01]  /*a0a0*/  HADD2.F32 R163, -RZ, R85.H0_H0 ;  /* 0x20000055ffa37230 */ /* 0x000fe20000004100 */
[----:B------:R-:W-:Y:S01]  /*a0b0*/  F2FP.F16.E4M3.UNPACK_B R173, R14.H1 ;  /* 0x0000000effad723e */ /* 0x000fe200030006ff */
[----:B------:R-:W-:Y:S01]  /*a0c0*/  HADD2.F32 R168, -RZ, R165.H0_H0 ;  /* 0x200000a5ffa87230 */ /* 0x000fe20000004100 */
[----:B------:R-:W-:Y:S01]  /*a0d0*/  F2FP.F16.E4M3.UNPACK_B R169, R12 ;  /* 0x0000000cffa9723e */ /* 0x000fe200020006ff */
[----:B------:R-:W-:-:S02]  /*a0e0*/  HADD2.F32 R37, -RZ, R51.H0_H0 ;  /* 0x20000033ff257230 */ /* 0x000fc40000004100 */
[----:B------:R-:W-:Y:S02]  /*a0f0*/  HADD2.F32 R164, -RZ, R85.H1_H1 ;  /* 0x30000055ffa47230 */ /* 0x000fe40000004100 */
[-C--:B------:R-:W-:Y:S01]  /*a100*/  FMUL.FTZ R170, R163, R168.reuse ;  /* 0x000000a8a3aa7220 */ /* 0x080fe20000410000 */
[----:B------:R-:W-:Y:S02]  /*a110*/  HADD2.F32 R165, -RZ, R165.H1_H1 ;  /* 0x300000a5ffa57230 */ /* 0x000fe40000004100 */
[----:B------:R-:W-:Y:S01]  /*a120*/  FMUL.FTZ R168, R37, R168 ;  /* 0x000000a825a87220 */ /* 0x000fe20000410000 */
[--C-:B------:R-:W-:Y:S01]  /*a130*/  HADD2.F32 R166, -RZ, R36.reuse.H0_H0 ;  /* 0x20000024ffa67230 */ /* 0x100fe20000004100 */
[----:B------:R-:W-:Y:S01]  /*a140*/  F2FP.F16.E4M3.UNPACK_B R85, R15 ;  /* 0x0000000fff55723e */ /* 0x000fe200020006ff */
[----:B------:R-:W-:Y:S02]  /*a150*/  HADD2.F32 R51, -RZ, R51.H1_H1 ;  /* 0x30000033ff337230 */ /* 0x000fe40000004100 */
[----:B------:R-:W-:Y:S01]  /*a160*/  FMUL.FTZ R172, R164, R165 ;  /* 0x000000a5a4ac7220 */ /* 0x000fe20000410000 */
[----:B------:R-:W-:-:S02]  /*a170*/  HADD2.F32 R167, -RZ, R36.H1_H1 ;  /* 0x30000024ffa77230 */ /* 0x000fc40000004100 */
[-C--:B------:R-:W-:Y:S01]  /*a180*/  FFMA.FTZ R36, R37, R166.reuse, -R170 ;  /* 0x000000a625247223 */ /* 0x080fe200000108aa */
[----:B------:R-:W-:Y:S01]  /*a190*/  FFMA.FTZ R37, R163, R166, R168 ;  /* 0x000000a6a3257223 */ /* 0x000fe200000100a8 */
[C---:B------:R-:W-:Y:S01]  /*a1a0*/  FMUL.FTZ R163, R51.reuse, R165 ;  /* 0x000000a533a37220 */ /* 0x040fe20000410000 */
[----:B------:R-:W-:Y:S01]  /*a1b0*/  F2FP.F16.E4M3.UNPACK_B R165, R87 ;  /* 0x00000057ffa5723e */ /* 0x000fe200020006ff */
[-C--:B------:R-:W-:Y:S01]  /*a1c0*/  FFMA.FTZ R51, R51, R167.reuse, -R172 ;  /* 0x000000a733337223 */ /* 0x080fe200000108ac */
[----:B------:R-:W-:Y:S01]  /*a1d0*/  F2FP.F16.E4M3.UNPACK_B R172, R14 ;  /* 0x0000000effac723e */ /* 0x000fe200020006ff */
[----:B------:R-:W-:Y:S01]  /*a1e0*/  FFMA.FTZ R164, R164, R167, R163 ;  /* 0x000000a7a4a47223 */ /* 0x000fe200000100a3 */
[----:B------:R-:W-:Y:S01]  /*a1f0*/  F2FP.F16.E4M3.UNPACK_B R15, R15.H1 ;  /* 0x0000000fff0f723e */ /* 0x000fe200030006ff */
[----:B------:R-:W-:Y:S01]  /*a200*/  HADD2.F32 R167, -RZ, R165.H0_H0 ;  /* 0x200000a5ffa77230 */ /* 0x000fe20000004100 */
[----:B------:R-:W-:Y:S01]  /*a210*/  F2FP.F16.E4M3.UNPACK_B R166, R87.H1 ;  /* 0x00000057ffa6723e */ /* 0x000fe200030006ff */
[----:B------:R-:W-:Y:S01]  /*a220*/  HADD2.F32 R87, -RZ, R85.H0_H0 ;  /* 0x20000055ff577230 */ /* 0x000fe20000004100 */
[----:B------:R-:W-:Y:S01]  /*a230*/  F2FP.F16.E4M3.UNPACK_B R170, R12.H1 ;  /* 0x0000000cffaa723e */ /* 0x000fe200030006ff */
[----:B------:R-:W-:Y:S01]  /*a240*/  HADD2.F32 R12, -RZ, R172.H0_H0 ;  /* 0x200000acff0c7230 */ /* 0x000fe20000004100 */
[----:B------:R-:W-:Y:S01]  /*a250*/  F2FP.SATFINITE.E4M3.F32.PACK_AB_MERGE_C R36, R51, R36, RZ ;  /* 0x000000243324723e */ /* 0x000fe200048070ff */
[----:B------:R-:W-:Y:S01]  /*a260*/  HADD2.F32 R163, -RZ, R15.H0_H0 ;  /* 0x2000000fffa37230 */ /* 0x000fe20000004100 */
[----:B------:R-:W-:Y:S01]  /*a270*/  F2FP.SATFINITE.E4M3.F32.PACK_AB_MERGE_C R37, R164, R37, RZ ;  /* 0x00000025a425723e */ /* 0x000fe200048070ff */
[----:B------:R-:W-:-:S02]  /*a280*/  HADD2.F32 R168, -RZ, R166.H0_H0 ;  /* 0x200000a6ffa87230 */ /* 0x000fc40000004100 */
[-C--:B------:R-:W-:Y:S01]  /*a290*/  FMUL.FTZ R176, R167, R12.reuse ;  /* 0x0000000ca7b07220 */ /* 0x080fe20000410000 */
[----:B------:R-:W-:Y:S02]  /*a2a0*/  HADD2.F32 R174, -RZ, R173.H0_H0 ;  /* 0x200000adffae7230 */ /* 0x000fe40000004100 */
[----:B------:R-:W-:Y:S01]  /*a2b0*/  FMUL.FTZ R178, R87, R12 ;  /* 0x0000000c57b27220 */ /* 0x000fe20000410000 */
[----:B------:R-:W-:Y:S01]  /*a2c0*/  HADD2.F32 R14, -RZ, R169.H0_H0 ;  /* 0x200000a9ff0e7230 */ /* 0x000fe20000004100 */
[----:B------:R-:W-:Y:S01]  /*a2d0*/  F2FP.SATFINITE.E4M3.F32.PACK_AB_MERGE_C R13, R13, R48, R36 ;  /* 0x000000300d0d723e */ /* 0x000fe20004807024 */
[----:B------:R-:W-:Y:S02]  /*a2e0*/  HADD2.F32 R166, -RZ, R166.H1_H1 ;  /* 0x300000a6ffa67230 */ /* 0x000fe40000004100 */
[----:B------:R-:W-:Y:S01]  /*a2f0*/  FMUL.FTZ R175, R163, R174 ;  /* 0x000000aea3af7220 */ /* 0x000fe20000410000 */
[----:B------:R-:W-:Y:S02]  /*a300*/  HADD2.F32 R173, -RZ, R173.H1_H1 ;  /* 0x300000adffad7230 */ /* 0x000fe40000004100 */
[----:B------:R-:W-:Y:S01]  /*a310*/  FFMA.FTZ R12, R87, R14, -R176 ;  /* 0x0000000e570c7223 */ /* 0x000fe200000108b0 */
[----:B------:R-:W-:-:S02]  /*a320*/  HADD2.F32 R15, -RZ, R15.H1_H1 ;  /* 0x3000000fff0f7230 */ /* 0x000fc40000004100 */
[----:B------:R-:W-:Y:S01]  /*a330*/  FMUL.FTZ R180, R168, R174 ;  /* 0x000000aea8b47220 */ /* 0x000fe20000410000 */
[----:B------:R-:W-:Y:S02]  /*a340*/  HADD2.F32 R171, -RZ, R170.H0_H0 ;  /* 0x200000aaffab7230 */ /* 0x000fe40000004100 */
[-C--:B------:R-:W-:Y:S01]  /*a350*/  FMUL.FTZ R176, R166, R173.reuse ;  /* 0x000000ada6b07220 */ /* 0x080fe20000410000 */
[----:B------:R-:W-:Y:S02]  /*a360*/  HADD2.F32 R165, -RZ, R165.H1_H1 ;  /* 0x300000a5ffa57230 */ /* 0x000fe40000004100 */
[----:B------:R-:W-:Y:S01]  /*a370*/  FMUL.FTZ R173, R15, R173 ;  /* 0x000000ad0fad7220 */ /* 0x000fe20000410000 */
[----:B------:R-:W-:Y:S02]  /*a380*/  HADD2.F32 R172, -RZ, R172.H1_H1 ;  /* 0x300000acffac7230 */ /* 0x000fe40000004100 */
[----:B------:R-:W-:Y:S01]  /*a390*/  FFMA.FTZ R175, R168, R171, R175 ;  /* 0x000000aba8af7223 */ /* 0x000fe200000100af */
[----:B------:R-:W-:-:S02]  /*a3a0*/  HADD2.F32 R85, -RZ, R85.H1_H1 ;  /* 0x30000055ff557230 */ /* 0x000fc40000004100 */
[----:B------:R-:W-:Y:S01]  /*a3b0*/  FFMA.FTZ R180, R163, R171, -R180 ;  /* 0x000000aba3b47223 */ /* 0x000fe200000108b4 */
[----:B------:R-:W-:Y:S02]  /*a3c0*/  HADD2.F32 R170, -RZ, R170.H1_H1 ;  /* 0x300000aaffaa7230 */ /* 0x000fe40000004100 */
[-C--:B------:R-:W-:Y:S01]  /*a3d0*/  FMUL.FTZ R174, R165, R172.reuse ;  /* 0x000000aca5ae7220 */ /* 0x080fe20000410000 */
[----:B------:R-:W-:Y:S02]  /*a3e0*/  HADD2.F32 R168, -RZ, R169.H1_H1 ;  /* 0x300000a9ffa87230 */ /* 0x000fe40000004100 */
[----:B------:R-:W-:Y:S01]  /*a3f0*/  FMUL.FTZ R172, R85, R172 ;  /* 0x000000ac55ac7220 */ /* 0x000fe20000410000 */
[----:B------:R-:W-:Y:S01]  /*a400*/  FFMA.FTZ R14, R167, R14, R178 ;  /* 0x0000000ea70e7223 */ /* 0x000fe200000100b2 */
[-C--:B------:R-:W-:Y:S01]  /*a410*/  FFMA.FTZ R15, R15, R170.reuse, -R176 ;  /* 0x000000aa0f0f7223 */ /* 0x080fe200000108b0 */
[----:B------:R-:W-:Y:S01]  /*a420*/  FFMA.FTZ R166, R166, R170, R173 ;  /* 0x000000aaa6a67223 */ /* 0x000fe200000100ad */
[-C--:B------:R-:W-:Y:S01]  /*a430*/  FFMA.FTZ R85, R85, R168.reuse, -R174 ;  /* 0x000000a855557223 */ /* 0x080fe200000108ae */
[----:B------:R-:W-:-:S02]  /*a440*/  FFMA.FTZ R165, R165, R168, R172 ;  /* 0x000000a8a5a57223 */ /* 0x000fc400000100ac */
[----:B------:R-:W-:Y:S02]  /*a450*/  F2FP.SATFINITE.E4M3.F32.PACK_AB_MERGE_C R15, R15, R180, RZ ;  /* 0x000000b40f0f723e */ /* 0x000fe400048070ff */
[----:B------:R-:W-:Y:S02]  /*a460*/  F2FP.SATFINITE.E4M3.F32.PACK_AB_MERGE_C R166, R166, R175, RZ ;  /* 0x000000afa6a6723e */ /* 0x000fe400048070ff */
[----:B------:R-:W-:Y:S01]  /*a470*/  F2FP.SATFINITE.E4M3.F32.PACK_AB_MERGE_C R15, R85, R12, R15 ;  /* 0x0000000c550f723e */ /* 0x000fe2000480700f */
[----:B------:R-:W-:Y:S01]  /*a480*/  IMAD.MOV.U32 R12, RZ, RZ, R39 ;  /* 0x000000ffff0c7224 */ /* 0x000fe200078e0027 */
[----:B------:R-:W-:Y:S01]  /*a490*/  F2FP.SATFINITE.E4M3.F32.PACK_AB_MERGE_C R87, R165, R14, R166 ;  /* 0x0000000ea557723e */ /* 0x000fe200048070a6 */
[----:B------:R-:W-:Y:S01]  /*a4a0*/  IMAD.MOV.U32 R14, RZ, RZ, R38 ;  /* 0x000000ffff0e7224 */ /* 0x000fe200078e0026 */
[----:B------:R-:W-:-:S07]  /*a4b0*/  F2FP.SATFINITE.E4M3.F32.PACK_AB_MERGE_C R85, R50, R49, R37 ;  /* 0x000000313255723e */ /* 0x000fce0004807025 */
.L_x_512:
[----:B------:R-:W-:Y:S05]  /*a4c0*/  BSYNC B3 ;  /* 0x0000000000037941 */ /* 0x000fea0003800000 */
.L_x_511:
[----:B------:R-:W-:Y:S01]  /*a4d0*/  ISETP.GE.AND P3, PT, R11, R136, PT ;  /* 0x000000880b00720c */ /* 0x000fe20003f66270 */
[----:B0-----:R0:W-:-:S12]  /*a4e0*/  ST.E.128 desc[UR50][R126.64], R12 ;  /* 0x0000000c7e007985 */ /* 0x0011d8000c101d32 */
[----:B------:R-:W-:-:S04]  /*a4f0*/  @!P3 IADD3 R36, P5, R156, R11, RZ ;  /* 0x0000000b9c24b210 */ /* 0x000fc80007fbe0ff */
[----:B------:R-:W-:-:S05]  /*a500*/  @!P3 LEA.HI.X.SX32 R37, R11, R154, 0x1, P5 ;  /* 0x0000009a0b25b211 */ /* 0x000fca00028f0eff */
[----:B--2---:R0:W-:Y:S04]  /*a510*/  @!P3 ST.E.128 desc[UR50][R36.64], R84 ;  /* 0x000000542400b985 */ /* 0x0041e8000c101d32 */
.L_x_510:
[----:B------:R-:W-:Y:S05]  /*a520*/  BSYNC B2 ;  /* 0x0000000000027941 */ /* 0x000fea0003800000 */
.L_x_509:
[----:B------:R-:W-:Y:S01]  /*a530*/  ISETP.NE.AND P3, PT, R29, RZ, PT ;  /* 0x000000ff1d00720c */ /* 0x000fe20003f65270 */
[----:B------:R-:W-:-:S12]  /*a540*/  BSSY B2, `(.L_x_513) ;  /* 0x00000f6000027945 */ /* 0x000fd80003800000 */
[----:B------:R-:W-:Y:S05]  /*a550*/  @!P3 BRA `(.L_x_514) ;  /* 0x0000000c00d0b947 */ /* 0x000fea0003800000 */
[----:B0-----:R-:W5:Y:S04]  /*a560*/  LDL R36, [R1+0x30] ;  /* 0x0000300001247983 */ /* 0x001f680000100800 */
[----:B------:R-:W2:Y:S04]  /*a570*/  LDL R14, [R1+0x34] ;  /* 0x00003400010e7983 */ /* 0x000ea80000100800 */
[----:B------:R-:W2:Y:S01]  /*a580*/  LDL R15, [R1+0x38] ;  /* 0x00003800010f7983 */ /* 0x000ea20000100800 */
[----:B------:R-:W-:-:S04]  /*a590*/  SEL R11, R117, R143, !P1 ;  /* 0x0000008f750b7207 */ /* 0x000fc80004800000 */
[----:B------:R-:W-:-:S04]  /*a5a0*/  SHF.R.S32.HI R12, RZ, 0x1f, R11 ;  /* 0x0000001fff0c7819 */ /* 0x000fc8000001140b */
[----:B------:R-:W-:-:S04]  /*a5b0*/  LEA.HI R11, R12, R11, RZ, 0x5 ;  /* 0x0000000b0c0b7211 */ /* 0x000fc800078f28ff */
[----:B------:R-:W-:-:S04]  /*a5c0*/  LEA.HI.SX32 R11, R11, R112, 0x1b ;  /* 0x000000700b0b7211 */ /* 0x000fc800078fdaff */
[----:B------:R-:W-:-:S04]  /*a5d0*/  SHF.R.S32.HI R12, RZ, 0x1f, R11 ;  /* 0x0000001fff0c7819 */ /* 0x000fc8000001140b */
[----:B------:R-:W-:Y:S02]  /*a5e0*/  LEA.HI R12, R12, R11, RZ, 0x2 ;  /* 0x0000000b0c0c7211 */ /* 0x000fe400078f10ff */
[----:B------:R-:W-:Y:S02]  /*a5f0*/  SHF.L.U32 R11, R11, 0x4, RZ ;  /* 0x000000040b0b7819 */ /* 0x000fe400000006ff */
[----:B------:R-:W-:Y:S02]  /*a600*/  SHF.R.S32.HI R13, RZ, 0x2, R12 ;  /* 0x00000002ff0d7819 */ /* 0x000fe4000001140c */
[----:B----4-:R-:W-:-:S05]  /*a610*/  IADD3 R48, P3, R26, R156, RZ ;  /* 0x0000009c1a307210 */ /* 0x010fca0007f7e0ff */
[----:B---3--:R-:W-:Y:S01]  /*a620*/  IMAD.X R49, R154, 0x1, R108, P3 ;  /* 0x000000019a317824 */ /* 0x008fe200018e066c */
        /* <DEDUP_REMOVED lines=13> */
[----:B------:R-:W-:Y:S01]  /*a700*/  SHF.R.U32.HI R42, RZ, 0x8, R53 ;  /* 0x00000008ff2a7819 */ /* 0x000fe20000011635 */
[----:B0-----:R-:W-:Y:S01]  /*a710*/  IMAD.MOV.U32 R40, RZ, RZ, R13 ;  /* 0x000000ffff287224 */ /* 0x001fe200078e000d */
[----:B------:R-:W-:Y:S01]  /*a720*/  SHF.R.U32.HI R163, RZ, 0x10, R53 ;  /* 0x00000010ffa37819 */ /* 0x000fe20000011635 */
[----:B--2---:R-:W-:Y:S01]  /*a730*/  IMAD.MOV.U32 R51, RZ, RZ, R36 ;  /* 0x000000ffff337224 */ /* 0x004fe200078e0024 */
[--C-:B------:R-:W-:Y:S01]  /*a740*/  SHF.R.U32.HI R86, RZ, 0x8, R41.reuse ;  /* 0x00000008ff567819 */ /* 0x100fe20000011629 */
[----:B------:R-:W-:Y:S01]  /*a750*/  IMAD.SHL.U32 R13, R42, 0x100, RZ ;  /* 0x000001002a0d7824 */ /* 0x000fe200078e00ff */
[----:B------:R-:W-:Y:S01]  /*a760*/  LOP3.LUT R52, R53, 0xff0000ff, RZ, 0xc0, !PT ;  /* 0xff0000ff35347812 */ /* 0x000fe200078ec0ff */
[----:B------:R-:W-:Y:S01]  /*a770*/  IMAD.MOV.U32 R42, RZ, RZ, R38 ;  /* 0x000000ffff2a7224 */ /* 0x000fe200078e0026 */
[----:B------:R-:W-:Y:S02]  /*a780*/  LOP3.LUT R54, R41, 0xff0000ff, RZ, 0xc0, !PT ;  /* 0xff0000ff29367812 */ /* 0x000fe400078ec0ff */
[----:B------:R-:W-:Y:S01]  /*a790*/  SHF.R.U32.HI R85, RZ, 0x10, R41 ;  /* 0x00000010ff557819 */ /* 0x000fe20000011629 */
[----:B------:R-:W-:Y:S01]  /*a7a0*/  IMAD.MOV.U32 R41, RZ, RZ, R14 ;  /* 0x000000ffff297224 */ /* 0x000fe200078e000e */
[----:B------:R-:W-:Y:S01]  /*a7b0*/  SHF.R.U32.HI R127, RZ, 0x8, R55 ;  /* 0x00000008ff7f7819 */ /* 0x000fe20000011637 */
[----:B------:R-:W-:Y:S01]  /*a7c0*/  IMAD.U32 R14, R163, 0x10000, RZ ;  /* 0x00010000a30e7824 */ /* 0x000fe200078e00ff */
[----:B------:R-:W-:-:S02]  /*a7d0*/  LOP3.LUT R53, R55, 0xff0000ff, RZ, 0xc0, !PT ;  /* 0xff0000ff37357812 */ /* 0x000fc400078ec0ff */
[----:B------:R-:W-:Y:S02]  /*a7e0*/  SHF.R.U32.HI R126, RZ, 0x10, R55 ;  /* 0x00000010ff7e7819 */ /* 0x000fe40000011637 */
[--C-:B------:R-:W-:Y:S02]  /*a7f0*/  SHF.R.U32.HI R84, RZ, 0x8, R43.reuse ;  /* 0x00000008ff547819 */ /* 0x100fe4000001162b */
[----:B------:R-:W-:Y:S02]  /*a800*/  LOP3.LUT R55, R43, 0xff0000ff, RZ, 0xc0, !PT ;  /* 0xff0000ff2b377812 */ /* 0x000fe400078ec0ff */
[----:B------:R-:W-:Y:S01]  /*a810*/  SHF.R.U32.HI R87, RZ, 0x10, R43 ;  /* 0x00000010ff577819 */ /* 0x000fe2000001162b */
[----:B------:R-:W-:Y:S01]  /*a820*/  IMAD.SHL.U32 R43, R86, 0x100, RZ ;  /* 0x00000100562b7824 */ /* 0x000fe200078e00ff */
[----:B------:R-:W-:Y:S01]  /*a830*/  LOP3.LUT R13, R52, 0xff00, R13, 0xf8, !PT ;  /* 0x0000ff00340d7812 */ /* 0x000fe200078ef80d */
[----:B------:R-:W-:Y:S01]  /*a840*/  IMAD.SHL.U32 R38, R84, 0x100, RZ ;  /* 0x0000010054267824 */ /* 0x000fe200078e00ff */
[----:B------:R-:W-:Y:S01]  /*a850*/  MOV R50, R12 ;  /* 0x0000000c00327202 */ /* 0x000fe20000000f00 */
[----:B------:R-:W-:Y:S01]  /*a860*/  IMAD.U32 R87, R87, 0x10000, RZ ;  /* 0x0001000057577824 */ /* 0x000fe200078e00ff */
[----:B------:R-:W-:-:S02]  /*a870*/  SHF.L.U32 R12, R127, 0x8, RZ ;  /* 0x000000087f0c7819 */ /* 0x000fc400000006ff */
[----:B------:R-:W-:Y:S01]  /*a880*/  LOP3.LUT R14, R13, 0xff0000, R14, 0xf8, !PT ;  /* 0x00ff00000d0e7812 */ /* 0x000fe200078ef80e */
[----:B------:R-:W-:Y:S01]  /*a890*/  IMAD.U32 R13, R126, 0x10000, RZ ;  /* 0x000100007e0d7824 */ /* 0x000fe200078e00ff */
[----:B------:R-:W-:Y:S02]  /*a8a0*/  LOP3.LUT R36, R54, 0xff00, R43, 0xf8, !PT ;  /* 0x0000ff0036247812 */ /* 0x000fe400078ef82b */
[----:B------:R-:W-:Y:S02]  /*a8b0*/  LOP3.LUT R12, R53, 0xff00, R12, 0xf8, !PT ;  /* 0x0000ff00350c7812 */ /* 0x000fe400078ef80c */
[----:B------:R-:W-:Y:S02]  /*a8c0*/  F2FP.F16.E4M3.UNPACK_B R84, R159.H1 ;  /* 0x0000009fff54723e */ /* 0x000fe400030006ff */
[----:B------:R-:W-:Y:S02]  /*a8d0*/  F2FP.F16.E4M3.UNPACK_B R54, R51.H1 ;  /* 0x00000033ff36723e */ /* 0x000fe400030006ff */
[----:B------:R-:W-:-:S02]  /*a8e0*/  F2FP.F16.E4M3.UNPACK_B R52, R50.H1 ;  /* 0x00000032ff34723e */ /* 0x000fc400030006ff */
[----:B------:R-:W-:Y:S01]  /*a8f0*/  LOP3.LUT R86, R55, 0xff00, R38, 0xf8, !PT ;  /* 0x0000ff0037567812 */ /* 0x000fe200078ef826 */
[----:B------:R-:W-:Y:S01]  /*a900*/  HADD2.F32 R43, -RZ, R54.H0_H0 ;  /* 0x20000036ff2b7230 */ /* 0x000fe20000004100 */
[----:B------:R-:W-:Y:S01]  /*a910*/  LOP3.LUT R12, R12, 0xff0000, R13, 0xf8, !PT ;  /* 0x00ff00000c0c7812 */ /* 0x000fe200078ef80d */
[----:B------:R-:W-:Y:S01]  /*a920*/  HADD2.F32 R13, -RZ, R84.H0_H0 ;  /* 0x20000054ff0d7230 */ /* 0x000fe20000004100 */
[----:B------:R-:W-:Y:S01]  /*a930*/  F2FP.F16.E4M3.UNPACK_B R53, R161.H1 ;  /* 0x000000a1ff35723e */ /* 0x000fe200030006ff */
[----:B------:R-:W-:Y:S01]  /*a940*/  HADD2.F32 R38, -RZ, R52.H0_H0 ;  /* 0x20000034ff267230 */ /* 0x000fe20000004100 */
[----:B------:R-:W-:Y:S01]  /*a950*/  SHF.L.U32 R85, R85, 0x10, RZ ;  /* 0x0000001055557819 */ /* 0x000fe200000006ff */
[----:B------:R-:W-:Y:S02]  /*a960*/  HADD2.F32 R84, -RZ, R84.H1_H1 ;  /* 0x30000054ff547230 */ /* 0x000fe40000004100 */
[----:B------:R-:W-:Y:S01]  /*a970*/  FMUL.FTZ R127, R43, R13 ;  /* 0x0000000d2b7f7220 */ /* 0x000fe20000410000 */
[----:B------:R-:W-:-:S02]  /*a980*/  HADD2.F32 R55, -RZ, R53.H0_H0 ;  /* 0x20000035ff377230 */ /* 0x000fc40000004100 */
[----:B------:R-:W-:Y:S01]  /*a990*/  FMUL.FTZ R126, R38, R13 ;  /* 0x0000000d267e7220 */ /* 0x000fe20000410000 */
[----:B------:R-:W-:Y:S01]  /*a9a0*/  LOP3.LUT R13, R86, 0xff0000, R87, 0xf8, !PT ;  /* 0x00ff0000560d7812 */ /* 0x000fe200078ef857 */
[----:B------:R-:W-:Y:S01]  /*a9b0*/  HADD2.F32 R86, -RZ, R53.H1_H1 ;  /* 0x30000035ff567230 */ /* 0x000fe20000004100 */
[----:B------:R-:W-:Y:S01]  /*a9c0*/  LOP3.LUT R36, R36, 0xff0000, R85, 0xf8, !PT ;  /* 0x00ff000024247812 */ /* 0x000fe200078ef855 */
[-C--:B------:R-:W-:Y:S01]  /*a9d0*/  FFMA.FTZ R38, R38, R55.reuse, -R127 ;  /* 0x0000003726267223 */ /* 0x080fe2000001087f */
[----:B------:R-:W-:Y:S01]  /*a9e0*/  FFMA.FTZ R43, R43, R55, R126 ;  /* 0x000000372b2b7223 */ /* 0x000fe2000001007e */
[----:B------:R-:W-:Y:S01]  /*a9f0*/  HADD2.F32 R53, -RZ, R52.H1_H1 ;  /* 0x30000034ff357230 */ /* 0x000fe20000004100 */
[----:B------:R-:W-:Y:S01]  /*aa00*/  F2FP.F16.E4M3.UNPACK_B R159, R159 ;  /* 0x0000009fff9f723e */ /* 0x000fe200020006ff */
[----:B------:R-:W-:Y:S01]  /*aa10*/  HADD2.F32 R85, -RZ, R54.H1_H1 ;  /* 0x30000036ff557230 */ /* 0x000fe20000004100 */
[----:B------:R-:W-:Y:S02]  /*aa20*/  F2FP.F16.E4M3.UNPACK_B R55, R51 ;  /* 0x00000033ff37723e */ /* 0x000fe400020006ff */
[----:B------:R-:W-:Y:S01]  /*aa30*/  F2FP.F16.E4M3.UNPACK_B R54, R50 ;  /* 0x00000032ff36723e */ /* 0x000fe200020006ff */
[-C--:B------:R-:W-:Y:S01]  /*aa40*/  FMUL.FTZ R126, R53, R84.reuse ;  /* 0x00000054357e7220 */ /* 0x080fe20000410000 */
[----:B------:R-:W-:Y:S01]  /*aa50*/  F2FP.F16.E4M3.UNPACK_B R161, R161 ;  /* 0x000000a1ffa1723e */ /* 0x000fe200020006ff */
[----:B------:R-:W-:Y:S01]  /*aa60*/  FMUL.FTZ R50, R85, R84 ;  /* 0x0000005455327220 */ /* 0x000fe20000410000 */
[----:B------:R-:W-:-:S02]  /*aa70*/  HADD2.F32 R87, -RZ, R159.H0_H0 ;  /* 0x2000009fff577230 */ /* 0x000fc40000004100 */
[----:B------:R-:W-:Y:S02]  /*aa80*/  HADD2.F32 R84, -RZ, R55.H0_H0 ;  /* 0x20000037ff547230 */ /* 0x000fe40000004100 */
[-C--:B------:R-:W-:Y:S01]  /*aa90*/  FFMA.FTZ R51, R53, R86.reuse, -R50 ;  /* 0x0000005635337223 */ /* 0x080fe20000010832 */
[----:B------:R-:W-:Y:S02]  /*aaa0*/  HADD2.F32 R52, -RZ, R54.H0_H0 ;  /* 0x20000036ff347230 */ /* 0x000fe40000004100 */
[----:B------:R-:W-:Y:S01]  /*aab0*/  FFMA.FTZ R50, R85, R86, R126 ;  /* 0x0000005655327223 */ /* 0x000fe2000001007e */
[----:B------:R-:W-:Y:S02]  /*aac0*/  HADD2.F32 R53, -RZ, R161.H0_H0 ;  /* 0x200000a1ff357230 */ /* 0x000fe40000004100 */
[-C--:B------:R-:W-:Y:S01]  /*aad0*/  FMUL.FTZ R127, R84, R87.reuse ;  /* 0x00000057547f7220 */ /* 0x080fe20000410000 */
[----:B------:R-:W-:Y:S02]  /*aae0*/  HADD2.F32 R159, -RZ, R159.H1_H1 ;  /* 0x3000009fff9f7230 */ /* 0x000fe40000004100 */
[----:B------:R-:W-:Y:S01]  /*aaf0*/  FMUL.FTZ R87, R52, R87 ;  /* 0x0000005734577220 */ /* 0x000fe20000410000 */
[----:B------:R-:W-:-:S02]  /*ab00*/  HADD2.F32 R85, -RZ, R55.H1_H1 ;  /* 0x30000037ff557230 */ /* 0x000fc40000004100 */
[-C--:B------:R-:W-:Y:S01]  /*ab10*/  FFMA.FTZ R52, R52, R53.reuse, -R127 ;  /* 0x0000003534347223 */ /* 0x080fe2000001087f */
[----:B------:R-:W-:Y:S01]  /*ab20*/  HADD2.F32 R54, -RZ, R54.H1_H1 ;  /* 0x30000036ff367230 */ /* 0x000fe20000004100 */
[----:B------:R-:W-:Y:S01]  /*ab30*/  F2FP.F16.E4M3.UNPACK_B R127, R160.H1 ;  /* 0x000000a0ff7f723e */ /* 0x000fe200030006ff */
[----:B------:R-:W-:Y:S01]  /*ab40*/  HADD2.F32 R161, -RZ, R161.H1_H1 ;  /* 0x300000a1ffa17230 */ /* 0x000fe20000004100 */
[----:B------:R-:W-:Y:S01]  /*ab50*/  F2FP.F16.E4M3.UNPACK_B R86, R42.H1 ;  /* 0x0000002aff56723e */ /* 0x000fe200030006ff */
[----:B------:R-:W-:Y:S01]  /*ab60*/  FFMA.FTZ R53, R84, R53, R87 ;  /* 0x0000003554357223 */ /* 0x000fe20000010057 */
[-C--:B------:R-:W-:Y:S01]  /*ab70*/  FMUL.FTZ R55, R85, R159.reuse ;  /* 0x0000009f55377220 */ /* 0x080fe20000410000 */
[----:B------:R-:W-:Y:S01]  /*ab80*/  FMUL.FTZ R164, R54, R159 ;  /* 0x0000009f36a47220 */ /* 0x000fe20000410000 */
[----:B------:R-:W-:Y:S01]  /*ab90*/  F2FP.F16.E4M3.UNPACK_B R126, R162.H1 ;  /* 0x000000a2ff7e723e */ /* 0x000fe200030006ff */
[----:B------:R-:W-:Y:S01]  /*aba0*/  HADD2.F32 R166, -RZ, R127.H0_H0 ;  /* 0x2000007fffa67230 */ /* 0x000fe20000004100 */
[----:B------:R-:W-:Y:S01]  /*abb0*/  F2FP.F16.E4M3.UNPACK_B R84, R41.H1 ;  /* 0x00000029ff54723e */ /* 0x000fe200030006ff */
[----:B------:R-:W-:-:S02]  /*abc0*/  HADD2.F32 R87, -RZ, R86.H0_H0 ;  /* 0x20000056ff577230 */ /* 0x000fc40000004100 */
[-C--:B------:R-:W-:Y:S01]  /*abd0*/  FFMA.FTZ R55, R54, R161.reuse, -R55 ;  /* 0x000000a136377223 */ /* 0x080fe20000010837 */
[----:B------:R-:W-:Y:S01]  /*abe0*/  FFMA.FTZ R54, R85, R161, R164 ;  /* 0x000000a155367223 */ /* 0x000fe200000100a4 */
[----:B------:R-:W-:Y:S01]  /*abf0*/  HADD2.F32 R164, -RZ, R126.H0_H0 ;  /* 0x2000007effa47230 */ /* 0x000fe20000004100 */
[----:B------:R-:W-:Y:S01]  /*ac00*/  F2FP.F16.E4M3.UNPACK_B R160, R160 ;  /* 0x000000a0ffa0723e */ /* 0x000fe200020006ff */
[----:B------:R-:W-:Y:S02]  /*ac10*/  HADD2.F32 R85, -RZ, R84.H0_H0 ;  /* 0x20000054ff557230 */ /* 0x000fe40000004100 */
[-C--:B------:R-:W-:Y:S01]  /*ac20*/  FMUL.FTZ R168, R87, R166.reuse ;  /* 0x000000a657a87220 */ /* 0x080fe20000410000 */
[----:B------:R-:W-:Y:S01]  /*ac30*/  HADD2.F32 R127, -RZ, R127.H1_H1 ;  /* 0x3000007fff7f7230 */ /* 0x000fe20000004100 */
[----:B------:R-:W-:Y:S01]  /*ac40*/  F2FP.F16.E4M3.UNPACK_B R41, R41 ;  /* 0x00000029ff29723e */ /* 0x000fe200020006ff */
[----:B------:R-:W-:Y:S02]  /*ac50*/  HADD2.F32 R86, -RZ, R86.H1_H1 ;  /* 0x30000056ff567230 */ /* 0x000fe40000004100 */
[C---:B------:R-:W-:Y:S01]  /*ac60*/  FMUL.FTZ R166, R85.reuse, R166 ;  /* 0x000000a655a67220 */ /* 0x040fe20000410000 */
[----:B------:R-:W-:Y:S01]  /*ac70*/  FFMA.FTZ R168, R85, R164, -R168 ;  /* 0x000000a455a87223 */ /* 0x000fe200000108a8 */
[----:B------:R-:W-:Y:S01]  /*ac80*/  HADD2.F32 R84, -RZ, R84.H1_H1 ;  /* 0x30000054ff547230 */ /* 0x000fe20000004100 */
[----:B------:R-:W-:Y:S01]  /*ac90*/  F2FP.F16.E4M3.UNPACK_B R162, R162 ;  /* 0x000000a2ffa2723e */ /* 0x000fe200020006ff */
[----:B------:R-:W-:-:S02]  /*aca0*/  HADD2.F32 R85, -RZ, R126.H1_H1 ;  /* 0x3000007eff557230 */ /* 0x000fc40000004100 */
[-C--:B------:R-:W-:Y:S01]  /*acb0*/  FMUL.FTZ R159, R86, R127.reuse ;  /* 0x0000007f569f7220 */ /* 0x080fe20000410000 */
[----:B------:R-:W-:Y:S01]  /*acc0*/  FFMA.FTZ R166, R87, R164, R166 ;  /* 0x000000a457a67223 */ /* 0x000fe200000100a6 */
[C---:B------:R-:W-:Y:S01]  /*acd0*/  FMUL.FTZ R127, R84.reuse, R127 ;  /* 0x0000007f547f7220 */ /* 0x040fe20000410000 */
[--C-:B------:R-:W-:Y:S02]  /*ace0*/  HADD2.F32 R87, -RZ, R160.reuse.H0_H0 ;  /* 0x200000a0ff577230 */ /* 0x100fe40000004100 */
[-C--:B------:R-:W-:Y:S01]  /*acf0*/  FFMA.FTZ R159, R84, R85.reuse, -R159 ;  /* 0x00000055549f7223 */ /* 0x080fe2000001089f */
[----:B------:R-:W-:Y:S01]  /*ad00*/  F2FP.F16.E4M3.UNPACK_B R84, R42 ;  /* 0x0000002aff54723e */ /* 0x000fe200020006ff */
[----:B------:R-:W-:Y:S01]  /*ad10*/  FFMA.FTZ R161, R86, R85, R127 ;  /* 0x0000005556a17223 */ /* 0x000fe2000001007f */
[----:B------:R-:W-:Y:S01]  /*ad20*/  HADD2.F32 R42, -RZ, R41.H0_H0 ;  /* 0x20000029ff2a7230 */ /* 0x000fe20000004100 */
[----:B------:R-:W-:Y:S01]  /*ad30*/  F2FP.SATFINITE.E4M3.F32.PACK_AB_MERGE_C R38, R51, R38, RZ ;  /* 0x000000263326723e */ /* 0x000fe200048070ff */
[----:B------:R-:W-:Y:S01]  /*ad40*/  HADD2.F32 R160, -RZ, R160.H1_H1 ;  /* 0x300000a0ffa07230 */ /* 0x000fe20000004100 */
[----:B------:R-:W-:Y:S01]  /*ad50*/  F2FP.F16.E4M3.UNPACK_B R51, R40 ;  /* 0x00000028ff33723e */ /* 0x000fe200020006ff */
[----:B------:R-:W-:-:S02]  /*ad60*/  HADD2.F32 R85, -RZ, R84.H0_H0 ;  /* 0x20000054ff557230 */ /* 0x000fc40000004100 */
[CC--:B------:R-:W-:Y:S01]  /*ad70*/  FMUL.FTZ R126, R42.reuse, R87.reuse ;  /* 0x000000572a7e7220 */ /* 0x0c0fe20000410000 */
[----:B------:R-:W-:Y:S01]  /*ad80*/  HADD2.F32 R41, -RZ, R41.H1_H1 ;  /* 0x30000029ff297230 */ /* 0x000fe20000004100 */
[----:B------:R-:W-:Y:S01]  /*ad90*/  F2FP.SATFINITE.E4M3.F32.PACK_AB_MERGE_C R161, R161, R166, RZ ;  /* 0x000000a6a1a1723e */ /* 0x000fe200048070ff */
[----:B------:R-:W-:Y:S02]  /*ada0*/  HADD2.F32 R86, -RZ, R162.H0_H0 ;  /* 0x200000a2ff567230 */ /* 0x000fe40000004100 */
[----:B------:R-:W-:Y:S01]  /*adb0*/  FMUL.FTZ R127, R85, R87 ;  /* 0x00000057557f7220 */ /* 0x000fe20000410000 */
[----:B------:R-:W-:Y:S02]  /*adc0*/  HADD2.F32 R84, -RZ, R84.H1_H1 ;  /* 0x30000054ff547230 */ /* 0x000fe40000004100 */
[----:B------:R-:W-:Y:S01]  /*add0*/  FMUL.FTZ R87, R41, R160 ;  /* 0x000000a029577220 */ /* 0x000fe20000410000 */
[----:B------:R-:W-:Y:S02]  /*ade0*/  HADD2.F32 R162, -RZ, R162.H1_H1 ;  /* 0x300000a2ffa27230 */ /* 0x000fe40000004100 */
[----:B------:R-:W-:Y:S01]  /*adf0*/  FFMA.FTZ R127, R42, R86, -R127 ;  /* 0x000000562a7f7223 */ /* 0x000fe2000001087f */
[----:B------:R-:W-:Y:S01]  /*ae00*/  F2FP.SATFINITE.E4M3.F32.PACK_AB_MERGE_C R42, R50, R43, RZ ;  /* 0x0000002b322a723e */ /* 0x000fe200048070ff */
[C---:B------:R-:W-:Y:S01]  /*ae10*/  FMUL.FTZ R164, R84.reuse, R160 ;  /* 0x000000a054a47220 */ /* 0x040fe20000410000 */
[----:B------:R-:W-:Y:S01]  /*ae20*/  F2FP.SATFINITE.E4M3.F32.PACK_AB_MERGE_C R43, R55, R52, R38 ;  /* 0x00000034372b723e */ /* 0x000fe20004807026 */
[----:B------:R-:W-:Y:S01]  /*ae30*/  FFMA.FTZ R87, R84, R162, R87 ;  /* 0x000000a254577223 */ /* 0x000fe20000010057 */
[----:B------:R-:W-:Y:S01]  /*ae40*/  F2FP.F16.E4M3.UNPACK_B R84, R37 ;  /* 0x00000025ff54723e */ /* 0x000fe200020006ff */
[----:B------:R-:W-:Y:S01]  /*ae50*/  FFMA.FTZ R126, R85, R86, R126 ;  /* 0x00000056557e7223 */ /* 0x000fe2000001007e */
[----:B------:R-:W-:Y:S01]  /*ae60*/  F2FP.F16.E4M3.UNPACK_B R52, R36 ;  /* 0x00000024ff34723e */ /* 0x000fe200020006ff */
[----:B------:R-:W-:Y:S01]  /*ae70*/  HADD2.F32 R50, -RZ, R51.H0_H0 ;  /* 0x20000033ff327230 */ /* 0x000fe20000004100 */
[----:B------:R-:W-:Y:S01]  /*ae80*/  F2FP.SATFINITE.E4M3.F32.PACK_AB_MERGE_C R42, R54, R53, R42 ;  /* 0x00000035362a723e */ /* 0x000fe2000480702a */
[----:B------:R-:W-:Y:S01]  /*ae90*/  HADD2.F32 R53, -RZ, R84.H0_H0 ;  /* 0x20000054ff357230 */ /* 0x000fe20000004100 */
[----:B------:R-:W-:Y:S01]  /*aea0*/  F2FP.F16.E4M3.UNPACK_B R54, R14 ;  /* 0x0000000eff36723e */ /* 0x000fe200020006ff */
[----:B------:R-:W-:Y:S01]  /*aeb0*/  HADD2.F32 R85, -RZ, R52.H0_H0 ;  /* 0x20000034ff557230 */ /* 0x000fe20000004100 */
[----:B------:R-:W-:Y:S01]  /*aec0*/  F2FP.SATFINITE.E4M3.F32.PACK_AB_MERGE_C R38, R87, R126, R161 ;  /* 0x0000007e5726723e */ /* 0x000fe200048070a1 */
[----:B------:R-:W-:Y:S01]  /*aed0*/  HADD2.F32 R84, -RZ, R84.H1_H1 ;  /* 0x30000054ff547230 */ /* 0x000fe20000004100 */
[----:B------:R-:W-:Y:S01]  /*aee0*/  F2FP.F16.E4M3.UNPACK_B R40, R40.H1 ;  /* 0x00000028ff28723e */ /* 0x000fe200030006ff */
[----:B------:R-:W-:-:S02]  /*aef0*/  HADD2.F32 R55, -RZ, R54.H0_H0 ;  /* 0x20000036ff377230 */ /* 0x000fc40000004100 */
[CC--:B------:R-:W-:Y:S01]  /*af00*/  FMUL.FTZ R87, R53.reuse, R85.reuse ;  /* 0x0000005535577220 */ /* 0x0c0fe20000410000 */
[C---:B------:R-:W-:Y:S01]  /*af10*/  FMUL.FTZ R86, R50.reuse, R85 ;  /* 0x0000005532567220 */ /* 0x040fe20000410000 */
[----:B------:R-:W-:Y:S01]  /*af20*/  HADD2.F32 R85, -RZ, R52.H1_H1 ;  /* 0x30000034ff557230 */ /* 0x000fe20000004100 */
[----:B------:R-:W-:Y:S01]  /*af30*/  F2FP.F16.E4M3.UNPACK_B R14, R14.H1 ;  /* 0x0000000eff0e723e */ /* 0x000fe200030006ff */
[----:B------:R-:W-:Y:S02]  /*af40*/  HADD2.F32 R52, -RZ, R51.H1_H1 ;  /* 0x30000033ff347230 */ /* 0x000fe40000004100 */
[-C--:B------:R-:W-:Y:S01]  /*af50*/  FFMA.FTZ R50, R50, R55.reuse, -R87 ;  /* 0x0000003732327223 */ /* 0x080fe20000010857 */
[----:B------:R-:W-:Y:S01]  /*af60*/  FFMA.FTZ R51, R53, R55, R86 ;  /* 0x0000003735337223 */ /* 0x000fe20000010056 */
[----:B------:R-:W-:Y:S02]  /*af70*/  HADD2.F32 R53, -RZ, R54.H1_H1 ;  /* 0x30000036ff357230 */ /* 0x000fe40000004100 */
[-C--:B------:R-:W-:Y:S01]  /*af80*/  FMUL.FTZ R55, R84, R85.reuse ;  /* 0x0000005554377220 */ /* 0x080fe20000410000 */
[C---:B------:R-:W-:Y:S01]  /*af90*/  FMUL.FTZ R87, R52.reuse, R85 ;  /* 0x0000005534577220 */ /* 0x040fe20000410000 */
[----:B------:R-:W-:Y:S01]  /*afa0*/  F2FP.F16.E4M3.UNPACK_B R54, R37.H1 ;  /* 0x00000025ff36723e */ /* 0x000fe200030006ff */
[----:B------:R-:W-:Y:S01]  /*afb0*/  FFMA.FTZ R164, R41, R162, -R164 ;  /* 0x000000a229a47223 */ /* 0x000fe200000108a4 */
[----:B------:R-:W-:Y:S01]  /*afc0*/  F2FP.F16.E4M3.UNPACK_B R85, R36.H1 ;  /* 0x00000024ff55723e */ /* 0x000fe200030006ff */
[-C--:B------:R-:W-:Y:S01]  /*afd0*/  FFMA.FTZ R37, R52, R53.reuse, -R55 ;  /* 0x0000003534257223 */ /* 0x080fe20000010837 */
[----:B------:R-:W-:Y:S01]  /*afe0*/  FFMA.FTZ R36, R84, R53, R87 ;  /* 0x0000003554247223 */ /* 0x000fe20000010057 */
[----:B------:R-:W-:Y:S01]  /*aff0*/  HADD2.F32 R55, -RZ, R54.H0_H0 ;  /* 0x20000036ff377230 */ /* 0x000fe20000004100 */
[-C--:B------:R-:W-:Y:S01]  /*b000*/  F2FP.F16.E4M3.UNPACK_B R160, R13.reuse.H1 ;  /* 0x0000000dffa0723e */ /* 0x080fe200030006ff */
[----:B------:R-:W-:Y:S01]  /*b010*/  HADD2.F32 R84, -RZ, R85.H0_H0 ;  /* 0x20000055ff547230 */ /* 0x000fe20000004100 */
[----:B------:R-:W-:Y:S01]  /*b020*/  F2FP.SATFINITE.E4M3.F32.PACK_AB_MERGE_C R41, R159, R168, RZ ;  /* 0x000000a89f29723e */ /* 0x000fe200048070ff */
[--C-:B------:R-:W-:Y:S01]  /*b030*/  HADD2.F32 R52, -RZ, R40.reuse.H0_H0 ;  /* 0x20000028ff347230 */ /* 0x100fe20000004100 */
[----:B------:R-:W-:Y:S01]  /*b040*/  F2FP.F16.E4M3.UNPACK_B R159, R13 ;  /* 0x0000000dff9f723e */ /* 0x000fe200020006ff */
[----:B------:R-:W-:-:S02]  /*b050*/  HADD2.F32 R53, -RZ, R40.H1_H1 ;  /* 0x30000028ff357230 */ /* 0x000fc40000004100 */
[CC--:B------:R-:W-:Y:S01]  /*b060*/  FMUL.FTZ R87, R55.reuse, R84.reuse ;  /* 0x0000005437577220 */ /* 0x0c0fe20000410000 */
[----:B------:R-:W-:Y:S02]  /*b070*/  HADD2.F32 R40, -RZ, R14.H0_H0 ;  /* 0x2000000eff287230 */ /* 0x000fe40000004100 */
[----:B------:R-:W-:Y:S01]  /*b080*/  FMUL.FTZ R84, R52, R84 ;  /* 0x0000005434547220 */ /* 0x000fe20000410000 */
[----:B------:R-:W-:Y:S01]  /*b090*/  HADD2.F32 R54, -RZ, R54.H1_H1 ;  /* 0x30000036ff367230 */ /* 0x000fe20000004100 */
[----:B------:R-:W-:Y:S01]  /*b0a0*/  F2FP.F16.E4M3.UNPACK_B R13, R12 ;  /* 0x0000000cff0d723e */ /* 0x000fe200020006ff */
[----:B------:R-:W-:Y:S01]  /*b0b0*/  HADD2.F32 R86, -RZ, R85.H1_H1 ;  /* 0x30000055ff567230 */ /* 0x000fe20000004100 */
[----:B------:R-:W-:Y:S01]  /*b0c0*/  F2FP.SATFINITE.E4M3.F32.PACK_AB_MERGE_C R41, R164, R127, R41 ;  /* 0x0000007fa429723e */ /* 0x000fe20004807029 */
[----:B------:R-:W-:Y:S02]  /*b0d0*/  HADD2.F32 R85, -RZ, R14.H1_H1 ;  /* 0x3000000eff557230 */ /* 0x000fe40000004100 */
[-C--:B------:R-:W-:Y:S01]  /*b0e0*/  FFMA.FTZ R14, R52, R40.reuse, -R87 ;  /* 0x00000028340e7223 */ /* 0x080fe20000010857 */
[----:B------:R-:W-:Y:S01]  /*b0f0*/  FFMA.FTZ R40, R55, R40, R84 ;  /* 0x0000002837287223 */ /* 0x000fe20000010054 */
[-C--:B------:R-:W-:Y:S01]  /*b100*/  FMUL.FTZ R126, R54, R86.reuse ;  /* 0x00000056367e7220 */ /* 0x080fe20000410000 */
[----:B------:R-:W-:Y:S01]  /*b110*/  FMUL.FTZ R55, R53, R86 ;  /* 0x0000005635377220 */ /* 0x000fe20000410000 */
[----:B------:R-:W-:Y:S01]  /*b120*/  F2FP.F16.E4M3.UNPACK_B R52, R15 ;  /* 0x0000000fff34723e */ /* 0x000fe200020006ff */
[----:B------:R-:W-:-:S02]  /*b130*/  HADD2.F32 R163, -RZ, R160.H0_H0 ;  /* 0x200000a0ffa37230 */ /* 0x000fc40000004100 */
[-C--:B------:R-:W-:Y:S01]  /*b140*/  FFMA.FTZ R53, R53, R85.reuse, -R126 ;  /* 0x0000005535357223 */ /* 0x080fe2000001087e */
[----:B------:R-:W-:Y:S01]  /*b150*/  FFMA.FTZ R55, R54, R85, R55 ;  /* 0x0000005536377223 */ /* 0x000fe20000010037 */
[----:B------:R-:W-:Y:S01]  /*b160*/  F2FP.F16.E4M3.UNPACK_B R85, R39.H1 ;  /* 0x00000027ff55723e */ /* 0x000fe200030006ff */
[----:B------:R-:W-:Y:S01]  /*b170*/  HADD2.F32 R161, -RZ, R159.H0_H0 ;  /* 0x2000009fffa17230 */ /* 0x000fe20000004100 */
[----:B------:R-:W-:Y:S01]  /*b180*/  F2FP.F16.E4M3.UNPACK_B R15, R15.H1 ;  /* 0x0000000fff0f723e */ /* 0x000fe200030006ff */
[----:B------:R-:W-:Y:S01]  /*b190*/  HADD2.F32 R160, -RZ, R160.H1_H1 ;  /* 0x300000a0ffa07230 */ /* 0x000fe20000004100 */
[----:B------:R-:W-:Y:S01]  /*b1a0*/  F2FP.F16.E4M3.UNPACK_B R87, R12.H1 ;  /* 0x0000000cff57723e */ /* 0x000fe200030006ff */
[----:B------:R-:W-:Y:S01]  /*b1b0*/  HADD2.F32 R12, -RZ, R85.H0_H0 ;  /* 0x20000055ff0c7230 */ /* 0x000fe20000004100 */
[----:B------:R-:W-:Y:S01]  /*b1c0*/  F2FP.F16.E4M3.UNPACK_B R84, R39 ;  /* 0x00000027ff54723e */ /* 0x000fe200020006ff */
[----:B------:R-:W-:Y:S01]  /*b1d0*/  HADD2.F32 R54, -RZ, R15.H0_H0 ;  /* 0x2000000fff367230 */ /* 0x000fe20000004100 */
[----:B------:R-:W-:Y:S01]  /*b1e0*/  F2FP.SATFINITE.E4M3.F32.PACK_AB_MERGE_C R14, R53, R14, RZ ;  /* 0x0000000e350e723e */ /* 0x000fe200048070ff */
[----:B------:R-:W-:-:S02]  /*b1f0*/  HADD2.F32 R127, -RZ, R87.H0_H0 ;  /* 0x20000057ff7f7230 */ /* 0x000fc40000004100 */
[-C--:B------:R-:W-:Y:S01]  /*b200*/  FMUL.FTZ R165, R12, R163.reuse ;  /* 0x000000a30ca57220 */ /* 0x080fe20000410000 */
[----:B------:R-:W-:Y:S02]  /*b210*/  HADD2.F32 R86, -RZ, R84.H0_H0 ;  /* 0x20000054ff567230 */ /* 0x000fe40000004100 */
[C---:B------:R-:W-:Y:S01]  /*b220*/  FMUL.FTZ R163, R54.reuse, R163 ;  /* 0x000000a336a37220 */ /* 0x040fe20000410000 */
[----:B------:R-:W-:Y:S02]  /*b230*/  HADD2.F32 R85, -RZ, R85.H1_H1 ;  /* 0x30000055ff557230 */ /* 0x000fe40000004100 */
[-C--:B------:R-:W-:Y:S01]  /*b240*/  FFMA.FTZ R165, R54, R127.reuse, -R165 ;  /* 0x0000007f36a57223 */ /* 0x080fe200000108a5 */
[----:B------:R-:W-:Y:S02]  /*b250*/  HADD2.F32 R15, -RZ, R15.H1_H1 ;  /* 0x3000000fff0f7230 */ /* 0x000fe40000004100 */
[----:B------:R-:W-:Y:S01]  /*b260*/  FFMA.FTZ R163, R12, R127, R163 ;  /* 0x0000007f0ca37223 */ /* 0x000fe200000100a3 */
[----:B------:R-:W-:-:S02]  /*b270*/  HADD2.F32 R39, -RZ, R52.H0_H0 ;  /* 0x20000034ff277230 */ /* 0x000fc40000004100 */
[-C--:B------:R-:W-:Y:S01]  /*b280*/  FMUL.FTZ R162, R86, R161.reuse ;  /* 0x000000a156a27220 */ /* 0x080fe20000410000 */
[----:B------:R-:W-:Y:S02]  /*b290*/  HADD2.F32 R126, -RZ, R13.H0_H0 ;  /* 0x2000000dff7e7230 */ /* 0x000fe40000004100 */
[-C--:B------:R-:W-:Y:S01]  /*b2a0*/  FMUL.FTZ R54, R85, R160.reuse ;  /* 0x000000a055367220 */ /* 0x080fe20000410000 */
[----:B------:R-:W-:Y:S02]  /*b2b0*/  HADD2.F32 R84, -RZ, R84.H1_H1 ;  /* 0x30000054ff547230 */ /* 0x000fe40000004100 */
[----:B------:R-:W-:Y:S01]  /*b2c0*/  FMUL.FTZ R160, R15, R160 ;  /* 0x000000a00fa07220 */ /* 0x000fe20000410000 */
[----:B------:R-:W-:Y:S02]  /*b2d0*/  HADD2.F32 R159, -RZ, R159.H1_H1 ;  /* 0x3000009fff9f7230 */ /* 0x000fe40000004100 */
[----:B------:R-:W-:Y:S01]  /*b2e0*/  FMUL.FTZ R161, R39, R161 ;  /* 0x000000a127a17220 */ /* 0x000fe20000410000 */
[----:B------:R-:W-:-:S02]  /*b2f0*/  HADD2.F32 R12, -RZ, R87.H1_H1 ;  /* 0x30000057ff0c7230 */ /* 0x000fc40000004100 */
[----:B------:R-:W-:Y:S01]  /*b300*/  FFMA.FTZ R162, R39, R126, -R162 ;  /* 0x0000007e27a27223 */ /* 0x000fe200000108a2 */
[----:B------:R-:W-:Y:S02]  /*b310*/  HADD2.F32 R52, -RZ, R52.H1_H1 ;  /* 0x30000034ff347230 */ /* 0x000fe40000004100 */
[-C--:B------:R-:W-:Y:S01]  /*b320*/  FMUL.FTZ R39, R84, R159.reuse ;  /* 0x0000009f54277220 */ /* 0x080fe20000410000 */
[----:B------:R-:W-:Y:S02]  /*b330*/  HADD2.F32 R13, -RZ, R13.H1_H1 ;  /* 0x3000000dff0d7230 */ /* 0x000fe40000004100 */
[-C--:B------:R-:W-:Y:S01]  /*b340*/  FFMA.FTZ R54, R15, R12.reuse, -R54 ;  /* 0x0000000c0f367223 */ /* 0x080fe20000010836 */
[----:B------:R-:W-:Y:S01]  /*b350*/  FFMA.FTZ R160, R85, R12, R160 ;  /* 0x0000000c55a07223 */ /* 0x000fe200000100a0 */
[----:B------:R-:W-:Y:S01]  /*b360*/  FMUL.FTZ R159, R52, R159 ;  /* 0x0000009f349f7220 */ /* 0x000fe20000410000 */
[----:B------:R-:W-:Y:S01]  /*b370*/  FFMA.FTZ R161, R86, R126, R161 ;  /* 0x0000007e56a17223 */ /* 0x000fe200000100a1 */
[----:B------:R-:W-:Y:S01]  /*b380*/  FFMA.FTZ R39, R52, R13, -R39 ;  /* 0x0000000d34277223 */ /* 0x000fe20000010827 */
[----:B------:R-:W-:Y:S01]  /*b390*/  F2FP.SATFINITE.E4M3.F32.PACK_AB_MERGE_C R54, R54, R165, RZ ;  /* 0x000000a53636723e */ /* 0x000fe200048070ff */
[----:B------:R-:W-:Y:S01]  /*b3a0*/  FFMA.FTZ R84, R84, R13, R159 ;  /* 0x0000000d54547223 */ /* 0x000fe2000001009f */
[----:B------:R-:W-:Y:S01]  /*b3b0*/  F2FP.SATFINITE.E4M3.F32.PACK_AB_MERGE_C R40, R55, R40, RZ ;  /* 0x000000283728723e */ /* 0x000fe200048070ff */
[----:B------:R-:W-:Y:S01]  /*b3c0*/  IMAD.MOV.U32 R12, RZ, RZ, R43 ;  /* 0x000000ffff0c7224 */ /* 0x000fe200078e002b */
[----:B------:R-:W-:-:S02]  /*b3d0*/  F2FP.SATFINITE.E4M3.F32.PACK_AB_MERGE_C R160, R160, R163, RZ ;  /* 0x000000a3a0a0723e */ /* 0x000fc400048070ff */
[----:B------:R-:W-:Y:S01]  /*b3e0*/  F2FP.SATFINITE.E4M3.F32.PACK_AB_MERGE_C R13, R37, R50, R14 ;  /* 0x00000032250d723e */ /* 0x000fe2000480700e */
[----:B------:R-:W-:Y:S01]  /*b3f0*/  IMAD.MOV.U32 R14, RZ, RZ, R41 ;  /* 0x000000ffff0e7224 */ /* 0x000fe200078e0029 */
[----:B------:R-:W-:Y:S02]  /*b400*/  F2FP.SATFINITE.E4M3.F32.PACK_AB_MERGE_C R15, R39, R162, R54 ;  /* 0x000000a2270f723e */ /* 0x000fe40004807036 */
[----:B------:R-:W-:Y:S01]  /*b410*/  F2FP.SATFINITE.E4M3.F32.PACK_AB_MERGE_C R37, R36, R51, R40 ;  /* 0x000000332425723e */ /* 0x000fe20004807028 */
[----:B------:R-:W-:Y:S01]  /*b420*/  IMAD.MOV.U32 R36, RZ, RZ, R42 ;  /* 0x000000ffff247224 */ /* 0x000fe200078e002a */
[----:B------:R-:W-:-:S07]  /*b430*/  F2FP.SATFINITE.E4M3.F32.PACK_AB_MERGE_C R39, R84, R161, R160 ;  /* 0x000000a15427723e */ /* 0x000fce00048070a0 */
.L_x_516:
[----:B------:R-:W-:Y:S05]  /*b440*/  BSYNC B3 ;  /* 0x0000000000037941 */ /* 0x000fea0003800000 */
.L_x_515:
[----:B------:R-:W-:Y:S01]  /*b450*/  ISETP.GE.AND P3, PT, R11, R136, PT ;  /* 0x000000880b00720c */ /* 0x000fe20003f66270 */
[----:B0-----:R0:W-:-:S12]  /*b460*/  ST.E.128 desc[UR50][R48.64], R12 ;  /* 0x0000000c30007985 */ /* 0x0011d8000c101d32 */
[----:B------:R-:W-:-:S04]  /*b470*/  @!P3 IADD3 R40, P5, R156, R11, RZ ;  /* 0x0000000b9c28b210 */ /* 0x000fc80007fbe0ff */
[----:B------:R-:W-:-:S05]  /*b480*/  @!P3 LEA.HI.X.SX32 R41, R11, R154, 0x1, P5 ;  /* 0x0000009a0b29b211 */ /* 0x000fca00028f0eff */
[----:B--2---:R0:W-:Y:S04]  /*b490*/  @!P3 ST.E.128 desc[UR50][R40.64], R36 ;  /* 0x000000242800b985 */ /* 0x0041e8000c101d32 */
.L_x_514:
[----:B------:R-:W-:Y:S05]  /*b4a0*/  BSYNC B2 ;  /* 0x0000000000027941 */ /* 0x000fea0003800000 */
.L_x_513:
[----:B------:R-:W-:-:S13]  /*b4b0*/  ISETP.NE.AND P3, PT, R30, RZ, PT ;  /* 0x000000ff1e00720c */ /* 0x000fda0003f65270 */
[----:B------:R-:W-:Y:S05]  /*b4c0*/  @!P3 BRA `(.L_x_508) ;  /* 0x0000000c00d0b947 */ /* 0x000fea0003800000 */
[----:B0-----:R-:W5:Y:S04]  /*b4d0*/  LDL R36, [R1+0x30] ;  /* 0x0000300001247983 */ /* 0x001f680000100800 */
[----:B------:R-:W2:Y:S04]  /*b4e0*/  LDL R14, [R1+0x34] ;  /* 0x00003400010e7983 */ /* 0x000ea80000100800 */
[----:B------:R-:W2:Y:S01]  /*b4f0*/  LDL R15, [R1+0x38] ;  /* 0x00003800010f7983 */ /* 0x000ea20000100800 */
[----:B------:R-:W-:-:S04]  /*b500*/  ISETP.NE.AND P5, PT, R114, RZ, PT ;  /* 0x000000ff7200720c */ /* 0x000fc80003fa5270 */
        /* <DEDUP_REMOVED lines=23> */
[--C-:B------:R-:W-:Y:S01]  /*b680*/  SHF.R.U32.HI R43, RZ, 0x8, R81.reuse ;  /* 0x00000008ff2b7819 */ /* 0x100fe20000011651 */
[----:B0-----:R-:W-:Y:S01]  /*b690*/  IMAD.MOV.U32 R46, RZ, RZ, R12 ;  /* 0x000000ffff2e7224 */ /* 0x001fe200078e000c */
[----:B------:R-:W-:Y:S01]  /*b6a0*/  SHF.R.U32.HI R55, RZ, 0x10, R81 ;  /* 0x00000010ff377819 */ /* 0x000fe20000011651 */
[----:B--2---:R-:W-:Y:S01]  /*b6b0*/  IMAD.MOV.U32 R48, RZ, RZ, R36 ;  /* 0x000000ffff307224 */ /* 0x004fe200078e0024 */
[----:B------:R-:W-:Y:S01]  /*b6c0*/  LOP3.LUT R49, R81, 0xff0000ff, RZ, 0xc0, !PT ;  /* 0xff0000ff51317812 */ /* 0x000fe200078ec0ff */
[----:B------:R-:W-:Y:S01]  /*b6d0*/  IMAD.SHL.U32 R12, R43, 0x100, RZ ;  /* 0x000001002b0c7824 */ /* 0x000fe200078e00ff */
[----:B------:R-:W-:Y:S01]  /*b6e0*/  SHF.R.U32.HI R53, RZ, 0x8, R83 ;  /* 0x00000008ff357819 */ /* 0x000fe20000011653 */
[----:B------:R-:W-:Y:S01]  /*b6f0*/  IMAD.MOV.U32 R43, RZ, RZ, R14 ;  /* 0x000000ffff2b7224 */ /* 0x000fe200078e000e */
[----:B------:R-:W-:Y:S01]  /*b700*/  SHF.R.U32.HI R52, RZ, 0x8, R45 ;  /* 0x00000008ff347819 */ /* 0x000fe2000001162d */
[----:B------:R-:W-:Y:S01]  /*b710*/  IMAD.U32 R14, R55, 0x10000, RZ ;  /* 0x00010000370e7824 */ /* 0x000fe200078e00ff */
[----:B------:R-:W-:-:S02]  /*b720*/  SHF.R.U32.HI R50, RZ, 0x8, R47 ;  /* 0x00000008ff327819 */ /* 0x000fc4000001162f */
[----:B------:R-:W-:Y:S02]  /*b730*/  LOP3.LUT R49, R49, 0xff00, R12, 0xf8, !PT ;  /* 0x0000ff0031317812 */ /* 0x000fe400078ef80c */
[----:B------:R-:W-:Y:S01]  /*b740*/  SHF.R.U32.HI R81, RZ, 0x10, R83 ;  /* 0x00000010ff517819 */ /* 0x000fe20000011653 */
[----:B------:R-:W-:Y:S01]  /*b750*/  IMAD.SHL.U32 R36, R50, 0x100, RZ ;  /* 0x0000010032247824 */ /* 0x000fe200078e00ff */
[----:B------:R-:W-:Y:S02]  /*b760*/  LOP3.LUT R51, R83, 0xff0000ff, RZ, 0xc0, !PT ;  /* 0xff0000ff53337812 */ /* 0x000fe400078ec0ff */
[----:B------:R-:W-:Y:S02]  /*b770*/  SHF.R.U32.HI R80, RZ, 0x10, R45 ;  /* 0x00000010ff507819 */ /* 0x000fe4000001162d */
[----:B------:R-:W-:Y:S02]  /*b780*/  LOP3.LUT R44, R45, 0xff0000ff, RZ, 0xc0, !PT ;  /* 0xff0000ff2d2c7812 */ /* 0x000fe400078ec0ff */
[----:B------:R-:W-:Y:S01]  /*b790*/  MOV R42, R13 ;  /* 0x0000000d002a7202 */ /* 0x000fe20000000f00 */
[----:B------:R-:W-:Y:S01]  /*b7a0*/  IMAD.SHL.U32 R13, R52, 0x100, RZ ;  /* 0x00000100340d7824 */ /* 0x000fe200078e00ff */
[----:B------:R-:W-:-:S02]  /*b7b0*/  SHF.L.U32 R12, R53, 0x8, RZ ;  /* 0x00000008350c7819 */ /* 0x000fc400000006ff */
[----:B------:R-:W-:Y:S02]  /*b7c0*/  SHF.R.U32.HI R54, RZ, 0x10, R47 ;  /* 0x00000010ff367819 */ /* 0x000fe4000001162f */
[----:B------:R-:W-:Y:S02]  /*b7d0*/  LOP3.LUT R45, R47, 0xff0000ff, RZ, 0xc0, !PT ;  /* 0xff0000ff2f2d7812 */ /* 0x000fe400078ec0ff */
[----:B------:R-:W-:Y:S01]  /*b7e0*/  LOP3.LUT R14, R49, 0xff0000, R14, 0xf8, !PT ;  /* 0x00ff0000310e7812 */ /* 0x000fe200078ef80e */
[----:B------:R-:W-:Y:S01]  /*b7f0*/  IMAD.U32 R54, R54, 0x10000, RZ ;  /* 0x0001000036367824 */ /* 0x000fe200078e00ff */
[----:B------:R-:W-:Y:S02]  /*b800*/  F2FP.F16.E4M3.UNPACK_B R52, R153.H1 ;  /* 0x00000099ff34723e */ /* 0x000fe400030006ff */
[----:B------:R-:W-:Y:S02]  /*b810*/  F2FP.F16.E4M3.UNPACK_B R49, R48.H1 ;  /* 0x00000030ff31723e */ /* 0x000fe400030006ff */
[----:B------:R-:W-:-:S02]  /*b820*/  F2FP.F16.E4M3.UNPACK_B R47, R46.H1 ;  /* 0x0000002eff2f723e */ /* 0x000fc400030006ff */
[----:B------:R-:W-:Y:S01]  /*b830*/  LOP3.LUT R51, R51, 0xff00, R12, 0xf8, !PT ;  /* 0x0000ff0033337812 */ /* 0x000fe200078ef80c */
[----:B------:R-:W-:Y:S01]  /*b840*/  IMAD.U32 R12, R81, 0x10000, RZ ;  /* 0x00010000510c7824 */ /* 0x000fe200078e00ff */
[----:B------:R-:W-:Y:S01]  /*b850*/  LOP3.LUT R53, R44, 0xff00, R13, 0xf8, !PT ;  /* 0x0000ff002c357812 */ /* 0x000fe200078ef80d */
[----:B------:R-:W-:Y:S01]  /*b860*/  HADD2.F32 R13, -RZ, R52.H0_H0 ;  /* 0x20000034ff0d7230 */ /* 0x000fe20000004100 */
[----:B------:R-:W-:Y:S01]  /*b870*/  LOP3.LUT R55, R45, 0xff00, R36, 0xf8, !PT ;  /* 0x0000ff002d377812 */ /* 0x000fe200078ef824 */
[----:B------:R-:W-:Y:S01]  /*b880*/  HADD2.F32 R45, -RZ, R49.H0_H0 ;  /* 0x20000031ff2d7230 */ /* 0x000fe20000004100 */
[----:B------:R-:W-:Y:S01]  /*b890*/  F2FP.F16.E4M3.UNPACK_B R50, R157.H1 ;  /* 0x0000009dff32723e */ /* 0x000fe200030006ff */
[--C-:B------:R-:W-:Y:S01]  /*b8a0*/  HADD2.F32 R44, -RZ, R47.reuse.H0_H0 ;  /* 0x2000002fff2c7230 */ /* 0x100fe20000004100 */
[----:B------:R-:W-:Y:S01]  /*b8b0*/  LOP3.LUT R12, R51, 0xff0000, R12, 0xf8, !PT ;  /* 0x00ff0000330c7812 */ /* 0x000fe200078ef80c */
[----:B------:R-:W-:Y:S01]  /*b8c0*/  HADD2.F32 R47, -RZ, R47.H1_H1 ;  /* 0x3000002fff2f7230 */ /* 0x000fe20000004100 */
[----:B------:R-:W-:Y:S01]  /*b8d0*/  SHF.L.U32 R36, R80, 0x10, RZ ;  /* 0x0000001050247819 */ /* 0x000fe200000006ff */
[----:B------:R-:W-:-:S02]  /*b8e0*/  HADD2.F32 R51, -RZ, R50.H0_H0 ;  /* 0x20000032ff337230 */ /* 0x000fc40000004100 */
[-C--:B------:R-:W-:Y:S01]  /*b8f0*/  FMUL.FTZ R81, R45, R13.reuse ;  /* 0x0000000d2d517220 */ /* 0x080fe20000410000 */
[C---:B------:R-:W-:Y:S01]  /*b900*/  FMUL.FTZ R80, R44.reuse, R13 ;  /* 0x0000000d2c507220 */ /* 0x040fe20000410000 */
[----:B------:R-:W-:Y:S01]  /*b910*/  LOP3.LUT R36, R53, 0xff0000, R36, 0xf8, !PT ;  /* 0x00ff000035247812 */ /* 0x000fe200078ef824 */
[----:B------:R-:W-:Y:S02]  /*b920*/  HADD2.F32 R53, -RZ, R50.H1_H1 ;  /* 0x30000032ff357230 */ /* 0x000fe40000004100 */
[-C--:B------:R-:W-:Y:S01]  /*b930*/  FFMA.FTZ R44, R44, R51.reuse, -R81 ;  /* 0x000000332c2c7223 */ /* 0x080fe20000010851 */
[----:B------:R-:W-:Y:S01]  /*b940*/  FFMA.FTZ R45, R45, R51, R80 ;  /* 0x000000332d2d7223 */ /* 0x000fe20000010050 */
[----:B------:R-:W-:Y:S01]  /*b950*/  HADD2.F32 R51, -RZ, R52.H1_H1 ;  /* 0x30000034ff337230 */ /* 0x000fe20000004100 */
[----:B------:R-:W-:Y:S01]  /*b960*/  F2FP.F16.E4M3.UNPACK_B R153, R153 ;  /* 0x00000099ff99723e */ /* 0x000fe200020006ff */
[----:B------:R-:W-:Y:S01]  /*b970*/  HADD2.F32 R52, -RZ, R49.H1_H1 ;  /* 0x30000031ff347230 */ /* 0x000fe20000004100 */
[----:B------:R-:W-:-:S02]  /*b980*/  F2FP.F16.E4M3.UNPACK_B R49, R48 ;  /* 0x00000030ff31723e */ /* 0x000fc400020006ff */
[----:B------:R-:W-:Y:S02]  /*b990*/  F2FP.F16.E4M3.UNPACK_B R50, R46 ;  /* 0x0000002eff32723e */ /* 0x000fe400020006ff */
[----:B------:R-:W-:Y:S01]  /*b9a0*/  LOP3.LUT R13, R55, 0xff0000, R54, 0xf8, !PT ;  /* 0x00ff0000370d7812 */ /* 0x000fe200078ef836 */
[C---:B------:R-:W-:Y:S01]  /*b9b0*/  FMUL.FTZ R46, R52.reuse, R51 ;  /* 0x00000033342e7220 */ /* 0x040fe20000410000 */
[----:B------:R-:W-:Y:S01]  /*b9c0*/  F2FP.F16.E4M3.UNPACK_B R157, R157 ;  /* 0x0000009dff9d723e */ /* 0x000fe200020006ff */
[C---:B------:R-:W-:Y:S01]  /*b9d0*/  FMUL.FTZ R55, R47.reuse, R51 ;  /* 0x000000332f377220 */ /* 0x040fe20000410000 */
[----:B------:R-:W-:Y:S02]  /*b9e0*/  HADD2.F32 R54, -RZ, R153.H0_H0 ;  /* 0x20000099ff367230 */ /* 0x000fe40000004100 */
[-C--:B------:R-:W-:Y:S01]  /*b9f0*/  FFMA.FTZ R47, R47, R53.reuse, -R46 ;  /* 0x000000352f2f7223 */ /* 0x080fe2000001082e */
[----:B------:R-:W-:Y:S02]  /*ba00*/  HADD2.F32 R51, -RZ, R49.H0_H0 ;  /* 0x20000031ff337230 */ /* 0x000fe40000004100 */
[----:B------:R-:W-:Y:S01]  /*ba10*/  FFMA.FTZ R46, R52, R53, R55 ;  /* 0x00000035342e7223 */ /* 0x000fe20000010037 */
[----:B------:R-:W-:-:S02]  /*ba20*/  HADD2.F32 R48, -RZ, R50.H0_H0 ;  /* 0x20000032ff307230 */ /* 0x000fc40000004100 */
[----:B------:R-:W-:Y:S02]  /*ba30*/  HADD2.F32 R53, -RZ, R157.H0_H0 ;  /* 0x2000009dff357230 */ /* 0x000fe40000004100 */
[CC--:B------:R-:W-:Y:S01]  /*ba40*/  FMUL.FTZ R55, R51.reuse, R54.reuse ;  /* 0x0000003633377220 */ /* 0x0c0fe20000410000 */
[----:B------:R-:W-:Y:S02]  /*ba50*/  HADD2.F32 R153, -RZ, R153.H1_H1 ;  /* 0x30000099ff997230 */ /* 0x000fe40000004100 */
[C---:B------:R-:W-:Y:S01]  /*ba60*/  FMUL.FTZ R54, R48.reuse, R54 ;  /* 0x0000003630367220 */ /* 0x040fe20000410000 */
[----:B------:R-:W-:Y:S02]  /*ba70*/  HADD2.F32 R52, -RZ, R49.H1_H1 ;  /* 0x30000031ff347230 */ /* 0x000fe40000004100 */
[-C--:B------:R-:W-:Y:S01]  /*ba80*/  FFMA.FTZ R48, R48, R53.reuse, -R55 ;  /* 0x0000003530307223 */ /* 0x080fe20000010837 */
[----:B------:R-:W-:Y:S02]  /*ba90*/  HADD2.F32 R50, -RZ, R50.H1_H1 ;  /* 0x30000032ff327230 */ /* 0x000fe40000004100 */
[----:B------:R-:W-:Y:S01]  /*baa0*/  FFMA.FTZ R49, R51, R53, R54 ;  /* 0x0000003533317223 */ /* 0x000fe20000010036 */
[----:B------:R-:W-:-:S02]  /*bab0*/  HADD2.F32 R157, -RZ, R157.H1_H1 ;  /* 0x3000009dff9d7230 */ /* 0x000fc40000004100 */
[----:B------:R-:W-:Y:S01]  /*bac0*/  FMUL.FTZ R55, R52, R153 ;  /* 0x0000009934377220 */ /* 0x000fe20000410000 */
[----:B------:R-:W-:Y:S01]  /*bad0*/  F2FP.F16.E4M3.UNPACK_B R51, R155.H1 ;  /* 0x0000009bff33723e */ /* 0x000fe200030006ff */
[C---:B------:R-:W-:Y:S01]  /*bae0*/  FMUL.FTZ R153, R50.reuse, R153 ;  /* 0x0000009932997220 */ /* 0x040fe20000410000 */
[----:B------:R-:W-:Y:S01]  /*baf0*/  F2FP.F16.E4M3.UNPACK_B R53, R38.H1 ;  /* 0x00000026ff35723e */ /* 0x000fe200030006ff */
[----:B------:R-:W-:Y:S01]  /*bb00*/  FFMA.FTZ R83, R50, R157, -R55 ;  /* 0x0000009d32537223 */ /* 0x000fe20000010837 */
[----:B------:R-:W-:Y:S01]  /*bb10*/  F2FP.F16.E4M3.UNPACK_B R55, R158.H1 ;  /* 0x0000009eff37723e */ /* 0x000fe200030006ff */
[----:B------:R-:W-:Y:S01]  /*bb20*/  HADD2.F32 R80, -RZ, R51.H0_H0 ;  /* 0x20000033ff507230 */ /* 0x000fe20000004100 */
[----:B------:R-:W-:Y:S01]  /*bb30*/  F2FP.F16.E4M3.UNPACK_B R50, R43.H1 ;  /* 0x0000002bff32723e */ /* 0x000fe200030006ff */
[----:B------:R-:W-:Y:S02]  /*bb40*/  HADD2.F32 R54, -RZ, R53.H0_H0 ;  /* 0x20000035ff367230 */ /* 0x000fe40000004100 */
[----:B------:R-:W-:Y:S01]  /*bb50*/  FFMA.FTZ R82, R52, R157, R153 ;  /* 0x0000009d34527223 */ /* 0x000fe20000010099 */
[----:B------:R-:W-:Y:S01]  /*bb60*/  HADD2.F32 R81, -RZ, R51.H1_H1 ;  /* 0x30000033ff517230 */ /* 0x000fe20000004100 */
[----:B------:R-:W-:Y:S01]  /*bb70*/  F2FP.F16.E4M3.UNPACK_B R155, R155 ;  /* 0x0000009bff9b723e */ /* 0x000fe200020006ff */
[----:B------:R-:W-:-:S02]  /*bb80*/  HADD2.F32 R51, -RZ, R50.H0_H0 ;  /* 0x20000032ff337230 */ /* 0x000fc40000004100 */
[-C--:B------:R-:W-:Y:S01]  /*bb90*/  FMUL.FTZ R84, R54, R80.reuse ;  /* 0x0000005036547220 */ /* 0x080fe20000410000 */
[----:B------:R-:W-:Y:S01]  /*bba0*/  HADD2.F32 R52, -RZ, R55.H0_H0 ;  /* 0x20000037ff347230 */ /* 0x000fe20000004100 */
[----:B------:R-:W-:Y:S01]  /*bbb0*/  F2FP.F16.E4M3.UNPACK_B R43, R43 ;  /* 0x0000002bff2b723e */ /* 0x000fe200020006ff */
[----:B------:R-:W-:Y:S02]  /*bbc0*/  HADD2.F32 R53, -RZ, R53.H1_H1 ;  /* 0x30000035ff357230 */ /* 0x000fe40000004100 */
[C---:B------:R-:W-:Y:S01]  /*bbd0*/  FMUL.FTZ R85, R51.reuse, R80 ;  /* 0x0000005033557220 */ /* 0x040fe20000410000 */
[----:B------:R-:W-:Y:S02]  /*bbe0*/  HADD2.F32 R50, -RZ, R50.H1_H1 ;  /* 0x30000032ff327230 */ /* 0x000fe40000004100 */
[----:B------:R-:W-:Y:S01]  /*bbf0*/  FFMA.FTZ R84, R51, R52, -R84 ;  /* 0x0000003433547223 */ /* 0x000fe20000010854 */
[----:B------:R-:W-:Y:S02]  /*bc00*/  HADD2.F32 R55, -RZ, R55.H1_H1 ;  /* 0x30000037ff377230 */ /* 0x000fe40000004100 */
[CC--:B------:R-:W-:Y:S01]  /*bc10*/  FMUL.FTZ R51, R53.reuse, R81.reuse ;  /* 0x0000005135337220 */ /* 0x0c0fe20000410000 */
[----:B------:R-:W-:Y:S01]  /*bc20*/  F2FP.F16.E4M3.UNPACK_B R158, R158 ;  /* 0x0000009eff9e723e */ /* 0x000fe200020006ff */
[----:B------:R-:W-:Y:S01]  /*bc30*/  FMUL.FTZ R80, R50, R81 ;  /* 0x0000005132507220 */ /* 0x000fe20000410000 */
[----:B------:R-:W-:Y:S01]  /*bc40*/  FFMA.FTZ R85, R54, R52, R85 ;  /* 0x0000003436557223 */ /* 0x000fe20000010055 */
[-C--:B------:R-:W-:Y:S01]  /*bc50*/  FFMA.FTZ R81, R50, R55.reuse, -R51 ;  /* 0x0000003732517223 */ /* 0x080fe20000010833 */
[----:B------:R-:W-:Y:S01]  /*bc60*/  F2FP.F16.E4M3.UNPACK_B R50, R38 ;  /* 0x00000026ff32723e */ /* 0x000fe200020006ff */
[----:B------:R-:W-:Y:S01]  /*bc70*/  FFMA.FTZ R86, R53, R55, R80 ;  /* 0x0000003735567223 */ /* 0x000fe20000010050 */
[--C-:B------:R-:W-:Y:S01]  /*bc80*/  HADD2.F32 R53, -RZ, R155.reuse.H0_H0 ;  /* 0x2000009bff357230 */ /* 0x100fe20000004100 */
[----:B------:R-:W-:Y:S01]  /*bc90*/  F2FP.SATFINITE.E4M3.F32.PACK_AB_MERGE_C R44, R47, R44, RZ ;  /* 0x0000002c2f2c723e */ /* 0x000fe200048070ff */
[----:B------:R-:W-:Y:S01]  /*bca0*/  HADD2.F32 R155, -RZ, R155.H1_H1 ;  /* 0x3000009bff9b7230 */ /* 0x000fe20000004100 */
[----:B------:R-:W-:Y:S01]  /*bcb0*/  F2FP.SATFINITE.E4M3.F32.PACK_AB_MERGE_C R46, R46, R45, RZ ;  /* 0x0000002d2e2e723e */ /* 0x000fe200048070ff */
[--C-:B------:R-:W-:Y:S01]  /*bcc0*/  HADD2.F32 R51, -RZ, R50.reuse.H0_H0 ;  /* 0x20000032ff337230 */ /* 0x100fe20000004100 */
[----:B------:R-:W-:Y:S01]  /*bcd0*/  F2FP.SATFINITE.E4M3.F32.PACK_AB_MERGE_C R45, R83, R48, R44 ;  /* 0x00000030532d723e */ /* 0x000fe2000480702c */
[----:B------:R-:W-:Y:S01]  /*bce0*/  HADD2.F32 R38, -RZ, R43.H0_H0 ;  /* 0x2000002bff267230 */ /* 0x000fe20000004100 */
[----:B------:R-:W-:Y:S01]  /*bcf0*/  F2FP.F16.E4M3.UNPACK_B R48, R36 ;  /* 0x00000024ff30723e */ /* 0x000fe200020006ff */
[----:B------:R-:W-:-:S02]  /*bd00*/  HADD2.F32 R50, -RZ, R50.H1_H1 ;  /* 0x30000032ff327230 */ /* 0x000fc40000004100 */
[-C--:B------:R-:W-:Y:S01]  /*bd10*/  FMUL.FTZ R55, R51, R53.reuse ;  /* 0x0000003533377220 */ /* 0x080fe20000410000 */
[----:B------:R-:W-:Y:S02]  /*bd20*/  HADD2.F32 R43, -RZ, R43.H1_H1 ;  /* 0x3000002bff2b7230 */ /* 0x000fe40000004100 */
[----:B------:R-:W-:Y:S01]  /*bd30*/  FMUL.FTZ R54, R38, R53 ;  /* 0x0000003526367220 */ /* 0x000fe20000410000 */
[--C-:B------:R-:W-:Y:S02]  /*bd40*/  HADD2.F32 R52, -RZ, R158.reuse.H0_H0 ;  /* 0x2000009eff347230 */ /* 0x100fe40000004100 */
[-C--:B------:R-:W-:Y:S01]  /*bd50*/  FMUL.FTZ R80, R50, R155.reuse ;  /* 0x0000009b32507220 */ /* 0x080fe20000410000 */
[----:B------:R-:W-:Y:S02]  /*bd60*/  HADD2.F32 R158, -RZ, R158.H1_H1 ;  /* 0x3000009eff9e7230 */ /* 0x000fe40000004100 */
[----:B------:R-:W-:Y:S01]  /*bd70*/  FMUL.FTZ R155, R43, R155 ;  /* 0x0000009b2b9b7220 */ /* 0x000fe20000410000 */
[----:B------:R-:W-:Y:S01]  /*bd80*/  F2FP.F16.E4M3.UNPACK_B R47, R42 ;  /* 0x0000002aff2f723e */ /* 0x000fe200020006ff */
[-C--:B------:R-:W-:Y:S01]  /*bd90*/  FFMA.FTZ R55, R38, R52.reuse, -R55 ;  /* 0x0000003426377223 */ /* 0x080fe20000010837 */
[----:B------:R-:W-:Y:S01]  /*bda0*/  FFMA.FTZ R38, R51, R52, R54 ;  /* 0x0000003433267223 */ /* 0x000fe20000010036 */
[-C--:B------:R-:W-:Y:S01]  /*bdb0*/  FFMA.FTZ R155, R50, R158.reuse, R155 ;  /* 0x0000009e329b7223 */ /* 0x080fe2000001009b */
[----:B------:R-:W-:Y:S01]  /*bdc0*/  F2FP.F16.E4M3.UNPACK_B R50, R37 ;  /* 0x00000025ff32723e */ /* 0x000fe200020006ff */
[----:B------:R-:W-:Y:S01]  /*bdd0*/  FFMA.FTZ R80, R43, R158, -R80 ;  /* 0x0000009e2b507223 */ /* 0x000fe20000010850 */
[----:B------:R-:W-:Y:S01]  /*bde0*/  F2FP.SATFINITE.E4M3.F32.PACK_AB_MERGE_C R44, R82, R49, R46 ;  /* 0x00000031522c723e */ /* 0x000fe2000480702e */
[----:B------:R-:W-:Y:S01]  /*bdf0*/  HADD2.F32 R53, -RZ, R48.H0_H0 ;  /* 0x20000030ff357230 */ /* 0x000fe20000004100 */
[----:B------:R-:W-:Y:S01]  /*be00*/  F2FP.SATFINITE.E4M3.F32.PACK_AB_MERGE_C R43, R81, R84, RZ ;  /* 0x00000054512b723e */ /* 0x000fe200048070ff */
[--C-:B------:R-:W-:Y:S01]  /*be10*/  HADD2.F32 R49, -RZ, R50.reuse.H0_H0 ;  /* 0x20000032ff317230 */ /* 0x100fe20000004100 */
[----:B------:R-:W-:Y:S01]  /*be20*/  F2FP.F16.E4M3.UNPACK_B R51, R14 ;  /* 0x0000000eff33723e */ /* 0x000fe200020006ff */
[----:B------:R-:W-:Y:S01]  /*be30*/  HADD2.F32 R46, -RZ, R47.H0_H0 ;  /* 0x2000002fff2e7230 */ /* 0x000fe20000004100 */
[----:B------:R-:W-:Y:S01]  /*be40*/  F2FP.SATFINITE.E4M3.F32.PACK_AB_MERGE_C R43, R80, R55, R43 ;  /* 0x00000037502b723e */ /* 0x000fe2000480702b */
[----:B------:R-:W-:-:S02]  /*be50*/  HADD2.F32 R50, -RZ, R50.H1_H1 ;  /* 0x30000032ff327230 */ /* 0x000fc40000004100 */
[CC--:B------:R-:W-:Y:S01]  /*be60*/  FMUL.FTZ R55, R49.reuse, R53.reuse ;  /* 0x0000003531377220 */ /* 0x0c0fe20000410000 */
[----:B------:R-:W-:Y:S02]  /*be70*/  HADD2.F32 R52, -RZ, R51.H0_H0 ;  /* 0x20000033ff347230 */ /* 0x000fe40000004100 */
[C---:B------:R-:W-:Y:S01]  /*be80*/  FMUL.FTZ R54, R46.reuse, R53 ;  /* 0x000000352e367220 */ /* 0x040fe20000410000 */
[----:B------:R-:W-:Y:S01]  /*be90*/  HADD2.F32 R53, -RZ, R48.H1_H1 ;  /* 0x30000030ff357230 */ /* 0x000fe20000004100 */
[----:B------:R-:W-:Y:S01]  /*bea0*/  F2FP.F16.E4M3.UNPACK_B R42, R42.H1 ;  /* 0x0000002aff2a723e */ /* 0x000fe200030006ff */
[----:B------:R-:W-:Y:S02]  /*beb0*/  HADD2.F32 R48, -RZ, R47.H1_H1 ;  /* 0x3000002fff307230 */ /* 0x000fe40000004100 */
[-C--:B------:R-:W-:Y:S01]  /*bec0*/  FFMA.FTZ R46, R46, R52.reuse, -R55 ;  /* 0x000000342e2e7223 */ /* 0x080fe20000010837 */
[----:B------:R-:W-:Y:S01]  /*bed0*/  FFMA.FTZ R47, R49, R52, R54 ;  /* 0x00000034312f7223 */ /* 0x000fe20000010036 */
[----:B------:R-:W-:-:S02]  /*bee0*/  HADD2.F32 R51, -RZ, R51.H1_H1 ;  /* 0x30000033ff337230 */ /* 0x000fc40000004100 */
[-C--:B------:R-:W-:Y:S01]  /*bef0*/  FMUL.FTZ R55, R50, R53.reuse ;  /* 0x0000003532377220 */ /* 0x080fe20000410000 */
[----:B------:R-:W-:Y:S01]  /*bf00*/  FMUL.FTZ R53, R48, R53 ;  /* 0x0000003530357220 */ /* 0x000fe20000410000 */
[----:B------:R-:W-:Y:S02]  /*bf10*/  F2FP.F16.E4M3.UNPACK_B R49, R37.H1 ;  /* 0x00000025ff31723e */ /* 0x000fe400030006ff */
[----:B------:R-:W-:Y:S01]  /*bf20*/  F2FP.F16.E4M3.UNPACK_B R52, R36.H1 ;  /* 0x00000024ff34723e */ /* 0x000fe200030006ff */
[-C--:B------:R-:W-:Y:S01]  /*bf30*/  FFMA.FTZ R36, R50, R51.reuse, R53 ;  /* 0x0000003332247223 */ /* 0x080fe20000010035 */
[----:B------:R-:W-:Y:S01]  /*bf40*/  FFMA.FTZ R37, R48, R51, -R55 ;  /* 0x0000003330257223 */ /* 0x000fe20000010837 */
[--C-:B------:R-:W-:Y:S01]  /*bf50*/  HADD2.F32 R50, -RZ, R49.reuse.H0_H0 ;  /* 0x20000031ff327230 */ /* 0x100fe20000004100 */
[----:B------:R-:W-:Y:S01]  /*bf60*/  F2FP.F16.E4M3.UNPACK_B R14, R14.H1 ;  /* 0x0000000eff0e723e */ /* 0x000fe200030006ff */
[----:B------:R-:W-:Y:S01]  /*bf70*/  HADD2.F32 R48, -RZ, R42.H0_H0 ;  /* 0x2000002aff307230 */ /* 0x000fe20000004100 */
[----:B------:R-:W-:Y:S01]  /*bf80*/  F2FP.SATFINITE.E4M3.F32.PACK_AB_MERGE_C R85, R86, R85, RZ ;  /* 0x000000555655723e */ /* 0x000fe200048070ff */
[----:B------:R-:W-:-:S02]  /*bf90*/  HADD2.F32 R49, -RZ, R49.H1_H1 ;  /* 0x30000031ff317230 */ /* 0x000fc40000004100 */
[--C-:B------:R-:W-:Y:S01]  /*bfa0*/  HADD2.F32 R54, -RZ, R52.reuse.H1_H1 ;  /* 0x30000034ff367230 */ /* 0x100fe20000004100 */
[----:B------:R-:W-:Y:S01]  /*bfb0*/  F2FP.SATFINITE.E4M3.F32.PACK_AB_MERGE_C R38, R155, R38, R85 ;  /* 0x000000269b26723e */ /* 0x000fe20004807055 */
[----:B------:R-:W-:Y:S02]  /*bfc0*/  HADD2.F32 R53, -RZ, R52.H0_H0 ;  /* 0x20000034ff357230 */ /* 0x000fe40000004100 */
[----:B------:R-:W-:Y:S02]  /*bfd0*/  HADD2.F32 R42, -RZ, R42.H1_H1 ;  /* 0x3000002aff2a7230 */ /* 0x000fe40000004100 */
[----:B------:R-:W-:Y:S01]  /*bfe0*/  FMUL.FTZ R81, R49, R54 ;  /* 0x0000003631517220 */ /* 0x000fe20000410000 */
[--C-:B------:R-:W-:Y:S02]  /*bff0*/  HADD2.F32 R51, -RZ, R14.reuse.H0_H0 ;  /* 0x2000000eff337230 */ /* 0x100fe40000004100 */
[----:B------:R-:W-:Y:S01]  /*c000*/  FMUL.FTZ R55, R50, R53 ;  /* 0x0000003532377220 */ /* 0x000fe20000410000 */
[----:B------:R-:W-:-:S02]  /*c010*/  HADD2.F32 R52, -RZ, R14.H1_H1 ;  /* 0x3000000eff347230 */ /* 0x000fc40000004100 */
[----:B------:R-:W-:Y:S01]  /*c020*/  FMUL.FTZ R54, R42, R54 ;  /* 0x000000362a367220 */ /* 0x000fe20000410000 */
[C---:B------:R-:W-:Y:S01]  /*c030*/  FMUL.FTZ R53, R48.reuse, R53 ;  /* 0x0000003530357220 */ /* 0x040fe20000410000 */
[----:B------:R-:W-:Y:S01]  /*c040*/  FFMA.FTZ R82, R48, R51, -R55 ;  /* 0x0000003330527223 */ /* 0x000fe20000010837 */
[----:B------:R-:W-:Y:S01]  /*c050*/  F2FP.F16.E4M3.UNPACK_B R55, R13.H1 ;  /* 0x0000000dff37723e */ /* 0x000fe200030006ff */
[-C--:B------:R-:W-:Y:S01]  /*c060*/  FFMA.FTZ R84, R49, R52.reuse, R54 ;  /* 0x0000003431547223 */ /* 0x080fe20000010036 */
[----:B------:R-:W-:Y:S01]  /*c070*/  F2FP.F16.E4M3.UNPACK_B R49, R39.H1 ;  /* 0x00000027ff31723e */ /* 0x000fe200030006ff */
[----:B------:R-:W-:Y:S01]  /*c080*/  FFMA.FTZ R83, R50, R51, R53 ;  /* 0x0000003332537223 */ /* 0x000fe20000010035 */
[----:B------:R-:W-:Y:S01]  /*c090*/  F2FP.F16.E4M3.UNPACK_B R14, R15 ;  /* 0x0000000fff0e723e */ /* 0x000fe200020006ff */
[----:B------:R-:W-:Y:S01]  /*c0a0*/  FFMA.FTZ R85, R42, R52, -R81 ;  /* 0x000000342a557223 */ /* 0x000fe20000010851 */
[----:B------:R-:W-:Y:S01]  /*c0b0*/  F2FP.F16.E4M3.UNPACK_B R54, R13 ;  /* 0x0000000dff36723e */ /* 0x000fe200020006ff */
[----:B------:R-:W-:Y:S01]  /*c0c0*/  HADD2.F32 R81, -RZ, R55.H0_H0 ;  /* 0x20000037ff517230 */ /* 0x000fe20000004100 */
[----:B------:R-:W-:Y:S01]  /*c0d0*/  F2FP.F16.E4M3.UNPACK_B R48, R39 ;  /* 0x00000027ff30723e */ /* 0x000fe200020006ff */
[----:B------:R-:W-:Y:S01]  /*c0e0*/  HADD2.F32 R39, -RZ, R14.H0_H0 ;  /* 0x2000000eff277230 */ /* 0x000fe20000004100 */
[----:B------:R-:W-:Y:S01]  /*c0f0*/  F2FP.F16.E4M3.UNPACK_B R15, R15.H1 ;  /* 0x0000000fff0f723e */ /* 0x000fe200030006ff */
[----:B------:R-:W-:Y:S01]  /*c100*/  HADD2.F32 R80, -RZ, R54.H0_H0 ;  /* 0x20000036ff507230 */ /* 0x000fe20000004100 */
[-C--:B------:R-:W-:Y:S01]  /*c110*/  F2FP.F16.E4M3.UNPACK_B R13, R12.reuse ;  /* 0x0000000cff0d723e */ /* 0x080fe200020006ff */
[----:B------:R-:W-:Y:S01]  /*c120*/  HADD2.F32 R50, -RZ, R48.H0_H0 ;  /* 0x20000030ff327230 */ /* 0x000fe20000004100 */
[----:B------:R-:W-:Y:S01]  /*c130*/  F2FP.F16.E4M3.UNPACK_B R51, R12.H1 ;  /* 0x0000000cff33723e */ /* 0x000fe200030006ff */
[----:B------:R-:W-:-:S02]  /*c140*/  HADD2.F32 R12, -RZ, R49.H0_H0 ;  /* 0x20000031ff0c7230 */ /* 0x000fc40000004100 */
[-C--:B------:R-:W-:Y:S01]  /*c150*/  FMUL.FTZ R87, R39, R80.reuse ;  /* 0x0000005027577220 */ /* 0x080fe20000410000 */
[----:B------:R-:W-:Y:S02]  /*c160*/  HADD2.F32 R42, -RZ, R15.H0_H0 ;  /* 0x2000000fff2a7230 */ /* 0x000fe40000004100 */
[----:B------:R-:W-:Y:S01]  /*c170*/  FMUL.FTZ R86, R50, R80 ;  /* 0x0000005032567220 */ /* 0x000fe20000410000 */
[----:B------:R-:W-:Y:S02]  /*c180*/  HADD2.F32 R53, -RZ, R51.H0_H0 ;  /* 0x20000033ff357230 */ /* 0x000fe40000004100 */
[-C--:B------:R-:W-:Y:S01]  /*c190*/  FMUL.FTZ R127, R12, R81.reuse ;  /* 0x000000510c7f7220 */ /* 0x080fe20000410000 */
[----:B------:R-:W-:Y:S02]  /*c1a0*/  HADD2.F32 R52, -RZ, R13.H0_H0 ;  /* 0x2000000dff347230 */ /* 0x000fe40000004100 */
[----:B------:R-:W-:Y:S01]  /*c1b0*/  FMUL.FTZ R81, R42, R81 ;  /* 0x000000512a517220 */ /* 0x000fe20000410000 */
[----:B------:R-:W-:-:S02]  /*c1c0*/  HADD2.F32 R49, -RZ, R49.H1_H1 ;  /* 0x30000031ff317230 */ /* 0x000fc40000004100 */
[-C--:B------:R-:W-:Y:S01]  /*c1d0*/  FFMA.FTZ R127, R42, R53.reuse, -R127 ;  /* 0x000000352a7f7223 */ /* 0x080fe2000001087f */
[----:B------:R-:W-:Y:S02]  /*c1e0*/  HADD2.F32 R42, -RZ, R55.H1_H1 ;  /* 0x30000037ff2a7230 */ /* 0x000fe40000004100 */
[-C--:B------:R-:W-:Y:S01]  /*c1f0*/  FFMA.FTZ R86, R39, R52.reuse, -R86 ;  /* 0x0000003427567223 */ /* 0x080fe20000010856 */
[----:B------:R-:W-:Y:S02]  /*c200*/  HADD2.F32 R15, -RZ, R15.H1_H1 ;  /* 0x3000000fff0f7230 */ /* 0x000fe40000004100 */
[----:B------:R-:W-:Y:S01]  /*c210*/  FFMA.FTZ R87, R50, R52, R87 ;  /* 0x0000003432577223 */ /* 0x000fe20000010057 */
[----:B------:R-:W-:Y:S01]  /*c220*/  FFMA.FTZ R81, R12, R53, R81 ;  /* 0x000000350c517223 */ /* 0x000fe20000010051 */
[----:B------:R-:W-:Y:S02]  /*c230*/  HADD2.F32 R48, -RZ, R48.H1_H1 ;  /* 0x30000030ff307230 */ /* 0x000fe40000004100 */
[----:B------:R-:W-:Y:S01]  /*c240*/  FMUL.FTZ R50, R49, R42 ;  /* 0x0000002a31327220 */ /* 0x000fe20000410000 */
[----:B------:R-:W-:-:S02]  /*c250*/  HADD2.F32 R39, -RZ, R54.H1_H1 ;  /* 0x30000036ff277230 */ /* 0x000fc40000004100 */
[----:B------:R-:W-:Y:S01]  /*c260*/  FMUL.FTZ R42, R15, R42 ;  /* 0x0000002a0f2a7220 */ /* 0x000fe20000410000 */
[----:B------:R-:W-:Y:S01]  /*c270*/  HADD2.F32 R14, -RZ, R14.H1_H1 ;  /* 0x3000000eff0e7230 */ /* 0x000fe20000004100 */
[----:B------:R-:W-:Y:S01]  /*c280*/  F2FP.SATFINITE.E4M3.F32.PACK_AB_MERGE_C R82, R85, R82, RZ ;  /* 0x000000525552723e */ /* 0x000fe200048070ff */
[----:B------:R-:W-:Y:S02]  /*c290*/  HADD2.F32 R12, -RZ, R51.H1_H1 ;  /* 0x30000033ff0c7230 */ /* 0x000fe40000004100 */
[-C--:B------:R-:W-:Y:S01]  /*c2a0*/  FMUL.FTZ R51, R48, R39.reuse ;  /* 0x0000002730337220 */ /* 0x080fe20000410000 */
[----:B------:R-:W-:Y:S02]  /*c2b0*/  HADD2.F32 R13, -RZ, R13.H1_H1 ;  /* 0x3000000dff0d7230 */ /* 0x000fe40000004100 */
[----:B------:R-:W-:Y:S01]  /*c2c0*/  FMUL.FTZ R39, R14, R39 ;  /* 0x000000270e277220 */ /* 0x000fe20000410000 */
[----:B------:R-:W-:Y:S01]  /*c2d0*/  F2FP.SATFINITE.E4M3.F32.PACK_AB_MERGE_C R83, R84, R83, RZ ;  /* 0x000000535453723e */ /* 0x000fe200048070ff */
[-C--:B------:R-:W-:Y:S01]  /*c2e0*/  FFMA.FTZ R50, R15, R12.reuse, -R50 ;  /* 0x0000000c0f327223 */ /* 0x080fe20000010832 */
[----:B------:R-:W-:Y:S01]  /*c2f0*/  FFMA.FTZ R42, R49, R12, R42 ;  /* 0x0000000c312a7223 */ /* 0x000fe2000001002a */
[-C--:B------:R-:W-:Y:S01]  /*c300*/  FFMA.FTZ R51, R14, R13.reuse, -R51 ;  /* 0x0000000d0e337223 */ /* 0x080fe20000010833 */
[----:B------:R-:W-:Y:S01]  /*c310*/  FFMA.FTZ R48, R48, R13, R39 ;  /* 0x0000000d30307223 */ /* 0x000fe20000010027 */
[----:B------:R-:W-:Y:S01]  /*c320*/  F2FP.SATFINITE.E4M3.F32.PACK_AB_MERGE_C R13, R37, R46, R82 ;  /* 0x0000002e250d723e */ /* 0x000fe20004807052 */
[----:B------:R-:W-:Y:S01]  /*c330*/  IMAD.MOV.U32 R12, RZ, RZ, R45 ;  /* 0x000000ffff0c7224 */ /* 0x000fe200078e002d */
[----:B------:R-:W-:Y:S01]  /*c340*/  F2FP.SATFINITE.E4M3.F32.PACK_AB_MERGE_C R50, R50, R127, RZ ;  /* 0x0000007f3232723e */ /* 0x000fe200048070ff */
[----:B------:R-:W-:Y:S01]  /*c350*/  IMAD.MOV.U32 R14, RZ, RZ, R43 ;  /* 0x000000ffff0e7224 */ /* 0x000fe200078e002b */
[----:B------:R-:W-:-:S02]  /*c360*/  F2FP.SATFINITE.E4M3.F32.PACK_AB_MERGE_C R42, R42, R81, RZ ;  /* 0x000000512a2a723e */ /* 0x000fc400048070ff */
[----:B------:R-:W-:Y:S01]  /*c370*/  F2FP.SATFINITE.E4M3.F32.PACK_AB_MERGE_C R37, R36, R47, R83 ;  /* 0x0000002f2425723e */ /* 0x000fe20004807053 */
[----:B------:R-:W-:Y:S01]  /*c380*/  IMAD.MOV.U32 R36, RZ, RZ, R44 ;  /* 0x000000ffff247224 */ /* 0x000fe200078e002c */
[----:B------:R-:W-:Y:S02]  /*c390*/  F2FP.SATFINITE.E4M3.F32.PACK_AB_MERGE_C R15, R51, R86, R50 ;  /* 0x00000056330f723e */ /* 0x000fe40004807032 */
[----:B------:R-:W-:-:S07]  /*c3a0*/  F2FP.SATFINITE.E4M3.F32.PACK_AB_MERGE_C R39, R48, R87, R42 ;  /* 0x000000573027723e */ /* 0x000fce000480702a */
.L_x_518:
[----:B------:R-:W-:Y:S05]  /*c3b0*/  BSYNC B2 ;  /* 0x0000000000027941 */ /* 0x000fea0003800000 */
.L_x_517:
[----:B------:R-:W-:Y:S01]  /*c3c0*/  ISETP.GE.AND P3, PT, R11, R136, PT ;  /* 0x000000880b00720c */ /* 0x000fe20003f66270 */
[----:B0-----:R0:W-:-:S12]  /*c3d0*/  ST.E.128 desc[UR50][R40.64], R12 ;  /* 0x0000000c28007985 */ /* 0x0011d8000c101d32 */
[----:B------:R-:W-:-:S04]  /*c3e0*/  @!P3 IADD3 R42, P5, R156, R11, RZ ;  /* 0x0000000b9c2ab210 */ /* 0x000fc80007fbe0ff */
[----:B------:R-:W-:-:S05]  /*c3f0*/  @!P3 LEA.HI.X.SX32 R43, R11, R154, 0x1, P5 ;  /* 0x0000009a0b2bb211 */ /* 0x000fca00028f0eff */
[----:B--2---:R0:W-:Y:S04]  /*c400*/  @!P3 ST.E.128 desc[UR50][R42.64], R36 ;  /* 0x000000242a00b985 */ /* 0x0041e8000c101d32 */
.L_x_508:
[----:B------:R-:W-:Y:S05]  /*c410*/  BSYNC B1 ;  /* 0x0000000000017941 */ /* 0x000fea0003800000 */
.L_x_507:
[----:B------:R-:W-:-:S03]  /*c420*/  UMOV UR4, 0xffffffff ;  /* 0xffffffff00047882 */ /* 0x000fc60000000000 */
[----:B------:R-:W-:Y:S05]  /*c430*/  BRA.DIV UR4, `(.L_x_519) ;  /* 0x000001ee04087947 */ /* 0x000fea000b800000 */
[----:B------:R0:W0:Y:S04]  /*c440*/  SHFL.IDX PT, R44, R119, 0x1, 0x1e1f ;  /* 0x003e1f00772c7f89 */ /* 0x00002800000e0000 */
[----:B--2---:R-:W2:Y:S02]  /*c450*/  SHFL.IDX PT, R120, R120, 0x1, 0x1e1f ;  /* 0x003e1f0078787f89 */ /* 0x004ea400000e0000 */
.L_x_792:
[----:B------:R-:W-:Y:S05]  /*c460*/  @P4 BRA `(.L_x_476) ;  /* 0x00000034008c4947 */ /* 0x000fea0003800000 */
[----:B------:R-:W-:Y:S01]  /*c470*/  ISETP.NE.AND P3, PT, R28, RZ, PT ;  /* 0x000000ff1c00720c */ /* 0x000fe20003f65270 */
[----:B------:R-:W-:-:S12]  /*c480*/  BSSY B1, `(.L_x_520) ;  /* 0x00000f4000017945 */ /* 0x000fd80003800000 */
[----:B------:R-:W-:Y:S05]  /*c490*/  @!P3 BRA `(.L_x_521) ;  /* 0x0000000c00c8b947 */ /* 0x000fea0003800000 */
[----:B0-----:R-:W5:Y:S04]  /*c4a0*/  LDL R15, [R1+0x40] ;  /* 0x00004000010f7983 */ /* 0x001f680000100800 */
[----:B------:R-:W3:Y:S01]  /*c4b0*/  LDL R14, [R1+0x44] ;  /* 0x00004400010e7983 */ /* 0x000ee20000100800 */
[----:B------:R-:W-:Y:S01]  /*c4c0*/  SEL R11, R117, R143, !P0 ;  /* 0x0000008f750b7207 */ /* 0x000fe20004000000 */
[----:B------:R-:W-:Y:S01]  /*c4d0*/  BSSY B2, `(.L_x_522) ;  /* 0x00000e9000027945 */ /* 0x000fe20003800000 */
[----:B--2---:R-:W-:Y:S02]  /*c4e0*/  IADD3 R40, P3, R21, R120, RZ ;  /* 0x0000007815287210 */ /* 0x004fe40007f7e0ff */
[----:B------:R-:W-:Y:S02]  /*c4f0*/  SHF.R.S32.HI R12, RZ, 0x1f, R11 ;  /* 0x0000001fff0c7819 */ /* 0x000fe4000001140b */
[----:B------:R-:W-:-:S02]  /*c500*/  IADD3.X R41, R44, R109, RZ, P3, !PT ;  /* 0x0000006d2c297210 */ /* 0x000fc40001ffe4ff */
[----:B------:R-:W-:Y:S02]  /*c510*/  LEA.HI R12, R12, R11, RZ, 0x5 ;  /* 0x0000000b0c0c7211 */ /* 0x000fe400078f28ff */
[----:B------:R-:W-:Y:S02]  /*c520*/  ISETP.GE.AND P3, PT, R16, R116, PT ;  /* 0x000000741000720c */ /* 0x000fe40003f66270 */
[----:B------:R-:W-:-:S04]  /*c530*/  LEA.HI.SX32 R12, R12, R113, 0x1b ;  /* 0x000000710c0c7211 */ /* 0x000fc800078fdaff */
[----:B------:R-:W-:-:S04]  /*c540*/  SHF.R.S32.HI R11, RZ, 0x1f, R12 ;  /* 0x0000001fff0b7819 */ /* 0x000fc8000001140c */
[----:B------:R-:W-:Y:S01]  /*c550*/  LEA.HI R13, R11, R12, RZ, 0x2 ;  /* 0x0000000c0b0d7211 */ /* 0x000fe200078f10ff */
[----:B------:R-:W-:-:S03]  /*c560*/  IMAD.SHL.U32 R11, R12, 0x10, RZ ;  /* 0x000000100c0b7824 */ /* 0x000fc600078e00ff */
[----:B------:R-:W-:Y:S02]  /*c570*/  SHF.R.S32.HI R12, RZ, 0x2, R13 ;  /* 0x00000002ff0c7819 */ /* 0x000fe4000001140d */
[----:B-----5:R-:W-:-:S04]  /*c580*/  LOP3.LUT R13, R15, 0x30, R11, 0xf8, !PT ;  /* 0x000000300f0d7812 */ /* 0x020fc800078ef80b */
[----:B------:R-:W-:Y:S01]  /*c590*/  LOP3.LUT R13, R13, R0, RZ, 0x3c, !PT ;  /* 0x000000000d0d7212 */ /* 0x000fe200078e3cff */
[----:B---3--:R-:W-:-:S04]  /*c5a0*/  IMAD R12, R12, 0x2800, R14 ;  /* 0x000028000c0c7824 */ /* 0x008fc800078e020e */
        /* <DEDUP_REMOVED lines=12> */
[----:B------:R-:W-:Y:S01]  /*c670*/  SHF.R.U32.HI R58, RZ, 0x10, R69 ;  /* 0x00000010ff3a7819 */ /* 0x000fe20000011645 */
[----:B------:R-:W-:Y:S01]  /*c680*/  IMAD.SHL.U32 R12, R43, 0x100, RZ ;  /* 0x000001002b0c7824 */ /* 0x000fe200078e00ff */
[----:B------:R-:W-:Y:S01]  /*c690*/  SHF.R.U32.HI R49, RZ, 0x8, R57 ;  /* 0x00000008ff317819 */ /* 0x000fe20000011639 */
[----:B------:R-:W-:Y:S01]  /*c6a0*/  IMAD.MOV.U32 R43, RZ, RZ, R14 ;  /* 0x000000ffff2b7224 */ /* 0x000fe200078e000e */
[----:B------:R-:W-:Y:S01]  /*c6b0*/  LOP3.LUT R45, R69, 0xff0000ff, RZ, 0xc0, !PT ;  /* 0xff0000ff452d7812 */ /* 0x000fe200078ec0ff */
[----:B------:R-:W-:Y:S01]  /*c6c0*/  IMAD.SHL.U32 R14, R52, 0x100, RZ ;  /* 0x00000100340e7824 */ /* 0x000fe200078e00ff */
[----:B------:R-:W-:Y:S01]  /*c6d0*/  SHF.R.U32.HI R55, RZ, 0x8, R71 ;  /* 0x00000008ff377819 */ /* 0x000fe20000011647 */
[----:B------:R-:W-:Y:S01]  /*c6e0*/  IMAD.SHL.U32 R49, R49, 0x100, RZ ;  /* 0x0000010031317824 */ /* 0x000fe200078e00ff */
[----:B------:R-:W-:Y:S01]  /*c6f0*/  MOV R42, R13 ;  /* 0x0000000d002a7202 */ /* 0x000fe20000000f00 */
[----:B------:R-:W-:Y:S01]  /*c700*/  IMAD.U32 R13, R58, 0x10000, RZ ;  /* 0x000100003a0d7824 */ /* 0x000fe200078e00ff */
[----:B------:R-:W-:-:S02]  /*c710*/  LOP3.LUT R51, R59, 0xff0000ff, RZ, 0xc0, !PT ;  /* 0xff0000ff3b337812 */ /* 0x000fc400078ec0ff */
[----:B------:R-:W-:Y:S02]  /*c720*/  SHF.R.U32.HI R54, RZ, 0x10, R71 ;  /* 0x00000010ff367819 */ /* 0x000fe40000011647 */
[----:B------:R-:W-:Y:S02]  /*c730*/  LOP3.LUT R12, R45, 0xff00, R12, 0xf8, !PT ;  /* 0x0000ff002d0c7812 */ /* 0x000fe400078ef80c */
[----:B------:R-:W-:Y:S02]  /*c740*/  LOP3.LUT R48, R57, 0xff0000ff, RZ, 0xc0, !PT ;  /* 0xff0000ff39307812 */ /* 0x000fe400078ec0ff */
[----:B------:R-:W-:Y:S02]  /*c750*/  LOP3.LUT R46, R71, 0xff0000ff, RZ, 0xc0, !PT ;  /* 0xff0000ff472e7812 */ /* 0x000fe400078ec0ff */
[----:B------:R-:W-:Y:S02]  /*c760*/  SHF.L.U32 R45, R55, 0x8, RZ ;  /* 0x00000008372d7819 */ /* 0x000fe400000006ff */
[----:B------:R-:W-:-:S02]  /*c770*/  LOP3.LUT R55, R51, 0xff00, R14, 0xf8, !PT ;  /* 0x0000ff0033377812 */ /* 0x000fc400078ef80e */
[----:B------:R-:W-:Y:S01]  /*c780*/  LOP3.LUT R14, R12, 0xff0000, R13, 0xf8, !PT ;  /* 0x00ff00000c0e7812 */ /* 0x000fe200078ef80d */
[----:B------:R-:W-:Y:S01]  /*c790*/  IMAD.U32 R12, R54, 0x10000, RZ ;  /* 0x00010000360c7824 */ /* 0x000fe200078e00ff */
[----:B------:R-:W-:Y:S02]  /*c7a0*/  LOP3.LUT R36, R48, 0xff00, R49, 0xf8, !PT ;  /* 0x0000ff0030247812 */ /* 0x000fe400078ef831 */
[----:B------:R-:W-:Y:S02]  /*c7b0*/  LOP3.LUT R45, R46, 0xff00, R45, 0xf8, !PT ;  /* 0x0000ff002e2d7812 */ /* 0x000fe400078ef82d */
[----:B------:R-:W-:Y:S02]  /*c7c0*/  F2FP.F16.E4M3.UNPACK_B R54, R149.H1 ;  /* 0x00000095ff36723e */ /* 0x000fe400030006ff */
[----:B------:R-:W-:Y:S02]  /*c7d0*/  F2FP.F16.E4M3.UNPACK_B R51, R50.H1 ;  /* 0x00000032ff33723e */ /* 0x000fe400030006ff */
[----:B------:R-:W-:Y:S01]  /*c7e0*/  F2FP.F16.E4M3.UNPACK_B R48, R47.H1 ;  /* 0x0000002fff30723e */ /* 0x000fe200030006ff */
[----:B------:R-:W-:Y:S01]  /*c7f0*/  HADD2.F32 R13, -RZ, R54.H0_H0 ;  /* 0x20000036ff0d7230 */ /* 0x000fe20000004100 */
[----:B------:R-:W-:Y:S01]  /*c800*/  SHF.R.U32.HI R56, RZ, 0x10, R59 ;  /* 0x00000010ff387819 */ /* 0x000fe2000001163b */
[----:B------:R-:W-:Y:S01]  /*c810*/  HADD2.F32 R46, -RZ, R51.H0_H0 ;  /* 0x20000033ff2e7230 */ /* 0x000fe20000004100 */
[----:B------:R-:W-:Y:S01]  /*c820*/  LOP3.LUT R12, R45, 0xff0000, R12, 0xf8, !PT ;  /* 0x00ff00002d0c7812 */ /* 0x000fe200078ef80c */
[----:B------:R-:W-:Y:S01]  /*c830*/  HADD2.F32 R45, -RZ, R48.H0_H0 ;  /* 0x20000030ff2d7230 */ /* 0x000fe20000004100 */
[----:B------:R-:W-:Y:S01]  /*c840*/  F2FP.F16.E4M3.UNPACK_B R49, R151.H1 ;  /* 0x00000097ff31723e */ /* 0x000fe200030006ff */
[----:B------:R-:W-:Y:S01]  /*c850*/  IMAD.U32 R56, R56, 0x10000, RZ ;  /* 0x0001000038387824 */ /* 0x000fe200078e00ff */
[----:B------:R-:W-:Y:S01]  /*c860*/  SHF.R.U32.HI R53, RZ, 0x10, R57 ;  /* 0x00000010ff357819 */ /* 0x000fe20000011639 */
[-C--:B------:R-:W-:Y:S01]  /*c870*/  FMUL.FTZ R58, R46, R13.reuse ;  /* 0x0000000d2e3a7220 */ /* 0x080fe20000410000 */
[----:B------:R-:W-:Y:S01]  /*c880*/  FMUL.FTZ R57, R45, R13 ;  /* 0x0000000d2d397220 */ /* 0x000fe20000410000 */
[----:B------:R-:W-:Y:S01]  /*c890*/  HADD2.F32 R52, -RZ, R49.H0_H0 ;  /* 0x20000031ff347230 */ /* 0x000fe20000004100 */
[----:B------:R-:W-:-:S02]  /*c8a0*/  SHF.L.U32 R53, R53, 0x10, RZ ;  /* 0x0000001035357819 */ /* 0x000fc400000006ff */
        /* <DEDUP_REMOVED lines=8> */
[----:B------:R-:W-:Y:S01]  /*c930*/  F2FP.F16.E4M3.UNPACK_B R50, R50 ;  /* 0x00000032ff32723e */ /* 0x000fe200020006ff */
[----:B------:R-:W-:Y:S01]  /*c940*/  HADD2.F32 R49, -RZ, R48.H1_H1 ;  /* 0x30000030ff317230 */ /* 0x000fe20000004100 */
[----:B------:R-:W-:Y:S01]  /*c950*/  F2FP.F16.E4M3.UNPACK_B R47, R47 ;  /* 0x0000002fff2f723e */ /* 0x000fe200020006ff */
[----:B------:R-:W-:-:S02]  /*c960*/  HADD2.F32 R54, -RZ, R149.H0_H0 ;  /* 0x20000095ff367230 */ /* 0x000fc40000004100 */
[C---:B------:R-:W-:Y:S01]  /*c970*/  FMUL.FTZ R56, R52.reuse, R55 ;  /* 0x0000003734387220 */ /* 0x040fe20000410000 */
[----:B------:R-:W-:Y:S01]  /*c980*/  F2FP.F16.E4M3.UNPACK_B R151, R151 ;  /* 0x00000097ff97723e */ /* 0x000fe200020006ff */
[C---:B------:R-:W-:Y:S01]  /*c990*/  FMUL.FTZ R55, R49.reuse, R55 ;  /* 0x0000003731377220 */ /* 0x040fe20000410000 */
[----:B------:R-:W-:Y:S02]  /*c9a0*/  HADD2.F32 R51, -RZ, R50.H0_H0 ;  /* 0x20000032ff337230 */ /* 0x000fe40000004100 */
[-C--:B------:R-:W-:Y:S01]  /*c9b0*/  FFMA.FTZ R68, R49, R53.reuse, -R56 ;  /* 0x0000003531447223 */ /* 0x080fe20000010838 */
[----:B------:R-:W-:Y:S02]  /*c9c0*/  HADD2.F32 R48, -RZ, R47.H0_H0 ;  /* 0x2000002fff307230 */ /* 0x000fe40000004100 */
[----:B------:R-:W-:Y:S01]  /*c9d0*/  FFMA.FTZ R57, R52, R53, R55 ;  /* 0x0000003534397223 */ /* 0x000fe20000010037 */
[----:B------:R-:W-:Y:S02]  /*c9e0*/  HADD2.F32 R49, -RZ, R151.H0_H0 ;  /* 0x20000097ff317230 */ /* 0x000fe40000004100 */
        /* <DEDUP_REMOVED lines=8> */
[-C--:B------:R-:W-:Y:S01]  /*ca70*/  FMUL.FTZ R52, R50, R149.reuse ;  /* 0x0000009532347220 */ /* 0x080fe20000410000 */
[----:B------:R-:W-:Y:S01]  /*ca80*/  F2FP.F16.E4M3.UNPACK_B R48, R150.H1 ;  /* 0x00000096ff30723e */ /* 0x000fe200030006ff */
[C---:B------:R-:W-:Y:S01]  /*ca90*/  FMUL.FTZ R149, R47.reuse, R149 ;  /* 0x000000952f957220 */ /* 0x040fe20000410000 */
[----:B------:R-:W-:Y:S01]  /*caa0*/  F2FP.F16.E4M3.UNPACK_B R49, R38.H1 ;  /* 0x00000026ff31723e */ /* 0x000fe200030006ff */
[----:B------:R-:W-:Y:S01]  /*cab0*/  FFMA.FTZ R58, R47, R151, -R52 ;  /* 0x000000972f3a7223 */ /* 0x000fe20000010834 */
[----:B------:R-:W-:Y:S01]  /*cac0*/  F2FP.F16.E4M3.UNPACK_B R52, R152.H1 ;  /* 0x00000098ff34723e */ /* 0x000fe200030006ff */
[----:B------:R-:W-:Y:S01]  /*cad0*/  HADD2.F32 R53, -RZ, R48.H0_H0 ;  /* 0x20000030ff357230 */ /* 0x000fe20000004100 */
[----:B------:R-:W-:Y:S01]  /*cae0*/  F2FP.F16.E4M3.UNPACK_B R47, R43.H1 ;  /* 0x0000002bff2f723e */ /* 0x000fe200030006ff */
[----:B------:R-:W-:-:S02]  /*caf0*/  HADD2.F32 R51, -RZ, R49.H0_H0 ;  /* 0x20000031ff337230 */ /* 0x000fc40000004100 */
[----:B------:R-:W-:Y:S01]  /*cb00*/  FFMA.FTZ R149, R50, R151, R149 ;  /* 0x0000009732957223 */ /* 0x000fe20000010095 */
[----:B------:R-:W-:Y:S01]  /*cb10*/  HADD2.F32 R54, -RZ, R48.H1_H1 ;  /* 0x30000030ff367230 */ /* 0x000fe20000004100 */
[----:B------:R-:W-:Y:S01]  /*cb20*/  F2FP.F16.E4M3.UNPACK_B R150, R150 ;  /* 0x00000096ff96723e */ /* 0x000fe200020006ff */
[----:B------:R-:W-:Y:S02]  /*cb30*/  HADD2.F32 R48, -RZ, R47.H0_H0 ;  /* 0x2000002fff307230 */ /* 0x000fe40000004100 */
[----:B------:R-:W-:Y:S01]  /*cb40*/  FMUL.FTZ R59, R51, R53 ;  /* 0x00000035333b7220 */ /* 0x000fe20000410000 */
[----:B------:R-:W-:Y:S01]  /*cb50*/  HADD2.F32 R50, -RZ, R52.H0_H0 ;  /* 0x20000034ff327230 */ /* 0x000fe20000004100 */
[----:B------:R-:W-:Y:S01]  /*cb60*/  F2FP.F16.E4M3.UNPACK_B R43, R43 ;  /* 0x0000002bff2b723e */ /* 0x000fe200020006ff */
[----:B------:R-:W-:Y:S02]  /*cb70*/  HADD2.F32 R49, -RZ, R49.H1_H1 ;  /* 0x30000031ff317230 */ /* 0x000fe40000004100 */
[----:B------:R-:W-:Y:S01]  /*cb80*/  FMUL.FTZ R70, R48, R53 ;  /* 0x0000003530467220 */ /* 0x000fe20000410000 */
[----:B------:R-:W-:-:S02]  /*cb90*/  HADD2.F32 R47, -RZ, R47.H1_H1 ;  /* 0x3000002fff2f7230 */ /* 0x000fc40000004100 */
[----:B------:R-:W-:Y:S01]  /*cba0*/  FFMA.FTZ R59, R48, R50, -R59 ;  /* 0x00000032303b7223 */ /* 0x000fe2000001083b */
[----:B------:R-:W-:Y:S02]  /*cbb0*/  HADD2.F32 R52, -RZ, R52.H1_H1 ;  /* 0x30000034ff347230 */ /* 0x000fe40000004100 */
[----:B------:R-:W-:Y:S01]  /*cbc0*/  FMUL.FTZ R48, R49, R54 ;  /* 0x0000003631307220 */ /* 0x000fe20000410000 */
[----:B------:R-:W-:Y:S01]  /*cbd0*/  F2FP.F16.E4M3.UNPACK_B R152, R152 ;  /* 0x00000098ff98723e */ /* 0x000fe200020006ff */
[----:B------:R-:W-:Y:S01]  /*cbe0*/  FMUL.FTZ R82, R47, R54 ;  /* 0x000000362f527220 */ /* 0x000fe20000410000 */
[----:B------:R-:W-:Y:S01]  /*cbf0*/  FFMA.FTZ R54, R51, R50, R70 ;  /* 0x0000003233367223 */ /* 0x000fe20000010046 */
[----:B------:R-:W-:Y:S01]  /*cc00*/  FFMA.FTZ R80, R47, R52, -R48 ;  /* 0x000000342f507223 */ /* 0x000fe20000010830 */
[----:B------:R-:W-:Y:S01]  /*cc10*/  F2FP.F16.E4M3.UNPACK_B R47, R38 ;  /* 0x00000026ff2f723e */ /* 0x000fe200020006ff */
[----:B------:R-:W-:Y:S02]  /*cc20*/  HADD2.F32 R51, -RZ, R150.H0_H0 ;  /* 0x20000096ff337230 */ /* 0x000fe40000004100 */
[----:B------:R-:W-:Y:S01]  /*cc30*/  FFMA.FTZ R69, R49, R52, R82 ;  /* 0x0000003431457223 */ /* 0x000fe20000010052 */
[----:B------:R-:W-:Y:S01]  /*cc40*/  HADD2.F32 R38, -RZ, R43.H0_H0 ;  /* 0x2000002bff267230 */ /* 0x000fe20000004100 */
[----:B------:R-:W-:Y:S01]  /*cc50*/  F2FP.SATFINITE.E4M3.F32.PACK_AB_MERGE_C R45, R68, R45, RZ ;  /* 0x0000002d442d723e */ /* 0x000fe200048070ff */
[----:B------:R-:W-:Y:S01]  /*cc60*/  HADD2.F32 R48, -RZ, R47.H0_H0 ;  /* 0x2000002fff307230 */ /* 0x000fe20000004100 */
[----:B------:R-:W-:Y:S01]  /*cc70*/  F2FP.SATFINITE.E4M3.F32.PACK_AB_MERGE_C R57, R57, R46, RZ ;  /* 0x0000002e3939723e */ /* 0x000fe200048070ff */
[----:B------:R-:W-:Y:S01]  /*cc80*/  HADD2.F32 R49, -RZ, R152.H0_H0 ;  /* 0x20000098ff317230 */ /* 0x000fe20000004100 */
[----:B------:R-:W-:Y:S01]  /*cc90*/  F2FP.SATFINITE.E4M3.F32.PACK_AB_MERGE_C R69, R69, R54, RZ ;  /* 0x000000364545723e */ /* 0x000fe200048070ff */
[----:B------:R-:W-:-:S02]  /*cca0*/  HADD2.F32 R150, -RZ, R150.H1_H1 ;  /* 0x30000096ff967230 */ /* 0x000fc40000004100 */
[-C--:B------:R-:W-:Y:S01]  /*ccb0*/  FMUL.FTZ R53, R48, R51.reuse ;  /* 0x0000003330357220 */ /* 0x080fe20000410000 */
[----:B------:R-:W-:Y:S02]  /*ccc0*/  HADD2.F32 R47, -RZ, R47.H1_H1 ;  /* 0x3000002fff2f7230 */ /* 0x000fe40000004100 */
[C---:B------:R-:W-:Y:S01]  /*ccd0*/  FMUL.FTZ R51, R38.reuse, R51 ;  /* 0x0000003326337220 */ /* 0x040fe20000410000 */
[----:B------:R-:W-:Y:S02]  /*cce0*/  HADD2.F32 R43, -RZ, R43.H1_H1 ;  /* 0x3000002bff2b7230 */ /* 0x000fe40000004100 */
[-C--:B------:R-:W-:Y:S01]  /*ccf0*/  FFMA.FTZ R53, R38, R49.reuse, -R53 ;  /* 0x0000003126357223 */ /* 0x080fe20000010835 */
[----:B------:R-:W-:Y:S02]  /*cd00*/  HADD2.F32 R152, -RZ, R152.H1_H1 ;  /* 0x30000098ff987230 */ /* 0x000fe40000004100 */
[----:B------:R-:W-:Y:S01]  /*cd10*/  FFMA.FTZ R38, R48, R49, R51 ;  /* 0x0000003130267223 */ /* 0x000fe20000010033 */
[-C--:B------:R-:W-:Y:S01]  /*cd20*/  FMUL.FTZ R50, R47, R150.reuse ;  /* 0x000000962f327220 */ /* 0x080fe20000410000 */
[----:B------:R-:W-:Y:S01]  /*cd30*/  F2FP.F16.E4M3.UNPACK_B R49, R37 ;  /* 0x00000025ff31723e */ /* 0x000fe200020006ff */
[C---:B------:R-:W-:Y:S01]  /*cd40*/  FMUL.FTZ R150, R43.reuse, R150 ;  /* 0x000000962b967220 */ /* 0x040fe20000410000 */
[----:B------:R-:W-:Y:S01]  /*cd50*/  F2FP.F16.E4M3.UNPACK_B R54, R36 ;  /* 0x00000024ff36723e */ /* 0x000fe200020006ff */
[----:B------:R-:W-:Y:S01]  /*cd60*/  FFMA.FTZ R70, R43, R152, -R50 ;  /* 0x000000982b467223 */ /* 0x000fe20000010832 */
[----:B------:R-:W-:Y:S01]  /*cd70*/  F2FP.F16.E4M3.UNPACK_B R48, R42 ;  /* 0x0000002aff30723e */ /* 0x000fe200020006ff */
[----:B------:R-:W-:Y:S01]  /*cd80*/  FFMA.FTZ R51, R47, R152, R150 ;  /* 0x000000982f337223 */ /* 0x000fe20000010096 */
[----:B------:R-:W-:Y:S01]  /*cd90*/  F2FP.SATFINITE.E4M3.F32.PACK_AB_MERGE_C R46, R58, R55, R45 ;  /* 0x000000373a2e723e */ /* 0x000fe2000480702d */
[--C-:B------:R-:W-:Y:S01]  /*cda0*/  HADD2.F32 R50, -RZ, R49.reuse.H0_H0 ;  /* 0x20000031ff327230 */ /* 0x100fe20000004100 */
[----:B------:R-:W-:Y:S01]  /*cdb0*/  F2FP.SATFINITE.E4M3.F32.PACK_AB_MERGE_C R43, R80, R59, RZ ;  /* 0x0000003b502b723e */ /* 0x000fe200048070ff */
[----:B------:R-:W-:Y:S01]  /*cdc0*/  HADD2.F32 R55, -RZ, R54.H0_H0 ;  /* 0x20000036ff377230 */ /* 0x000fe20000004100 */
[----:B------:R-:W-:Y:S01]  /*cdd0*/  F2FP.F16.E4M3.UNPACK_B R52, R14 ;  /* 0x0000000eff34723e */ /* 0x000fe200020006ff */
[----:B------:R-:W-:Y:S01]  /*cde0*/  HADD2.F32 R47, -RZ, R48.H0_H0 ;  /* 0x20000030ff2f7230 */ /* 0x000fe20000004100 */
[----:B------:R-:W-:Y:S01]  /*cdf0*/  F2FP.SATFINITE.E4M3.F32.PACK_AB_MERGE_C R45, R149, R56, R57 ;  /* 0x00000038952d723e */ /* 0x000fe20004807039 */
[----:B------:R-:W-:Y:S01]  /*ce00*/  HADD2.F32 R54, -RZ, R54.H1_H1 ;  /* 0x30000036ff367230 */ /* 0x000fe20000004100 */
[----:B------:R-:W-:Y:S01]  /*ce10*/  F2FP.SATFINITE.E4M3.F32.PACK_AB_MERGE_C R43, R70, R53, R43 ;  /* 0x00000035462b723e */ /* 0x000fe2000480702b */
[----:B------:R-:W-:Y:S01]  /*ce20*/  HADD2.F32 R53, -RZ, R52.H0_H0 ;  /* 0x20000034ff357230 */ /* 0x000fe20000004100 */
[----:B------:R-:W-:Y:S01]  /*ce30*/  F2FP.SATFINITE.E4M3.F32.PACK_AB_MERGE_C R38, R51, R38, R69 ;  /* 0x000000263326723e */ /* 0x000fe20004807045 */
[----:B------:R-:W-:Y:S01]  /*ce40*/  FMUL.FTZ R56, R50, R55 ;  /* 0x0000003732387220 */ /* 0x000fe20000410000 */
[----:B------:R-:W-:-:S02]  /*ce50*/  HADD2.F32 R51, -RZ, R49.H1_H1 ;  /* 0x30000031ff337230 */ /* 0x000fc40000004100 */
[----:B------:R-:W-:Y:S01]  /*ce60*/  FMUL.FTZ R55, R47, R55 ;  /* 0x000000372f377220 */ /* 0x000fe20000410000 */
[----:B------:R-:W-:Y:S01]  /*ce70*/  HADD2.F32 R49, -RZ, R48.H1_H1 ;  /* 0x30000030ff317230 */ /* 0x000fe20000004100 */
[----:B------:R-:W-:Y:S01]  /*ce80*/  F2FP.F16.E4M3.UNPACK_B R42, R42.H1 ;  /* 0x0000002aff2a723e */ /* 0x000fe200030006ff */
[----:B------:R-:W-:Y:S02]  /*ce90*/  HADD2.F32 R52, -RZ, R52.H1_H1 ;  /* 0x30000034ff347230 */ /* 0x000fe40000004100 */
[----:B------:R-:W-:Y:S01]  /*cea0*/  FFMA.FTZ R48, R50, R53, R55 ;  /* 0x0000003532307223 */ /* 0x000fe20000010037 */
[-C--:B------:R-:W-:Y:S01]  /*ceb0*/  FMUL.FTZ R50, R51, R54.reuse ;  /* 0x0000003633327220 */ /* 0x080fe20000410000 */
[----:B------:R-:W-:Y:S01]  /*cec0*/  FMUL.FTZ R54, R49, R54 ;  /* 0x0000003631367220 */ /* 0x000fe20000410000 */
[----:B------:R-:W-:Y:S01]  /*ced0*/  F2FP.F16.E4M3.UNPACK_B R37, R37.H1 ;  /* 0x00000025ff25723e */ /* 0x000fe200030006ff */
[----:B------:R-:W-:Y:S01]  /*cee0*/  FFMA.FTZ R47, R47, R53, -R56 ;  /* 0x000000352f2f7223 */ /* 0x000fe20000010838 */
[----:B------:R-:W-:Y:S01]  /*cef0*/  FFMA.FTZ R58, R49, R52, -R50 ;  /* 0x00000034313a7223 */ /* 0x000fe20000010832 */
[----:B------:R-:W-:Y:S01]  /*cf00*/  F2FP.F16.E4M3.UNPACK_B R50, R36.H1 ;  /* 0x00000024ff32723e */ /* 0x000fe200030006ff */
[----:B------:R-:W-:Y:S01]  /*cf10*/  FFMA.FTZ R57, R51, R52, R54 ;  /* 0x0000003433397223 */ /* 0x000fe20000010036 */
[----:B------:R-:W-:Y:S01]  /*cf20*/  HADD2.F32 R36, -RZ, R42.H0_H0 ;  /* 0x2000002aff247230 */ /* 0x000fe20000004100 */
[----:B------:R-:W-:Y:S01]  /*cf30*/  F2FP.F16.E4M3.UNPACK_B R14, R14.H1 ;  /* 0x0000000eff0e723e */ /* 0x000fe200030006ff */
[----:B------:R-:W-:-:S02]  /*cf40*/  HADD2.F32 R49, -RZ, R37.H0_H0 ;  /* 0x20000025ff317230 */ /* 0x000fc40000004100 */
[--C-:B------:R-:W-:Y:S02]  /*cf50*/  HADD2.F32 R51, -RZ, R50.reuse.H0_H0 ;  /* 0x20000032ff337230 */ /* 0x100fe40000004100 */
[----:B------:R-:W-:Y:S02]  /*cf60*/  HADD2.F32 R37, -RZ, R37.H1_H1 ;  /* 0x30000025ff257230 */ /* 0x000fe40000004100 */
[----:B------:R-:W-:Y:S02]  /*cf70*/  HADD2.F32 R52, -RZ, R50.H1_H1 ;  /* 0x30000032ff347230 */ /* 0x000fe40000004100 */
[-C--:B------:R-:W-:Y:S01]  /*cf80*/  FMUL.FTZ R53, R49, R51.reuse ;  /* 0x0000003331357220 */ /* 0x080fe20000410000 */
[----:B------:R-:W-:Y:S01]  /*cf90*/  FMUL.FTZ R54, R36, R51 ;  /* 0x0000003324367220 */ /* 0x000fe20000410000 */
[----:B------:R-:W-:Y:S02]  /*cfa0*/  HADD2.F32 R42, -RZ, R42.H1_H1 ;  /* 0x3000002aff2a7230 */ /* 0x000fe40000004100 */
[----:B------:R-:W-:-:S02]  /*cfb0*/  HADD2.F32 R50, -RZ, R14.H0_H0 ;  /* 0x2000000eff327230 */ /* 0x000fc40000004100 */
[-C--:B------:R-:W-:Y:S01]  /*cfc0*/  FMUL.FTZ R55, R37, R52.reuse ;  /* 0x0000003425377220 */ /* 0x080fe20000410000 */
[----:B------:R-:W-:Y:S02]  /*cfd0*/  HADD2.F32 R51, -RZ, R14.H1_H1 ;  /* 0x3000000eff337230 */ /* 0x000fe40000004100 */
[----:B------:R-:W-:Y:S01]  /*cfe0*/  FMUL.FTZ R52, R42, R52 ;  /* 0x000000342a347220 */ /* 0x000fe20000410000 */
[----:B------:R-:W-:Y:S01]  /*cff0*/  F2FP.F16.E4M3.UNPACK_B R14, R15 ;  /* 0x0000000fff0e723e */ /* 0x000fe200020006ff */
[-C--:B------:R-:W-:Y:S01]  /*d000*/  FFMA.FTZ R59, R36, R50.reuse, -R53 ;  /* 0x00000032243b7223 */ /* 0x080fe20000010835 */
[----:B------:R-:W-:Y:S01]  /*d010*/  FFMA.FTZ R68, R49, R50, R54 ;  /* 0x0000003231447223 */ /* 0x000fe20000010036 */
[----:B------:R-:W-:Y:S01]  /*d020*/  FFMA.FTZ R70, R42, R51, -R55 ;  /* 0x000000332a467223 */ /* 0x000fe20000010837 */
[----:B------:R-:W-:Y:S01]  /*d030*/  F2FP.F16.E4M3.UNPACK_B R42, R39 ;  /* 0x00000027ff2a723e */ /* 0x000fe200020006ff */
[----:B------:R-:W-:Y:S01]  /*d040*/  FFMA.FTZ R69, R37, R51, R52 ;  /* 0x0000003325457223 */ /* 0x000fe20000010034 */
[----:B------:R-:W-:Y:S01]  /*d050*/  F2FP.F16.E4M3.UNPACK_B R53, R13 ;  /* 0x0000000dff35723e */ /* 0x000fe200020006ff */
[----:B------:R-:W-:Y:S01]  /*d060*/  HADD2.F32 R36, -RZ, R14.H0_H0 ;  /* 0x2000000eff247230 */ /* 0x000fe20000004100 */
[----:B------:R-:W-:Y:S01]  /*d070*/  F2FP.F16.E4M3.UNPACK_B R15, R15.H1 ;  /* 0x0000000fff0f723e */ /* 0x000fe200030006ff */
[----:B------:R-:W-:Y:S01]  /*d080*/  HADD2.F32 R49, -RZ, R42.H0_H0 ;  /* 0x2000002aff317230 */ /* 0x000fe20000004100 */
[----:B------:R-:W-:Y:S01]  /*d090*/  F2FP.F16.E4M3.UNPACK_B R54, R13.H1 ;  /* 0x0000000dff36723e */ /* 0x000fe200030006ff */
[----:B------:R-:W-:Y:S01]  /*d0a0*/  HADD2.F32 R55, -RZ, R53.H0_H0 ;  /* 0x20000035ff377230 */ /* 0x000fe20000004100 */
[----:B------:R-:W-:Y:S01]  /*d0b0*/  F2FP.F16.E4M3.UNPACK_B R39, R39.H1 ;  /* 0x00000027ff27723e */ /* 0x000fe200030006ff */
[----:B------:R-:W-:Y:S01]  /*d0c0*/  HADD2.F32 R37, -RZ, R15.H0_H0 ;  /* 0x2000000fff257230 */ /* 0x000fe20000004100 */
[-C--:B------:R-:W-:Y:S01]  /*d0d0*/  F2FP.F16.E4M3.UNPACK_B R50, R12.reuse.H1 ;  /* 0x0000000cff32723e */ /* 0x080fe200030006ff */
[----:B------:R-:W-:Y:S01]  /*d0e0*/  HADD2.F32 R56, -RZ, R54.H0_H0 ;  /* 0x20000036ff387230 */ /* 0x000fe20000004100 */
[----:B------:R-:W-:Y:S01]  /*d0f0*/  F2FP.F16.E4M3.UNPACK_B R13, R12 ;  /* 0x0000000cff0d723e */ /* 0x000fe200020006ff */
[----:B------:R-:W-:-:S02]  /*d100*/  HADD2.F32 R12, -RZ, R39.H0_H0 ;  /* 0x20000027ff0c7230 */ /* 0x000fc40000004100 */
[-C--:B------:R-:W-:Y:S01]  /*d110*/  FMUL.FTZ R71, R49, R55.reuse ;  /* 0x0000003731477220 */ /* 0x080fe20000410000 */
[----:B------:R-:W-:Y:S02]  /*d120*/  HADD2.F32 R52, -RZ, R50.H0_H0 ;  /* 0x20000032ff347230 */ /* 0x000fe40000004100 */
[----:B------:R-:W-:Y:S01]  /*d130*/  FMUL.FTZ R80, R36, R55 ;  /* 0x0000003724507220 */ /* 0x000fe20000410000 */
[-C--:B------:R-:W-:Y:S01]  /*d140*/  FMUL.FTZ R55, R37, R56.reuse ;  /* 0x0000003825377220 */ /* 0x080fe20000410000 */
[----:B------:R-:W-:Y:S02]  /*d150*/  HADD2.F32 R39, -RZ, R39.H1_H1 ;  /* 0x30000027ff277230 */ /* 0x000fe40000004100 */
[C---:B------:R-:W-:Y:S01]  /*d160*/  FMUL.FTZ R82, R12.reuse, R56 ;  /* 0x000000380c527220 */ /* 0x040fe20000410000 */
        /* <DEDUP_REMOVED lines=8> */
[----:B------:R-:W-:Y:S01]  /*d1f0*/  HADD2.F32 R50, -RZ, R50.H1_H1 ;  /* 0x30000032ff327230 */ /* 0x000fe20000004100 */
[----:B------:R-:W-:Y:S01]  /*d200*/  F2FP.SATFINITE.E4M3.F32.PACK_AB_MERGE_C R59, R70, R59, RZ ;  /* 0x0000003b463b723e */ /* 0x000fe200048070ff */
[----:B------:R-:W-:Y:S02]  /*d210*/  HADD2.F32 R14, -RZ, R14.H1_H1 ;  /* 0x3000000eff0e7230 */ /* 0x000fe40000004100 */
[----:B------:R-:W-:Y:S01]  /*d220*/  FMUL.FTZ R37, R42, R53 ;  /* 0x000000352a257220 */ /* 0x000fe20000410000 */
[----:B------:R-:W-:-:S02]  /*d230*/  HADD2.F32 R51, -RZ, R13.H0_H0 ;  /* 0x2000000dff337230 */ /* 0x000fc40000004100 */
[-C--:B------:R-:W-:Y:S01]  /*d240*/  FFMA.FTZ R15, R15, R50.reuse, -R12 ;  /* 0x000000320f0f7223 */ /* 0x080fe2000001080c */
[----:B------:R-:W-:Y:S02]  /*d250*/  HADD2.F32 R13, -RZ, R13.H1_H1 ;  /* 0x3000000dff0d7230 */ /* 0x000fe40000004100 */
[----:B------:R-:W-:Y:S01]  /*d260*/  FMUL.FTZ R53, R14, R53 ;  /* 0x000000350e357220 */ /* 0x000fe20000410000 */
[----:B------:R-:W-:Y:S01]  /*d270*/  FFMA.FTZ R54, R39, R50, R54 ;  /* 0x0000003227367223 */ /* 0x000fe20000010036 */
[-C--:B------:R-:W-:Y:S01]  /*d280*/  FFMA.FTZ R71, R36, R51.reuse, -R71 ;  /* 0x0000003324477223 */ /* 0x080fe20000010847 */
[----:B------:R-:W-:Y:S01]  /*d290*/  FFMA.FTZ R80, R49, R51, R80 ;  /* 0x0000003331507223 */ /* 0x000fe20000010050 */
[-C--:B------:R-:W-:Y:S01]  /*d2a0*/  FFMA.FTZ R14, R14, R13.reuse, -R37 ;  /* 0x0000000d0e0e7223 */ /* 0x080fe20000010825 */
[----:B------:R-:W-:Y:S01]  /*d2b0*/  FFMA.FTZ R53, R42, R13, R53 ;  /* 0x0000000d2a357223 */ /* 0x000fe20000010035 */
[----:B------:R-:W-:Y:S01]  /*d2c0*/  F2FP.SATFINITE.E4M3.F32.PACK_AB_MERGE_C R15, R15, R82, RZ ;  /* 0x000000520f0f723e */ /* 0x000fe200048070ff */
[----:B------:R-:W-:Y:S01]  /*d2d0*/  IMAD.MOV.U32 R12, RZ, RZ, R46 ;  /* 0x000000ffff0c7224 */ /* 0x000fe200078e002e */
[----:B------:R-:W-:Y:S01]  /*d2e0*/  F2FP.SATFINITE.E4M3.F32.PACK_AB_MERGE_C R68, R69, R68, RZ ;  /* 0x000000444544723e */ /* 0x000fe200048070ff */
[----:B------:R-:W-:Y:S01]  /*d2f0*/  IMAD.MOV.U32 R36, RZ, RZ, R45 ;  /* 0x000000ffff247224 */ /* 0x000fe200078e002d */
[----:B------:R-:W-:-:S02]  /*d300*/  F2FP.SATFINITE.E4M3.F32.PACK_AB_MERGE_C R54, R54, R55, RZ ;  /* 0x000000373636723e */ /* 0x000fc400048070ff */
[----:B------:R-:W-:Y:S01]  /*d310*/  F2FP.SATFINITE.E4M3.F32.PACK_AB_MERGE_C R15, R14, R71, R15 ;  /* 0x000000470e0f723e */ /* 0x000fe2000480700f */
[----:B------:R-:W-:Y:S01]  /*d320*/  IMAD.MOV.U32 R14, RZ, RZ, R43 ;  /* 0x000000ffff0e7224 */ /* 0x000fe200078e002b */
[----:B------:R-:W-:Y:S02]  /*d330*/  F2FP.SATFINITE.E4M3.F32.PACK_AB_MERGE_C R13, R58, R47, R59 ;  /* 0x0000002f3a0d723e */ /* 0x000fe4000480703b */
[----:B------:R-:W-:Y:S02]  /*d340*/  F2FP.SATFINITE.E4M3.F32.PACK_AB_MERGE_C R37, R57, R48, R68 ;  /* 0x000000303925723e */ /* 0x000fe40004807044 */
[----:B------:R-:W-:-:S07]  /*d350*/  F2FP.SATFINITE.E4M3.F32.PACK_AB_MERGE_C R39, R53, R80, R54 ;  /* 0x000000503527723e */ /* 0x000fce0004807036 */
.L_x_523:
[----:B------:R-:W-:Y:S05]  /*d360*/  BSYNC B2 ;  /* 0x0000000000027941 */ /* 0x000fea0003800000 */
.L_x_522:
[----:B------:R-:W-:Y:S01]  /*d370*/  ISETP.GE.AND P3, PT, R11, R136, PT ;  /* 0x000000880b00720c */ /* 0x000fe20003f66270 */
[----:B0-----:R0:W-:-:S12]  /*d380*/  ST.E.128 desc[UR50][R40.64], R12 ;  /* 0x0000000c28007985 */ /* 0x0011d8000c101d32 */
[----:B------:R-:W-:-:S04]  /*d390*/  @!P3 IADD3 R42, P4, R11, R120, RZ ;  /* 0x000000780b2ab210 */ /* 0x000fc80007f9e0ff */
[----:B------:R-:W-:-:S05]  /*d3a0*/  @!P3 LEA.HI.X.SX32 R43, R11, R44, 0x1, P4 ;  /* 0x0000002c0b2bb211 */ /* 0x000fca00020f0eff */
[----:B--2---:R0:W-:Y:S04]  /*d3b0*/  @!P3 ST.E.128 desc[UR50][R42.64], R36 ;  /* 0x000000242a00b985 */ /* 0x0041e8000c101d32 */
.L_x_521:
[----:B------:R-:W-:Y:S05]  /*d3c0*/  BSYNC B1 ;  /* 0x0000000000017941 */ /* 0x000fea0003800000 */
.L_x_520:
        /* <DEDUP_REMOVED lines=29> */
[----:B--2---:R-:W-:Y:S01]  /*d5a0*/  IMAD.MOV.U32 R48, RZ, RZ, R36 ;  /* 0x000000ffff307224 */ /* 0x004fe200078e0024 */
[----:B0-----:R-:W-:Y:S01]  /*d5b0*/  MOV R45, R12 ;  /* 0x0000000c002d7202 */ /* 0x001fe20000000f00 */
[----:B------:R-:W-:Y:S01]  /*d5c0*/  IMAD.MOV.U32 R43, RZ, RZ, R38 ;  /* 0x000000ffff2b7224 */ /* 0x000fe200078e0026 */
[----:B------:R-:W-:Y:S01]  /*d5d0*/  LOP3.LUT R47, R73, 0xff0000ff, RZ, 0xc0, !PT ;  /* 0xff0000ff492f7812 */ /* 0x000fe200078ec0ff */
[----:B------:R-:W-:Y:S01]  /*d5e0*/  IMAD.SHL.U32 R12, R42, 0x100, RZ ;  /* 0x000001002a0c7824 */ /* 0x000fe200078e00ff */
[----:B------:R-:W-:Y:S01]  /*d5f0*/  SHF.R.U32.HI R51, RZ, 0x8, R75 ;  /* 0x00000008ff337819 */ /* 0x000fe2000001164b */
[----:B------:R-:W-:Y:S01]  /*d600*/  IMAD.MOV.U32 R42, RZ, RZ, R14 ;  /* 0x000000ffff2a7224 */ /* 0x000fe200078e000e */
[----:B------:R-:W-:Y:S02]  /*d610*/  SHF.R.U32.HI R50, RZ, 0x8, R61 ;  /* 0x00000008ff327819 */ /* 0x000fe4000001163d */
[----:B------:R-:W-:-:S02]  /*d620*/  LOP3.LUT R47, R47, 0xff00, R12, 0xf8, !PT ;  /* 0x0000ff002f2f7812 */ /* 0x000fc400078ef80c */
[----:B------:R-:W-:Y:S01]  /*d630*/  SHF.R.U32.HI R55, RZ, 0x10, R73 ;  /* 0x00000010ff377819 */ /* 0x000fe20000011649 */
[----:B------:R-:W-:Y:S01]  /*d640*/  IMAD.SHL.U32 R14, R50, 0x100, RZ ;  /* 0x00000100320e7824 */ /* 0x000fe200078e00ff */
[----:B------:R-:W-:Y:S02]  /*d650*/  SHF.R.U32.HI R56, RZ, 0x10, R75 ;  /* 0x00000010ff387819 */ /* 0x000fe4000001164b */
[----:B------:R-:W-:Y:S01]  /*d660*/  LOP3.LUT R49, R75, 0xff0000ff, RZ, 0xc0, !PT ;  /* 0xff0000ff4b317812 */ /* 0x000fe200078ec0ff */
[----:B------:R-:W-:Y:S01]  /*d670*/  IMAD.U32 R36, R55, 0x10000, RZ ;  /* 0x0001000037247824 */ /* 0x000fe200078e00ff */
[----:B------:R-:W-:Y:S02]  /*d680*/  SHF.L.U32 R12, R51, 0x8, RZ ;  /* 0x00000008330c7819 */ /* 0x000fe400000006ff */
[----:B------:R-:W-:Y:S02]  /*d690*/  SHF.R.U32.HI R46, RZ, 0x8, R63 ;  /* 0x00000008ff2e7819 */ /* 0x000fe4000001163f */
[----:B------:R-:W-:-:S02]  /*d6a0*/  LOP3.LUT R53, R61, 0xff0000ff, RZ, 0xc0, !PT ;  /* 0xff0000ff3d357812 */ /* 0x000fc400078ec0ff */
[----:B------:R-:W-:Y:S01]  /*d6b0*/  LOP3.LUT R51, R49, 0xff00, R12, 0xf8, !PT ;  /* 0x0000ff0031337812 */ /* 0x000fe200078ef80c */
[----:B------:R-:W-:Y:S01]  /*d6c0*/  IMAD.U32 R12, R56, 0x10000, RZ ;  /* 0x00010000380c7824 */ /* 0x000fe200078e00ff */
[----:B------:R-:W-:Y:S01]  /*d6d0*/  LOP3.LUT R55, R53, 0xff00, R14, 0xf8, !PT ;  /* 0x0000ff0035377812 */ /* 0x000fe200078ef80e */
[----:B------:R-:W-:Y:S01]  /*d6e0*/  IMAD.SHL.U32 R38, R46, 0x100, RZ ;  /* 0x000001002e267824 */ /* 0x000fe200078e00ff */
[----:B------:R-:W-:Y:S02]  /*d6f0*/  F2FP.F16.E4M3.UNPACK_B R53, R144.H1 ;  /* 0x00000090ff35723e */ /* 0x000fe400030006ff */
[----:B------:R-:W-:Y:S02]  /*d700*/  F2FP.F16.E4M3.UNPACK_B R46, R45.H1 ;  /* 0x0000002dff2e723e */ /* 0x000fe400030006ff */
[----:B------:R-:W-:Y:S01]  /*d710*/  F2FP.F16.E4M3.UNPACK_B R49, R48.H1 ;  /* 0x00000030ff31723e */ /* 0x000fe200030006ff */
[--C-:B------:R-:W-:Y:S01]  /*d720*/  HADD2.F32 R14, -RZ, R53.reuse.H0_H0 ;  /* 0x20000035ff0e7230 */ /* 0x100fe20000004100 */
[----:B------:R-:W-:Y:S01]  /*d730*/  LOP3.LUT R57, R63, 0xff0000ff, RZ, 0xc0, !PT ;  /* 0xff0000ff3f397812 */ /* 0x000fe200078ec0ff */
[----:B------:R-:W-:Y:S01]  /*d740*/  HADD2.F32 R53, -RZ, R53.H1_H1 ;  /* 0x30000035ff357230 */ /* 0x000fe20000004100 */
[----:B------:R-:W-:Y:S01]  /*d750*/  LOP3.LUT R12, R51, 0xff0000, R12, 0xf8, !PT ;  /* 0x00ff0000330c7812 */ /* 0x000fe200078ef80c */
[----:B------:R-:W-:Y:S01]  /*d760*/  HADD2.F32 R50, -RZ, R49.H0_H0 ;  /* 0x20000031ff327230 */ /* 0x000fe20000004100 */
[----:B------:R-:W-:-:S02]  /*d770*/  SHF.R.U32.HI R52, RZ, 0x10, R61 ;  /* 0x00000010ff347819 */ /* 0x000fc4000001163d */
[----:B------:R-:W-:Y:S02]  /*d780*/  SHF.R.U32.HI R54, RZ, 0x10, R63 ;  /* 0x00000010ff367819 */ /* 0x000fe4000001163f */
[----:B------:R-:W-:Y:S01]  /*d790*/  LOP3.LUT R36, R47, 0xff0000, R36, 0xf8, !PT ;  /* 0x00ff00002f247812 */ /* 0x000fe200078ef824 */
[--C-:B------:R-:W-:Y:S01]  /*d7a0*/  HADD2.F32 R47, -RZ, R46.reuse.H0_H0 ;  /* 0x2000002eff2f7230 */ /* 0x100fe20000004100 */
[----:B------:R-:W-:Y:S01]  /*d7b0*/  F2FP.F16.E4M3.UNPACK_B R51, R146.H1 ;  /* 0x00000092ff33723e */ /* 0x000fe200030006ff */
[----:B------:R-:W-:Y:S01]  /*d7c0*/  IMAD.U32 R54, R54, 0x10000, RZ ;  /* 0x0001000036367824 */ /* 0x000fe200078e00ff */
[----:B------:R-:W-:Y:S01]  /*d7d0*/  LOP3.LUT R57, R57, 0xff00, R38, 0xf8, !PT ;  /* 0x0000ff0039397812 */ /* 0x000fe200078ef826 */
[-C--:B------:R-:W-:Y:S01]  /*d7e0*/  FMUL.FTZ R56, R50, R14.reuse ;  /* 0x0000000e32387220 */ /* 0x080fe20000410000 */
[----:B------:R-:W-:Y:S01]  /*d7f0*/  SHF.L.U32 R38, R52, 0x10, RZ ;  /* 0x0000001034267819 */ /* 0x000fe200000006ff */
[--C-:B------:R-:W-:Y:S02]  /*d800*/  HADD2.F32 R52, -RZ, R51.reuse.H0_H0 ;  /* 0x20000033ff347230 */ /* 0x100fe40000004100 */
[----:B------:R-:W-:Y:S01]  /*d810*/  FMUL.FTZ R59, R47, R14 ;  /* 0x0000000e2f3b7220 */ /* 0x000fe20000410000 */
[----:B------:R-:W-:Y:S01]  /*d820*/  LOP3.LUT R14, R57, 0xff0000, R54, 0xf8, !PT ;  /* 0x00ff0000390e7812 */ /* 0x000fe200078ef836 */
[----:B------:R-:W-:Y:S01]  /*d830*/  HADD2.F32 R51, -RZ, R51.H1_H1 ;  /* 0x30000033ff337230 */ /* 0x000fe20000004100 */
[----:B------:R-:W-:Y:S01]  /*d840*/  F2FP.F16.E4M3.UNPACK_B R144, R144 ;  /* 0x00000090ff90723e */ /* 0x000fe200020006ff */
[-C--:B------:R-:W-:Y:S01]  /*d850*/  FFMA.FTZ R59, R50, R52.reuse, R59 ;  /* 0x00000034323b7223 */ /* 0x080fe2000001003b */
[----:B------:R-:W-:Y:S01]  /*d860*/  FFMA.FTZ R57, R47, R52, -R56 ;  /* 0x000000342f397223 */ /* 0x000fe20000010838 */
[----:B------:R-:W-:Y:S01]  /*d870*/  HADD2.F32 R50, -RZ, R49.H1_H1 ;  /* 0x30000031ff327230 */ /* 0x000fe20000004100 */
[----:B------:R-:W-:Y:S01]  /*d880*/  F2FP.F16.E4M3.UNPACK_B R48, R48 ;  /* 0x00000030ff30723e */ /* 0x000fe200020006ff */
[----:B------:R-:W-:Y:S01]  /*d890*/  HADD2.F32 R47, -RZ, R46.H1_H1 ;  /* 0x3000002eff2f7230 */ /* 0x000fe20000004100 */
[----:B------:R-:W-:Y:S01]  /*d8a0*/  F2FP.F16.E4M3.UNPACK_B R45, R45 ;  /* 0x0000002dff2d723e */ /* 0x000fe200020006ff */
[----:B------:R-:W-:-:S02]  /*d8b0*/  HADD2.F32 R52, -RZ, R144.H0_H0 ;  /* 0x20000090ff347230 */ /* 0x000fc40000004100 */
[CC--:B------:R-:W-:Y:S01]  /*d8c0*/  FMUL.FTZ R54, R50.reuse, R53.reuse ;  /* 0x0000003532367220 */ /* 0x0c0fe20000410000 */
        /* <DEDUP_REMOVED lines=15> */
[----:B------:R-:W-:Y:S01]  /*d9c0*/  FMUL.FTZ R50, R48, R144 ;  /* 0x0000009030327220 */ /* 0x000fe20000410000 */
[----:B------:R-:W-:-:S02]  /*d9d0*/  F2FP.F16.E4M3.UNPACK_B R46, R145.H1 ;  /* 0x00000091ff2e723e */ /* 0x000fc400030006ff */
[----:B------:R-:W-:Y:S01]  /*d9e0*/  F2FP.F16.E4M3.UNPACK_B R47, R43.H1 ;  /* 0x0000002bff2f723e */ /* 0x000fe200030006ff */
[----:B------:R-:W-:Y:S01]  /*d9f0*/  FFMA.FTZ R56, R45, R146, -R50 ;  /* 0x000000922d387223 */ /* 0x000fe20000010832 */
[----:B------:R-:W-:Y:S01]  /*da00*/  LOP3.LUT R38, R55, 0xff0000, R38, 0xf8, !PT ;  /* 0x00ff000037267812 */ /* 0x000fe200078ef826 */
[----:B------:R-:W-:Y:S01]  /*da10*/  FMUL.FTZ R55, R45, R144 ;  /* 0x000000902d377220 */ /* 0x000fe20000410000 */
[----:B------:R-:W-:Y:S01]  /*da20*/  F2FP.F16.E4M3.UNPACK_B R50, R147.H1 ;  /* 0x00000093ff32723e */ /* 0x000fe200030006ff */
[--C-:B------:R-:W-:Y:S01]  /*da30*/  HADD2.F32 R51, -RZ, R46.reuse.H0_H0 ;  /* 0x2000002eff337230 */ /* 0x100fe20000004100 */
[----:B------:R-:W-:Y:S01]  /*da40*/  F2FP.F16.E4M3.UNPACK_B R45, R42.H1 ;  /* 0x0000002aff2d723e */ /* 0x000fe200030006ff */
[----:B------:R-:W-:Y:S02]  /*da50*/  HADD2.F32 R49, -RZ, R47.H0_H0 ;  /* 0x2000002fff317230 */ /* 0x000fe40000004100 */
[----:B------:R-:W-:Y:S01]  /*da60*/  FFMA.FTZ R55, R48, R146, R55 ;  /* 0x0000009230377223 */ /* 0x000fe20000010037 */
[----:B------:R-:W-:Y:S01]  /*da70*/  HADD2.F32 R52, -RZ, R46.H1_H1 ;  /* 0x3000002eff347230 */ /* 0x000fe20000004100 */
[----:B------:R-:W-:Y:S01]  /*da80*/  F2FP.F16.E4M3.UNPACK_B R145, R145 ;  /* 0x00000091ff91723e */ /* 0x000fe200020006ff */
[----:B------:R-:W-:-:S02]  /*da90*/  HADD2.F32 R46, -RZ, R45.H0_H0 ;  /* 0x2000002dff2e7230 */ /* 0x000fc40000004100 */
[-C--:B------:R-:W-:Y:S01]  /*daa0*/  FMUL.FTZ R61, R49, R51.reuse ;  /* 0x00000033313d7220 */ /* 0x080fe20000410000 */
[--C-:B------:R-:W-:Y:S01]  /*dab0*/  HADD2.F32 R48, -RZ, R50.reuse.H0_H0 ;  /* 0x20000032ff307230 */ /* 0x100fe20000004100 */
[----:B------:R-:W-:Y:S01]  /*dac0*/  F2FP.F16.E4M3.UNPACK_B R42, R42 ;  /* 0x0000002aff2a723e */ /* 0x000fe200020006ff */
[----:B------:R-:W-:Y:S02]  /*dad0*/  HADD2.F32 R47, -RZ, R47.H1_H1 ;  /* 0x3000002fff2f7230 */ /* 0x000fe40000004100 */
[C---:B------:R-:W-:Y:S01]  /*dae0*/  FMUL.FTZ R62, R46.reuse, R51 ;  /* 0x000000332e3e7220 */ /* 0x040fe20000410000 */
[----:B------:R-:W-:Y:S02]  /*daf0*/  HADD2.F32 R45, -RZ, R45.H1_H1 ;  /* 0x3000002dff2d7230 */ /* 0x000fe40000004100 */
[----:B------:R-:W-:Y:S01]  /*db00*/  FFMA.FTZ R63, R46, R48, -R61 ;  /* 0x000000302e3f7223 */ /* 0x000fe2000001083d */
[----:B------:R-:W-:Y:S02]  /*db10*/  HADD2.F32 R50, -RZ, R50.H1_H1 ;  /* 0x30000032ff327230 */ /* 0x000fe40000004100 */
[-C--:B------:R-:W-:Y:S01]  /*db20*/  FMUL.FTZ R46, R47, R52.reuse ;  /* 0x000000342f2e7220 */ /* 0x080fe20000410000 */
[----:B------:R-:W-:Y:S01]  /*db30*/  F2FP.F16.E4M3.UNPACK_B R147, R147 ;  /* 0x00000093ff93723e */ /* 0x000fe200020006ff */
[----:B------:R-:W-:Y:S01]  /*db40*/  FMUL.FTZ R70, R45, R52 ;  /* 0x000000342d467220 */ /* 0x000fe20000410000 */
[----:B------:R-:W-:Y:S01]  /*db50*/  FFMA.FTZ R52, R49, R48, R62 ;  /* 0x0000003031347223 */ /* 0x000fe2000001003e */
[----:B------:R-:W-:Y:S01]  /*db60*/  FFMA.FTZ R68, R45, R50, -R46 ;  /* 0x000000322d447223 */ /* 0x000fe2000001082e */
[----:B------:R-:W-:Y:S01]  /*db70*/  F2FP.F16.E4M3.UNPACK_B R45, R43 ;  /* 0x0000002bff2d723e */ /* 0x000fe200020006ff */
[----:B------:R-:W-:-:S02]  /*db80*/  HADD2.F32 R48, -RZ, R145.H0_H0 ;  /* 0x20000091ff307230 */ /* 0x000fc40000004100 */
[----:B------:R-:W-:Y:S01]  /*db90*/  FFMA.FTZ R69, R47, R50, R70 ;  /* 0x000000322f457223 */ /* 0x000fe20000010046 */
[--C-:B------:R-:W-:Y:S01]  /*dba0*/  HADD2.F32 R43, -RZ, R42.reuse.H0_H0 ;  /* 0x2000002aff2b7230 */ /* 0x100fe20000004100 */
[----:B------:R-:W-:Y:S01]  /*dbb0*/  F2FP.SATFINITE.E4M3.F32.PACK_AB_MERGE_C R63, R68, R63, RZ ;  /* 0x0000003f443f723e */ /* 0x000fe200048070ff */
[----:B------:R-:W-:Y:S02]  /*dbc0*/  HADD2.F32 R46, -RZ, R45.H0_H0 ;  /* 0x2000002dff2e7230 */ /* 0x000fe40000004100 */
[----:B------:R-:W-:Y:S02]  /*dbd0*/  HADD2.F32 R145, -RZ, R145.H1_H1 ;  /* 0x30000091ff917230 */ /* 0x000fe40000004100 */
[-C--:B------:R-:W-:Y:S01]  /*dbe0*/  FMUL.FTZ R49, R43, R48.reuse ;  /* 0x000000302b317220 */ /* 0x080fe20000410000 */
[----:B------:R-:W-:Y:S02]  /*dbf0*/  HADD2.F32 R42, -RZ, R42.H1_H1 ;  /* 0x3000002aff2a7230 */ /* 0x000fe40000004100 */
[----:B------:R-:W-:Y:S01]  /*dc00*/  FMUL.FTZ R50, R46, R48 ;  /* 0x000000302e327220 */ /* 0x000fe20000410000 */
[----:B------:R-:W-:Y:S01]  /*dc10*/  HADD2.F32 R47, -RZ, R147.H0_H0 ;  /* 0x20000093ff2f7230 */ /* 0x000fe20000004100 */
[----:B------:R-:W-:Y:S01]  /*dc20*/  F2FP.SATFINITE.E4M3.F32.PACK_AB_MERGE_C R69, R69, R52, RZ ;  /* 0x000000344545723e */ /* 0x000fe200048070ff */
[----:B------:R-:W-:-:S02]  /*dc30*/  HADD2.F32 R45, -RZ, R45.H1_H1 ;  /* 0x3000002dff2d7230 */ /* 0x000fc40000004100 */
[----:B------:R-:W-:Y:S01]  /*dc40*/  FMUL.FTZ R48, R42, R145 ;  /* 0x000000912a307220 */ /* 0x000fe20000410000 */
[----:B------:R-:W-:Y:S02]  /*dc50*/  HADD2.F32 R147, -RZ, R147.H1_H1 ;  /* 0x30000093ff937230 */ /* 0x000fe40000004100 */
[-C--:B------:R-:W-:Y:S01]  /*dc60*/  FFMA.FTZ R61, R46, R47.reuse, R49 ;  /* 0x0000002f2e3d7223 */ /* 0x080fe20000010031 */
[----:B------:R-:W-:Y:S01]  /*dc70*/  FFMA.FTZ R43, R43, R47, -R50 ;  /* 0x0000002f2b2b7223 */ /* 0x000fe20000010832 */
[C---:B------:R-:W-:Y:S01]  /*dc80*/  FMUL.FTZ R51, R45.reuse, R145 ;  /* 0x000000912d337220 */ /* 0x040fe20000410000 */
[----:B------:R-:W-:Y:S01]  /*dc90*/  F2FP.F16.E4M3.UNPACK_B R49, R37 ;  /* 0x00000025ff31723e */ /* 0x000fe200020006ff */
[----:B------:R-:W-:Y:S01]  /*dca0*/  FFMA.FTZ R62, R45, R147, R48 ;  /* 0x000000932d3e7223 */ /* 0x000fe20000010030 */
[----:B------:R-:W-:Y:S01]  /*dcb0*/  F2FP.SATFINITE.E4M3.F32.PACK_AB_MERGE_C R45, R60, R59, RZ ;  /* 0x0000003b3c2d723e */ /* 0x000fe200048070ff */
[----:B------:R-:W-:Y:S01]  /*dcc0*/  FFMA.FTZ R42, R42, R147, -R51 ;  /* 0x000000932a2a7223 */ /* 0x000fe20000010833 */
[----:B------:R-:W-:Y:S01]  /*dcd0*/  F2FP.F16.E4M3.UNPACK_B R52, R38 ;  /* 0x00000026ff34723e */ /* 0x000fe200020006ff */
[--C-:B------:R-:W-:Y:S01]  /*dce0*/  HADD2.F32 R50, -RZ, R49.reuse.H0_H0 ;  /* 0x20000031ff327230 */ /* 0x100fe20000004100 */
[----:B------:R-:W-:Y:S01]  /*dcf0*/  F2FP.F16.E4M3.UNPACK_B R47, R13 ;  /* 0x0000000dff2f723e */ /* 0x000fe200020006ff */
[----:B------:R-:W-:Y:S01]  /*dd00*/  HADD2.F32 R49, -RZ, R49.H1_H1 ;  /* 0x30000031ff317230 */ /* 0x000fe20000004100 */
[----:B------:R-:W-:Y:S01]  /*dd10*/  F2FP.SATFINITE.E4M3.F32.PACK_AB_MERGE_C R45, R55, R54, R45 ;  /* 0x00000036372d723e */ /* 0x000fe2000480702d */
[--C-:B------:R-:W-:Y:S01]  /*dd20*/  HADD2.F32 R55, -RZ, R52.reuse.H0_H0 ;  /* 0x20000034ff377230 */ /* 0x100fe20000004100 */
[----:B------:R-:W-:Y:S01]  /*dd30*/  F2FP.SATFINITE.E4M3.F32.PACK_AB_MERGE_C R46, R58, R57, RZ ;  /* 0x000000393a2e723e */ /* 0x000fe200048070ff */
[----:B------:R-:W-:Y:S01]  /*dd40*/  HADD2.F32 R48, -RZ, R47.H0_H0 ;  /* 0x2000002fff307230 */ /* 0x000fe20000004100 */
[----:B------:R-:W-:Y:S01]  /*dd50*/  F2FP.F16.E4M3.UNPACK_B R51, R36 ;  /* 0x00000024ff33723e */ /* 0x000fe200020006ff */
[----:B------:R-:W-:Y:S01]  /*dd60*/  HADD2.F32 R52, -RZ, R52.H1_H1 ;  /* 0x30000034ff347230 */ /* 0x000fe20000004100 */
[----:B------:R-:W-:Y:S01]  /*dd70*/  F2FP.SATFINITE.E4M3.F32.PACK_AB_MERGE_C R46, R56, R53, R46 ;  /* 0x00000035382e723e */ /* 0x000fe2000480702e */
[-C--:B------:R-:W-:Y:S01]  /*dd80*/  FMUL.FTZ R57, R50, R55.reuse ;  /* 0x0000003732397220 */ /* 0x080fe20000410000 */
[----:B------:R-:W-:Y:S01]  /*dd90*/  FMUL.FTZ R55, R48, R55 ;  /* 0x0000003730377220 */ /* 0x000fe20000410000 */
[----:B------:R-:W-:-:S02]  /*dda0*/  HADD2.F32 R53, -RZ, R51.H0_H0 ;  /* 0x20000033ff357230 */ /* 0x000fc40000004100 */
[-C--:B------:R-:W-:Y:S01]  /*ddb0*/  FMUL.FTZ R54, R49, R52.reuse ;  /* 0x0000003431367220 */ /* 0x080fe20000410000 */
[----:B------:R-:W-:Y:S01]  /*ddc0*/  HADD2.F32 R47, -RZ, R47.H1_H1 ;  /* 0x3000002fff2f7230 */ /* 0x000fe20000004100 */
[----:B------:R-:W-:Y:S01]  /*ddd0*/  F2FP.F16.E4M3.UNPACK_B R13, R13.H1 ;  /* 0x0000000dff0d723e */ /* 0x000fe200030006ff */
[-C--:B------:R-:W-:Y:S01]  /*dde0*/  FFMA.FTZ R55, R50, R53.reuse, R55 ;  /* 0x0000003532377223 */ /* 0x080fe20000010037 */
[----:B------:R-:W-:Y:S02]  /*ddf0*/  HADD2.F32 R50, -RZ, R51.H1_H1 ;  /* 0x30000033ff327230 */ /* 0x000fe40000004100 */
[----:B------:R-:W-:Y:S01]  /*de00*/  FFMA.FTZ R57, R48, R53, -R57 ;  /* 0x0000003530397223 */ /* 0x000fe20000010839 */
[C---:B------:R-:W-:Y:S01]  /*de10*/  FMUL.FTZ R52, R47.reuse, R52 ;  /* 0x000000342f347220 */ /* 0x040fe20000410000 */
[----:B------:R-:W-:Y:S01]  /*de20*/  F2FP.F16.E4M3.UNPACK_B R48, R37.H1 ;  /* 0x00000025ff30723e */ /* 0x000fe200030006ff */
[----:B------:R-:W-:Y:S02]  /*de30*/  HADD2.F32 R37, -RZ, R13.H0_H0 ;  /* 0x2000000dff257230 */ /* 0x000fe40000004100 */
[----:B------:R-:W-:Y:S01]  /*de40*/  FFMA.FTZ R56, R47, R50, -R54 ;  /* 0x000000322f387223 */ /* 0x000fe20000010836 */
[----:B------:R-:W-:Y:S01]  /*de50*/  F2FP.F16.E4M3.UNPACK_B R47, R38.H1 ;  /* 0x00000026ff2f723e */ /* 0x000fe200030006ff */
[----:B------:R-:W-:Y:S01]  /*de60*/  FFMA.FTZ R58, R49, R50, R52 ;  /* 0x00000032313a7223 */ /* 0x000fe20000010034 */
[--C-:B------:R-:W-:Y:S01]  /*de70*/  HADD2.F32 R38, -RZ, R48.reuse.H0_H0 ;  /* 0x20000030ff267230 */ /* 0x100fe20000004100 */
[----:B------:R-:W-:Y:S01]  /*de80*/  F2FP.F16.E4M3.UNPACK_B R36, R36.H1 ;  /* 0x00000024ff24723e */ /* 0x000fe200030006ff */
[----:B------:R-:W-:Y:S01]  /*de90*/  HADD2.F32 R48, -RZ, R48.H1_H1 ;  /* 0x30000030ff307230 */ /* 0x000fe20000004100 */
[----:B------:R-:W-:Y:S01]  /*dea0*/  F2FP.SATFINITE.E4M3.F32.PACK_AB_MERGE_C R43, R42, R43, R63 ;  /* 0x0000002b2a2b723e */ /* 0x000fe2000480703f */
[--C-:B------:R-:W-:Y:S01]  /*deb0*/  HADD2.F32 R49, -RZ, R47.reuse.H0_H0 ;  /* 0x2000002fff317230 */ /* 0x100fe20000004100 */
[----:B------:R-:W-:Y:S01]  /*dec0*/  F2FP.F16.E4M3.UNPACK_B R51, R14 ;  /* 0x0000000eff33723e */ /* 0x000fe200020006ff */
[----:B------:R-:W-:Y:S01]  /*ded0*/  HADD2.F32 R50, -RZ, R47.H1_H1 ;  /* 0x3000002fff327230 */ /* 0x000fe20000004100 */
[----:B------:R-:W-:Y:S01]  /*dee0*/  F2FP.SATFINITE.E4M3.F32.PACK_AB_MERGE_C R42, R62, R61, R69 ;  /* 0x0000003d3e2a723e */ /* 0x000fe20004807045 */
[----:B------:R-:W-:-:S02]  /*def0*/  HADD2.F32 R47, -RZ, R36.H0_H0 ;  /* 0x20000024ff2f7230 */ /* 0x000fc40000004100 */
[-C--:B------:R-:W-:Y:S01]  /*df00*/  FMUL.FTZ R52, R38, R49.reuse ;  /* 0x0000003126347220 */ /* 0x080fe20000410000 */
[C---:B------:R-:W-:Y:S01]  /*df10*/  FMUL.FTZ R49, R37.reuse, R49 ;  /* 0x0000003125317220 */ /* 0x040fe20000410000 */
[----:B------:R-:W-:Y:S02]  /*df20*/  HADD2.F32 R13, -RZ, R13.H1_H1 ;  /* 0x3000000dff0d7230 */ /* 0x000fe40000004100 */
[-C--:B------:R-:W-:Y:S01]  /*df30*/  FMUL.FTZ R54, R48, R50.reuse ;  /* 0x0000003230367220 */ /* 0x080fe20000410000 */
[----:B------:R-:W-:Y:S02]  /*df40*/  HADD2.F32 R36, -RZ, R36.H1_H1 ;  /* 0x30000024ff247230 */ /* 0x000fe40000004100 */
[----:B------:R-:W-:Y:S01]  /*df50*/  FFMA.FTZ R60, R38, R47, R49 ;  /* 0x0000002f263c7223 */ /* 0x000fe20000010031 */
[----:B------:R-:W-:Y:S01]  /*df60*/  F2FP.F16.E4M3.UNPACK_B R38, R39 ;  /* 0x00000027ff26723e */ /* 0x000fe200020006ff */
[----:B------:R-:W-:Y:S01]  /*df70*/  FFMA.FTZ R59, R37, R47, -R52 ;  /* 0x0000002f253b7223 */ /* 0x000fe20000010834 */
[C---:B------:R-:W-:Y:S01]  /*df80*/  FMUL.FTZ R37, R13.reuse, R50 ;  /* 0x000000320d257220 */ /* 0x040fe20000410000 */
[----:B------:R-:W-:Y:S01]  /*df90*/  FFMA.FTZ R62, R13, R36, -R54 ;  /* 0x000000240d3e7223 */ /* 0x000fe20000010836 */
[-C--:B------:R-:W-:Y:S01]  /*dfa0*/  F2FP.F16.E4M3.UNPACK_B R13, R15.reuse ;  /* 0x0000000fff0d723e */ /* 0x080fe200020006ff */
[----:B------:R-:W-:Y:S01]  /*dfb0*/  HADD2.F32 R47, -RZ, R38.H0_H0 ;  /* 0x20000026ff2f7230 */ /* 0x000fe20000004100 */
[----:B------:R-:W-:Y:S01]  /*dfc0*/  F2FP.F16.E4M3.UNPACK_B R52, R14.H1 ;  /* 0x0000000eff34723e */ /* 0x000fe200030006ff */
[----:B------:R-:W-:Y:S01]  /*dfd0*/  HADD2.F32 R53, -RZ, R51.H0_H0 ;  /* 0x20000033ff357230 */ /* 0x000fe20000004100 */
[----:B------:R-:W-:Y:S01]  /*dfe0*/  F2FP.F16.E4M3.UNPACK_B R15, R15.H1 ;  /* 0x0000000fff0f723e */ /* 0x000fe200030006ff */
[----:B------:R-:W-:Y:S01]  /*dff0*/  FFMA.FTZ R61, R48, R36, R37 ;  /* 0x00000024303d7223 */ /* 0x000fe20000010025 */
        /* <DEDUP_REMOVED lines=9> */
[----:B------:R-:W-:Y:S01]  /*e090*/  HADD2.F32 R49, -RZ, R14.H0_H0 ;  /* 0x2000000eff317230 */ /* 0x000fe20000004100 */
[----:B------:R-:W-:Y:S01]  /*e0a0*/  F2FP.SATFINITE.E4M3.F32.PACK_AB_MERGE_C R59, R62, R59, RZ ;  /* 0x0000003b3e3b723e */ /* 0x000fe200048070ff */
[----:B------:R-:W-:Y:S02]  /*e0b0*/  HADD2.F32 R39, -RZ, R39.H1_H1 ;  /* 0x30000027ff277230 */ /* 0x000fe40000004100 */
[----:B------:R-:W-:Y:S01]  /*e0c0*/  FMUL.FTZ R53, R37, R54 ;  /* 0x0000003625357220 */ /* 0x000fe20000410000 */
[----:B------:R-:W-:Y:S02]  /*e0d0*/  HADD2.F32 R52, -RZ, R52.H1_H1 ;  /* 0x30000034ff347230 */ /* 0x000fe40000004100 */
[----:B------:R-:W-:Y:S01]  /*e0e0*/  FFMA.FTZ R63, R36, R49, -R63 ;  /* 0x00000031243f7223 */ /* 0x000fe2000001083f */
[----:B------:R-:W-:-:S02]  /*e0f0*/  HADD2.F32 R15, -RZ, R15.H1_H1 ;  /* 0x3000000fff0f7230 */ /* 0x000fc40000004100 */
[C---:B------:R-:W-:Y:S01]  /*e100*/  FMUL.FTZ R70, R12.reuse, R54 ;  /* 0x000000360c467220 */ /* 0x040fe20000410000 */
        /* <DEDUP_REMOVED lines=9> */
[CC--:B------:R-:W-:Y:S01]  /*e1a0*/  FMUL.FTZ R12, R38.reuse, R51.reuse ;  /* 0x00000033260c7220 */ /* 0x0c0fe20000410000 */
        /* <DEDUP_REMOVED lines=10> */
[----:B------:R-:W-:Y:S01]  /*e250*/  F2FP.SATFINITE.E4M3.F32.PACK_AB_MERGE_C R52, R52, R53, RZ ;  /* 0x000000353434723e */ /* 0x000fe200048070ff */
[----:B------:R-:W-:Y:S01]  /*e260*/  IMAD.MOV.U32 R14, RZ, RZ, R43 ;  /* 0x000000ffff0e7224 */ /* 0x000fe200078e002b */
[----:B------:R-:W-:Y:S01]  /*e270*/  F2FP.SATFINITE.E4M3.F32.PACK_AB_MERGE_C R15, R12, R63, R15 ;  /* 0x0000003f0c0f723e */ /* 0x000fe2000480700f */
[----:B------:R-:W-:Y:S01]  /*e280*/  IMAD.MOV.U32 R12, RZ, RZ, R46 ;  /* 0x000000ffff0c7224 */ /* 0x000fe200078e002e */
[----:B------:R-:W-:-:S02]  /*e290*/  F2FP.SATFINITE.E4M3.F32.PACK_AB_MERGE_C R13, R56, R57, R59 ;  /* 0x00000039380d723e */ /* 0x000fc4000480703b */
[----:B------:R-:W-:Y:S02]  /*e2a0*/  F2FP.SATFINITE.E4M3.F32.PACK_AB_MERGE_C R37, R58, R55, R60 ;  /* 0x000000373a25723e */ /* 0x000fe4000480703c */
[----:B------:R-:W-:Y:S02]  /*e2b0*/  F2FP.SATFINITE.E4M3.F32.PACK_AB_MERGE_C R39, R51, R68, R52 ;  /* 0x000000443327723e */ /* 0x000fe40004807034 */
[----:B------:R-:W-:-:S07]  /*e2c0*/  MOV R38, R42 ;  /* 0x0000002a00267202 */ /* 0x000fce0000000f00 */
.L_x_527:
[----:B------:R-:W-:Y:S05]  /*e2d0*/  BSYNC B2 ;  /* 0x0000000000027941 */ /* 0x000fea0003800000 */
.L_x_526:
[----:B------:R-:W-:Y:S01]  /*e2e0*/  ISETP.GE.AND P3, PT, R11, R136, PT ;  /* 0x000000880b00720c */ /* 0x000fe20003f66270 */
[----:B0-----:R0:W-:-:S12]  /*e2f0*/  ST.E.128 desc[UR50][R40.64], R12 ;  /* 0x0000000c28007985 */ /* 0x0011d8000c101d32 */
[----:B------:R-:W-:-:S04]  /*e300*/  @!P3 IADD3 R42, P4, R11, R120, RZ ;  /* 0x000000780b2ab210 */ /* 0x000fc80007f9e0ff */
[----:B------:R-:W-:-:S05]  /*e310*/  @!P3 LEA.HI.X.SX32 R43, R11, R44, 0x1, P4 ;  /* 0x0000002c0b2bb211 */ /* 0x000fca00020f0eff */
[----:B--2---:R0:W-:Y:S04]  /*e320*/  @!P3 ST.E.128 desc[UR50][R42.64], R36 ;  /* 0x000000242a00b985 */ /* 0x0041e8000c101d32 */
.L_x_525:
[----:B------:R-:W-:Y:S05]  /*e330*/  BSYNC B1 ;  /* 0x0000000000017941 */ /* 0x000fea0003800000 */
.L_x_524:
[----:B------:R-:W-:-:S13]  /*e340*/  ISETP.NE.AND P3, PT, R30, RZ, PT ;  /* 0x000000ff1e00720c */ /* 0x000fda0003f65270 */
[----:B------:R-:W-:Y:S05]  /*e350*/  @!P3 BRA `(.L_x_476) ;  /* 0x0000001400d0b947 */ /* 0x000fea0003800000 */
[----:B0-----:R-:W5:Y:S04]  /*e360*/  LDL R15, [R1+0x40] ;  /* 0x00004000010f7983 */ /* 0x001f680000100800 */
[----:B------:R-:W3:Y:S01]  /*e370*/  LDL R14, [R1+0x44] ;  /* 0x00004400010e7983 */ /* 0x000ee20000100800 */
[----:B------:R-:W-:Y:S01]  /*e380*/  ISETP.NE.AND P4, PT, R114, RZ, PT ;  /* 0x000000ff7200720c */ /* 0x000fe20003f85270 */
[----:B------:R-:W-:Y:S01]  /*e390*/  BSSY B1, `(.L_x_528) ;  /* 0x00000eb000017945 */ /* 0x000fe20003800000 */
[----:B--2---:R-:W-:Y:S02]  /*e3a0*/  IADD3 R40, P3, R27, R120, RZ ;  /* 0x000000781b287210 */ /* 0x004fe40007f7e0ff */
[----:B------:R-:W-:-:S03]  /*e3b0*/  SEL R143, R117, R143, !P4 ;  /* 0x0000008f758f7207 */ /* 0x000fc60006000000 */
[----:B------:R-:W-:Y:S01]  /*e3c0*/  IMAD.X R41, R44, 0x1, R95, P3 ;  /* 0x000000012c297824 */ /* 0x000fe200018e065f */
[----:B------:R-:W-:Y:S02]  /*e3d0*/  SHF.R.S32.HI R12, RZ, 0x1f, R143 ;  /* 0x0000001fff0c7819 */ /* 0x000fe4000001148f */
[----:B------:R-:W-:Y:S02]  /*e3e0*/  ISETP.GE.AND P3, PT, R226, R116, PT ;  /* 0x00000074e200720c */ /* 0x000fe40003f66270 */
[----:B------:R-:W-:-:S04]  /*e3f0*/  LEA.HI R12, R12, R143, RZ, 0x5 ;  /* 0x0000008f0c0c7211 */ /* 0x000fc800078f28ff */
        /* <DEDUP_REMOVED lines=11> */
[----:B------:R-:W-:-:S03]  /*e4b0*/  IMAD.IADD R13, R18, 0x1, R13 ;  /* 0x00000001120d7824 */ /* 0x000fc600078e020d */
[----:B------:R-:W-:-:S03]  /*e4c0*/  IADD3 R36, R18, R15, RZ ;  /* 0x0000000f12247210 */ /* 0x000fc60007ffe0ff */
        /* <DEDUP_REMOVED lines=9> */
[----:B------:R-:W-:Y:S01]  /*e560*/  LOP3.LUT R43, R77, 0xff0000ff, RZ, 0xc0, !PT ;  /* 0xff0000ff4d2b7812 */ /* 0x000fe200078ec0ff */
[----:B------:R-:W-:Y:S01]  /*e570*/  IMAD.MOV.U32 R46, RZ, RZ, R14 ;  /* 0x000000ffff2e7224 */ /* 0x000fe200078e000e */
[----:B------:R-:W-:Y:S01]  /*e580*/  SHF.R.U32.HI R56, RZ, 0x10, R77 ;  /* 0x00000010ff387819 */ /* 0x000fe2000001164d */
[----:B------:R-:W-:Y:S01]  /*e590*/  IMAD.SHL.U32 R14, R54, 0x100, RZ ;  /* 0x00000100360e7824 */ /* 0x000fe200078e00ff */
[----:B------:R-:W-:Y:S01]  /*e5a0*/  SHF.R.U32.HI R49, RZ, 0x8, R65 ;  /* 0x00000008ff317819 */ /* 0x000fe20000011641 */
[----:B------:R-:W-:Y:S01]  /*e5b0*/  IMAD.SHL.U32 R36, R52, 0x100, RZ ;  /* 0x0000010034247824 */ /* 0x000fe200078e00ff */
[----:B------:R-:W-:Y:S01]  /*e5c0*/  LOP3.LUT R12, R43, 0xff00, R12, 0xf8, !PT ;  /* 0x0000ff002b0c7812 */ /* 0x000fe200078ef80c */
[----:B------:R-:W-:Y:S01]  /*e5d0*/  IMAD.U32 R43, R56, 0x10000, RZ ;  /* 0x00010000382b7824 */ /* 0x000fe200078e00ff */
[----:B------:R-:W-:Y:S01]  /*e5e0*/  LOP3.LUT R45, R79, 0xff0000ff, RZ, 0xc0, !PT ;  /* 0xff0000ff4f2d7812 */ /* 0x000fe200078ec0ff */
[----:B------:R-:W-:Y:S01]  /*e5f0*/  IMAD.SHL.U32 R49, R49, 0x100, RZ ;  /* 0x0000010031317824 */ /* 0x000fe200078e00ff */
[----:B------:R-:W-:-:S02]  /*e600*/  LOP3.LUT R51, R67, 0xff0000ff, RZ, 0xc0, !PT ;  /* 0xff0000ff43337812 */ /* 0x000fc400078ec0ff */
[----:B------:R-:W-:Y:S02]  /*e610*/  SHF.R.U32.HI R53, RZ, 0x10, R79 ;  /* 0x00000010ff357819 */ /* 0x000fe4000001164f */
[----:B------:R-:W-:Y:S02]  /*e620*/  LOP3.LUT R48, R65, 0xff0000ff, RZ, 0xc0, !PT ;  /* 0xff0000ff41307812 */ /* 0x000fe400078ec0ff */
[----:B------:R-:W-:Y:S02]  /*e630*/  LOP3.LUT R14, R45, 0xff00, R14, 0xf8, !PT ;  /* 0x0000ff002d0e7812 */ /* 0x000fe400078ef80e */
[----:B------:R-:W-:Y:S02]  /*e640*/  LOP3.LUT R54, R51, 0xff00, R36, 0xf8, !PT ;  /* 0x0000ff0033367812 */ /* 0x000fe400078ef824 */
[----:B------:R-:W-:Y:S02]  /*e650*/  MOV R50, R38 ;  /* 0x0000002600327202 */ /* 0x000fe40000000f00 */
[----:B------:R-:W-:-:S02]  /*e660*/  LOP3.LUT R36, R12, 0xff0000, R43, 0xf8, !PT ;  /* 0x00ff00000c247812 */ /* 0x000fc400078ef82b */
[----:B------:R-:W-:Y:S02]  /*e670*/  SHF.L.U32 R45, R53, 0x10, RZ ;  /* 0x00000010352d7819 */ /* 0x000fe400000006ff */
[----:B------:R-:W-:Y:S02]  /*e680*/  LOP3.LUT R38, R48, 0xff00, R49, 0xf8, !PT ;  /* 0x0000ff0030267812 */ /* 0x000fe400078ef831 */
[----:B------:R-:W-:Y:S02]  /*e690*/  F2FP.F16.E4M3.UNPACK_B R53, R140.H1 ;  /* 0x0000008cff35723e */ /* 0x000fe400030006ff */
[----:B------:R-:W-:Y:S02]  /*e6a0*/  F2FP.F16.E4M3.UNPACK_B R43, R42.H1 ;  /* 0x0000002aff2b723e */ /* 0x000fe400030006ff */
[----:B------:R-:W-:Y:S02]  /*e6b0*/  F2FP.F16.E4M3.UNPACK_B R48, R47.H1 ;  /* 0x0000002fff30723e */ /* 0x000fe400030006ff */
[----:B------:R-:W-:-:S02]  /*e6c0*/  SHF.R.U32.HI R57, RZ, 0x10, R67 ;  /* 0x00000010ff397819 */ /* 0x000fc40000011643 */
[----:B------:R-:W-:Y:S01]  /*e6d0*/  LOP3.LUT R12, R14, 0xff0000, R45, 0xf8, !PT ;  /* 0x00ff00000e0c7812 */ /* 0x000fe200078ef82d */
[----:B------:R-:W-:Y:S01]  /*e6e0*/  HADD2.F32 R14, -RZ, R53.H0_H0 ;  /* 0x20000035ff0e7230 */ /* 0x000fe20000004100 */
[----:B------:R-:W-:Y:S01]  /*e6f0*/  F2FP.F16.E4M3.UNPACK_B R51, R138.H1 ;  /* 0x0000008aff33723e */ /* 0x000fe200030006ff */
[----:B------:R-:W-:Y:S01]  /*e700*/  HADD2.F32 R45, -RZ, R43.H0_H0 ;  /* 0x2000002bff2d7230 */ /* 0x000fe20000004100 */
[----:B------:R-:W-:Y:S01]  /*e710*/  F2FP.F16.E4M3.UNPACK_B R140, R140 ;  /* 0x0000008cff8c723e */ /* 0x000fe200020006ff */
[----:B------:R-:W-:Y:S01]  /*e720*/  HADD2.F32 R49, -RZ, R48.H0_H0 ;  /* 0x20000030ff317230 */ /* 0x000fe20000004100 */
[----:B------:R-:W-:Y:S01]  /*e730*/  F2FP.F16.E4M3.UNPACK_B R47, R47 ;  /* 0x0000002fff2f723e */ /* 0x000fe200020006ff */
[----:B------:R-:W-:Y:S02]  /*e740*/  IMAD.U32 R57, R57, 0x10000, RZ ;  /* 0x0001000039397824 */ /* 0x000fe400078e00ff */
[----:B------:R-:W-:Y:S01]  /*e750*/  FMUL.FTZ R58, R45, R14 ;  /* 0x0000000e2d3a7220 */ /* 0x000fe20000410000 */
[----:B------:R-:W-:-:S02]  /*e760*/  HADD2.F32 R52, -RZ, R51.H0_H0 ;  /* 0x20000033ff347230 */ /* 0x000fc40000004100 */
[C---:B------:R-:W-:Y:S01]  /*e770*/  FMUL.FTZ R56, R49.reuse, R14 ;  /* 0x0000000e31387220 */ /* 0x040fe20000410000 */
[----:B------:R-:W-:Y:S02]  /*e780*/  F2FP.F16.E4M3.UNPACK_B R42, R42 ;  /* 0x0000002aff2a723e */ /* 0x000fe400020006ff */
[----:B------:R-:W-:Y:S01]  /*e790*/  LOP3.LUT R14, R54, 0xff0000, R57, 0xf8, !PT ;  /* 0x00ff0000360e7812 */ /* 0x000fe200078ef839 */
[-C--:B------:R-:W-:Y:S01]  /*e7a0*/  FFMA.FTZ R58, R49, R52.reuse, R58 ;  /* 0x00000034313a7223 */ /* 0x080fe2000001003a */
[----:B------:R-:W-:Y:S01]  /*e7b0*/  FFMA.FTZ R57, R45, R52, -R56 ;  /* 0x000000342d397223 */ /* 0x000fe20000010838 */
[----:B------:R-:W-:Y:S01]  /*e7c0*/  HADD2.F32 R54, -RZ, R53.H1_H1 ;  /* 0x30000035ff367230 */ /* 0x000fe20000004100 */
[----:B------:R-:W-:Y:S01]  /*e7d0*/  F2FP.F16.E4M3.UNPACK_B R138, R138 ;  /* 0x0000008aff8a723e */ /* 0x000fe200020006ff */
[----:B------:R-:W-:Y:S01]  /*e7e0*/  HADD2.F32 R49, -RZ, R48.H1_H1 ;  /* 0x30000030ff317230 */ /* 0x000fe20000004100 */
[----:B------:R-:W-:Y:S01]  /*e7f0*/  SHF.R.U32.HI R55, RZ, 0x10, R65 ;  /* 0x00000010ff377819 */ /* 0x000fe20000011641 */
[----:B------:R-:W-:-:S02]  /*e800*/  HADD2.F32 R45, -RZ, R43.H1_H1 ;  /* 0x3000002bff2d7230 */ /* 0x000fc40000004100 */
[----:B------:R-:W-:Y:S02]  /*e810*/  HADD2.F32 R52, -RZ, R51.H1_H1 ;  /* 0x30000033ff347230 */ /* 0x000fe40000004100 */
[-C--:B------:R-:W-:Y:S01]  /*e820*/  FMUL.FTZ R56, R49, R54.reuse ;  /* 0x0000003631387220 */ /* 0x080fe20000410000 */
        /* <DEDUP_REMOVED lines=17> */
[----:B------:R-:W-:Y:S01]  /*e940*/  IMAD.U32 R55, R55, 0x10000, RZ ;  /* 0x0001000037377824 */ /* 0x000fe200078e00ff */
[----:B------:R-:W-:Y:S01]  /*e950*/  F2FP.F16.E4M3.UNPACK_B R45, R50.H1 ;  /* 0x00000032ff2d723e */ /* 0x000fe200030006ff */
[C---:B------:R-:W-:Y:S01]  /*e960*/  FMUL.FTZ R140, R42.reuse, R140 ;  /* 0x0000008c2a8c7220 */ /* 0x040fe20000410000 */
[----:B------:R-:W-:Y:S01]  /*e970*/  FFMA.FTZ R56, R42, R138, -R49 ;  /* 0x0000008a2a387223 */ /* 0x000fe20000010831 */
[----:B------:R-:W-:Y:S01]  /*e980*/  F2FP.F16.E4M3.UNPACK_B R49, R137.H1 ;  /* 0x00000089ff31723e */ /* 0x000fe200030006ff */
[----:B------:R-:W-:Y:S01]  /*e990*/  HADD2.F32 R51, -RZ, R43.H0_H0 ;  /* 0x2000002bff337230 */ /* 0x000fe20000004100 */
[----:B------:R-:W-:Y:S01]  /*e9a0*/  F2FP.F16.E4M3.UNPACK_B R42, R46.H1 ;  /* 0x0000002eff2a723e */ /* 0x000fe200030006ff */
[----:B------:R-:W-:Y:S01]  /*e9b0*/  HADD2.F32 R48, -RZ, R45.H0_H0 ;  /* 0x2000002dff307230 */ /* 0x000fe20000004100 */
[----:B------:R-:W-:Y:S01]  /*e9c0*/  LOP3.LUT R38, R38, 0xff0000, R55, 0xf8, !PT ;  /* 0x00ff000026267812 */ /* 0x000fe200078ef837 */
        /* <DEDUP_REMOVED lines=10> */
[-C--:B------:R-:W-:Y:S01]  /*ea70*/  FFMA.FTZ R62, R43, R47.reuse, -R62 ;  /* 0x0000002f2b3e7223 */ /* 0x080fe2000001083e */
[----:B------:R-:W-:Y:S02]  /*ea80*/  HADD2.F32 R49, -RZ, R49.H1_H1 ;  /* 0x30000031ff317230 */ /* 0x000fe40000004100 */
[----:B------:R-:W-:Y:S01]  /*ea90*/  FMUL.FTZ R43, R45, R52 ;  /* 0x000000342d2b7220 */ /* 0x000fe20000410000 */
[----:B------:R-:W-:Y:S01]  /*eaa0*/  F2FP.F16.E4M3.UNPACK_B R50, R50 ;  /* 0x00000032ff32723e */ /* 0x000fe200020006ff */
[----:B------:R-:W-:Y:S01]  /*eab0*/  FMUL.FTZ R52, R42, R52 ;  /* 0x000000342a347220 */ /* 0x000fe20000410000 */
[----:B------:R-:W-:Y:S01]  /*eac0*/  FFMA.FTZ R51, R48, R47, R51 ;  /* 0x0000002f30337223 */ /* 0x000fe20000010033 */
[----:B------:R-:W-:Y:S01]  /*ead0*/  FFMA.FTZ R61, R42, R49, -R43 ;  /* 0x000000312a3d7223 */ /* 0x000fe2000001082b */
[----:B------:R-:W-:Y:S01]  /*eae0*/  F2FP.F16.E4M3.UNPACK_B R137, R137 ;  /* 0x00000089ff89723e */ /* 0x000fe200020006ff */
[----:B------:R-:W-:-:S02]  /*eaf0*/  HADD2.F32 R47, -RZ, R139.H0_H0 ;  /* 0x2000008bff2f7230 */ /* 0x000fc40000004100 */
[----:B------:R-:W-:Y:S01]  /*eb00*/  FFMA.FTZ R64, R45, R49, R52 ;  /* 0x000000312d407223 */ /* 0x000fe20000010034 */
[----:B------:R-:W-:Y:S01]  /*eb10*/  HADD2.F32 R42, -RZ, R46.H0_H0 ;  /* 0x2000002eff2a7230 */ /* 0x000fe20000004100 */
[----:B------:R-:W-:Y:S01]  /*eb20*/  F2FP.SATFINITE.E4M3.F32.PACK_AB_MERGE_C R61, R61, R62, RZ ;  /* 0x0000003e3d3d723e */ /* 0x000fe200048070ff */
[--C-:B------:R-:W-:Y:S01]  /*eb30*/  HADD2.F32 R43, -RZ, R50.reuse.H0_H0 ;  /* 0x20000032ff2b7230 */ /* 0x100fe20000004100 */
[----:B------:R-:W-:Y:S01]  /*eb40*/  F2FP.SATFINITE.E4M3.F32.PACK_AB_MERGE_C R57, R60, R57, RZ ;  /* 0x000000393c39723e */ /* 0x000fe200048070ff */
        /* <DEDUP_REMOVED lines=13> */
[-C--:B------:R-:W-:Y:S01]  /*ec20*/  FFMA.FTZ R43, R46, R137.reuse, -R47 ;  /* 0x000000892e2b7223 */ /* 0x080fe2000001082f */
[----:B------:R-:W-:Y:S01]  /*ec30*/  F2FP.F16.E4M3.UNPACK_B R49, R38 ;  /* 0x00000026ff31723e */ /* 0x000fe200020006ff */
[----:B------:R-:W-:Y:S01]  /*ec40*/  FFMA.FTZ R139, R50, R137, R139 ;  /* 0x00000089328b7223 */ /* 0x000fe2000001008b */
[----:B------:R-:W-:Y:S01]  /*ec50*/  F2FP.F16.E4M3.UNPACK_B R42, R13 ;  /* 0x0000000dff2a723e */ /* 0x000fe200020006ff */
[----:B------:R-:W-:Y:S01]  /*ec60*/  HADD2.F32 R46, -RZ, R45.H0_H0 ;  /* 0x2000002dff2e7230 */ /* 0x000fe20000004100 */
[----:B------:R-:W-:Y:S01]  /*ec70*/  F2FP.F16.E4M3.UNPACK_B R47, R36 ;  /* 0x00000024ff2f723e */ /* 0x000fe200020006ff */
[----:B------:R-:W-:Y:S01]  /*ec80*/  HADD2.F32 R50, -RZ, R49.H0_H0 ;  /* 0x20000031ff327230 */ /* 0x000fe20000004100 */
[----:B------:R-:W-:Y:S01]  /*ec90*/  F2FP.SATFINITE.E4M3.F32.PACK_AB_MERGE_C R63, R43, R48, R61 ;  /* 0x000000302b3f723e */ /* 0x000fe2000480703d */
[----:B------:R-:W-:Y:S01]  /*eca0*/  HADD2.F32 R43, -RZ, R42.H0_H0 ;  /* 0x2000002aff2b7230 */ /* 0x000fe20000004100 */
[----:B------:R-:W-:Y:S01]  /*ecb0*/  F2FP.SATFINITE.E4M3.F32.PACK_AB_MERGE_C R139, R139, R52, R51 ;  /* 0x000000348b8b723e */ /* 0x000fe20004807033 */
[----:B------:R-:W-:Y:S01]  /*ecc0*/  HADD2.F32 R45, -RZ, R45.H1_H1 ;  /* 0x3000002dff2d7230 */ /* 0x000fe20000004100 */
[----:B------:R-:W-:Y:S01]  /*ecd0*/  F2FP.SATFINITE.E4M3.F32.PACK_AB_MERGE_C R62, R56, R53, R57 ;  /* 0x00000035383e723e */ /* 0x000fe20004807039 */
[----:B------:R-:W-:-:S02]  /*ece0*/  HADD2.F32 R49, -RZ, R49.H1_H1 ;  /* 0x30000031ff317230 */ /* 0x000fc40000004100 */
[-C--:B------:R-:W-:Y:S01]  /*ecf0*/  FMUL.FTZ R51, R43, R50.reuse ;  /* 0x000000322b337220 */ /* 0x080fe20000410000 */
[--C-:B------:R-:W-:Y:S02]  /*ed00*/  HADD2.F32 R48, -RZ, R47.reuse.H0_H0 ;  /* 0x2000002fff307230 */ /* 0x100fe40000004100 */
[C---:B------:R-:W-:Y:S01]  /*ed10*/  FMUL.FTZ R52, R46.reuse, R50 ;  /* 0x000000322e347220 */ /* 0x040fe20000410000 */
[----:B------:R-:W-:Y:S02]  /*ed20*/  HADD2.F32 R42, -RZ, R42.H1_H1 ;  /* 0x3000002aff2a7230 */ /* 0x000fe40000004100 */
[-C--:B------:R-:W-:Y:S01]  /*ed30*/  FMUL.FTZ R53, R45, R49.reuse ;  /* 0x000000312d357220 */ /* 0x080fe20000410000 */
[----:B------:R-:W-:Y:S02]  /*ed40*/  HADD2.F32 R47, -RZ, R47.H1_H1 ;  /* 0x3000002fff2f7230 */ /* 0x000fe40000004100 */
[----:B------:R-:W-:Y:S01]  /*ed50*/  FFMA.FTZ R51, R46, R48, R51 ;  /* 0x000000302e337223 */ /* 0x000fe20000010033 */
[----:B------:R-:W-:Y:S01]  /*ed60*/  F2FP.SATFINITE.E4M3.F32.PACK_AB_MERGE_C R58, R59, R58, RZ ;  /* 0x0000003a3b3a723e */ /* 0x000fe200048070ff */
[----:B------:R-:W-:Y:S01]  /*ed70*/  FFMA.FTZ R52, R43, R48, -R52 ;  /* 0x000000302b347223 */ /* 0x000fe20000010834 */
[C---:B------:R-:W-:Y:S01]  /*ed80*/  FMUL.FTZ R46, R42.reuse, R49 ;  /* 0x000000312a2e7220 */ /* 0x040fe20000410000 */
[----:B------:R-:W-:Y:S01]  /*ed90*/  FFMA.FTZ R53, R42, R47, -R53 ;  /* 0x0000002f2a357223 */ /* 0x000fe20000010835 */
[----:B------:R-:W-:-:S02]  /*eda0*/  F2FP.F16.E4M3.UNPACK_B R43, R37.H1 ;  /* 0x00000025ff2b723e */ /* 0x000fc400030006ff */
[----:B------:R-:W-:Y:S02]  /*edb0*/  F2FP.F16.E4M3.UNPACK_B R42, R38.H1 ;  /* 0x00000026ff2a723e */ /* 0x000fe400030006ff */
[----:B------:R-:W-:Y:S01]  /*edc0*/  F2FP.F16.E4M3.UNPACK_B R13, R13.H1 ;  /* 0x0000000dff0d723e */ /* 0x000fe200030006ff */
[----:B------:R-:W-:Y:S01]  /*edd0*/  HADD2.F32 R38, -RZ, R43.H0_H0 ;  /* 0x2000002bff267230 */ /* 0x000fe20000004100 */
[----:B------:R-:W-:Y:S01]  /*ede0*/  F2FP.SATFINITE.E4M3.F32.PACK_AB_MERGE_C R64, R55, R54, R58 ;  /* 0x000000363740723e */ /* 0x000fe2000480703a */
[----:B------:R-:W-:Y:S01]  /*edf0*/  FFMA.FTZ R54, R45, R47, R46 ;  /* 0x0000002f2d367223 */ /* 0x000fe2000001002e */
[----:B------:R-:W-:Y:S01]  /*ee00*/  F2FP.F16.E4M3.UNPACK_B R36, R36.H1 ;  /* 0x00000024ff24723e */ /* 0x000fe200030006ff */
[----:B------:R-:W-:Y:S01]  /*ee10*/  HADD2.F32 R45, -RZ, R42.H0_H0 ;  /* 0x2000002aff2d7230 */ /* 0x000fe20000004100 */
[----:B------:R-:W-:Y:S01]  /*ee20*/  F2FP.F16.E4M3.UNPACK_B R47, R14 ;  /* 0x0000000eff2f723e */ /* 0x000fe200020006ff */
[----:B------:R-:W-:Y:S02]  /*ee30*/  HADD2.F32 R37, -RZ, R13.H0_H0 ;  /* 0x2000000dff257230 */ /* 0x000fe40000004100 */
[----:B------:R-:W-:-:S02]  /*ee40*/  HADD2.F32 R43, -RZ, R43.H1_H1 ;  /* 0x3000002bff2b7230 */ /* 0x000fc40000004100 */
[CC--:B------:R-:W-:Y:S01]  /*ee50*/  FMUL.FTZ R48, R38.reuse, R45.reuse ;  /* 0x0000002d26307220 */ /* 0x0c0fe20000410000 */
[----:B------:R-:W-:Y:S02]  /*ee60*/  HADD2.F32 R46, -RZ, R42.H1_H1 ;  /* 0x3000002aff2e7230 */ /* 0x000fe40000004100 */
[----:B------:R-:W-:Y:S01]  /*ee70*/  FMUL.FTZ R45, R37, R45 ;  /* 0x0000002d252d7220 */ /* 0x000fe20000410000 */
[--C-:B------:R-:W-:Y:S02]  /*ee80*/  HADD2.F32 R42, -RZ, R36.reuse.H0_H0 ;  /* 0x20000024ff2a7230 */ /* 0x100fe40000004100 */
[----:B------:R-:W-:Y:S02]  /*ee90*/  HADD2.F32 R13, -RZ, R13.H1_H1 ;  /* 0x3000000dff0d7230 */ /* 0x000fe40000004100 */
[----:B------:R-:W-:Y:S01]  /*eea0*/  FMUL.FTZ R50, R43, R46 ;  /* 0x0000002e2b327220 */ /* 0x000fe20000410000 */
[----:B------:R-:W-:Y:S02]  /*eeb0*/  HADD2.F32 R36, -RZ, R36.H1_H1 ;  /* 0x30000024ff247230 */ /* 0x000fe40000004100 */
[-C--:B------:R-:W-:Y:S01]  /*eec0*/  FFMA.FTZ R56, R38, R42.reuse, R45 ;  /* 0x0000002a26387223 */ /* 0x080fe2000001002d */
[----:B------:R-:W-:Y:S01]  /*eed0*/  FFMA.FTZ R55, R37, R42, -R48 ;  /* 0x0000002a25377223 */ /* 0x000fe20000010830 */
[C---:B------:R-:W-:Y:S01]  /*eee0*/  FMUL.FTZ R46, R13.reuse, R46 ;  /* 0x0000002e0d2e7220 */ /* 0x040fe20000410000 */
[----:B------:R-:W-:Y:S01]  /*eef0*/  F2FP.F16.E4M3.UNPACK_B R38, R39 ;  /* 0x00000027ff26723e */ /* 0x000fe200020006ff */
[-C--:B------:R-:W-:Y:S01]  /*ef00*/  FFMA.FTZ R58, R13, R36.reuse, -R50 ;  /* 0x000000240d3a7223 */ /* 0x080fe20000010832 */
[-C--:B------:R-:W-:Y:S01]  /*ef10*/  F2FP.F16.E4M3.UNPACK_B R13, R15.reuse ;  /* 0x0000000fff0d723e */ /* 0x080fe200020006ff */
[----:B------:R-:W-:Y:S01]  /*ef20*/  FFMA.FTZ R57, R43, R36, R46 ;  /* 0x000000242b397223 */ /* 0x000fe2000001002e */
[----:B------:R-:W-:Y:S01]  /*ef30*/  F2FP.F16.E4M3.UNPACK_B R15, R15.H1 ;  /* 0x0000000fff0f723e */ /* 0x000fe200030006ff */
[----:B------:R-:W-:Y:S01]  /*ef40*/  HADD2.F32 R42, -RZ, R38.H0_H0 ;  /* 0x20000026ff2a7230 */ /* 0x000fe20000004100 */
[----:B------:R-:W-:Y:S01]  /*ef50*/  F2FP.F16.E4M3.UNPACK_B R48, R14.H1 ;  /* 0x0000000eff30723e */ /* 0x000fe200030006ff */
        /* <DEDUP_REMOVED lines=15> */
[-C--:B------:R-:W-:Y:S01]  /*f050*/  FFMA.FTZ R49, R42, R45.reuse, R49 ;  /* 0x0000002d2a317223 */ /* 0x080fe20000010031 */
[----:B------:R-:W-:Y:S02]  /*f060*/  HADD2.F32 R48, -RZ, R48.H1_H1 ;  /* 0x30000030ff307230 */ /* 0x000fe40000004100 */
[----:B------:R-:W-:Y:S01]  /*f070*/  FFMA.FTZ R61, R12, R46, R61 ;  /* 0x0000002e0c3d7223 */ /* 0x000fe2000001003d */
[----:B------:R-:W-:Y:S02]  /*f080*/  HADD2.F32 R15, -RZ, R15.H1_H1 ;  /* 0x3000000fff0f7230 */ /* 0x000fe40000004100 */
[----:B------:R-:W-:Y:S01]  /*f090*/  FFMA.FTZ R59, R36, R45, -R59 ;  /* 0x0000002d243b7223 */ /* 0x000fe2000001083b */
[----:B------:R-:W-:Y:S02]  /*f0a0*/  HADD2.F32 R38, -RZ, R38.H1_H1 ;  /* 0x30000026ff267230 */ /* 0x000fe40000004100 */
[----:B------:R-:W-:Y:S01]  /*f0b0*/  FMUL.FTZ R42, R39, R48 ;  /* 0x00000030272a7220 */ /* 0x000fe20000410000 */
[----:B------:R-:W-:-:S02]  /*f0c0*/  HADD2.F32 R47, -RZ, R47.H1_H1 ;  /* 0x3000002fff2f7230 */ /* 0x000fc40000004100 */
[----:B------:R-:W-:Y:S01]  /*f0d0*/  FMUL.FTZ R48, R15, R48 ;  /* 0x000000300f307220 */ /* 0x000fe20000410000 */
[----:B------:R-:W-:Y:S02]  /*f0e0*/  HADD2.F32 R13, -RZ, R13.H1_H1 ;  /* 0x3000000dff0d7230 */ /* 0x000fe40000004100 */
[----:B------:R-:W-:Y:S01]  /*f0f0*/  FFMA.FTZ R60, R37, R46, -R60 ;  /* 0x0000002e253c7223 */ /* 0x000fe2000001083c */
        /* <DEDUP_REMOVED lines=18> */
[----:B------:R-:W-:Y:S02]  /*f220*/  F2FP.SATFINITE.E4M3.F32.PACK_AB_MERGE_C R37, R54, R51, R56 ;  /* 0x000000333625723e */ /* 0x000fe40004807038 */
[----:B------:R-:W-:-:S07]  /*f230*/  MOV R14, R63 ;  /* 0x0000003f000e7202 */ /* 0x000fce0000000f00 */
.L_x_529:
[----:B------:R-:W-:Y:S05]  /*f240*/  BSYNC B1 ;  /* 0x0000000000017941 */ /* 0x000fea0003800000 */
.L_x_528:
[----:B0-----:R0:W-:Y:S01]  /*f250*/  ST.E.128 desc[UR50][R40.64], R12 ;  /* 0x0000000c28007985 */ /* 0x0011e2000c101d32 */
[----:B------:R-:W-:-:S13]  /*f260*/  ISETP.GE.AND P3, PT, R11, R136, PT ;  /* 0x000000880b00720c */ /* 0x000fda0003f66270 */
[----:B------:R-:W-:Y:S05]  /*f270*/  @P3 BRA `(.L_x_476) ;  /* 0x0000000800083947 */ /* 0x000fea0003800000 */
[----:B0-----:R-:W-:-:S04]  /*f280*/  IADD3 R12, P3, R11, R120, RZ ;  /* 0x000000780b0c7210 */ /* 0x001fc80007f7e0ff */
[----:B------:R-:W-:-:S05]  /*f290*/  LEA.HI.X.SX32 R13, R11, R44, 0x1, P3 ;  /* 0x0000002c0b0d7211 */ /* 0x000fca00018f0eff */
[----:B--2---:R0:W-:Y:S01]  /*f2a0*/  ST.E.128 desc[UR50][R12.64], R36 ;  /* 0x000000240c007985 */ /* 0x0041e2000c101d32 */
[----:B------:R-:W-:Y:S05]  /*f2b0*/  BRA `(.L_x_476) ;  /* 0x0000000400f87947 */ /* 0x000fea0003800000 */
.L_x_441:
[----:B------:R-:W-:-:S06]  /*f2c0*/  UISETP.NE.AND UP0, UPT, UR49, 0x3, UPT ;  /* 0x000000033100788c */ /* 0x000fcc000bf05270 */
[----:B------:R-:W-:-:S13]  /*f2d0*/  PLOP3.LUT P2, PT, PT, PT, UP0, 0x80, 0x0 ;  /* 0x000000000000781c */ /* 0x000fda0003f4f008 */
[----:B------:R-:W-:Y:S05]  /*f2e0*/  @!P2 BRA `(.L_x_530) ;  /* 0x000000000004a947 */ /* 0x000fea0003800000 */
[----:B------:R-:W-:Y:S01]  /*f2f0*/  BPT.TRAP 0x1 ;  /* 0x000000040000795c */ /* 0x000fe20000300000 */
.L_x_530:
[----:B------:R-:W2:Y:S01]  /*f300*/  LDL R11, [R1+0x14] ;  /* 0x00001400010b7983 */ /* 0x000ea20000100800 */
[----:B------:R-:W-:Y:S01]  /*f310*/  IMAD R93, R19, 0x8, R18 ;  /* 0x00000008135d7824 */ /* 0x000fe200078e0212 */
[----:B------:R-:W-:Y:S01]  /*f320*/  BSSY B1, `(.L_x_531) ;  /* 0x0000005000017945 */ /* 0x000fe20003800000 */
[----:B------:R-:W-:Y:S02]  /*f330*/  SHF.R.S32.HI R90, RZ, 0x1f, R35 ;  /* 0x0000001fff5a7819 */ /* 0x000fe40000011423 */
[----:B--2---:R-:W-:-:S04]  /*f340*/  SHF.L.U32 R94, R11, 0x1f, RZ ;  /* 0x0000001f0b5e7819 */ /* 0x004fc800000006ff */
[----:B------:R-:W0:Y:S02]  /*f350*/  SYNCS.PHASECHK.TRANS64.TRYWAIT P3, [R93+URZ+0x33490], R94 ;  /* 0x0334905e5d0075a7 */ /* 0x000e24000806017f */
[----:B0-----:R-:W-:Y:S05]  /*f360*/  @!P3 BRA `(.L_x_532) ;  /* 0x000001bc0088b947 */ /* 0x001fea0003800000 */
.L_x_793:
[----:B------:R-:W-:Y:S05]  /*f370*/  BSYNC B1 ;  /* 0x0000000000017941 */ /* 0x000fea0003800000 */
.L_x_531:
[----:B------:R-:W1:Y:S01]  /*f380*/  S2R R36, SR_TID.X ;  /* 0x0000000000247919 */ /* 0x000e620000002100 */
[----:B------:R-:W-:Y:S01]  /*f390*/  ULDC.64 UR4, c[0x0][0x300] ;  /* 0x0000c00000047ab9 */ /* 0x000fe20000000a00 */
[----:B-----5:R-:W-:Y:S01]  /*f3a0*/  SHF.R.S32.HI R91, RZ, 0x1f, R34 ;  /* 0x0000001fff5b7819 */ /* 0x020fe20000011422 */
[----:B------:R-:W-:Y:S01]  /*f3b0*/  IMAD R14, R90, UR4, RZ ;  /* 0x000000045a0e7c24 */ /* 0x000fe2000f8e02ff */
[----:B------:R-:W-:Y:S01]  /*f3c0*/  ULDC.64 UR6, c[0x0][0x2e8] ;  /* 0x0000ba0000067ab9 */ /* 0x000fe20000000a00 */
[----:B------:R-:W-:-:S04]  /*f3d0*/  IMAD.WIDE.U32 R12, R35, UR4, RZ ;  /* 0x00000004230c7c25 */ /* 0x000fc8000f8e00ff */
[----:B------:R-:W-:Y:S01]  /*f3e0*/  IMAD R11, R35, UR5, R14 ;  /* 0x00000005230b7c24 */ /* 0x000fe2000f8e020e */
[----:B------:R-:W-:Y:S01]  /*f3f0*/  ULDC.64 UR4, c[0x0][0x310] ;  /* 0x0000c40000047ab9 */ /* 0x000fe20000000a00 */
[----:B------:R-:W-:Y:S02]  /*f400*/  IMAD R92, R25, -0xa0, R2 ;  /* 0xffffff60195c7824 */ /* 0x000fe400078e0202 */
[----:B------:R-:W-:Y:S02]  /*f410*/  IMAD R15, R91, UR4, RZ ;  /* 0x000000045b0f7c24 */ /* 0x000fe4000f8e02ff */
[----:B------:R-:W-:Y:S01]  /*f420*/  IMAD.IADD R13, R13, 0x1, R11 ;  /* 0x000000010d0d7824 */ /* 0x000fe200078e020b */
[----:B------:R-:W-:Y:S01]  /*f430*/  VIMNMX R92, R92, 0xa0, PT ;  /* 0x000000a05c5c7848 */ /* 0x000fe20003fe0100 */
[C---:B------:R-:W-:Y:S02]  /*f440*/  IMAD R15, R34.reuse, UR5, R15 ;  /* 0x00000005220f7c24 */ /* 0x040fe4000f8e020f */
[----:B------:R-:W-:Y:S01]  /*f450*/  IMAD.WIDE.U32 R12, R34, UR4, R12 ;  /* 0x00000004220c7c25 */ /* 0x000fe2000f8e000c */
[----:B------:R-:W-:-:S03]  /*f460*/  ULDC.64 UR4, c[0x0][0x308] ;  /* 0x0000c20000047ab9 */ /* 0x000fc60000000a00 */
[----:B------:R-:W-:Y:S02]  /*f470*/  IMAD.IADD R13, R13, 0x1, R15 ;  /* 0x000000010d0d7824 */ /* 0x000fe400078e020f */
[----:B------:R-:W-:Y:S02]  /*f480*/  IMAD R11, R7, UR4, RZ ;  /* 0x00000004070b7c24 */ /* 0x000fe4000f8e02ff */
[----:B------:R-:W-:Y:S01]  /*f490*/  IMAD.WIDE.U32 R12, R222, UR4, R12 ;  /* 0x00000004de0c7c25 */ /* 0x000fe2000f8e000c */
[----:B------:R-:W-:-:S03]  /*f4a0*/  UMOV UR4, 0xffffffff ;  /* 0xffffffff00047882 */ /* 0x000fc60000000000 */
[----:B------:R-:W-:Y:S01]  /*f4b0*/  IMAD R11, R222, UR5, R11 ;  /* 0x00000005de0b7c24 */ /* 0x000fe2000f8e020b */
[C---:B-1----:R-:W-:Y:S01]  /*f4c0*/  IADD3 R37, R36.reuse, -0x80, RZ ;  /* 0xffffff8024257810 */ /* 0x042fe20007ffe0ff */
[----:B------:R-:W-:Y:S01]  /*f4d0*/  VIADD R36, R36, 0xffffff80 ;  /* 0xffffff8024247836 */ /* 0x000fe20000000000 */
[----:B------:R-:W-:-:S04]  /*f4e0*/  IADD3 R42, P3, R12, UR6, RZ ;  /* 0x000000060c2a7c10 */ /* 0x000fc8000ff7e0ff */
[----:B------:R-:W-:Y:S02]  /*f4f0*/  LEA.HI R36, R36, R37, RZ, 0x1 ;  /* 0x0000002524247211 */ /* 0x000fe400078f08ff */
[----:B------:R-:W-:Y:S02]  /*f500*/  IADD3.X R50, R13, UR7, R11, P3, !PT ;  /* 0x000000070d327c10 */ /* 0x000fe40009ffe40b */
[----:B------:R-:W-:-:S05]  /*f510*/  SHF.R.S32.HI R36, RZ, 0x1, R36 ;  /* 0x00000001ff247819 */ /* 0x000fca0000011424 */
[----:B------:R-:W-:-:S05]  /*f520*/  IMAD.IADD R51, R92, 0x1, -R36 ;  /* 0x000000015c337824 */ /* 0x000fca00078e0a24 */
[----:B------:R-:W-:Y:S01]  /*f530*/  ISETP.GE.AND P3, PT, R51, 0x1, PT ;  /* 0x000000013300780c */ /* 0x000fe20003f66270 */
[----:B------:R-:W-:-:S12]  /*f540*/  BRA.DIV UR4, `(.L_x_533) ;  /* 0x000001be04247947 */ /* 0x000fd8000b800000 */
[----:B------:R1:W2:Y:S04]  /*f550*/  SHFL.IDX PT, R41, R50, RZ, 0x1e1f ;  /* 0x001e1fff32297589 */ /* 0x0002a800000e0000 */
[----:B------:R1:W3:Y:S02]  /*f560*/  SHFL.IDX PT, R43, R42, RZ, 0x1e1f ;  /* 0x001e1fff2a2b7589 */ /* 0x0002e400000e0000 */
.L_x_797:
[----:B------:R-:W-:Y:S04]  /*f570*/  BSSY B1, `(.L_x_534) ;  /* 0x0000027000017945 */ /* 0x000fe80003800000 */
[----:B------:R-:W-:Y:S05]  /*f580*/  @!P3 BRA `(.L_x_535) ;  /* 0x000000000094b947 */ /* 0x000fea0003800000 */
[----:B------:R-:W4:Y:S01]  /*f590*/  LDL R13, [R1+0xc] ;  /* 0x00000c00010d7983 */ /* 0x000f220000100800 */
[----:B------:R-:W-:-:S03]  /*f5a0*/  ULDC UR4, c[0x0][0x2f4] ;  /* 0x0000bd0000047ab9 */ /* 0x000fc60000000800 */
[----:B------:R-:W5:Y:S04]  /*f5b0*/  LDL R12, [R1+0x8] ;  /* 0x00000800010c7983 */ /* 0x000f680000100800 */
[----:B------:R-:W5:Y:S01]  /*f5c0*/  LDL R48, [R1] ;  /* 0x0000000001307983 */ /* 0x000f620000100800 */
[----:B------:R-:W-:-:S03]  /*f5d0*/  ISETP.GE.AND P5, PT, R16, UR4, PT ;  /* 0x0000000410007c0c */ /* 0x000fc6000bfa6270 */
[----:B------:R-:W5:Y:S10]  /*f5e0*/  LDL R11, [R1+0x4] ;  /* 0x00000400010b7983 */ /* 0x000f740000100800 */
[----:B---3--:R-:W-:-:S05]  /*f5f0*/  @!P5 IADD3 R44, P3, R16, R43, RZ ;  /* 0x0000002b102cd210 */ /* 0x008fca0007f7e0ff */
[----:B--2---:R-:W-:Y:S01]  /*f600*/  @!P5 IMAD.X R45, R41, 0x1, R17, P3 ;  /* 0x00000001292dd824 */ /* 0x004fe200018e0611 */
[----:B------:R-:W-:-:S13]  /*f610*/  ISETP.GE.AND P3, PT, R23, UR4, PT ;  /* 0x0000000417007c0c */ /* 0x000fda000bf66270 */
[----:B------:R-:W-:-:S05]  /*f620*/  @!P3 IADD3 R38, P4, R23, R43, RZ ;  /* 0x0000002b1726b210 */ /* 0x000fca0007f9e0ff */
[----:B----4-:R-:W-:Y:S01]  /*f630*/  @!P3 IMAD.X R39, R41, 0x1, R13, P4 ;  /* 0x000000012927b824 */ /* 0x010fe200020e060d */
[----:B------:R-:W-:-:S13]  /*f640*/  ISETP.GE.AND P4, PT, R22, UR4, PT ;  /* 0x0000000416007c0c */ /* 0x000fda000bf86270 */
[----:B------:R-:W-:-:S04]  /*f650*/  @!P4 IADD3 R36, P6, R22, R43, RZ ;  /* 0x0000002b1624c210 */ /* 0x000fc80007fde0ff */
[----:B-----5:R-:W-:Y:S02]  /*f660*/  @!P4 IADD3.X R37, R41, R12, RZ, P6, !PT ;  /* 0x0000000c2925c210 */ /* 0x020fe400037fe4ff */
[----:B------:R-:W2:Y:S04]  /*f670*/  @!P5 LDS.128 R12, [R88+0x24200] ;  /* 0x02420000580cd984 */ /* 0x000ea80000000c00 */
[----:B--2---:R-:W-:Y:S01]  /*f680*/  @!P5 ST.E.128 desc[UR50][R44.64], R12 ;  /* 0x0000000c2c00d985 */ /* 0x004fe2000c101d32 */
[----:B------:R-:W-:-:S13]  /*f690*/  ISETP.GE.AND P5, PT, R225, UR4, PT ;  /* 0x00000004e1007c0c */ /* 0x000fda000bfa6270 */
[----:B------:R-:W2:Y:S01]  /*f6a0*/  @!P5 LDS.128 R12, [R89+0x24200] ;  /* 0x02420000590cd984 */ /* 0x000ea20000000c00 */
[----:B------:R-:W-:-:S05]  /*f6b0*/  @!P5 IMAD.SHL.U32 R40, R227, 0x10, RZ ;  /* 0x00000010e328d824 */ /* 0x000fca00078e00ff */
[----:B------:R-:W-:-:S04]  /*f6c0*/  @!P5 IADD3 R46, P6, R40, R43, RZ ;  /* 0x0000002b282ed210 */ /* 0x000fc80007fde0ff */
[----:B------:R-:W-:-:S05]  /*f6d0*/  @!P5 LEA.HI.X.SX32 R47, R40, R41, 0x1, P6 ;  /* 0x00000029282fd211 */ /* 0x000fca00030f0eff */
[----:B--2---:R-:W-:Y:S01]  /*f6e0*/  @!P5 ST.E.128 desc[UR50][R46.64], R12 ;  /* 0x0000000c2e00d985 */ /* 0x004fe2000c101d32 */
[----:B------:R-:W-:-:S13]  /*f6f0*/  ISETP.GE.AND P5, PT, R226, UR4, PT ;  /* 0x00000004e2007c0c */ /* 0x000fda000bfa6270 */
[----:B------:R-:W2:Y:S01]  /*f700*/  @!P5 LDS.128 R12, [R88+0x26a00] ;  /* 0x026a0000580cd984 */ /* 0x000ea20000000c00 */
[----:B------:R-:W-:-:S05]  /*f710*/  @!P5 IMAD.SHL.U32 R40, R48, 0x10, RZ ;  /* 0x000000103028d824 */ /* 0x000fca00078e00ff */
[----:B------:R-:W-:-:S04]  /*f720*/  @!P5 IADD3 R48, P6, R40, R43, RZ ;  /* 0x0000002b2830d210 */ /* 0x000fc80007fde0ff */
[----:B------:R-:W-:-:S05]  /*f730*/  @!P5 LEA.HI.X.SX32 R49, R40, R41, 0x1, P6 ;  /* 0x000000292831d211 */ /* 0x000fca00030f0eff */
[----:B--2---:R-:W-:Y:S01]  /*f740*/  @!P5 ST.E.128 desc[UR50][R48.64], R12 ;  /* 0x0000000c3000d985 */ /* 0x004fe2000c101d32 */
[----:B------:R-:W-:-:S03]  /*f750*/  ISETP.GE.AND P5, PT, R224, UR4, PT ;  /* 0x00000004e0007c0c */ /* 0x000fc6000bfa6270 */
[----:B------:R-:W2:Y:S10]  /*f760*/  @!P3 LDS.128 R12, [R89+0x26a00] ;  /* 0x026a0000590cb984 */ /* 0x000eb40000000c00 */
[----:B------:R-:W-:-:S05]  /*f770*/  @!P5 IADD3 R40, P6, R224, R43, RZ ;  /* 0x0000002be028d210 */ /* 0x000fca0007fde0ff */
[----:B------:R-:W-:Y:S01]  /*f780*/  @!P5 IMAD.X R41, R41, 0x1, R11, P6 ;  /* 0x000000012929d824 */ /* 0x000fe200030e060b */
[----:B--2---:R-:W-:Y:S04]  /*f790*/  @!P3 ST.E.128 desc[UR50][R38.64], R12 ;  /* 0x0000000c2600b985 */ /* 0x004fe8000c101d32 */
[----:B------:R-:W2:Y:S04]  /*f7a0*/  @!P4 LDS.128 R12, [R88+0x29200] ;  /* 0x02920000580cc984 */ /* 0x000ea80000000c00 */
[----:B--2---:R-:W-:Y:S04]  /*f7b0*/  @!P4 ST.E.128 desc[UR50][R36.64], R12 ;  /* 0x0000000c2400c985 */ /* 0x004fe8000c101d32 */
[----:B------:R-:W2:Y:S04]  /*f7c0*/  @!P5 LDS.128 R12, [R89+0x29200] ;  /* 0x02920000590cd984 */ /* 0x000ea80000000c00 */
[----:B--2---:R4:W-:Y:S02]  /*f7d0*/  @!P5 ST.E.128 desc[UR50][R40.64], R12 ;  /* 0x0000000c2800d985 */ /* 0x0049e4000c101d32 */
.L_x_535:
[----:B------:R-:W-:Y:S05]  /*f7e0*/  BSYNC B1 ;  /* 0x0000000000017941 */ /* 0x000fea0003800000 */
.L_x_534:
[----:B------:R-:W-:-:S03]  /*f7f0*/  UMOV UR4, 0xffffffff ;  /* 0xffffffff00047882 */ /* 0x000fc60000000000 */
[----:B------:R-:W-:Y:S05]  /*f800*/  BRA.DIV UR4, `(.L_x_536) ;  /* 0x000001ba04c07947 */ /* 0x000fea000b800000 */
[----:B--2-4-:R2:W4:Y:S04]  /*f810*/  SHFL.IDX PT, R41, R50, 0x1, 0x1e1f ;  /* 0x003e1f0032297f89 */ /* 0x01452800000e0000 */
[----:B---3--:R2:W3:Y:S02]  /*f820*/  SHFL.IDX PT, R43, R42, 0x1, 0x1e1f ;  /* 0x003e1f002a2b7f89 */ /* 0x0084e400000e0000 */
.L_x_801:
[----:B------:R-:W-:-:S13]  /*f830*/  ISETP.GE.AND P3, PT, R51, 0x81, PT ;  /* 0x000000813300780c */ /* 0x000fda0003f66270 */
[----:B------:R-:W-:Y:S05]  /*f840*/  @!P3 BRA `(.L_x_476) ;  /* 0x000000000094b947 */ /* 0x000fea0003800000 */
[----:B------:R-:W5:Y:S01]  /*f850*/  LDL R13, [R1+0xc] ;  /* 0x00000c00010d7983 */ /* 0x000f620000100800 */
[----:B------:R-:W-:-:S03]  /*f860*/  ULDC UR4, c[0x0][0x2f4] ;  /* 0x0000bd0000047ab9 */ /* 0x000fc60000000800 */
[----:B------:R-:W5:Y:S04]  /*f870*/  LDL R12, [R1+0x8] ;  /* 0x00000800010c7983 */ /* 0x000f680000100800 */
[----:B-12---:R-:W2:Y:S01]  /*f880*/  LDL R42, [R1] ;  /* 0x00000000012a7983 */ /* 0x006ea20000100800 */
[----:B------:R-:W-:-:S03]  /*f890*/  ISETP.GE.AND P5, PT, R16, UR4, PT ;  /* 0x0000000410007c0c */ /* 0x000fc6000bfa6270 */
[----:B------:R-:W2:Y:S10]  /*f8a0*/  LDL R11, [R1+0x4] ;  /* 0x00000400010b7983 */ /* 0x000eb40000100800 */
[----:B---3--:R-:W-:-:S05]  /*f8b0*/  @!P5 IADD3 R44, P3, R16, R43, RZ ;  /* 0x0000002b102cd210 */ /* 0x008fca0007f7e0ff */
[----:B----4-:R-:W-:Y:S01]  /*f8c0*/  @!P5 IMAD.X R45, R41, 0x1, R17, P3 ;  /* 0x00000001292dd824 */ /* 0x010fe200018e0611 */
[----:B------:R-:W-:-:S13]  /*f8d0*/  ISETP.GE.AND P3, PT, R23, UR4, PT ;  /* 0x0000000417007c0c */ /* 0x000fda000bf66270 */
[----:B------:R-:W-:-:S04]  /*f8e0*/  @!P3 IADD3 R38, P4, R23, R43, RZ ;  /* 0x0000002b1726b210 */ /* 0x000fc80007f9e0ff */
[----:B-----5:R-:W-:Y:S02]  /*f8f0*/  @!P3 IADD3.X R39, R41, R13, RZ, P4, !PT ;  /* 0x0000000d2927b210 */ /* 0x020fe400027fe4ff */
[----:B------:R-:W-:-:S13]  /*f900*/  ISETP.GE.AND P4, PT, R22, UR4, PT ;  /* 0x0000000416007c0c */ /* 0x000fda000bf86270 */
[----:B------:R-:W-:-:S05]  /*f910*/  @!P4 IADD3 R36, P6, R22, R43, RZ ;  /* 0x0000002b1624c210 */ /* 0x000fca0007fde0ff */
[----:B------:R-:W-:Y:S02]  /*f920*/  @!P4 IMAD.X R37, R41, 0x1, R12, P6 ;  /* 0x000000012925c824 */ /* 0x000fe400030e060c */
[----:B------:R-:W1:Y:S04]  /*f930*/  @!P5 LDS.128 R12, [R88+0x26200] ;  /* 0x02620000580cd984 */ /* 0x000e680000000c00 */
[----:B-1----:R-:W-:Y:S01]  /*f940*/  @!P5 ST.E.128 desc[UR50][R44.64], R12 ;  /* 0x0000000c2c00d985 */ /* 0x002fe2000c101d32 */
[----:B------:R-:W-:-:S13]  /*f950*/  ISETP.GE.AND P5, PT, R225, UR4, PT ;  /* 0x00000004e1007c0c */ /* 0x000fda000bfa6270 */
[----:B------:R-:W1:Y:S01]  /*f960*/  @!P5 LDS.128 R12, [R89+0x26200] ;  /* 0x02620000590cd984 */ /* 0x000e620000000c00 */
[----:B------:R-:W-:-:S05]  /*f970*/  @!P5 IMAD.SHL.U32 R40, R227, 0x10, RZ ;  /* 0x00000010e328d824 */ /* 0x000fca00078e00ff */
[----:B------:R-:W-:-:S04]  /*f980*/  @!P5 IADD3 R46, P6, R40, R43, RZ ;  /* 0x0000002b282ed210 */ /* 0x000fc80007fde0ff */
[----:B------:R-:W-:-:S05]  /*f990*/  @!P5 LEA.HI.X.SX32 R47, R40, R41, 0x1, P6 ;  /* 0x00000029282fd211 */ /* 0x000fca00030f0eff */
[----:B-1----:R-:W-:Y:S01]  /*f9a0*/  @!P5 ST.E.128 desc[UR50][R46.64], R12 ;  /* 0x0000000c2e00d985 */ /* 0x002fe2000c101d32 */
[----:B------:R-:W-:-:S13]  /*f9b0*/  ISETP.GE.AND P5, PT, R226, UR4, PT ;  /* 0x00000004e2007c0c */ /* 0x000fda000bfa6270 */
[----:B------:R-:W1:Y:S01]  /*f9c0*/  @!P5 LDS.128 R12, [R88+0x28a00] ;  /* 0x028a0000580cd984 */ /* 0x000e620000000c00 */
[----:B--2---:R-:W-:-:S05]  /*f9d0*/  @!P5 IMAD.SHL.U32 R40, R42, 0x10, RZ ;  /* 0x000000102a28d824 */ /* 0x004fca00078e00ff */
[----:B------:R-:W-:-:S04]  /*f9e0*/  @!P5 IADD3 R48, P6, R40, R43, RZ ;  /* 0x0000002b2830d210 */ /* 0x000fc80007fde0ff */
[----:B------:R-:W-:-:S05]  /*f9f0*/  @!P5 LEA.HI.X.SX32 R49, R40, R41, 0x1, P6 ;  /* 0x000000292831d211 */ /* 0x000fca00030f0eff */
[----:B-1----:R-:W-:Y:S01]  /*fa00*/  @!P5 ST.E.128 desc[UR50][R48.64], R12 ;  /* 0x0000000c3000d985 */ /* 0x002fe2000c101d32 */
[----:B------:R-:W-:-:S03]  /*fa10*/  ISETP.GE.AND P5, PT, R224, UR4, PT ;  /* 0x00000004e0007c0c */ /* 0x000fc6000bfa6270 */
[----:B------:R-:W1:Y:S10]  /*fa20*/  @!P3 LDS.128 R12, [R89+0x28a00] ;  /* 0x028a0000590cb984 */ /* 0x000e740000000c00 */
[----:B------:R-:W-:-:S05]  /*fa30*/  @!P5 IADD3 R40, P6, R224, R43, RZ ;  /* 0x0000002be028d210 */ /* 0x000fca0007fde0ff */
[----:B------:R-:W-:Y:S01]  /*fa40*/  @!P5 IMAD.X R41, R41, 0x1, R11, P6 ;  /* 0x000000012929d824 */ /* 0x000fe200030e060b */
[----:B-1----:R-:W-:Y:S04]  /*fa50*/  @!P3 ST.E.128 desc[UR50][R38.64], R12 ;  /* 0x0000000c2600b985 */ /* 0x002fe8000c101d32 */
[----:B------:R-:W1:Y:S04]  /*fa60*/  @!P4 LDS.128 R12, [R88+0x2b200] ;  /* 0x02b20000580cc984 */ /* 0x000e680000000c00 */
[----:B-1----:R-:W-:Y:S04]  /*fa70*/  @!P4 ST.E.128 desc[UR50][R36.64], R12 ;  /* 0x0000000c2400c985 */ /* 0x002fe8000c101d32 */
[----:B------:R-:W1:Y:S04]  /*fa80*/  @!P5 LDS.128 R12, [R89+0x2b200] ;  /* 0x02b20000590cd984 */ /* 0x000e680000000c00 */
[----:B-1----:R1:W-:Y:S02]  /*fa90*/  @!P5 ST.E.128 desc[UR50][R40.64], R12 ;  /* 0x0000000c2800d985 */ /* 0x0023e4000c101d32 */
.L_x_476:
[----:B------:R-:W-:Y:S05]  /*faa0*/  BSYNC B0 ;  /* 0x0000000000007941 */ /* 0x000fea0003800000 */
.L_x_440:
[----:B------:R-:W5:Y:S01]  /*fab0*/  S2R R11, SR_TID.X ;  /* 0x00000000000b7919 */ /* 0x000f620000002100 */
[----:B------:R-:W-:Y:S01]  /*fac0*/  @!PT LDS RZ, [RZ] ;  /* 0x00000000fffff984 */ /* 0x000fe20000000800 */
[----:B------:R-:W-:Y:S01]  /*fad0*/  @!PT LDS RZ, [RZ] ;  /* 0x00000000fffff984 */ /* 0x000fe20000000800 */
[----:B------:R-:W-:Y:S01]  /*fae0*/  @!PT LDS RZ, [RZ] ;  /* 0x00000000fffff984 */ /* 0x000fe20000000800 */
[----:B------:R-:W-:Y:S01]  /*faf0*/  @!PT LDS RZ, [RZ] ;  /* 0x00000000fffff984 */ /* 0x000fe20000000800 */
[----:B------:R3:W-:Y:S06]  /*fb00*/  MEMBAR.ALL.CTA ;  /* 0x0000000000007992 */ /* 0x0007ec0000008000 */
[----:B---3--:R-:W3:Y:S01]  /*fb10*/  FENCE.VIEW.ASYNC.S ;  /* 0x00000000000073c6 */ /* 0x008ee20000000000 */
[----:B------:R-:W-:Y:S05]  /*fb20*/  WARPSYNC.ALL ;  /* 0x0000000000007948 */ /* 0x000fea0003800000 */
[----:B------:R-:W-:Y:S01]  /*fb30*/  BSSY B0, `(.L_x_537) ;  /* 0x0000008000007945 */ /* 0x000fe20003800000 */
[----:B---3--:R3:W-:Y:S01]  /*fb40*/  BAR.SYNC.DEFER_BLOCKING R142, 0x80 ;  /* 0x0002008e0000751d */ /* 0x0087e20000010000 */
[----:B-----5:R-:W-:-:S13]  /*fb50*/  LOP3.LUT P3, RZ, R11, 0x7f, RZ, 0xc0, !PT ;  /* 0x0000007f0bff7812 */ /* 0x020fda000786c0ff */
[----:B------:R-:W-:-:S04]  /*fb60*/  @!P3 IADD3 R11, R93, 0x334a0, RZ ;  /* 0x000334a05d0bb810 */ /* 0x000fc80007ffe0ff */
[----:B------:R-:W-:-:S04]  /*fb70*/  @!P3 PRMT R11, RZ, 0x654, R11 ;  /* 0x00000654ff0bb816 */ /* 0x000fc8000000000b */
[----:B------:R3:W-:Y:S01]  /*fb80*/  @!P3 SYNCS.ARRIVE.TRANS64.RED.A1T0 RZ, [R11+URZ], RZ ;  /* 0x000000ff0bffb9a7 */ /* 0x0007e2000810043f */
[----:B------:R-:W-:Y:S05]  /*fb90*/  @!P2 BRA `(.L_x_538) ;  /* 0x000000000004a947 */ /* 0x000fea0003800000 */
[----:B------:R-:W-:Y:S01]  /*fba0*/  BPT.TRAP 0x1 ;  /* 0x000000040000795c */ /* 0x000fe20000300000 */
.L_x_538:
[----:B------:R-:W-:Y:S05]  /*fbb0*/  BSYNC B0 ;  /* 0x0000000000007941 */ /* 0x000fea0003800000 */
.L_x_537:
[----:B------:R-:W5:Y:S01]  /*fbc0*/  SYNCS.PHASECHK.TRANS64.TRYWAIT P2, [R93+URZ+0x334b0], R94 ;  /* 0x0334b05e5d0075a7 */ /* 0x000f62000804017f */
[----:B------:R-:W-:Y:S01]  /*fbd0*/  ULDC UR39, c[0x0][0x2f4] ;  /* 0x0000bd0000277ab9 */ /* 0x000fe20000000800 */
[----:B------:R-:W-:Y:S04]  /*fbe0*/  BSSY B0, `(.L_x_539) ;  /* 0x0000002000007945 */ /* 0x000fe80003800000 */
[----:B-----5:R-:W-:Y:S05]  /*fbf0*/  @!P2 BRA `(.L_x_540) ;  /* 0x000001b80010a947 */ /* 0x020fea0003800000 */
.L_x_802:
[----:B------:R-:W-:Y:S05]  /*fc00*/  BSYNC B0 ;  /* 0x0000000000007941 */ /* 0x000fea0003800000 */
.L_x_539:
[----:B------:R0:W5:Y:S01]  /*fc10*/  LDL R51, [R1+0xc] ;  /* 0x00000c0001337983 */ /* 0x0001620000100800 */
[----:B------:R-:W-:Y:S01]  /*fc20*/  ULDC.64 UR4, c[0x0][0x328] ;  /* 0x0000ca0000047ab9 */ /* 0x000fe20000000a00 */
[----:B------:R-:W-:Y:S02]  /*fc30*/  ULDC.64 UR6, c[0x0][0x318] ;  /* 0x0000c60000067ab9 */ /* 0x000fe40000000a00 */
[----:B-12---:R1:W5:Y:S04]  /*fc40*/  LDL R50, [R1+0x8] ;  /* 0x0000080001327983 */ /* 0x0063680000100800 */
[----:B0-----:R1:W5:Y:S01]  /*fc50*/  LDL R49, [R1] ;  /* 0x0000000001317983 */ /* 0x0013620000100800 */
[----:B------:R-:W-:Y:S02]  /*fc60*/  IMAD R90, R90, UR4, RZ ;  /* 0x000000045a5a7c24 */ /* 0x000fe4000f8e02ff */
[C---:B------:R-:W-:Y:S01]  /*fc70*/  IMAD.WIDE.U32 R12, R35.reuse, UR4, RZ ;  /* 0x00000004230c7c25 */ /* 0x040fe2000f8e00ff */
[----:B------:R1:W5:Y:S03]  /*fc80*/  LDL R48, [R1+0x4] ;  /* 0x0000040001307983 */ /* 0x0003660000100800 */
[----:B------:R-:W-:Y:S01]  /*fc90*/  IMAD R35, R35, UR5, R90 ;  /* 0x0000000523237c24 */ /* 0x000fe2000f8e025a */
[----:B------:R-:W0:Y:S01]  /*fca0*/  S2R R14, SR_TID.X ;  /* 0x00000000000e7919 */ /* 0x000e220000002100 */
[----:B------:R-:W-:-:S02]  /*fcb0*/  ULDC.64 UR4, c[0x0][0x338] ;  /* 0x0000ce0000047ab9 */ /* 0x000fc40000000a00 */
[----:B------:R-:W-:Y:S02]  /*fcc0*/  IMAD R91, R91, UR4, RZ ;  /* 0x000000045b5b7c24 */ /* 0x000fe4000f8e02ff */
[----:B------:R-:W-:Y:S02]  /*fcd0*/  IMAD.IADD R13, R13, 0x1, R35 ;  /* 0x000000010d0d7824 */ /* 0x000fe400078e0223 */
[C---:B------:R-:W-:Y:S02]  /*fce0*/  IMAD R91, R34.reuse, UR5, R91 ;  /* 0x00000005225b7c24 */ /* 0x040fe4000f8e025b */
[----:B------:R-:W-:Y:S01]  /*fcf0*/  IMAD.WIDE.U32 R34, R34, UR4, R12 ;  /* 0x0000000422227c25 */ /* 0x000fe2000f8e000c */
[----:B------:R-:W-:-:S03]  /*fd00*/  ULDC.64 UR4, c[0x0][0x330] ;  /* 0x0000cc0000047ab9 */ /* 0x000fc60000000a00 */
[----:B------:R-:W-:Y:S02]  /*fd10*/  IMAD.IADD R35, R35, 0x1, R91 ;  /* 0x0000000123237824 */ /* 0x000fe400078e025b */
[----:B---3--:R-:W-:Y:S02]  /*fd20*/  IMAD R11, R7, UR4, RZ ;  /* 0x00000004070b7c24 */ /* 0x008fe4000f8e02ff */
[----:B------:R-:W-:-:S04]  /*fd30*/  IMAD.WIDE.U32 R12, R222, UR4, R34 ;  /* 0x00000004de0c7c25 */ /* 0x000fc8000f8e0022 */
[----:B------:R-:W-:Y:S01]  /*fd40*/  IMAD R11, R222, UR5, R11 ;  /* 0x00000005de0b7c24 */ /* 0x000fe2000f8e020b */
[----:B------:R-:W-:-:S04]  /*fd50*/  IADD3 R44, P2, R12, UR6, RZ ;  /* 0x000000060c2c7c10 */ /* 0x000fc8000ff5e0ff */
[----:B------:R-:W-:Y:S01]  /*fd60*/  IADD3.X R11, R13, UR7, R11, P2, !PT ;  /* 0x000000070d0b7c10 */ /* 0x000fe200097fe40b */
[C---:B0-----:R-:W-:Y:S02]  /*fd70*/  VIADD R15, R14.reuse, 0xffffff80 ;  /* 0xffffff800e0f7836 */ /* 0x041fe40000000000 */
[----:B------:R-:W-:-:S05]  /*fd80*/  VIADD R14, R14, 0xffffff80 ;  /* 0xffffff800e0e7836 */ /* 0x000fca0000000000 */
[----:B------:R-:W-:-:S04]  /*fd90*/  LEA.HI R14, R14, R15, RZ, 0x1 ;  /* 0x0000000f0e0e7211 */ /* 0x000fc800078f08ff */
[----:B------:R-:W-:-:S04]  /*fda0*/  SHF.R.S32.HI R14, RZ, 0x1, R14 ;  /* 0x00000001ff0e7819 */ /* 0x000fc8000001140e */
[----:B------:R-:W-:-:S04]  /*fdb0*/  IADD3 R92, -R14, R92, RZ ;  /* 0x0000005c0e5c7210 */ /* 0x000fc80007ffe1ff */
[----:B------:R-:W-:Y:S01]  /*fdc0*/  ISETP.GE.AND P2, PT, R92, 0x1, PT ;  /* 0x000000015c00780c */ /* 0x000fe20003f46270 */
[----:B------:R1:W0:Y:S01]  /*fdd0*/  SHFL.IDX PT, R47, R44, RZ, 0x1e1f ;  /* 0x001e1fff2c2f7589 */ /* 0x00022200000e0000 */
[----:B------:R-:W-:Y:S03]  /*fde0*/  BSSY B0, `(.L_x_541) ;  /* 0x0000023000007945 */ /* 0x000fe60003800000 */
[----:B------:R1:W2:Y:S08]  /*fdf0*/  SHFL.IDX PT, R45, R11, RZ, 0x1e1f ;  /* 0x001e1fff0b2d7589 */ /* 0x0002b000000e0000 */
[----:B-1----:R-:W-:Y:S05]  /*fe00*/  @!P2 BRA `(.L_x_542) ;  /* 0x000000000080a947 */ /* 0x002fea0003800000 */
[----:B------:R-:W-:-:S13]  /*fe10*/  ISETP.GE.AND P5, PT, R16, UR39, PT ;  /* 0x0000002710007c0c */ /* 0x000fda000bfa6270 */
[----:B------:R-:W1:Y:S01]  /*fe20*/  @!P5 LDS.128 R12, [R88+0xf200] ;  /* 0x00f20000580cd984 */ /* 0x000e620000000c00 */
[----:B0-----:R-:W-:-:S05]  /*fe30*/  @!P5 IADD3 R38, P2, R16, R47, RZ ;  /* 0x0000002f1026d210 */ /* 0x001fca0007f5e0ff */
[----:B--2---:R-:W-:Y:S01]  /*fe40*/  @!P5 IMAD.X R39, R45, 0x1, R17, P2 ;  /* 0x000000012d27d824 */ /* 0x004fe200010e0611 */
[----:B------:R-:W-:-:S13]  /*fe50*/  ISETP.GE.AND P2, PT, R23, UR39, PT ;  /* 0x0000002717007c0c */ /* 0x000fda000bf46270 */
[----:B------:R-:W-:-:S05]  /*fe60*/  @!P2 IADD3 R36, P4, R23, R47, RZ ;  /* 0x0000002f1724a210 */ /* 0x000fca0007f9e0ff */
[----:B-----5:R-:W-:Y:S01]  /*fe70*/  @!P2 IMAD.X R37, R45, 0x1, R51, P4 ;  /* 0x000000012d25a824 */ /* 0x020fe200020e0633 */
[----:B------:R-:W-:-:S13]  /*fe80*/  ISETP.GE.AND P4, PT, R22, UR39, PT ;  /* 0x0000002716007c0c */ /* 0x000fda000bf86270 */
[----:B------:R-:W-:Y:S01]  /*fe90*/  @!P4 IADD3 R34, P6, R22, R47, RZ ;  /* 0x0000002f1622c210 */ /* 0x000fe20007fde0ff */
[----:B-1----:R-:W-:Y:S01]  /*fea0*/  @!P5 ST.E.128 desc[UR50][R38.64], R12 ;  /* 0x0000000c2600d985 */ /* 0x002fe2000c101d32 */
[----:B------:R-:W-:-:S03]  /*feb0*/  ISETP.GE.AND P5, PT, R225, UR39, PT ;  /* 0x00000027e1007c0c */ /* 0x000fc6000bfa6270 */
[----:B------:R-:W-:-:S10]  /*fec0*/  @!P4 IMAD.X R35, R45, 0x1, R50, P6 ;  /* 0x000000012d23c824 */ /* 0x000fd400030e0632 */
[----:B------:R-:W0:Y:S01]  /*fed0*/  @!P5 LDS.128 R12, [R89+0xf200] ;  /* 0x00f20000590cd984 */ /* 0x000e220000000c00 */
[----:B------:R-:W-:-:S05]  /*fee0*/  @!P5 IMAD.SHL.U32 R42, R227, 0x10, RZ ;  /* 0x00000010e32ad824 */ /* 0x000fca00078e00ff */
[----:B------:R-:W-:-:S04]  /*fef0*/  @!P5 IADD3 R40, P6, R42, R47, RZ ;  /* 0x0000002f2a28d210 */ /* 0x000fc80007fde0ff */
[----:B----4-:R-:W-:-:S05]  /*ff00*/  @!P5 LEA.HI.X.SX32 R41, R42, R45, 0x1, P6 ;  /* 0x0000002d2a29d211 */ /* 0x010fca00030f0eff */
[----:B0-----:R-:W-:Y:S01]  /*ff10*/  @!P5 ST.E.128 desc[UR50][R40.64], R12 ;  /* 0x0000000c2800d985 */ /* 0x001fe2000c101d32 */
[----:B------:R-:W-:-:S13]  /*ff20*/  ISETP.GE.AND P5, PT, R226, UR39, PT ;  /* 0x00000027e2007c0c */ /* 0x000fda000bfa6270 */
[----:B------:R-:W0:Y:S01]  /*ff30*/  @!P5 LDS.128 R12, [R88+0x11a00] ;  /* 0x011a0000580cd984 */ /* 0x000e220000000c00 */
[----:B------:R-:W-:-:S04]  /*ff40*/  @!P5 SHF.L.U32 R46, R49, 0x4, RZ ;  /* 0x00000004312ed819 */ /* 0x000fc800000006ff */
[----:B------:R-:W-:-:S04]  /*ff50*/  @!P5 IADD3 R42, P6, R46, R47, RZ ;  /* 0x0000002f2e2ad210 */ /* 0x000fc80007fde0ff */
[----:B------:R-:W-:-:S05]  /*ff60*/  @!P5 LEA.HI.X.SX32 R43, R46, R45, 0x1, P6 ;  /* 0x0000002d2e2bd211 */ /* 0x000fca00030f0eff */
[----:B0-----:R-:W-:Y:S01]  /*ff70*/  @!P5 ST.E.128 desc[UR50][R42.64], R12 ;  /* 0x0000000c2a00d985 */ /* 0x001fe2000c101d32 */
[----:B------:R-:W-:-:S03]  /*ff80*/  ISETP.GE.AND P5, PT, R224, UR39, PT ;  /* 0x00000027e0007c0c */ /* 0x000fc6000bfa6270 */
[----:B------:R-:W0:Y:S10]  /*ff90*/  @!P2 LDS.128 R12, [R89+0x11a00] ;  /* 0x011a0000590ca984 */ /* 0x000e340000000c00 */
[----:B------:R-:W-:-:S05]  /*ffa0*/  @!P5 IADD3 R38, P6, R224, R47, RZ ;  /* 0x0000002fe026d210 */ /* 0x000fca0007fde0ff */
[----:B------:R-:W-:Y:S01]  /*ffb0*/  @!P5 IMAD.X R39, R45, 0x1, R48, P6 ;  /* 0x000000012d27d824 */ /* 0x000fe200030e0630 */
[----:B0-----:R-:W-:Y:S04]  /*ffc0*/  @!P2 ST.E.128 desc[UR50][R36.64], R12 ;  /* 0x0000000c2400a985 */ /* 0x001fe8000c101d32 */
[----:B------:R-:W0:Y:S04]  /*ffd0*/  @!P4 LDS.128 R12, [R88+0x14200] ;  /* 0x01420000580cc984 */ /* 0x000e280000000c00 */
[----:B0-----:R-:W-:Y:S04]  /*ffe0*/  @!P4 ST.E.128 desc[UR50][R34.64], R12 ;  /* 0x0000000c2200c985 */ /* 0x001fe8000c101d32 */
[----:B------:R-:W0:Y:S04]  /*fff0*/  @!P5 LDS.128 R12, [R89+0x14200] ;  /* 0x01420000590cd984 */ /* 0x000e280000000c00 */
[----:B0-----:R1:W-:Y:S02]  /*10000*/  @!P5 ST.E.128 desc[UR50][R38.64], R12 ;  /* 0x0000000c2600d985 */ /* 0x0013e4000c101d32 */
.L_x_542:
[----:B------:R-:W-:Y:S05]  /*10010*/  BSYNC B0 ;  /* 0x0000000000007941 */ /* 0x000fea0003800000 */
.L_x_541:
[----:B------:R-:W-:Y:S01]  /*10020*/  ISETP.GE.AND P2, PT, R92, 0x81, PT ;  /* 0x000000815c00780c */ /* 0x000fe20003f46270 */
[----:B------:R-:W3:Y:S01]  /*10030*/  SHFL.IDX PT, R11, R11, 0x1, 0x1e1f ;  /* 0x003e1f000b0b7f89 */ /* 0x000ee200000e0000 */
[----:B------:R-:W-:Y:S03]  /*10040*/  BSSY B0, `(.L_x_543) ;  /* 0x0000023000007945 */ /* 0x000fe60003800000 */
[----:B--2---:R2:W0:Y:S08]  /*10050*/  SHFL.IDX PT, R45, R44, 0x1, 0x1e1f ;  /* 0x003e1f002c2d7f89 */ /* 0x00443000000e0000 */
[----:B--2---:R-:W-:Y:S05]  /*10060*/  @!P2 BRA `(.L_x_544) ;  /* 0x000000000080a947 */ /* 0x004fea0003800000 */
[----:B------:R-:W-:-:S13]  /*10070*/  ISETP.GE.AND P5, PT, R16, UR39, PT ;  /* 0x0000002710007c0c */ /* 0x000fda000bfa6270 */
[----:B-1----:R-:W1:Y:S01]  /*10080*/  @!P5 LDS.128 R12, [R88+0x11200] ;  /* 0x01120000580cd984 */ /* 0x002e620000000c00 */
[----:B0-----:R-:W-:-:S05]  /*10090*/  @!P5 IADD3 R38, P2, R16, R45, RZ ;  /* 0x0000002d1026d210 */ /* 0x001fca0007f5e0ff */
[----:B---3--:R-:W-:Y:S01]  /*100a0*/  @!P5 IMAD.X R39, R11, 0x1, R17, P2 ;  /* 0x000000010b27d824 */ /* 0x008fe200010e0611 */
        /* <DEDUP_REMOVED lines=9> */
[----:B------:R-:W-:-:S04]  /*10140*/  @!P5 SHF.L.U32 R42, R227, 0x4, RZ ;  /* 0x00000004e32ad819 */ /* 0x000fc800000006ff */
[----:B------:R-:W-:-:S04]  /*10150*/  @!P5 IADD3 R40, P6, R42, R45, RZ ;  /* 0x0000002d2a28d210 */ /* 0x000fc80007fde0ff */
[----:B----4-:R-:W-:-:S05]  /*10160*/  @!P5 LEA.HI.X.SX32 R41, R42, R11, 0x1, P6 ;  /* 0x0000000b2a29d211 */ /* 0x010fca00030f0eff */
[----:B0-----:R-:W-:Y:S01]  /*10170*/  @!P5 ST.E.128 desc[UR50][R40.64], R12 ;  /* 0x0000000c2800d985 */ /* 0x001fe2000c101d32 */
[----:B------:R-:W-:-:S13]  /*10180*/  ISETP.GE.AND P5, PT, R226, UR39, PT ;  /* 0x00000027e2007c0c */ /* 0x000fda000bfa6270 */
[----:B------:R-:W0:Y:S01]  /*10190*/  @!P5 LDS.128 R12, [R88+0x13a00] ;  /* 0x013a0000580cd984 */ /* 0x000e220000000c00 */
[----:B------:R-:W-:-:S05]  /*101a0*/  @!P5 IMAD.SHL.U32 R44, R49, 0x10, RZ ;  /* 0x00000010312cd824 */ /* 0x000fca00078e00ff */
        /* <DEDUP_REMOVED lines=12> */
.L_x_544:
[----:B------:R-:W-:Y:S05]  /*10270*/  BSYNC B0 ;  /* 0x0000000000007941 */ /* 0x000fea0003800000 */
.L_x_543:
[----:B-12---:R-:W2:Y:S01]  /*10280*/  LDL.LU R12, [R1+0x14] ;  /* 0x00001400010c7983 */ /* 0x006ea20000300800 */
[----:B------:R-:W-:Y:S01]  /*10290*/  VIADD R19, R19, 0x1 ;  /* 0x0000000113137836 */ /* 0x000fe20000000000 */
[----:B------:R-:W-:Y:S01]  /*102a0*/  ISETP.NE.AND P4, PT, R115, RZ, PT ;  /* 0x000000ff7300720c */ /* 0x000fe20003f85270 */
[----:B------:R-:W-:Y:S01]  /*102b0*/  @!P3 VIADD R93, R93, 0x334c0 ;  /* 0x000334c05d5db836 */ /* 0x000fe20000000000 */
[----:B------:R-:W-:Y:S01]  /*102c0*/  @!PT LDS RZ, [RZ] ;  /* 0x00000000fffff984 */ /* 0x000fe20000000800 */
[----:B------:R-:W-:Y:S01]  /*102d0*/  @!PT LDS RZ, [RZ] ;  /* 0x00000000fffff984 */ /* 0x000fe20000000800 */
[----:B------:R-:W-:Y:S01]  /*102e0*/  @!PT LDS RZ, [RZ] ;  /* 0x00000000fffff984 */ /* 0x000fe20000000800 */
[----:B------:R-:W-:Y:S01]  /*102f0*/  @!PT LDS RZ, [RZ] ;  /* 0x00000000fffff984 */ /* 0x000fe20000000800 */
[----:B------:R1:W-:Y:S06]  /*10300*/  MEMBAR.ALL.CTA ;  /* 0x0000000000007992 */ /* 0x0003ec0000008000 */
[----:B-1----:R-:W1:Y:S02]  /*10310*/  FENCE.VIEW.ASYNC.S ;  /* 0x00000000000073c6 */ /* 0x002e640000000000 */
[----:B-1----:R1:W-:Y:S01]  /*10320*/  BAR.SYNC.DEFER_BLOCKING R142, 0x80 ;  /* 0x0002008e0000751d */ /* 0x0023e20000010000 */
[----:B------:R-:W-:-:S02]  /*10330*/  ISETP.NE.AND P2, PT, R19, 0x2, PT ;  /* 0x000000021300780c */ /* 0x000fc40003f45270 */
[----:B------:R-:W-:Y:S02]  /*10340*/  @!P3 PRMT R93, RZ, 0x654, R93 ;  /* 0x00000654ff5db816 */ /* 0x000fe4000000005d */
[----:B---3--:R-:W-:Y:S02]  /*10350*/  SEL R11, RZ, 0x1, P2 ;  /* 0x00000001ff0b7807 */ /* 0x008fe40001000000 */
[----:B------:R-:W-:Y:S01]  /*10360*/  SEL R19, R19, RZ, P2 ;  /* 0x000000ff13137207 */ /* 0x000fe20001000000 */
[----:B------:R1:W-:Y:S01]  /*10370*/  @!P3 SYNCS.ARRIVE.TRANS64.RED.A1T0 RZ, [R93+URZ], RZ ;  /* 0x000000ff5dffb9a7 */ /* 0x0003e2000810043f */
[----:B--2---:R-:W-:-:S05]  /*10380*/  LOP3.LUT R12, R12, R11, RZ, 0x3c, !PT ;  /* 0x0000000b0c0c7212 */ /* 0x004fca00078e3cff */
[----:B------:R1:W-:Y:S01]  /*10390*/  STL [R1+0x14], R12 ;  /* 0x0000140c01007387 */ /* 0x0003e20000100800 */
[----:B------:R-:W-:Y:S05]  /*103a0*/  @P4 BRA `(.L_x_545) ;  /* 0xffffff20005c4947 */ /* 0x000fea000383ffff */
[----:B-1----:R-:W1:Y:S01]  /*103b0*/  S2R R12, SR_TID.X ;  /* 0x00000000000c7919 */ /* 0x002e620000002100 */
[----:B------:R-:W-:Y:S02]  /*103c0*/  PLOP3.LUT P0, PT, PT, PT, PT, 0x8, 0x0 ;  /* 0x000000000000781c */ /* 0x000fe40003f0e170 */
[----:B-1----:R-:W-:-:S04]  /*103d0*/  SHF.R.U32.HI R12, RZ, 0x7, R12 ;  /* 0x00000007ff0c7819 */ /* 0x002fc8000001160c */
[----:B------:R-:W-:-:S13]  /*103e0*/  ISETP.NE.AND P4, PT, R12, 0x1, PT ;  /* 0x000000010c00780c */ /* 0x000fda0003f85270 */
[----:B------:R-:W-:Y:S06]  /*103f0*/  @!P4 BAR.ARV 0x9, 0x100 ;  /* 0x024400000000cb1d */ /* 0x000fec0000002000 */
.L_x_435:
[----:B------:R-:W-:Y:S05]  /*10400*/  @P0 BRA `(.L_x_546) ;  /* 0x00000000000c0947 */ /* 0x000fea0003800000 */
[----:B------:R-:W1:Y:S01]  /*10410*/  FENCE.VIEW.ASYNC.G ;  /* 0x00000000000073c6 */ /* 0x000e620000000100 */
[----:B------:R-:W-:Y:S05]  /*10420*/  WARPSYNC.ALL ;  /* 0x0000000000007948 */ /* 0x000fea0003800000 */
[----:B-1----:R-:W-:Y:S06]  /*10430*/  BAR.ARV 0xc, 0x180 ;  /* 0x0306000000007b1d */ /* 0x002fec0000002000 */
.L_x_546:
[----:B------:R-:W2:Y:S01]  /*10440*/  LDL R0, [R1+0x50] ;  /* 0x0000500001007983 */ /* 0x000ea20000100800 */
[----:B------:R-:W-:Y:S01]  /*10450*/  ULDC.64 UR6, c[0x0][0x998] ;  /* 0x0002660000067ab9 */ /* 0x000fe20000000a00 */
[----:B------:R-:W-:Y:S02]  /*10460*/  ULDC.64 UR4, c[0x0][0x990] ;  /* 0x0002640000047ab9 */ /* 0x000fe40000000a00 */
[----:B------:R-:W3:Y:S01]  /*10470*/  LDL R3, [R1+0x48] ;  /* 0x0000480001037983 */ /* 0x000ee20000100800 */
[----:B------:R-:W-:Y:S02]  /*10480*/  ISETP.NE.U32.AND P1, PT, RZ, UR6, PT ;  /* 0x00000006ff007c0c */ /* 0x000fe4000bf25070 */
[----:B------:R-:W-:Y:S02]  /*10490*/  ISETP.NE.U32.AND P0, PT, RZ, UR4, PT ;  /* 0x00000004ff007c0c */ /* 0x000fe4000bf05070 */
[----:B------:R-:W-:Y:S02]  /*104a0*/  ISETP.NE.AND.EX P1, PT, RZ, UR7, PT, P1 ;  /* 0x00000007ff007c0c */ /* 0x000fe4000bf25310 */
[----:B------:R-:W-:-:S11]  /*104b0*/  ISETP.NE.AND.EX P0, PT, RZ, UR5, PT, P0 ;  /* 0x00000005ff007c0c */ /* 0x000fd6000bf05300 */
[----:B------:R-:W2:Y:S01]  /*104c0*/  @P1 LDC.64 R8, c[0x0][0x9b8] ;  /* 0x00026e00ff081b82 */ /* 0x000ea20000000a00 */
[----:B------:R-:W-:-:S07]  /*104d0*/  @P1 SHF.R.S32.HI R15, RZ, 0x1f, R222 ;  /* 0x0000001fff0f1819 */ /* 0x000fce00000114de */
[----:B------:R-:W1:Y:S08]  /*104e0*/  @P0 LDC.64 R6, c[0x0][0x9a8] ;  /* 0x00026a00ff060b82 */ /* 0x000e700000000a00 */
[----:B------:R-:W0:Y:S08]  /*104f0*/  @P1 LDC.64 R10, c[0x0][0x9c0] ;  /* 0x00027000ff0a1b82 */ /* 0x000e300000000a00 */
[----:B------:R-:W4:Y:S01]  /*10500*/  @P0 LDC.64 R12, c[0x0][0x9b0] ;  /* 0x00026c00ff0c0b82 */ /* 0x000f220000000a00 */
[----:B--2---:R-:W-:-:S02]  /*10510*/  @P1 IMAD R2, R0, R8, RZ ;  /* 0x0000000800021224 */ /* 0x004fc400078e02ff */
[----:B-1----:R-:W-:Y:S02]  /*10520*/  @P0 IMAD R0, R0, R6, RZ ;  /* 0x0000000600000224 */ /* 0x002fe400078e02ff */
[C---:B---3--:R-:W-:Y:S02]  /*10530*/  @P1 IMAD R9, R3.reuse, R9, R2 ;  /* 0x0000000903091224 */ /* 0x048fe400078e0202 */
[----:B------:R-:W-:-:S04]  /*10540*/  @P1 IMAD.WIDE.U32 R4, R3, R8, RZ ;  /* 0x0000000803041225 */ /* 0x000fc800078e00ff */
[----:B------:R-:W-:Y:S01]  /*10550*/  @P0 IMAD R7, R3, R7, R0 ;  /* 0x0000000703070224 */ /* 0x000fe200078e0200 */
[----:B------:R-:W-:Y:S01]  /*10560*/  @P1 IADD3 R5, R5, R9, RZ ;  /* 0x0000000905051210 */ /* 0x000fe20007ffe0ff */
[----:B------:R-:W-:Y:S01]  /*10570*/  @P0 IMAD.WIDE.U32 R2, R3, R6, RZ ;  /* 0x0000000603020225 */ /* 0x000fe200078e00ff */
[----:B------:R-:W-:-:S03]  /*10580*/  @P0 SHF.R.S32.HI R9, RZ, 0x1f, R222 ;  /* 0x0000001fff090819 */ /* 0x000fc600000114de */
[----:B0-----:R-:W-:Y:S02]  /*10590*/  @P1 IMAD R6, R15, R10, RZ ;  /* 0x0000000a0f061224 */ /* 0x001fe400078e02ff */
[----:B------:R-:W-:Y:S02]  /*105a0*/  @P0 IMAD.IADD R3, R3, 0x1, R7 ;  /* 0x0000000103030824 */ /* 0x000fe400078e0207 */
[----:B----4-:R-:W-:Y:S02]  /*105b0*/  @P0 IMAD R0, R9, R12, RZ ;  /* 0x0000000c09000224 */ /* 0x010fe400078e02ff */
[C---:B------:R-:W-:Y:S02]  /*105c0*/  @P1 IMAD R11, R222.reuse, R11, R6 ;  /* 0x0000000bde0b1224 */ /* 0x040fe400078e0206 */
[----:B------:R-:W-:-:S04]  /*105d0*/  @P1 IMAD.WIDE.U32 R6, R222, R10, R4 ;  /* 0x0000000ade061225 */ /* 0x000fc800078e0004 */
[----:B------:R-:W-:Y:S01]  /*105e0*/  @P0 IMAD R9, R222, R13, R0 ;  /* 0x0000000dde090224 */ /* 0x000fe200078e0200 */
[----:B------:R-:W-:Y:S01]  /*105f0*/  @P1 LEA R8, P3, R6, UR6, 0x2 ;  /* 0x0000000606081c11 */ /* 0x000fe2000f8610ff */
[----:B------:R-:W-:-:S04]  /*10600*/  @P0 IMAD.WIDE.U32 R2, R222, R12, R2 ;  /* 0x0000000cde020225 */ /* 0x000fc800078e0002 */
[----:B------:R-:W-:Y:S01]  /*10610*/  @P1 IMAD.IADD R5, R7, 0x1, R11 ;  /* 0x0000000107051824 */ /* 0x000fe200078e020b */
[----:B------:R-:W-:Y:S01]  /*10620*/  @P0 LEA R4, P2, R2, UR4, 0x2 ;  /* 0x0000000402040c11 */ /* 0x000fe2000f8410ff */
[----:B------:R-:W-:Y:S01]  /*10630*/  @P0 IMAD.IADD R3, R3, 0x1, R9 ;  /* 0x0000000103030824 */ /* 0x000fe200078e0209 */
[----:B------:R-:W-:Y:S01]  /*10640*/  ULDC UR4, c[0x0][0x988] ;  /* 0x0002620000047ab9 */ /* 0x000fe20000000800 */
[----:B------:R-:W-:Y:S01]  /*10650*/  IMAD.MOV.U32 R0, RZ, RZ, 0x3f800000 ;  /* 0x3f800000ff007424 */ /* 0x000fe200078e00ff */
[----:B------:R-:W-:Y:S02]  /*10660*/  @P1 LEA.HI.X R9, R6, UR7, R5, 0x2, P3 ;  /* 0x0000000706091c11 */ /* 0x000fe400098f1405 */
[----:B------:R-:W-:Y:S02]  /*10670*/  @P0 LEA.HI.X R5, R2, UR5, R3, 0x2, P2 ;  /* 0x0000000502050c11 */ /* 0x000fe400090f1403 */
[----:B------:R-:W-:Y:S01]  /*10680*/  MOV R3, 0x3f800000 ;  /* 0x3f80000000037802 */ /* 0x000fe20000000f00 */
[----:B------:R0:W2:Y:S05]  /*10690*/  @P1 LDG.E R0, desc[UR50][R8.64] ;  /* 0x0000003208001981 */ /* 0x0000aa000c1e1900 */
[----:B------:R1:W2:Y:S01]  /*106a0*/  @P0 LDG.E R3, desc[UR50][R4.64] ;  /* 0x0000003204030981 */ /* 0x0002a2000c1e1900 */
[----:B------:R-:W-:-:S02]  /*106b0*/  ISETP.GE.AND P1, PT, R141, 0x1, PT ;  /* 0x000000018d00780c */ /* 0x000fc40003f26270 */
[----:B------:R-:W-:Y:S02]  /*106c0*/  CS2R R120, SRZ ;  /* 0x0000000000787805 */ /* 0x000fe4000001ff00 */
[----:B------:R-:W-:Y:S01]  /*106d0*/  PLOP3.LUT P0, PT, PT, PT, PT, 0x80, 0x0 ;  /* 0x000000000000781c */ /* 0x000fe20003f0f070 */
[----:B------:R-:W-:Y:S01]  /*106e0*/  IMAD.MOV.U32 R119, RZ, RZ, RZ ;  /* 0x000000ffff777224 */ /* 0x000fe200078e00ff */
        /* <DEDUP_REMOVED lines=12> */
[----:B------:R-:W-:Y:S01]  /*107b0*/  CS2R R38, SRZ ;  /* 0x0000000000267805 */ /* 0x000fe2000001ff00 */
[----:B------:R-:W-:Y:S01]  /*107c0*/  IMAD.MOV.U32 R67, RZ, RZ, RZ ;  /* 0x000000ffff437224 */ /* 0x000fe200078e00ff */
[----:B-----5:R-:W-:Y:S02]  /*107d0*/  CS2R R50, SRZ ;  /* 0x0000000000327805 */ /* 0x020fe4000001ff00 */
        /* <DEDUP_REMOVED lines=19> */
[----:B------:R-:W-:Y:S01]  /*10910*/  IMAD.MOV.U32 R55, RZ, RZ, RZ ;  /* 0x000000ffff377224 */ /* 0x000fe200078e00ff */
[----:B0-----:R-:W-:-:S02]  /*10920*/  CS2R R8, SRZ ;  /* 0x0000000000087805 */ /* 0x001fc4000001ff00 */
        /* <DEDUP_REMOVED lines=10> */
[----:B------:R-:W-:Y:S02]  /*109d0*/  MOV R128, RZ ;  /* 0x000000ff00807202 */ /* 0x000fe40000000f00 */
[----:B------:R-:W-:Y:S02]  /*109e0*/  CS2R R28, SRZ ;  /* 0x00000000001c7805 */ /* 0x000fe4000001ff00 */
[----:B-1----:R-:W-:Y:S01]  /*109f0*/  CS2R R4, SRZ ;  /* 0x0000000000047805 */ /* 0x002fe2000001ff00 */
[----:B------:R-:W-:-:S02]  /*10a00*/  IMAD.MOV.U32 R130, RZ, RZ, RZ ;  /* 0x000000ffff827224 */ /* 0x000fc400078e00ff */
[----:B--2---:R-:W-:-:S04]  /*10a10*/  FMUL.FTZ R0, R3, R0 ;  /* 0x0000000003007220 */ /* 0x004fc80000410000 */
[----:B------:R-:W-:Y:S01]  /*10a20*/  FMUL.FTZ R2, R0, UR4 ;  /* 0x0000000400027c20 */ /* 0x000fe20008410000 */
[----:B------:R-:W-:Y:S06]  /*10a30*/  @!P1 BRA `(.L_x_547) ;  /* 0x000000ec00b49947 */ /* 0x000fec0003800000 */
[----:B------:R-:W0:Y:S01]  /*10a40*/  S2R R54, SR_TID.X ;  /* 0x0000000000367919 */ /* 0x000e220000002100 */
[----:B------:R-:W-:Y:S01]  /*10a50*/  UMOV UR4, 0xffffffff ;  /* 0xffffffff00047882 */ /* 0x000fe20000000000 */
[----:B0-----:R-:W-:-:S05]  /*10a60*/  VIADD R45, R54, 0xffffff80 ;  /* 0xffffff80362d7836 */ /* 0x001fca0000000000 */
[----:B------:R-:W-:-:S04]  /*10a70*/  SHF.R.S32.HI R56, RZ, 0x1f, R45 ;  /* 0x0000001fff387819 */ /* 0x000fc8000001142d */
[----:B------:R-:W-:-:S04]  /*10a80*/  LEA.HI R13, R56, R45, RZ, 0x7 ;  /* 0x0000002d380d7211 */ /* 0x000fc800078f38ff */
[----:B------:R-:W-:Y:S01]  /*10a90*/  SHF.R.S32.HI R13, RZ, 0x7, R13 ;  /* 0x00000007ff0d7819 */ /* 0x000fe2000001140d */
[----:B------:R-:W-:Y:S06]  /*10aa0*/  BRA.DIV UR4, `(.L_x_548) ;  /* 0x000001aa04787947 */ /* 0x000fec000b800000 */
[----:B------:R0:W1:Y:S02]  /*10ab0*/  SHFL.IDX PT, R220, R13, RZ, 0x1f ;  /* 0x00001fff0ddc7589 */ /* 0x00006400000e0000 */
.L_x_805:
[----:B-1----:R-:W-:Y:S01]  /*10ac0*/  LEA.HI R0, R220, R220, RZ, 0x1 ;  /* 0x000000dcdc007211 */ /* 0x002fe200078f08ff */
[----:B------:R-:W-:-:S03]  /*10ad0*/  ULOP3.LUT UP0, URZ, UR48, 0x9f, URZ, 0xc0, !UPT ;  /* 0x0000009f303f7892 */ /* 0x000fc6000f80c03f */
[----:B------:R-:W-:-:S03]  /*10ae0*/  LOP3.LUT R3, R0, 0x3e, RZ, 0xc0, !PT ;  /* 0x0000003e00037812 */ /* 0x000fc600078ec0ff */
[----:B------:R-:W-:Y:S02]  /*10af0*/  PLOP3.LUT P0, PT, PT, PT, UP0, 0x80, 0x0 ;  /* 0x000000000000781c */ /* 0x000fe40003f0f008 */
[----:B------:R-:W-:-:S05]  /*10b00*/  IMAD.IADD R3, R220, 0x1, -R3 ;  /* 0x00000001dc037824 */ /* 0x000fca00078e0a03 */
[----:B------:R-:W-:-:S04]  /*10b10*/  LEA R3, R3, UR48, 0xc ;  /* 0x0000003003037c11 */ /* 0x000fc8000f8e60ff */
[----:B------:R-:W-:-:S04]  /*10b20*/  SHF.R.U32.HI R3, RZ, 0x4, R3 ;  /* 0x00000004ff037819 */ /* 0x000fc80000011603 */
[----:B------:R-:W-:Y:S01]  /*10b30*/  LOP3.LUT R44, R3, 0x3fff, RZ, 0xc0, !PT ;  /* 0x00003fff032c7812 */ /* 0x000fe200078ec0ff */
[----:B------:R-:W-:Y:S06]  /*10b40*/  @!P0 BRA `(.L_x_549) ;  /* 0x0000000000408947 */ /* 0x000fec0003800000 */
[----:B------:R-:W-:Y:S01]  /*10b50*/  MOV R0, 0x0 ;  /* 0x0000000000007802 */ /* 0x000fe20000000f00 */
[----:B------:R-:W-:Y:S01]  /*10b60*/  ULDC.64 UR4, c[0x4][0xc0] ;  /* 0x0100300000047ab9 */ /* 0x000fe20000000a00 */
[----:B------:R-:W-:Y:S01]  /*10b70*/  ULDC.64 UR6, c[0x4][0xc8] ;  /* 0x0100320000067ab9 */ /* 0x000fe20000000a00 */
[----:B------:R-:W-:Y:S01]  /*10b80*/  IMAD.U32 R4, RZ, RZ, UR4 ;  /* 0x00000004ff047e24 */ /* 0x000fe2000f8e00ff */
[----:B------:R1:W2:Y:S01]  /*10b90*/  LDC.64 R14, c[0x4][R0] ;  /* 0x01000000000e7b82 */ /* 0x0002a20000000a00 */
[----:B------:R-:W-:Y:S01]  /*10ba0*/  MOV R5, UR5 ;  /* 0x0000000500057c02 */ /* 0x000fe20008000f00 */
[----:B------:R-:W-:Y:S01]  /*10bb0*/  ULDC.64 UR4, c[0x4][0x30] ;  /* 0x01000c0000047ab9 */ /* 0x000fe20000000a00 */
[----:B------:R-:W-:Y:S01]  /*10bc0*/  IMAD.U32 R6, RZ, RZ, UR6 ;  /* 0x00000006ff067e24 */ /* 0x000fe2000f8e00ff */
[----:B------:R-:W-:Y:S01]  /*10bd0*/  MOV R8, 0x70 ;  /* 0x0000007000087802 */ /* 0x000fe20000000f00 */
[----:B------:R-:W-:Y:S02]  /*10be0*/  IMAD.U32 R7, RZ, RZ, UR7 ;  /* 0x00000007ff077e24 */ /* 0x000fe4000f8e00ff */
[----:B------:R-:W-:-:S02]  /*10bf0*/  IMAD.U32 R10, RZ, RZ, UR4 ;  /* 0x00000004ff0a7e24 */ /* 0x000fc4000f8e00ff */
[----:B------:R-:W-:Y:S02]  /*10c00*/  IMAD.U32 R11, RZ, RZ, UR5 ;  /* 0x00000005ff0b7e24 */ /* 0x000fe4000f8e00ff */
[----:B------:R-:W-:Y:S02]  /*10c10*/  IMAD.MOV.U32 R12, RZ, RZ, 0x1 ;  /* 0x00000001ff0c7424 */ /* 0x000fe400078e00ff */
[----:B01----:R-:W-:-:S07]  /*10c20*/  IMAD.MOV.U32 R13, RZ, RZ, RZ ;  /* 0x000000ffff0d7224 */ /* 0x003fce00078e00ff */
[----:B------:R-:W-:-:S07]  /*10c30*/  LEPC R20, `(.L_x_549) ;  /* 0x000000001014794e */ /* 0x000fce0000000000 */
[----:B--2---:R-:W-:Y:S05]  /*10c40*/  CALL.ABS.NOINC R14 ;  /* 0x000000000e007343 */ /* 0x004fea0003c00000 */
.L_x_549:
[----:B------:R-:W-:Y:S02]  /*10c50*/  ULDC UR4, c[0x0][0x3f4] ;  /* 0x0000fd0000047ab9 */ /* 0x000fe40000000800 */
[----:B------:R-:W-:-:S13]  /*10c60*/  ISETP.LT.AND P0, PT, RZ, UR4, PT ;  /* 0x00000004ff007c0c */ /* 0x000fda000bf01270 */
[----:B------:R-:W-:Y:S05]  /*10c70*/  @P0 BRA `(.L_x_550) ;  /* 0x0000000000400947 */ /* 0x000fea0003800000 */
[----:B------:R-:W-:-:S04]  /*10c80*/  ULEA.HI UR4, UR37, UR37, URZ, 0x1 ;  /* 0x0000002525047291 */ /* 0x000fc8000f8f083f */
[----:B------:R-:W-:-:S04]  /*10c90*/  ULOP3.LUT UR4, UR4, 0xfffffffe, URZ, 0xc0, !UPT ;  /* 0xfffffffe04047892 */ /* 0x000fc8000f8ec03f */
[----:B------:R-:W-:-:S06]  /*10ca0*/  UIADD3 UR4, UR37, -UR4, URZ ;  /* 0x8000000425047290 */ /* 0x000fcc000fffe03f */
[----:B------:R-:W-:-:S05]  /*10cb0*/  IMAD.U32 R3, RZ, RZ, UR4 ;  /* 0x00000004ff037e24 */ /* 0x000fca000f8e00ff */
[----:B------:R-:W-:-:S04]  /*10cc0*/  SHF.L.U32 R3, R3, 0x1f, RZ ;  /* 0x0000001f03037819 */ /* 0x000fc800000006ff */
[----:B------:R1:W2:Y:S03]  /*10cd0*/  SYNCS.PHASECHK.TRANS64.TRYWAIT P0, [R18+URZ+0x33400], R3 ;  /* 0x03340003120075a7 */ /* 0x0002a6000800017f */
[----:B--2---:R-:W-:Y:S05]  /*10ce0*/  @!P0 NANOSLEEP.SYNCS 0x989680 ;  /* 0x009896800000895d */ /* 0x004fea0003900000 */
[----:B------:R-:W2:Y:S01]  /*10cf0*/  @!P0 SYNCS.PHASECHK.TRANS64 P0, [R18+URZ+0x33400], R3 ;  /* 0x03340003120085a7 */ /* 0x000ea2000800007f */
[----:B------:R-:W-:Y:S04]  /*10d00*/  BSSY B0, `(.L_x_551) ;  /* 0x0000006000007945 */ /* 0x000fe80003800000 */
[----:B--2---:R-:W-:Y:S05]  /*10d10*/  @P0 BRA `(.L_x_552) ;  /* 0x0000000000100947 */ /* 0x004fea0003800000 */
.L_x_553:
[----:B--2---:R2:W3:Y:S02]  /*10d20*/  SYNCS.PHASECHK.TRANS64.TRYWAIT P0, [R18+URZ+0x33400], R3 ;  /* 0x03340003120075a7 */ /* 0x0044e4000800017f */
[----:B---3--:R-:W-:Y:S05]  /*10d30*/  @!P0 NANOSLEEP.SYNCS 0x989680 ;  /* 0x009896800000895d */ /* 0x008fea0003900000 */
[----:B------:R-:W3:Y:S02]  /*10d40*/  @!P0 SYNCS.PHASECHK.TRANS64 P0, [R18+URZ+0x33400], R3 ;  /* 0x03340003120085a7 */ /* 0x000ee4000800007f */
[----:B---3--:R-:W-:Y:S05]  /*10d50*/  @!P0 BRA `(.L_x_553) ;  /* 0xfffffffc00f08947 */ /* 0x008fea000383ffff */
.L_x_552:
[----:B------:R-:W-:Y:S05]  /*10d60*/  BSYNC B0 ;  /* 0x0000000000007941 */ /* 0x000fea0003800000 */
.L_x_551:
[----:B------:R-:W-:Y:S05]  /*10d70*/  BRA `(.L_x_554) ;  /* 0x0000006c009c7947 */ /* 0x000fea0003800000 */
.L_x_550:
[----:B------:R-:W1:Y:S01]  /*10d80*/  LDC.64 R28, c[0x0][0x400] ;  /* 0x00010000ff1c7b82 */ /* 0x000e620000000a00 */
[----:B------:R-:W-:Y:S01]  /*10d90*/  ULOP3.LUT UP0, URZ, UR48, 0x1bf, URZ, 0xc0, !UPT ;  /* 0x000001bf303f7892 */ /* 0x000fe2000f80c03f */
[----:B------:R-:W-:Y:S01]  /*10da0*/  SHF.R.S32.HI R0, RZ, 0x1f, R134 ;  /* 0x0000001fff007819 */ /* 0x000fe20000011486 */
[----:B------:R-:W-:Y:S01]  /*10db0*/  ULDC.64 UR6, c[0x0][0x408] ;  /* 0x0001020000067ab9 */ /* 0x000fe20000000a00 */
[----:B------:R-:W-:-:S03]  /*10dc0*/  ULDC.64 UR4, c[0x0][0x3f8] ;  /* 0x0000fe0000047ab9 */ /* 0x000fc60000000a00 */
[----:B------:R-:W-:Y:S01]  /*10dd0*/  PLOP3.LUT P0, PT, PT, PT, UP0, 0x80, 0x0 ;  /* 0x000000000000781c */ /* 0x000fe20003f0f008 */
[----:B------:R-:W2:Y:S01]  /*10de0*/  LDC.64 R24, c[0x0][0x3e8] ;  /* 0x0000fa00ff187b82 */ /* 0x000ea20000000a00 */
[C---:B------:R-:W-:Y:S02]  /*10df0*/  IMAD R5, R0.reuse, UR6, RZ ;  /* 0x0000000600057c24 */ /* 0x040fe4000f8e02ff */
[----:B------:R-:W-:Y:S02]  /*10e00*/  IMAD R3, R0, UR4, RZ ;  /* 0x0000000400037c24 */ /* 0x000fe4000f8e02ff */
[C---:B------:R-:W-:Y:S02]  /*10e10*/  IMAD R5, R134.reuse, UR7, R5 ;  /* 0x0000000786057c24 */ /* 0x040fe4000f8e0205 */
[C---:B------:R-:W-:Y:S02]  /*10e20*/  IMAD R3, R134.reuse, UR5, R3 ;  /* 0x0000000586037c24 */ /* 0x040fe4000f8e0203 */
[----:B-1----:R-:W-:-:S05]  /*10e30*/  IMAD.WIDE.U32 R28, R134, UR6, R28 ;  /* 0x00000006861c7c25 */ /* 0x002fca000f8e001c */
[----:B------:R-:W-:Y:S01]  /*10e40*/  IADD3 R27, R5, R29, RZ ;  /* 0x0000001d051b7210 */ /* 0x000fe20007ffe0ff */
[----:B--2---:R-:W-:-:S04]  /*10e50*/  IMAD.WIDE.U32 R24, R134, UR4, R24 ;  /* 0x0000000486187c25 */ /* 0x004fc8000f8e0018 */
[----:B------:R-:W-:Y:S01]  /*10e60*/  IMAD.IADD R26, R3, 0x1, R25 ;  /* 0x00000001031a7824 */ /* 0x000fe200078e0219 */
[----:B------:R-:W-:Y:S06]  /*10e70*/  @!P0 BRA `(.L_x_555) ;  /* 0x0000000000408947 */ /* 0x000fec0003800000 */
[----:B------:R-:W-:Y:S01]  /*10e80*/  MOV R0, 0x0 ;  /* 0x0000000000007802 */ /* 0x000fe20000000f00 */
[----:B------:R-:W-:Y:S01]  /*10e90*/  ULDC.64 UR4, c[0x4][0xc0] ;  /* 0x0100300000047ab9 */ /* 0x000fe20000000a00 */
[----:B------:R-:W-:Y:S01]  /*10ea0*/  ULDC.64 UR6, c[0x4][0xc8] ;  /* 0x0100320000067ab9 */ /* 0x000fe20000000a00 */
[----:B------:R-:W-:Y:S01]  /*10eb0*/  IMAD.U32 R4, RZ, RZ, UR4 ;  /* 0x00000004ff047e24 */ /* 0x000fe2000f8e00ff */
[----:B------:R1:W2:Y:S01]  /*10ec0*/  LDC.64 R14, c[0x4][R0] ;  /* 0x01000000000e7b82 */ /* 0x0002a20000000a00 */
[----:B------:R-:W-:Y:S01]  /*10ed0*/  IMAD.U32 R5, RZ, RZ, UR5 ;  /* 0x00000005ff057e24 */ /* 0x000fe2000f8e00ff */
[----:B------:R-:W-:Y:S01]  /*10ee0*/  ULDC.64 UR4, c[0x4][0x28] ;  /* 0x01000a0000047ab9 */ /* 0x000fe20000000a00 */
[----:B------:R-:W-:Y:S01]  /*10ef0*/  IMAD.U32 R6, RZ, RZ, UR6 ;  /* 0x00000006ff067e24 */ /* 0x000fe2000f8e00ff */
[----:B------:R-:W-:Y:S01]  /*10f00*/  MOV R10, UR4 ;  /* 0x00000004000a7c02 */ /* 0x000fe20008000f00 */
[----:B------:R-:W-:Y:S02]  /*10f10*/  IMAD.U32 R7, RZ, RZ, UR7 ;  /* 0x00000007ff077e24 */ /* 0x000fe4000f8e00ff */
[----:B------:R-:W-:-:S02]  /*10f20*/  IMAD.U32 R11, RZ, RZ, UR5 ;  /* 0x00000005ff0b7e24 */ /* 0x000fc4000f8e00ff */
[----:B------:R-:W-:Y:S02]  /*10f30*/  IMAD.MOV.U32 R8, RZ, RZ, 0x70 ;  /* 0x00000070ff087424 */ /* 0x000fe400078e00ff */
[----:B------:R-:W-:Y:S02]  /*10f40*/  IMAD.MOV.U32 R12, RZ, RZ, 0x1 ;  /* 0x00000001ff0c7424 */ /* 0x000fe400078e00ff */
[----:B01----:R-:W-:-:S07]  /*10f50*/  IMAD.MOV.U32 R13, RZ, RZ, RZ ;  /* 0x000000ffff0d7224 */ /* 0x003fce00078e00ff */
[----:B------:R-:W-:-:S07]  /*10f60*/  LEPC R20, `(.L_x_555) ;  /* 0x000000001014794e */ /* 0x000fce0000000000 */
[----:B--2---:R-:W-:Y:S05]  /*10f70*/  CALL.ABS.NOINC R14 ;  /* 0x000000000e007343 */ /* 0x004fea0003c00000 */
.L_x_555:
[----:B------:R-:W1:Y:S01]  /*10f80*/  S2R R20, SR_TID.X ;  /* 0x0000000000147919 */ /* 0x000e620000002100 */
[----:B------:R-:W-:Y:S01]  /*10f90*/  ULDC.U8 UR4, c[0x0][0x410] ;  /* 0x0001040000047ab9 */ /* 0x000fe20000000000 */
[----:B------:R-:W-:Y:S01]  /*10fa0*/  BSSY B0, `(.L_x_556) ;  /* 0x00006bc000007945 */ /* 0x000fe20003800000 */
[----:B------:R-:W-:Y:S01]  /*10fb0*/  ISETP.NE.AND P0, PT, RZ, UR4, PT ;  /* 0x00000004ff007c0c */ /* 0x000fe2000bf05270 */
[C---:B-1----:R-:W-:Y:S01]  /*10fc0*/  VIADD R57, R20.reuse, 0xffffff80 ;  /* 0xffffff8014397836 */ /* 0x042fe20000000000 */
[----:B------:R-:W-:-:S04]  /*10fd0*/  IADD3 R58, R20, -0x80, RZ ;  /* 0xffffff80143a7810 */ /* 0x000fc80007ffe0ff */
[----:B------:R-:W-:-:S04]  /*10fe0*/  LEA.HI R57, R57, R58, RZ, 0x1 ;  /* 0x0000003a39397211 */ /* 0x000fc800078f08ff */
[----:B------:R-:W-:-:S05]  /*10ff0*/  SHF.R.S32.HI R57, RZ, 0x1, R57 ;  /* 0x00000001ff397819 */ /* 0x000fca0000011439 */
[----:B------:R-:W-:Y:S01]  /*11000*/  IMAD R6, R221, 0x80, R57 ;  /* 0x00000080dd067824 */ /* 0x000fe200078e0239 */
[----:B------:R-:W-:Y:S06]  /*11010*/  @!P0 BRA `(.L_x_557) ;  /* 0x0000003400908947 */ /* 0x000fec0003800000 */
[----:B------:R-:W-:-:S03]  /*11020*/  UMOV UR4, 0xffffffff ;  /* 0xffffffff00047882 */ /* 0x000fc60000000000 */
[----:B------:R-:W-:Y:S05]  /*11030*/  BRA.DIV UR4, `(.L_x_558) ;  /* 0x000001a6043c7947 */ /* 0x000fea000b800000 */
[----:B------:R1:W2:Y:S04]  /*11040*/  SHFL.IDX PT, R3, R24, RZ, 0x1e1f ;  /* 0x001e1fff18037589 */ /* 0x0002a800000e0000 */
[----:B------:R1:W3:Y:S04]  /*11050*/  SHFL.IDX PT, R14, R28, RZ, 0x1e1f ;  /* 0x001e1fff1c0e7589 */ /* 0x0002e800000e0000 */
[----:B------:R1:W4:Y:S04]  /*11060*/  SHFL.IDX PT, R0, R26, RZ, 0x1e1f ;  /* 0x001e1fff1a007589 */ /* 0x00032800000e0000 */
[----:B------:R1:W0:Y:S02]  /*11070*/  SHFL.IDX PT, R4, R27, RZ, 0x1e1f ;  /* 0x001e1fff1b047589 */ /* 0x00022400000e0000 */
.L_x_811:
[----:B------:R-:W-:Y:S01]  /*11080*/  ULDC UR4, c[0x0][0x448] ;  /* 0x0001120000047ab9 */ /* 0x000fe20000000800 */
[----:B------:R-:W-:Y:S01]  /*11090*/  BSSY B1, `(.L_x_559) ;  /* 0x0000052000017945 */ /* 0x000fe20003800000 */
[----:B------:R-:W-:Y:S01]  /*110a0*/  IMAD R135, R135, UR4, RZ ;  /* 0x0000000487877c24 */ /* 0x000fe2000f8e02ff */
[----:B------:R-:W-:Y:S02]  /*110b0*/  CS2R R8, SRZ ;  /* 0x0000000000087805 */ /* 0x000fe4000001ff00 */
[----:B------:R-:W-:Y:S02]  /*110c0*/  CS2R R10, SRZ ;  /* 0x00000000000a7805 */ /* 0x000fe4000001ff00 */
[----:B-1----:R-:W-:Y:S02]  /*110d0*/  CS2R R24, SRZ ;  /* 0x0000000000187805 */ /* 0x002fe4000001ff00 */
[----:B------:R-:W-:Y:S02]  /*110e0*/  CS2R R28, SRZ ;  /* 0x00000000001c7805 */ /* 0x000fe4000001ff00 */
[----:B------:R-:W-:-:S02]  /*110f0*/  ISETP.GE.AND P0, PT, R6, R135, PT ;  /* 0x000000870600720c */ /* 0x000fc40003f06270 */
[----:B------:R-:W-:Y:S02]  /*11100*/  CS2R R32, SRZ ;  /* 0x0000000000207805 */ /* 0x000fe4000001ff00 */
[----:B------:R-:W-:Y:S02]  /*11110*/  CS2R R36, SRZ ;  /* 0x0000000000247805 */ /* 0x000fe4000001ff00 */
[----:B0-----:R-:W-:Y:S02]  /*11120*/  CS2R R12, SRZ ;  /* 0x00000000000c7805 */ /* 0x001fe4000001ff00 */
[----:B------:R-:W-:Y:S02]  /*11130*/  CS2R R20, SRZ ;  /* 0x0000000000147805 */ /* 0x000fe4000001ff00 */
[----:B------:R-:W-:Y:S02]  /*11140*/  CS2R R26, SRZ ;  /* 0x00000000001a7805 */ /* 0x000fe4000001ff00 */
[----:B------:R-:W-:-:S02]  /*11150*/  CS2R R30, SRZ ;  /* 0x00000000001e7805 */ /* 0x000fc4000001ff00 */
[----:B------:R-:W-:Y:S02]  /*11160*/  CS2R R34, SRZ ;  /* 0x0000000000227805 */ /* 0x000fe4000001ff00 */
[----:B------:R-:W-:Y:S01]  /*11170*/  CS2R R38, SRZ ;  /* 0x0000000000267805 */ /* 0x000fe2000001ff00 */
[----:B------:R-:W-:Y:S06]  /*11180*/  @P0 BRA `(.L_x_560) ;  /* 0x0000000400080947 */ /* 0x000fec0003800000 */
[----:B------:R-:W2:Y:S01]  /*11190*/  LDL R42, [R1+0x18] ;  /* 0x00001800012a7983 */ /* 0x000ea20000100800 */
[----:B------:R-:W-:-:S03]  /*111a0*/  ULDC UR4, c[0x0][0x3f4] ;  /* 0x0000fd0000047ab9 */ /* 0x000fc60000000800 */
[----:B------:R-:W3:Y:S04]  /*111b0*/  LDL R15, [R1+0x20] ;  /* 0x00002000010f7983 */ /* 0x000ee80000100800 */
[----:B------:R-:W4:Y:S04]  /*111c0*/  LDL R41, [R1+0x24] ;  /* 0x0000240001297983 */ /* 0x000f280000100800 */
[----:B------:R-:W4:Y:S04]  /*111d0*/  LDL R40, [R1+0x1c] ;  /* 0x00001c0001287983 */ /* 0x000f280000100800 */
[----:B------:R-:W4:Y:S01]  /*111e0*/  LDL R58, [R1+0x28] ;  /* 0x00002800013a7983 */ /* 0x000f220000100800 */
        /* <DEDUP_REMOVED lines=9> */
[----:B--2---:R-:W-:Y:S02]  /*11280*/  ISETP.GE.AND P4, PT, R42, UR4, PT ;  /* 0x000000042a007c0c */ /* 0x004fe4000bf86270 */
[----:B------:R-:W-:Y:S02]  /*11290*/  SHF.R.S32.HI R5, RZ, 0x1f, R42 ;  /* 0x0000001fff057819 */ /* 0x000fe4000001142a */
[----:B---3--:R-:W-:Y:S02]  /*112a0*/  ISETP.GE.AND P3, PT, R15, UR4, PT ;  /* 0x000000040f007c0c */ /* 0x008fe4000bf66270 */
[----:B----4-:R-:W-:-:S07]  /*112b0*/  ISETP.GE.AND P2, PT, R41, UR4, PT ;  /* 0x0000000429007c0c */ /* 0x010fce000bf46270 */
[C---:B------:R-:W-:Y:S02]  /*112c0*/  @!P4 IADD3 R6, P0, R42.reuse, R3, RZ ;  /* 0x000000032a06c210 */ /* 0x040fe40007f1e0ff */
[----:B------:R-:W-:-:S03]  /*112d0*/  @!P4 IADD3 R8, P1, R42, R14, RZ ;  /* 0x0000000e2a08c210 */ /* 0x000fc60007f3e0ff */
[--C-:B------:R-:W-:Y:S02]  /*112e0*/  @!P4 IMAD.X R7, R0, 0x1, R5.reuse, P0 ;  /* 0x000000010007c824 */ /* 0x100fe400000e0605 */
[----:B------:R-:W-:Y:S01]  /*112f0*/  @!P4 IMAD.X R9, R4, 0x1, R5, P1 ;  /* 0x000000010409c824 */ /* 0x000fe200008e0605 */
[----:B------:R-:W-:Y:S02]  /*11300*/  ISETP.GE.AND P1, PT, R40, UR4, PT ;  /* 0x0000000428007c0c */ /* 0x000fe4000bf26270 */
[----:B------:R-:W5:Y:S01]  /*11310*/  @!P4 LD.E.64 R32, desc[UR50][R6.64] ;  /* 0x000000320620c980 */ /* 0x000f62000c101b00 */
[----:B------:R-:W-:-:S03]  /*11320*/  SHF.R.S32.HI R5, RZ, 0x1f, R15 ;  /* 0x0000001fff057819 */ /* 0x000fc6000001140f */
[----:B------:R0:W5:Y:S01]  /*11330*/  @!P4 LD.E.64 R34, desc[UR50][R8.64] ;  /* 0x000000320822c980 */ /* 0x000162000c101b00 */
[C---:B------:R-:W-:Y:S02]  /*11340*/  @!P3 IADD3 R12, P4, R15.reuse, R3, RZ ;  /* 0x000000030f0cb210 */ /* 0x040fe40007f9e0ff */
[----:B------:R-:W-:Y:S02]  /*11350*/  @!P3 IADD3 R42, P5, R15, R14, RZ ;  /* 0x0000000e0f2ab210 */ /* 0x000fe40007fbe0ff */
[----:B------:R-:W-:Y:S02]  /*11360*/  @!P3 IADD3.X R13, R0, R5, RZ, P4, !PT ;  /* 0x00000005000db210 */ /* 0x000fe400027fe4ff */
[----:B------:R-:W-:Y:S01]  /*11370*/  SHF.R.S32.HI R11, RZ, 0x1f, R41 ;  /* 0x0000001fff0b7819 */ /* 0x000fe20000011429 */
[----:B------:R-:W-:Y:S01]  /*11380*/  @!P3 IMAD.X R43, R4, 0x1, R5, P5 ;  /* 0x00000001042bb824 */ /* 0x000fe200028e0605 */
[----:B------:R-:W-:Y:S01]  /*11390*/  ISETP.GE.AND P0, PT, R228, UR4, PT ;  /* 0x00000004e4007c0c */ /* 0x000fe2000bf06270 */
[----:B------:R1:W5:Y:S01]  /*113a0*/  @!P3 LD.E.64 R28, desc[UR50][R12.64] ;  /* 0x000000320c1cb980 */ /* 0x000362000c101b00 */
[----:B------:R-:W-:-:S02]  /*113b0*/  @!P2 IADD3 R46, P4, R41, R3, RZ ;  /* 0x00000003292ea210 */ /* 0x000fc40007f9e0ff */
[-C--:B------:R-:W-:Y:S01]  /*113c0*/  @!P2 IADD3 R48, P5, R41, R14.reuse, RZ ;  /* 0x0000000e2930a210 */ /* 0x080fe20007fbe0ff */
[----:B------:R2:W5:Y:S01]  /*113d0*/  @!P3 LD.E.64 R30, desc[UR50][R42.64] ;  /* 0x000000322a1eb980 */ /* 0x000562000c101b00 */
[----:B------:R-:W-:Y:S01]  /*113e0*/  SHF.R.S32.HI R15, RZ, 0x1f, R40 ;  /* 0x0000001fff0f7819 */ /* 0x000fe20000011428 */
[--C-:B------:R-:W-:Y:S01]  /*113f0*/  @!P2 IMAD.X R47, R0, 0x1, R11.reuse, P4 ;  /* 0x00000001002fa824 */ /* 0x100fe200020e060b */
[----:B------:R-:W-:Y:S01]  /*11400*/  @!P1 IADD3 R50, P4, R40, R3, RZ ;  /* 0x0000000328329210 */ /* 0x000fe20007f9e0ff */
[----:B------:R-:W-:Y:S01]  /*11410*/  @!P2 IMAD.X R49, R4, 0x1, R11, P5 ;  /* 0x000000010431a824 */ /* 0x000fe200028e060b */
[----:B------:R-:W-:Y:S02]  /*11420*/  @!P1 IADD3 R52, P5, R40, R14, RZ ;  /* 0x0000000e28349210 */ /* 0x000fe40007fbe0ff */
[----:B0-----:R-:W-:Y:S01]  /*11430*/  SHF.R.S32.HI R9, RZ, 0x1f, R58 ;  /* 0x0000001fff097819 */ /* 0x001fe2000001143a */
[----:B------:R-:W-:Y:S01]  /*11440*/  @!P1 IMAD.X R51, R0, 0x1, R15, P4 ;  /* 0x0000000100339824 */ /* 0x000fe200020e060f */
[----:B------:R-:W-:-:S02]  /*11450*/  ISETP.GE.AND P4, PT, R58, UR4, PT ;  /* 0x000000043a007c0c */ /* 0x000fc4000bf86270 */
[----:B------:R-:W-:Y:S02]  /*11460*/  @!P0 SHF.R.S32.HI R5, RZ, 0x1f, R228 ;  /* 0x0000001fff058819 */ /* 0x000fe400000114e4 */
[----:B------:R-:W-:Y:S02]  /*11470*/  CS2R R10, SRZ ;  /* 0x00000000000a7805 */ /* 0x000fe4000001ff00 */
[----:B------:R-:W-:Y:S02]  /*11480*/  @!P1 IADD3.X R53, R4, R15, RZ, P5, !PT ;  /* 0x0000000f04359210 */ /* 0x000fe40002ffe4ff */
[----:B-1----:R-:W-:Y:S02]  /*11490*/  CS2R R12, SRZ ;  /* 0x00000000000c7805 */ /* 0x002fe4000001ff00 */
[-C--:B------:R-:W-:Y:S01]  /*114a0*/  @!P0 IADD3 R6, P5, R228, R3.reuse, RZ ;  /* 0x00000003e4068210 */ /* 0x080fe20007fbe0ff */
[----:B------:R2:W5:Y:S04]  /*114b0*/  @!P2 LD.E.64 R24, desc[UR50][R46.64] ;  /* 0x000000322e18a980 */ /* 0x000568000c101b00 */
[--C-:B------:R-:W-:Y:S01]  /*114c0*/  @!P0 IMAD.X R7, R0, 0x1, R5.reuse, P5 ;  /* 0x0000000100078824 */ /* 0x100fe200028e0605 */
[-C--:B------:R-:W-:Y:S01]  /*114d0*/  @!P0 IADD3 R40, P5, R228, R14.reuse, RZ ;  /* 0x0000000ee4288210 */ /* 0x080fe20007fbe0ff */
[----:B------:R2:W5:Y:S04]  /*114e0*/  @!P2 LD.E.64 R26, desc[UR50][R48.64] ;  /* 0x00000032301aa980 */ /* 0x000568000c101b00 */
[----:B------:R-:W-:Y:S01]  /*114f0*/  @!P0 IMAD.X R41, R4, 0x1, R5, P5 ;  /* 0x0000000104298824 */ /* 0x000fe200028e0605 */
[----:B------:R-:W-:Y:S01]  /*11500*/  @!P4 IADD3 R54, P5, R58, R3, RZ ;  /* 0x000000033a36c210 */ /* 0x000fe20007fbe0ff */
[----:B------:R2:W5:Y:S04]  /*11510*/  @!P1 LD.E.64 R10, desc[UR50][R50.64] ;  /* 0x00000032320a9980 */ /* 0x000568000c101b00 */
[--C-:B------:R-:W-:Y:S01]  /*11520*/  @!P4 IMAD.X R55, R0, 0x1, R9.reuse, P5 ;  /* 0x000000010037c824 */ /* 0x100fe200028e0609 */
[----:B------:R-:W-:Y:S01]  /*11530*/  @!P4 IADD3 R14, P5, R58, R14, RZ ;  /* 0x0000000e3a0ec210 */ /* 0x000fe20007fbe0ff */
[----:B------:R2:W5:Y:S04]  /*11540*/  @!P1 LD.E.64 R20, desc[UR50][R52.64] ;  /* 0x0000003234149980 */ /* 0x000568000c101b00 */
[----:B------:R-:W-:Y:S01]  /*11550*/  @!P4 IMAD.X R15, R4, 0x1, R9, P5 ;  /* 0x00000001040fc824 */ /* 0x000fe200028e0609 */
[----:B------:R-:W-:Y:S01]  /*11560*/  CS2R R8, SRZ ;  /* 0x0000000000087805 */ /* 0x000fe2000001ff00 */
[----:B------:R2:W5:Y:S04]  /*11570*/  @!P0 LD.E.64 R36, desc[UR50][R6.64] ;  /* 0x0000003206248980 */ /* 0x000568000c101b00 */
[----:B------:R2:W5:Y:S04]  /*11580*/  @!P0 LD.E.64 R38, desc[UR50][R40.64] ;  /* 0x0000003228268980 */ /* 0x000568000c101b00 */
[----:B------:R2:W5:Y:S04]  /*11590*/  @!P4 LD.E.64 R8, desc[UR50][R54.64] ;  /* 0x000000323608c980 */ /* 0x000568000c101b00 */
[----:B------:R2:W5:Y:S02]  /*115a0*/  @!P4 LD.E.64 R12, desc[UR50][R14.64] ;  /* 0x000000320e0cc980 */ /* 0x000564000c101b00 */
.L_x_560:
[----:B------:R-:W-:Y:S05]  /*115b0*/  BSYNC B1 ;  /* 0x0000000000017941 */ /* 0x000fea0003800000 */
.L_x_559:
[----:B------:R-:W-:Y:S01]  /*115c0*/  ULEA.HI UR4, UR37, UR37, URZ, 0x1 ;  /* 0x0000002525047291 */ /* 0x000fe2000f8f083f */
[----:B----4-:R-:W-:Y:S01]  /*115d0*/  IMAD R0, R221, -0x80, R135 ;  /* 0xffffff80dd007824 */ /* 0x010fe200078e0287 */
[----:B------:R-:W-:Y:S02]  /*115e0*/  BSSY B1, `(.L_x_561) ;  /* 0x0000009000017945 */ /* 0x000fe40003800000 */
[----:B------:R-:W-:Y:S02]  /*115f0*/  ULOP3.LUT UR4, UR4, 0xfffffffe, URZ, 0xc0, !UPT ;  /* 0xfffffffe04047892 */ /* 0x000fe4000f8ec03f */
[----:B------:R-:W-:Y:S02]  /*11600*/  VIMNMX R0, R0, 0x80, PT ;  /* 0x0000008000007848 */ /* 0x000fe40003fe0100 */
[----:B------:R-:W-:Y:S02]  /*11610*/  UIADD3 UR4, UR37, -UR4, URZ ;  /* 0x8000000425047290 */ /* 0x000fe4000fffe03f */
[----:B------:R-:W-:-:S04]  /*11620*/  ISETP.GE.AND P1, PT, R57, R0, PT ;  /* 0x000000003900720c */ /* 0x000fc80003f26270 */
[----:B--2---:R-:W-:-:S04]  /*11630*/  MOV R3, UR4 ;  /* 0x0000000400037c02 */ /* 0x004fc80008000f00 */
[----:B------:R-:W-:-:S04]  /*11640*/  SHF.L.U32 R3, R3, 0x1f, RZ ;  /* 0x0000001f03037819 */ /* 0x000fc800000006ff */
[----:B------:R-:W0:Y:S02]  /*11650*/  SYNCS.PHASECHK.TRANS64.TRYWAIT P0, [R18+URZ+0x33400], R3 ;  /* 0x03340003120075a7 */ /* 0x000e24000800017f */
[----:B0-----:R-:W-:Y:S05]  /*11660*/  @!P0 BRA `(.L_x_562) ;  /* 0x000001a000208947 */ /* 0x001fea0003800000 */
.L_x_812:
[----:B------:R-:W-:Y:S05]  /*11670*/  BSYNC B1 ;  /* 0x0000000000017941 */ /* 0x000fea0003800000 */
.L_x_561:
[----:B------:R-:W-:Y:S05]  /*11680*/  @P1 BRA `(.L_x_563) ;  /* 0x0000006400341947 */ /* 0x000fea0003800000 */
[----:B------:R-:W2:Y:S01]  /*11690*/  LDL R43, [R1+0x30] ;  /* 0x00003000012b7983 */ /* 0x000ea20000100800 */
[----:B------:R-:W1:Y:S03]  /*116a0*/  LDC R5, c[0x0][0x3f4] ;  /* 0x0000fd00ff057b82 */ /* 0x000e660000000800 */
[----:B------:R-:W4:Y:S04]  /*116b0*/  LDL R42, [R1+0x34] ;  /* 0x00003400012a7983 */ /* 0x000f280000100800 */
[----:B------:R-:W4:Y:S04]  /*116c0*/  LDL R41, [R1+0x38] ;  /* 0x0000380001297983 */ /* 0x000f280000100800 */
[----:B------:R-:W4:Y:S04]  /*116d0*/  LDL R40, [R1+0x18] ;  /* 0x0000180001287983 */ /* 0x000f280000100800 */
[----:B------:R-:W4:Y:S04]  /*116e0*/  LDL R15, [R1+0x20] ;  /* 0x00002000010f7983 */ /* 0x000f280000100800 */
[----:B---3--:R-:W3:Y:S04]  /*116f0*/  LDL R14, [R1+0x24] ;  /* 0x00002400010e7983 */ /* 0x008ee80000100800 */
[----:B------:R-:W3:Y:S04]  /*11700*/  LDL R7, [R1+0x1c] ;  /* 0x00001c0001077983 */ /* 0x000ee80000100800 */
[----:B------:R-:W3:Y:S01]  /*11710*/  LDL R6, [R1+0x28] ;  /* 0x0000280001067983 */ /* 0x000ee20000100800 */
[----:B------:R-:W-:Y:S01]  /*11720*/  LEA.HI R45, R56, R45, RZ, 0x2 ;  /* 0x0000002d382d7211 */ /* 0x000fe200078f10ff */
[----:B------:R-:W-:Y:S01]  /*11730*/  BSSY B1, `(.L_x_564) ;  /* 0x0000089000017945 */ /* 0x000fe20003800000 */
[----:B-1----:R-:W-:-:S02]  /*11740*/  ISETP.GE.AND P6, PT, R228, R5, PT ;  /* 0x00000005e400720c */ /* 0x002fc40003fc6270 */
[--C-:B0-----:R-:W-:Y:S02]  /*11750*/  SHF.R.S32.HI R3, RZ, 0x2, R45.reuse ;  /* 0x00000002ff037819 */ /* 0x101fe4000001142d */
[----:B------:R-:W-:-:S04]  /*11760*/  SHF.R.S32.HI R0, RZ, 0x1f, R45 ;  /* 0x0000001fff007819 */ /* 0x000fc8000001142d */
[----:B------:R-:W-:-:S04]  /*11770*/  LEA.HI R4, R0, R3, RZ, 0x2 ;  /* 0x0000000300047211 */ /* 0x000fc800078f10ff */
[----:B------:R-:W-:-:S05]  /*11780*/  LOP3.LUT R4, R4, 0xfffffffc, RZ, 0xc0, !PT ;  /* 0xfffffffc04047812 */ /* 0x000fca00078ec0ff */
[----:B------:R-:W-:-:S05]  /*11790*/  IMAD.IADD R4, R3, 0x1, -R4 ;  /* 0x0000000103047824 */ /* 0x000fca00078e0a04 */
[----:B------:R-:W-:Y:S02]  /*117a0*/  LOP3.LUT P0, RZ, R4, 0x2, RZ, 0xc0, !PT ;  /* 0x0000000204ff7812 */ /* 0x000fe4000780c0ff */
[----:B--2---:R-:W-:-:S04]  /*117b0*/  LOP3.LUT R0, R43, 0x10, R16, 0xf8, !PT ;  /* 0x000000102b007812 */ /* 0x004fc800078ef810 */
[----:B----4-:R-:W-:-:S05]  /*117c0*/  LOP3.LUT R0, R0, R42, RZ, 0x3c, !PT ;  /* 0x0000002a00007212 */ /* 0x010fca00078e3cff */
[----:B------:R-:W-:Y:S01]  /*117d0*/  IMAD.IADD R3, R41, 0x1, R0 ;  /* 0x0000000129037824 */ /* 0x000fe200078e0200 */
[----:B------:R-:W-:-:S03]  /*117e0*/  ISETP.GE.AND P1, PT, R40, R5, PT ;  /* 0x000000052800720c */ /* 0x000fc60003f26270 */
[----:B------:R-:W-:Y:S01]  /*117f0*/  IMAD.IADD R3, R18, 0x1, R3 ;  /* 0x0000000112037824 */ /* 0x000fe200078e0203 */
[----:B------:R-:W-:-:S03]  /*11800*/  ISETP.GE.AND P2, PT, R15, R5, PT ;  /* 0x000000050f00720c */ /* 0x000fc60003f46270 */
[----:B------:R-:W-:Y:S01]  /*11810*/  VIADD R0, R3, 0x20 ;  /* 0x0000002003007836 */ /* 0x000fe20000000000 */
[-C--:B---3--:R-:W-:Y:S02]  /*11820*/  ISETP.GE.AND P3, PT, R14, R5.reuse, PT ;  /* 0x000000050e00720c */ /* 0x088fe40003f66270 */
[-C--:B------:R-:W-:Y:S02]  /*11830*/  ISETP.GE.AND P4, PT, R7, R5.reuse, PT ;  /* 0x000000050700720c */ /* 0x080fe40003f86270 */
[----:B------:R-:W-:Y:S01]  /*11840*/  ISETP.GE.AND P5, PT, R6, R5, PT ;  /* 0x000000050600720c */ /* 0x000fe20003fa6270 */
[----:B------:R-:W-:-:S12]  /*11850*/  @P6 BRA `(.L_x_565) ;  /* 0x0000000400d86947 */ /* 0x000fd80003800000 */
[----:B------:R-:W0:Y:S01]  /*11860*/  LDS.128 R4, [R3+0x1e200] ;  /* 0x01e2000003047984 */ /* 0x000e220000000c00 */
[----:B-----5:R-:W-:Y:S02]  /*11870*/  SHF.R.U32.HI R41, RZ, 0x8, R37 ;  /* 0x00000008ff297819 */ /* 0x020fe40000011625 */
[----:B------:R-:W-:Y:S02]  /*11880*/  LOP3.LUT R40, R37, 0xff, RZ, 0xc0, !PT ;  /* 0x000000ff25287812 */ /* 0x000fe400078ec0ff */
[----:B------:R-:W-:Y:S02]  /*11890*/  LOP3.LUT R41, R41, 0xff, RZ, 0xc0, !PT ;  /* 0x000000ff29297812 */ /* 0x000fe400078ec0ff */
[----:B------:R-:W-:Y:S02]  /*118a0*/  SHF.R.U32.HI R45, RZ, 0x8, R39 ;  /* 0x00000008ff2d7819 */ /* 0x000fe40000011627 */
[----:B------:R-:W-:Y:S02]  /*118b0*/  PRMT R40, R41, 0x7604, R40 ;  /* 0x0000760429287816 */ /* 0x000fe40000000028 */
[----:B------:R-:W-:-:S02]  /*118c0*/  LOP3.LUT R42, R39, 0xff, RZ, 0xc0, !PT ;  /* 0x000000ff272a7812 */ /* 0x000fc400078ec0ff */
[----:B------:R-:W-:Y:S02]  /*118d0*/  LOP3.LUT R45, R45, 0xff, RZ, 0xc0, !PT ;  /* 0x000000ff2d2d7812 */ /* 0x000fe400078ec0ff */
[----:B------:R-:W-:Y:S02]  /*118e0*/  SHF.R.U32.HI R46, RZ, 0x10, R39 ;  /* 0x00000010ff2e7819 */ /* 0x000fe40000011627 */
[----:B------:R-:W-:Y:S02]  /*118f0*/  SHF.R.U32.HI R41, RZ, 0x8, R38 ;  /* 0x00000008ff297819 */ /* 0x000fe40000011626 */
[----:B------:R-:W-:Y:S02]  /*11900*/  SHF.R.U32.HI R47, RZ, 0x10, R37 ;  /* 0x00000010ff2f7819 */ /* 0x000fe40000011625 */
[----:B------:R-:W-:Y:S02]  /*11910*/  SHF.R.U32.HI R15, RZ, 0x8, R36 ;  /* 0x00000008ff0f7819 */ /* 0x000fe40000011624 */
[----:B------:R-:W-:Y:S01]  /*11920*/  PRMT R42, R45, 0x7604, R42 ;  /* 0x000076042d2a7816 */ /* 0x000fe2000000002a */
[----:B------:R-:W-:Y:S01]  /*11930*/  IMAD.U32 R45, R46, 0x10000, RZ ;  /* 0x000100002e2d7824 */ /* 0x000fe200078e00ff */
[----:B------:R-:W-:-:S02]  /*11940*/  LOP3.LUT R43, R41, 0xff, RZ, 0xc0, !PT ;  /* 0x000000ff292b7812 */ /* 0x000fc400078ec0ff */
[----:B------:R-:W-:Y:S02]  /*11950*/  SHF.L.U32 R41, R47, 0x10, RZ ;  /* 0x000000102f297819 */ /* 0x000fe400000006ff */
[----:B------:R-:W-:Y:S02]  /*11960*/  LOP3.LUT R14, R36, 0xff, RZ, 0xc0, !PT ;  /* 0x000000ff240e7812 */ /* 0x000fe400078ec0ff */
[----:B------:R-:W-:Y:S02]  /*11970*/  LOP3.LUT R15, R15, 0xff, RZ, 0xc0, !PT ;  /* 0x000000ff0f0f7812 */ /* 0x000fe400078ec0ff */
[----:B------:R-:W-:Y:S02]  /*11980*/  LOP3.LUT R41, R40, 0xff0000, R41, 0xf8, !PT ;  /* 0x00ff000028297812 */ /* 0x000fe400078ef829 */
[----:B------:R-:W-:Y:S02]  /*11990*/  LOP3.LUT R45, R42, 0xff0000, R45, 0xf8, !PT ;  /* 0x00ff00002a2d7812 */ /* 0x000fe400078ef82d */
[----:B------:R-:W-:-:S02]  /*119a0*/  PRMT R15, R15, 0x7604, R14 ;  /* 0x000076040f0f7816 */ /* 0x000fc4000000000e */
[----:B------:R-:W-:Y:S02]  /*119b0*/  LOP3.LUT R14, R38, 0xff, RZ, 0xc0, !PT ;  /* 0x000000ff260e7812 */ /* 0x000fe400078ec0ff */
[----:B------:R-:W-:Y:S02]  /*119c0*/  LOP3.LUT R45, R45, 0xff000000, R39, 0xf8, !PT ;  /* 0xff0000002d2d7812 */ /* 0x000fe400078ef827 */
[----:B------:R-:W-:Y:S02]  /*119d0*/  LOP3.LUT R41, R41, 0xff000000, R37, 0xf8, !PT ;  /* 0xff00000029297812 */ /* 0x000fe400078ef825 */
[----:B------:R-:W-:Y:S02]  /*119e0*/  PRMT R43, R43, 0x7604, R14 ;  /* 0x000076042b2b7816 */ /* 0x000fe4000000000e */
[----:B0-----:R-:W-:Y:S02]  /*119f0*/  F2FP.F16.E4M3.UNPACK_B R14, R6.H1 ;  /* 0x00000006ff0e723e */ /* 0x001fe400030006ff */
[----:B------:R-:W-:-:S02]  /*11a00*/  F2FP.F16.E4M3.UNPACK_B R46, R45 ;  /* 0x0000002dff2e723e */ /* 0x000fc400020006ff */
[----:B------:R-:W-:Y:S01]  /*11a10*/  F2FP.F16.E4M3.UNPACK_B R39, R41 ;  /* 0x00000029ff27723e */ /* 0x000fe200020006ff */
[--C-:B------:R-:W-:Y:S01]  /*11a20*/  HADD2.F32 R37, -RZ, R14.reuse.H0_H0 ;  /* 0x2000000eff257230 */ /* 0x100fe20000004100 */
[----:B------:R-:W-:Y:S01]  /*11a30*/  LOP3.LUT R15, R15, 0xff0000, R36, 0xf8, !PT ;  /* 0x00ff00000f0f7812 */ /* 0x000fe200078ef824 */
[----:B------:R-:W-:Y:S01]  /*11a40*/  HADD2.F32 R14, -RZ, R14.H1_H1 ;  /* 0x3000000eff0e7230 */ /* 0x000fe20000004100 */
[----:B------:R-:W-:Y:S01]  /*11a50*/  LOP3.LUT R43, R43, 0xff0000, R38, 0xf8, !PT ;  /* 0x00ff00002b2b7812 */ /* 0x000fe200078ef826 */
[--C-:B------:R-:W-:Y:S01]  /*11a60*/  HADD2.F32 R47, -RZ, R46.reuse.H1_H1 ;  /* 0x3000002eff2f7230 */ /* 0x100fe20000004100 */
[----:B------:R-:W-:Y:S01]  /*11a70*/  LOP3.LUT R40, R15, 0xff000000, R36, 0xf8, !PT ;  /* 0xff0000000f287812 */ /* 0x000fe200078ef824 */
[--C-:B------:R-:W-:Y:S01]  /*11a80*/  HADD2.F32 R42, -RZ, R39.reuse.H1_H1 ;  /* 0x30000027ff2a7230 */ /* 0x100fe20000004100 */
[----:B------:R-:W-:Y:S01]  /*11a90*/  F2FP.F16.E4M3.UNPACK_B R36, R6 ;  /* 0x00000006ff24723e */ /* 0x000fe200020006ff */
[----:B------:R-:W-:Y:S02]  /*11aa0*/  HADD2.F32 R46, -RZ, R46.H0_H0 ;  /* 0x2000002eff2e7230 */ /* 0x000fe40000004100 */
[C---:B------:R-:W-:Y:S01]  /*11ab0*/  FMUL.FTZ R48, R14.reuse, R47 ;  /* 0x0000002f0e307220 */ /* 0x040fe20000410000 */
[-C--:B------:R-:W-:Y:S01]  /*11ac0*/  F2FP.F16.E4M3.UNPACK_B R15, R5.reuse.H1 ;  /* 0x00000005ff0f723e */ /* 0x080fe200030006ff */
[-C--:B------:R-:W-:Y:S01]  /*11ad0*/  FMUL.FTZ R52, R14, R42.reuse ;  /* 0x0000002a0e347220 */ /* 0x080fe20000410000 */
[----:B------:R-:W-:Y:S01]  /*11ae0*/  F2FP.F16.E4M3.UNPACK_B R14, R5 ;  /* 0x00000005ff0e723e */ /* 0x000fe200020006ff */
[--C-:B------:R-:W-:Y:S01]  /*11af0*/  HADD2.F32 R5, -RZ, R36.reuse.H1_H1 ;  /* 0x30000024ff057230 */ /* 0x100fe20000004100 */
[----:B------:R-:W-:Y:S01]  /*11b00*/  LOP3.LUT R43, R43, 0xff000000, R38, 0xf8, !PT ;  /* 0xff0000002b2b7812 */ /* 0x000fe200078ef826 */
[C---:B------:R-:W-:Y:S01]  /*11b10*/  FFMA.FTZ R50, R37.reuse, R42, -R48 ;  /* 0x0000002a25327223 */ /* 0x040fe20000010830 */
[----:B------:R-:W-:Y:S01]  /*11b20*/  FFMA.FTZ R51, R37, R47, R52 ;  /* 0x0000002f25337223 */ /* 0x000fe20000010034 */
[----:B------:R-:W-:Y:S01]  /*11b30*/  HADD2.F32 R39, -RZ, R39.H0_H0 ;  /* 0x20000027ff277230 */ /* 0x000fe20000004100 */
[----:B------:R-:W-:Y:S01]  /*11b40*/  F2FP.F16.E4M3.UNPACK_B R38, R7 ;  /* 0x00000007ff26723e */ /* 0x000fe200020006ff */
[----:B------:R-:W-:Y:S01]  /*11b50*/  HADD2.F32 R36, -RZ, R36.H0_H0 ;  /* 0x20000024ff247230 */ /* 0x000fe20000004100 */
[----:B------:R-:W-:Y:S01]  /*11b60*/  F2FP.F16.E4M3.UNPACK_B R45, R45.H1 ;  /* 0x0000002dff2d723e */ /* 0x000fe200030006ff */
[C---:B------:R-:W-:Y:S01]  /*11b70*/  FMUL.FTZ R37, R5.reuse, R46 ;  /* 0x0000002e05257220 */ /* 0x040fe20000410000 */
[----:B------:R-:W-:Y:S01]  /*11b80*/  F2FP.F16.E4M3.UNPACK_B R41, R41.H1 ;  /* 0x00000029ff29723e */ /* 0x000fe200030006ff */
[----:B------:R-:W-:Y:S01]  /*11b90*/  FMUL.FTZ R49, R5, R39 ;  /* 0x0000002705317220 */ /* 0x000fe20000410000 */
[----:B------:R-:W-:Y:S01]  /*11ba0*/  F2FP.F16.E4M3.UNPACK_B R7, R7.H1 ;  /* 0x00000007ff07723e */ /* 0x000fe200030006ff */
[----:B------:R-:W-:Y:S01]  /*11bb0*/  FFMA.FTZ R47, R36, R39, -R37 ;  /* 0x00000027242f7223 */ /* 0x000fe20000010825 */
[----:B------:R-:W-:-:S02]  /*11bc0*/  HADD2.F32 R5, -RZ, R38.H1_H1 ;  /* 0x30000026ff057230 */ /* 0x000fc40000004100 */
[----:B------:R-:W-:Y:S01]  /*11bd0*/  FFMA.FTZ R48, R36, R46, R49 ;  /* 0x0000002e24307223 */ /* 0x000fe20000010031 */
[----:B------:R-:W-:Y:S01]  /*11be0*/  HADD2.F32 R42, -RZ, R45.H0_H0 ;  /* 0x2000002dff2a7230 */ /* 0x000fe20000004100 */
[-C--:B------:R-:W-:Y:S01]  /*11bf0*/  F2FP.F16.E4M3.UNPACK_B R6, R4.reuse ;  /* 0x00000004ff06723e */ /* 0x080fe200020006ff */
[----:B------:R-:W-:Y:S01]  /*11c00*/  HADD2.F32 R37, -RZ, R41.H0_H0 ;  /* 0x20000029ff257230 */ /* 0x000fe20000004100 */
[----:B------:R-:W-:Y:S01]  /*11c10*/  F2FP.F16.E4M3.UNPACK_B R4, R4.H1 ;  /* 0x00000004ff04723e */ /* 0x000fe200030006ff */
[----:B------:R-:W-:Y:S02]  /*11c20*/  HADD2.F32 R38, -RZ, R38.H0_H0 ;  /* 0x20000026ff267230 */ /* 0x000fe40000004100 */
[C---:B------:R-:W-:Y:S01]  /*11c30*/  FMUL.FTZ R39, R5.reuse, R42 ;  /* 0x0000002a05277220 */ /* 0x040fe20000410000 */
[----:B------:R-:W-:Y:S02]  /*11c40*/  HADD2.F32 R45, -RZ, R45.H1_H1 ;  /* 0x3000002dff2d7230 */ /* 0x000fe40000004100 */
[----:B------:R-:W-:Y:S01]  /*11c50*/  FMUL.FTZ R53, R5, R37 ;  /* 0x0000002505357220 */ /* 0x000fe20000410000 */
[----:B------:R-:W-:-:S02]  /*11c60*/  HADD2.F32 R36, -RZ, R7.H1_H1 ;  /* 0x30000007ff247230 */ /* 0x000fc40000004100 */
[C---:B------:R-:W-:Y:S01]  /*11c70*/  FFMA.FTZ R49, R38.reuse, R37, -R39 ;  /* 0x0000002526317223 */ /* 0x040fe20000010827 */
[----:B------:R-:W-:Y:S02]  /*11c80*/  HADD2.F32 R41, -RZ, R41.H1_H1 ;  /* 0x30000029ff297230 */ /* 0x000fe40000004100 */
[----:B------:R-:W-:Y:S01]  /*11c90*/  FFMA.FTZ R52, R38, R42, R53 ;  /* 0x0000002a26347223 */ /* 0x000fe20000010035 */
[----:B------:R-:W-:Y:S02]  /*11ca0*/  HADD2.F32 R5, -RZ, R7.H0_H0 ;  /* 0x20000007ff057230 */ /* 0x000fe40000004100 */
[C---:B------:R-:W-:Y:S01]  /*11cb0*/  FMUL.FTZ R46, R36.reuse, R45 ;  /* 0x0000002d242e7220 */ /* 0x040fe20000410000 */
[----:B------:R-:W-:Y:S01]  /*11cc0*/  F2FP.F16.E4M3.UNPACK_B R37, R43 ;  /* 0x0000002bff25723e */ /* 0x000fe200020006ff */
[-C--:B------:R-:W-:Y:S01]  /*11cd0*/  FMUL.FTZ R38, R36, R41.reuse ;  /* 0x0000002924267220 */ /* 0x080fe20000410000 */
[----:B------:R-:W-:Y:S01]  /*11ce0*/  F2FP.F16.E4M3.UNPACK_B R36, R40 ;  /* 0x00000028ff24723e */ /* 0x000fe200020006ff */
[----:B------:R-:W-:Y:S01]  /*11cf0*/  FFMA.FTZ R53, R5, R41, -R46 ;  /* 0x0000002905357223 */ /* 0x000fe2000001082e */
[----:B------:R-:W-:-:S02]  /*11d00*/  HADD2.F32 R7, -RZ, R4.H1_H1 ;  /* 0x30000004ff077230 */ /* 0x000fc40000004100 */
[----:B------:R-:W-:Y:S01]  /*11d10*/  FFMA.FTZ R54, R5, R45, R38 ;  /* 0x0000002d05367223 */ /* 0x000fe20000010026 */
[--C-:B------:R-:W-:Y:S01]  /*11d20*/  HADD2.F32 R42, -RZ, R37.reuse.H1_H1 ;  /* 0x30000025ff2a7230 */ /* 0x100fe20000004100 */
[----:B------:R-:W-:Y:S01]  /*11d30*/  F2FP.F16.E4M3.UNPACK_B R40, R40.H1 ;  /* 0x00000028ff28723e */ /* 0x000fe200030006ff */
[----:B------:R-:W-:Y:S01]  /*11d40*/  HADD2.F32 R38, -RZ, R36.H1_H1 ;  /* 0x30000024ff267230 */ /* 0x000fe20000004100 */
[----:B------:R-:W-:Y:S01]  /*11d50*/  F2FP.F16.E4M3.UNPACK_B R43, R43.H1 ;  /* 0x0000002bff2b723e */ /* 0x000fe200030006ff */
[----:B------:R-:W-:Y:S02]  /*11d60*/  HADD2.F32 R5, -RZ, R4.H0_H0 ;  /* 0x20000004ff057230 */ /* 0x000fe40000004100 */
[----:B------:R-:W-:Y:S01]  /*11d70*/  FMUL.FTZ R46, R7, R42 ;  /* 0x0000002a072e7220 */ /* 0x000fe20000410000 */
[----:B------:R-:W-:Y:S02]  /*11d80*/  HADD2.F32 R39, -RZ, R37.H0_H0 ;  /* 0x20000025ff277230 */ /* 0x000fe40000004100 */
[----:B------:R-:W-:-:S02]  /*11d90*/  HADD2.F32 R4, -RZ, R6.H1_H1 ;  /* 0x30000006ff047230 */ /* 0x000fc40000004100 */
[-C--:B------:R-:W-:Y:S01]  /*11da0*/  FFMA.FTZ R46, R5, R38.reuse, -R46 ;  /* 0x00000026052e7223 */ /* 0x080fe2000001082e */
[----:B------:R-:W-:Y:S02]  /*11db0*/  HADD2.F32 R37, -RZ, R36.H0_H0 ;  /* 0x20000024ff257230 */ /* 0x000fe40000004100 */
[----:B------:R-:W-:Y:S01]  /*11dc0*/  FMUL.FTZ R36, R7, R38 ;  /* 0x0000002607247220 */ /* 0x000fe20000410000 */
[----:B------:R-:W-:Y:S02]  /*11dd0*/  HADD2.F32 R6, -RZ, R6.H0_H0 ;  /* 0x20000006ff067230 */ /* 0x000fe40000004100 */
[C---:B------:R-:W-:Y:S01]  /*11de0*/  FMUL.FTZ R7, R4.reuse, R39 ;  /* 0x0000002704077220 */ /* 0x040fe20000410000 */
[-C--:B------:R-:W-:Y:S01]  /*11df0*/  FMUL.FTZ R4, R4, R37.reuse ;  /* 0x0000002504047220 */ /* 0x080fe20000410000 */
[----:B------:R-:W-:Y:S02]  /*11e00*/  FFMA.FTZ R41, R5, R42, R36 ;  /* 0x0000002a05297223 */ /* 0x000fe40000010024 */
[----:B------:R-:W-:Y:S01]  /*11e10*/  FFMA.FTZ R37, R6, R37, -R7 ;  /* 0x0000002506257223 */ /* 0x000fe20000010807 */
[----:B------:R-:W-:-:S02]  /*11e20*/  HADD2.F32 R5, -RZ, R15.H1_H1 ;  /* 0x3000000fff057230 */ /* 0x000fc40000004100 */
[----:B------:R-:W-:Y:S01]  /*11e30*/  FFMA.FTZ R38, R6, R39, R4 ;  /* 0x0000002706267223 */ /* 0x000fe20000010004 */
[----:B------:R-:W-:Y:S02]  /*11e40*/  HADD2.F32 R6, -RZ, R40.H1_H1 ;  /* 0x30000028ff067230 */ /* 0x000fe40000004100 */
[--C-:B------:R-:W-:Y:S02]  /*11e50*/  HADD2.F32 R36, -RZ, R43.reuse.H1_H1 ;  /* 0x3000002bff247230 */ /* 0x100fe40000004100 */
[----:B------:R-:W-:Y:S02]  /*11e60*/  HADD2.F32 R43, -RZ, R43.H0_H0 ;  /* 0x2000002bff2b7230 */ /* 0x000fe40000004100 */
[----:B------:R-:W-:Y:S01]  /*11e70*/  FMUL.FTZ R39, R5, R6 ;  /* 0x0000000605277220 */ /* 0x000fe20000410000 */
[----:B------:R-:W-:Y:S02]  /*11e80*/  HADD2.F32 R4, -RZ, R14.H1_H1 ;  /* 0x3000000eff047230 */ /* 0x000fe40000004100 */
[----:B------:R-:W-:-:S02]  /*11e90*/  HADD2.F32 R7, -RZ, R40.H0_H0 ;  /* 0x20000028ff077230 */ /* 0x000fc40000004100 */
[----:B------:R-:W-:Y:S01]  /*11ea0*/  FMUL.FTZ R40, R5, R36 ;  /* 0x0000002405287220 */ /* 0x000fe20000410000 */
[----:B------:R-:W-:Y:S02]  /*11eb0*/  HADD2.F32 R15, -RZ, R15.H0_H0 ;  /* 0x2000000fff0f7230 */ /* 0x000fe40000004100 */
[C---:B------:R-:W-:Y:S01]  /*11ec0*/  FMUL.FTZ R5, R4.reuse, R43 ;  /* 0x0000002b04057220 */ /* 0x040fe20000410000 */
[----:B------:R-:W-:Y:S02]  /*11ed0*/  HADD2.F32 R14, -RZ, R14.H0_H0 ;  /* 0x2000000eff0e7230 */ /* 0x000fe40000004100 */
[-C--:B------:R-:W-:Y:S01]  /*11ee0*/  FMUL.FTZ R4, R4, R7.reuse ;  /* 0x0000000704047220 */ /* 0x080fe20000410000 */
[C---:B------:R-:W-:Y:S01]  /*11ef0*/  FFMA.FTZ R40, R15.reuse, R6, -R40 ;  /* 0x000000060f287223 */ /* 0x040fe20000010828 */
[----:B------:R-:W-:Y:S01]  /*11f00*/  FFMA.FTZ R39, R15, R36, R39 ;  /* 0x000000240f277223 */ /* 0x000fe20000010027 */
[C---:B------:R-:W-:Y:S01]  /*11f10*/  FFMA.FTZ R5, R14.reuse, R7, -R5 ;  /* 0x000000070e057223 */ /* 0x040fe20000010805 */
[----:B------:R-:W-:Y:S01]  /*11f20*/  FFMA.FTZ R14, R14, R43, R4 ;  /* 0x0000002b0e0e7223 */ /* 0x000fe20000010004 */
[----:B------:R-:W-:-:S02]  /*11f30*/  F2FP.SATFINITE.E4M3.F32.PACK_AB_MERGE_C R6, R51, R50, RZ ;  /* 0x000000323306723e */ /* 0x000fc400048070ff */
[----:B------:R-:W-:Y:S02]  /*11f40*/  F2FP.SATFINITE.E4M3.F32.PACK_AB_MERGE_C R7, R54, R53, RZ ;  /* 0x000000353607723e */ /* 0x000fe400048070ff */
[----:B------:R-:W-:Y:S02]  /*11f50*/  F2FP.SATFINITE.E4M3.F32.PACK_AB_MERGE_C R4, R41, R46, RZ ;  /* 0x0000002e2904723e */ /* 0x000fe400048070ff */
[----:B------:R-:W-:Y:S02]  /*11f60*/  F2FP.SATFINITE.E4M3.F32.PACK_AB_MERGE_C R39, R39, R40, RZ ;  /* 0x000000282727723e */ /* 0x000fe400048070ff */
[----:B------:R-:W-:Y:S02]  /*11f70*/  F2FP.SATFINITE.E4M3.F32.PACK_AB_MERGE_C R6, R48, R47, R6 ;  /* 0x0000002f3006723e */ /* 0x000fe40004807006 */
[----:B------:R-:W-:Y:S02]  /*11f80*/  F2FP.SATFINITE.E4M3.F32.PACK_AB_MERGE_C R7, R52, R49, R7 ;  /* 0x000000313407723e */ /* 0x000fe40004807007 */
[----:B------:R-:W-:-:S02]  /*11f90*/  F2FP.SATFINITE.E4M3.F32.PACK_AB_MERGE_C R4, R38, R37, R4 ;  /* 0x000000252604723e */ /* 0x000fc40004807004 */
[----:B------:R-:W-:-:S05]  /*11fa0*/  F2FP.SATFINITE.E4M3.F32.PACK_AB_MERGE_C R5, R14, R5, R39 ;  /* 0x000000050e05723e */ /* 0x000fca0004807027 */
[----:B------:R0:W-:Y:S02]  /*11fb0*/  STS.128 [R3+0x1e200], R4 ;  /* 0x01e2000403007388 */ /* 0x0001e40000000c00 */
.L_x_565:
[----:B------:R-:W-:Y:S05]  /*11fc0*/  BSYNC B1 ;  /* 0x0000000000017941 */ /* 0x000fea0003800000 */
.L_x_564:
[----:B------:R-:W-:Y:S01]  /*11fd0*/  BSSY B1, `(.L_x_566) ;  /* 0x000007d000017945 */ /* 0x000fe20003800000 */
[----:B------:R-:W-:-:S03]  /*11fe0*/  @P0 VIADD R0, R3, 0xffffffe0 ;  /* 0xffffffe003000836 */ /* 0x000fc60000000000 */
[----:B------:R-:W-:Y:S05]  /*11ff0*/  @P1 BRA `(.L_x_567) ;  /* 0x0000000400e81947 */ /* 0x000fea0003800000 */
[----:B0-----:R-:W0:Y:S01]  /*12000*/  LDS.128 R4, [R0+0x1e200] ;  /* 0x01e2000000047984 */ /* 0x001e220000000c00 */
[----:B-----5:R-:W-:Y:S02]  /*12010*/  SHF.R.U32.HI R36, RZ, 0x8, R33 ;  /* 0x00000008ff247819 */ /* 0x020fe40000011621 */
[----:B------:R-:W-:Y:S02]  /*12020*/  SHF.R.U32.HI R40, RZ, 0x8, R35 ;  /* 0x00000008ff287819 */ /* 0x000fe40000011623 */
[----:B------:R-:W-:Y:S02]  /*12030*/  LOP3.LUT R37, R33, 0xff, RZ, 0xc0, !PT ;  /* 0x000000ff21257812 */ /* 0x000fe400078ec0ff */
[----:B------:R-:W-:Y:S02]  /*12040*/  LOP3.LUT R41, R35, 0xff, RZ, 0xc0, !PT ;  /* 0x000000ff23297812 */ /* 0x000fe400078ec0ff */
[----:B------:R-:W-:Y:S02]  /*12050*/  LOP3.LUT R36, R36, 0xff, RZ, 0xc0, !PT ;  /* 0x000000ff24247812 */ /* 0x000fe400078ec0ff */
[----:B------:R-:W-:-:S02]  /*12060*/  LOP3.LUT R40, R40, 0xff, RZ, 0xc0, !PT ;  /* 0x000000ff28287812 */ /* 0x000fc400078ec0ff */
[----:B------:R-:W-:Y:S02]  /*12070*/  SHF.R.U32.HI R14, RZ, 0x8, R32 ;  /* 0x00000008ff0e7819 */ /* 0x000fe40000011620 */
[----:B------:R-:W-:Y:S02]  /*12080*/  PRMT R37, R36, 0x7604, R37 ;  /* 0x0000760424257816 */ /* 0x000fe40000000025 */
[----:B------:R-:W-:Y:S02]  /*12090*/  PRMT R41, R40, 0x7604, R41 ;  /* 0x0000760428297816 */ /* 0x000fe40000000029 */
[----:B------:R-:W-:Y:S02]  /*120a0*/  SHF.R.U32.HI R36, RZ, 0x10, R33 ;  /* 0x00000010ff247819 */ /* 0x000fe40000011621 */
[----:B------:R-:W-:Y:S02]  /*120b0*/  SHF.R.U32.HI R40, RZ, 0x10, R35 ;  /* 0x00000010ff287819 */ /* 0x000fe40000011623 */
[----:B------:R-:W-:-:S02]  /*120c0*/  LOP3.LUT R15, R32, 0xff, RZ, 0xc0, !PT ;  /* 0x000000ff200f7812 */ /* 0x000fc400078ec0ff */
[----:B------:R-:W-:Y:S02]  /*120d0*/  LOP3.LUT R14, R14, 0xff, RZ, 0xc0, !PT ;  /* 0x000000ff0e0e7812 */ /* 0x000fe400078ec0ff */
[----:B------:R-:W-:Y:S02]  /*120e0*/  SHF.R.U32.HI R38, RZ, 0x8, R34 ;  /* 0x00000008ff267819 */ /* 0x000fe40000011622 */
[----:B------:R-:W-:Y:S02]  /*120f0*/  LOP3.LUT R36, R36, 0xff, RZ, 0xc0, !PT ;  /* 0x000000ff24247812 */ /* 0x000fe400078ec0ff */
[----:B------:R-:W-:Y:S02]  /*12100*/  LOP3.LUT R40, R40, 0xff, RZ, 0xc0, !PT ;  /* 0x000000ff28287812 */ /* 0x000fe400078ec0ff */
[----:B------:R-:W-:Y:S02]  /*12110*/  PRMT R15, R14, 0x7604, R15 ;  /* 0x000076040e0f7816 */ /* 0x000fe4000000000f */
[----:B------:R-:W-:-:S02]  /*12120*/  SHF.R.U32.HI R14, RZ, 0x10, R32 ;  /* 0x00000010ff0e7819 */ /* 0x000fc40000011620 */
[----:B------:R-:W-:Y:S02]  /*12130*/  LOP3.LUT R39, R34, 0xff, RZ, 0xc0, !PT ;  /* 0x000000ff22277812 */ /* 0x000fe400078ec0ff */
[----:B------:R-:W-:Y:S02]  /*12140*/  LOP3.LUT R38, R38, 0xff, RZ, 0xc0, !PT ;  /* 0x000000ff26267812 */ /* 0x000fe400078ec0ff */
[----:B------:R-:W-:Y:S02]  /*12150*/  PRMT R37, R36, 0x7054, R37 ;  /* 0x0000705424257816 */ /* 0x000fe40000000025 */
[----:B------:R-:W-:Y:S02]  /*12160*/  PRMT R41, R40, 0x7054, R41 ;  /* 0x0000705428297816 */ /* 0x000fe40000000029 */
[----:B------:R-:W-:Y:S02]  /*12170*/  LOP3.LUT R14, R14, 0xff, RZ, 0xc0, !PT ;  /* 0x000000ff0e0e7812 */ /* 0x000fe400078ec0ff */
[----:B------:R-:W-:-:S02]  /*12180*/  PRMT R39, R38, 0x7604, R39 ;  /* 0x0000760426277816 */ /* 0x000fc40000000027 */
[----:B------:R-:W-:Y:S02]  /*12190*/  SHF.R.U32.HI R38, RZ, 0x10, R34 ;  /* 0x00000010ff267819 */ /* 0x000fe40000011622 */
[----:B------:R-:W-:Y:S02]  /*121a0*/  LOP3.LUT R41, R41, 0xff000000, R35, 0xf8, !PT ;  /* 0xff00000029297812 */ /* 0x000fe400078ef823 */
[----:B------:R-:W-:Y:S02]  /*121b0*/  LOP3.LUT R37, R37, 0xff000000, R33, 0xf8, !PT ;  /* 0xff00000025257812 */ /* 0x000fe400078ef821 */
[----:B------:R-:W-:Y:S02]  /*121c0*/  PRMT R15, R14, 0x7054, R15 ;  /* 0x000070540e0f7816 */ /* 0x000fe4000000000f */
[----:B0-----:R-:W-:Y:S02]  /*121d0*/  F2FP.F16.E4M3.UNPACK_B R14, R6.H1 ;  /* 0x00000006ff0e723e */ /* 0x001fe400030006ff */
[----:B------:R-:W-:-:S02]  /*121e0*/  LOP3.LUT R38, R38, 0xff, RZ, 0xc0, !PT ;  /* 0x000000ff26267812 */ /* 0x000fc400078ec0ff */
[----:B------:R-:W-:Y:S01]  /*121f0*/  F2FP.F16.E4M3.UNPACK_B R40, R41 ;  /* 0x00000029ff28723e */ /* 0x000fe200020006ff */
[--C-:B------:R-:W-:Y:S01]  /*12200*/  HADD2.F32 R33, -RZ, R14.reuse.H0_H0 ;  /* 0x2000000eff217230 */ /* 0x100fe20000004100 */
[----:B------:R-:W-:Y:S01]  /*12210*/  F2FP.F16.E4M3.UNPACK_B R35, R37 ;  /* 0x00000025ff23723e */ /* 0x000fe200020006ff */
[----:B------:R-:W-:Y:S01]  /*12220*/  HADD2.F32 R14, -RZ, R14.H1_H1 ;  /* 0x3000000eff0e7230 */ /* 0x000fe20000004100 */
[----:B------:R-:W-:Y:S01]  /*12230*/  PRMT R39, R38, 0x7054, R39 ;  /* 0x0000705426277816 */ /* 0x000fe20000000027 */
        /* <DEDUP_REMOVED lines=86> */
.L_x_567:
[----:B------:R-:W-:Y:S05]  /*127a0*/  BSYNC B1 ;  /* 0x0000000000017941 */ /* 0x000fea0003800000 */
.L_x_566:
[----:B------:R-:W-:Y:S04]  /*127b0*/  BSSY B1, `(.L_x_568) ;  /* 0x0000078000017945 */ /* 0x000fe80003800000 */
[----:B------:R-:W-:Y:S05]  /*127c0*/  @P2 BRA `(.L_x_569) ;  /* 0x0000000400d82947 */ /* 0x000fea0003800000 */
[----:B01----:R-:W0:Y:S01]  /*127d0*/  LDS.128 R4, [R3+0x20200] ;  /* 0x0202000003047984 */ /* 0x003e220000000c00 */
[----:B-----5:R-:W-:Y:S02]  /*127e0*/  SHF.R.U32.HI R33, RZ, 0x8, R29 ;  /* 0x00000008ff217819 */ /* 0x020fe4000001161d */
[----:B------:R-:W-:Y:S02]  /*127f0*/  LOP3.LUT R32, R29, 0xff, RZ, 0xc0, !PT ;  /* 0x000000ff1d207812 */ /* 0x000fe400078ec0ff */
[----:B------:R-:W-:Y:S02]  /*12800*/  LOP3.LUT R33, R33, 0xff, RZ, 0xc0, !PT ;  /* 0x000000ff21217812 */ /* 0x000fe400078ec0ff */
[----:B------:R-:W-:Y:S02]  /*12810*/  SHF.R.U32.HI R37, RZ, 0x8, R31 ;  /* 0x00000008ff257819 */ /* 0x000fe4000001161f */
[----:B------:R-:W-:Y:S02]  /*12820*/  PRMT R32, R33, 0x7604, R32 ;  /* 0x0000760421207816 */ /* 0x000fe40000000020 */
[----:B------:R-:W-:-:S02]  /*12830*/  SHF.R.U32.HI R38, RZ, 0x10, R29 ;  /* 0x00000010ff267819 */ /* 0x000fc4000001161d */
[----:B------:R-:W-:Y:S02]  /*12840*/  SHF.R.U32.HI R33, RZ, 0x8, R30 ;  /* 0x00000008ff217819 */ /* 0x000fe4000001161e */
[----:B------:R-:W-:Y:S02]  /*12850*/  LOP3.LUT R34, R31, 0xff, RZ, 0xc0, !PT ;  /* 0x000000ff1f227812 */ /* 0x000fe400078ec0ff */
[----:B------:R-:W-:Y:S02]  /*12860*/  LOP3.LUT R37, R37, 0xff, RZ, 0xc0, !PT ;  /* 0x000000ff25257812 */ /* 0x000fe400078ec0ff */
[----:B------:R-:W-:Y:S02]  /*12870*/  SHF.R.U32.HI R36, RZ, 0x10, R31 ;  /* 0x00000010ff247819 */ /* 0x000fe4000001161f */
[----:B------:R-:W-:Y:S02]  /*12880*/  SHF.R.U32.HI R15, RZ, 0x8, R28 ;  /* 0x00000008ff0f7819 */ /* 0x000fe4000001161c */
[----:B------:R-:W-:Y:S01]  /*12890*/  LOP3.LUT R35, R33, 0xff, RZ, 0xc0, !PT ;  /* 0x000000ff21237812 */ /* 0x000fe200078ec0ff */
[----:B------:R-:W-:Y:S01]  /*128a0*/  IMAD.U32 R33, R38, 0x10000, RZ ;  /* 0x0001000026217824 */ /* 0x000fe200078e00ff */
[----:B------:R-:W-:Y:S01]  /*128b0*/  PRMT R34, R37, 0x7604, R34 ;  /* 0x0000760425227816 */ /* 0x000fe20000000022 */
[----:B------:R-:W-:Y:S01]  /*128c0*/  IMAD.U32 R37, R36, 0x10000, RZ ;  /* 0x0001000024257824 */ /* 0x000fe200078e00ff */
[----:B------:R-:W-:-:S02]  /*128d0*/  LOP3.LUT R14, R28, 0xff, RZ, 0xc0, !PT ;  /* 0x000000ff1c0e7812 */ /* 0x000fc400078ec0ff */
[----:B------:R-:W-:Y:S02]  /*128e0*/  LOP3.LUT R15, R15, 0xff, RZ, 0xc0, !PT ;  /* 0x000000ff0f0f7812 */ /* 0x000fe400078ec0ff */
[----:B------:R-:W-:Y:S02]  /*128f0*/  LOP3.LUT R33, R32, 0xff0000, R33, 0xf8, !PT ;  /* 0x00ff000020217812 */ /* 0x000fe400078ef821 */
[----:B------:R-:W-:Y:S02]  /*12900*/  LOP3.LUT R37, R34, 0xff0000, R37, 0xf8, !PT ;  /* 0x00ff000022257812 */ /* 0x000fe400078ef825 */
[----:B------:R-:W-:Y:S02]  /*12910*/  PRMT R15, R15, 0x7604, R14 ;  /* 0x000076040f0f7816 */ /* 0x000fe4000000000e */
[----:B------:R-:W-:Y:S02]  /*12920*/  LOP3.LUT R14, R30, 0xff, RZ, 0xc0, !PT ;  /* 0x000000ff1e0e7812 */ /* 0x000fe400078ec0ff */
[----:B------:R-:W-:-:S02]  /*12930*/  LOP3.LUT R37, R37, 0xff000000, R31, 0xf8, !PT ;  /* 0xff00000025257812 */ /* 0x000fc400078ef81f */
[----:B------:R-:W-:Y:S02]  /*12940*/  LOP3.LUT R33, R33, 0xff000000, R29, 0xf8, !PT ;  /* 0xff00000021217812 */ /* 0x000fe400078ef81d */
[----:B------:R-:W-:Y:S02]  /*12950*/  PRMT R35, R35, 0x7604, R14 ;  /* 0x0000760423237816 */ /* 0x000fe4000000000e */
[-C--:B0-----:R-:W-:Y:S02]  /*12960*/  F2FP.F16.E4M3.UNPACK_B R14, R6.reuse.H1 ;  /* 0x00000006ff0e723e */ /* 0x081fe400030006ff */
[----:B------:R-:W-:Y:S02]  /*12970*/  F2FP.F16.E4M3.UNPACK_B R36, R37 ;  /* 0x00000025ff24723e */ /* 0x000fe400020006ff */
[----:B------:R-:W-:Y:S01]  /*12980*/  F2FP.F16.E4M3.UNPACK_B R31, R33 ;  /* 0x00000021ff1f723e */ /* 0x000fe200020006ff */
[--C-:B------:R-:W-:Y:S01]  /*12990*/  HADD2.F32 R29, -RZ, R14.reuse.H0_H0 ;  /* 0x2000000eff1d7230 */ /* 0x100fe20000004100 */
[----:B------:R-:W-:Y:S01]  /*129a0*/  LOP3.LUT R15, R15, 0xff0000, R28, 0xf8, !PT ;  /* 0x00ff00000f0f7812 */ /* 0x000fe200078ef81c */
[----:B------:R-:W-:Y:S01]  /*129b0*/  HADD2.F32 R14, -RZ, R14.H1_H1 ;  /* 0x3000000eff0e7230 */ /* 0x000fe20000004100 */
[----:B------:R-:W-:Y:S01]  /*129c0*/  LOP3.LUT R35, R35, 0xff0000, R30, 0xf8, !PT ;  /* 0x00ff000023237812 */ /* 0x000fe200078ef81e */
[--C-:B------:R-:W-:Y:S01]  /*129d0*/  HADD2.F32 R38, -RZ, R36.reuse.H1_H1 ;  /* 0x30000024ff267230 */ /* 0x100fe20000004100 */
[----:B------:R-:W-:Y:S01]  /*129e0*/  LOP3.LUT R32, R15, 0xff000000, R28, 0xf8, !PT ;  /* 0xff0000000f207812 */ /* 0x000fe200078ef81c */
[----:B------:R-:W-:Y:S01]  /*129f0*/  HADD2.F32 R34, -RZ, R31.H1_H1 ;  /* 0x3000001fff227230 */ /* 0x000fe20000004100 */
[----:B------:R-:W-:Y:S01]  /*12a00*/  F2FP.F16.E4M3.UNPACK_B R28, R6 ;  /* 0x00000006ff1c723e */ /* 0x000fe200020006ff */
[----:B------:R-:W-:-:S02]  /*12a10*/  HADD2.F32 R36, -RZ, R36.H0_H0 ;  /* 0x20000024ff247230 */ /* 0x000fc40000004100 */
        /* <DEDUP_REMOVED lines=81> */
.L_x_569:
[----:B------:R-:W-:Y:S05]  /*12f30*/  BSYNC B1 ;  /* 0x0000000000017941 */ /* 0x000fea0003800000 */
.L_x_568:
[----:B------:R-:W-:Y:S04]  /*12f40*/  BSSY B1, `(.L_x_570) ;  /* 0x000007c000017945 */ /* 0x000fe80003800000 */
[----:B------:R-:W-:Y:S05]  /*12f50*/  @P3 BRA `(.L_x_571) ;  /* 0x0000000400e83947 */ /* 0x000fea0003800000 */
[----:B012---:R-:W0:Y:S01]  /*12f60*/  LDS.128 R4, [R0+0x20200] ;  /* 0x0202000000047984 */ /* 0x007e220000000c00 */
        /* <DEDUP_REMOVED lines=121> */
.L_x_571:
[----:B------:R-:W-:Y:S05]  /*13700*/  BSYNC B1 ;  /* 0x0000000000017941 */ /* 0x000fea0003800000 */
.L_x_570:
[----:B------:R-:W-:Y:S04]  /*13710*/  BSSY B1, `(.L_x_572) ;  /* 0x0000078000017945 */ /* 0x000fe80003800000 */
[----:B------:R-:W-:Y:S05]  /*13720*/  @P4 BRA `(.L_x_573) ;  /* 0x0000000400d84947 */ /* 0x000fea0003800000 */
[----:B0123--:R-:W0:Y:S01]  /*13730*/  LDS.128 R4, [R3+0x22200] ;  /* 0x0222000003047984 */ /* 0x00fe220000000c00 */
        /* <DEDUP_REMOVED lines=24> */
[----:B------:R-:W-:Y:S02]  /*138c0*/  LOP3.LUT R15, R15, 0xff0000, R10, 0xf8, !PT ;  /* 0x00ff00000f0f7812 */ /* 0x000fe400078ef80a */
[----:B0-----:R-:W-:-:S02]  /*138d0*/  F2FP.F16.E4M3.UNPACK_B R14, R6.H1 ;  /* 0x00000006ff0e723e */ /* 0x001fc400030006ff */
[----:B------:R-:W-:Y:S02]  /*138e0*/  F2FP.F16.E4M3.UNPACK_B R28, R29 ;  /* 0x0000001dff1c723e */ /* 0x000fe400020006ff */
[----:B------:R-:W-:Y:S02]  /*138f0*/  F2FP.F16.E4M3.UNPACK_B R21, R25 ;  /* 0x00000019ff15723e */ /* 0x000fe400020006ff */
[----:B------:R-:W-:Y:S01]  /*13900*/  LOP3.LUT R24, R15, 0xff000000, R10, 0xf8, !PT ;  /* 0xff0000000f187812 */ /* 0x000fe200078ef80a */
[----:B------:R-:W-:Y:S01]  /*13910*/  HADD2.F32 R10, -RZ, R14.H1_H1 ;  /* 0x3000000eff0a7230 */ /* 0x000fe20000004100 */
[----:B------:R-:W-:Y:S01]  /*13920*/  F2FP.F16.E4M3.UNPACK_B R11, R5.H1 ;  /* 0x00000005ff0b723e */ /* 0x000fe200030006ff */
[----:B------:R-:W-:Y:S01]  /*13930*/  HADD2.F32 R30, -RZ, R28.H1_H1 ;  /* 0x3000001cff1e7230 */ /* 0x000fe20000004100 */
[--C-:B------:R-:W-:Y:S01]  /*13940*/  LOP3.LUT R27, R27, 0xff0000, R20.reuse, 0xf8, !PT ;  /* 0x00ff00001b1b7812 */ /* 0x100fe200078ef814 */
[----:B------:R-:W-:Y:S01]  /*13950*/  HADD2.F32 R26, -RZ, R21.H1_H1 ;  /* 0x30000015ff1a7230 */ /* 0x000fe20000004100 */
[----:B------:R-:W-:Y:S01]  /*13960*/  F2FP.F16.E4M3.UNPACK_B R29, R29.H1 ;  /* 0x0000001dff1d723e */ /* 0x000fe200030006ff */
[----:B------:R-:W-:Y:S01]  /*13970*/  HADD2.F32 R15, -RZ, R14.H0_H0 ;  /* 0x2000000eff0f7230 */ /* 0x000fe20000004100 */
[----:B------:R-:W-:Y:S01]  /*13980*/  F2FP.F16.E4M3.UNPACK_B R14, R6 ;  /* 0x00000006ff0e723e */ /* 0x000fe200020006ff */
[C---:B------:R-:W-:Y:S01]  /*13990*/  FMUL.FTZ R32, R10.reuse, R30 ;  /* 0x0000001e0a207220 */ /* 0x040fe20000410000 */
[----:B------:R-:W-:Y:S01]  /*139a0*/  FMUL.FTZ R31, R10, R26 ;  /* 0x0000001a0a1f7220 */ /* 0x000fe20000410000 */
[----:B------:R-:W-:Y:S01]  /*139b0*/  F2FP.F16.E4M3.UNPACK_B R10, R5 ;  /* 0x00000005ff0a723e */ /* 0x000fe200020006ff */
[----:B------:R-:W-:Y:S01]  /*139c0*/  HADD2.F32 R28, -RZ, R28.H0_H0 ;  /* 0x2000001cff1c7230 */ /* 0x000fe20000004100 */
[----:B------:R-:W-:Y:S01]  /*139d0*/  LOP3.LUT R27, R27, 0xff000000, R20, 0xf8, !PT ;  /* 0xff0000001b1b7812 */ /* 0x000fe200078ef814 */
[----:B------:R-:W-:-:S02]  /*139e0*/  HADD2.F32 R5, -RZ, R14.H1_H1 ;  /* 0x3000000eff057230 */ /* 0x000fc40000004100 */
[C---:B------:R-:W-:Y:S01]  /*139f0*/  FFMA.FTZ R32, R15.reuse, R26, -R32 ;  /* 0x0000001a0f207223 */ /* 0x040fe20000010820 */
[----:B------:R-:W-:Y:S01]  /*13a00*/  FFMA.FTZ R33, R15, R30, R31 ;  /* 0x0000001e0f217223 */ /* 0x000fe2000001001f */
[----:B------:R-:W-:Y:S01]  /*13a10*/  HADD2.F32 R21, -RZ, R21.H0_H0 ;  /* 0x20000015ff157230 */ /* 0x000fe20000004100 */
[----:B------:R-:W-:Y:S01]  /*13a20*/  F2FP.F16.E4M3.UNPACK_B R20, R7 ;  /* 0x00000007ff14723e */ /* 0x000fe200020006ff */
[----:B------:R-:W-:Y:S01]  /*13a30*/  HADD2.F32 R14, -RZ, R14.H0_H0 ;  /* 0x2000000eff0e7230 */ /* 0x000fe20000004100 */
[----:B------:R-:W-:Y:S01]  /*13a40*/  F2FP.F16.E4M3.UNPACK_B R25, R25.H1 ;  /* 0x00000019ff19723e */ /* 0x000fe200030006ff */
[C---:B------:R-:W-:Y:S01]  /*13a50*/  FMUL.FTZ R15, R5.reuse, R28 ;  /* 0x0000001c050f7220 */ /* 0x040fe20000410000 */
[----:B------:R-:W-:Y:S01]  /*13a60*/  FMUL.FTZ R31, R5, R21 ;  /* 0x00000015051f7220 */ /* 0x000fe20000410000 */
[----:B------:R-:W-:Y:S01]  /*13a70*/  F2FP.F16.E4M3.UNPACK_B R7, R7.H1 ;  /* 0x00000007ff07723e */ /* 0x000fe200030006ff */
[----:B------:R-:W-:Y:S02]  /*13a80*/  HADD2.F32 R5, -RZ, R20.H1_H1 ;  /* 0x30000014ff057230 */ /* 0x000fe40000004100 */
[----:B------:R-:W-:Y:S01]  /*13a90*/  FFMA.FTZ R30, R14, R21, -R15 ;  /* 0x000000150e1e7223 */ /* 0x000fe2000001080f */
[----:B------:R-:W-:-:S02]  /*13aa0*/  HADD2.F32 R26, -RZ, R29.H0_H0 ;  /* 0x2000001dff1a7230 */ /* 0x000fc40000004100 */
[----:B------:R-:W-:Y:S01]  /*13ab0*/  FFMA.FTZ R31, R14, R28, R31 ;  /* 0x0000001c0e1f7223 */ /* 0x000fe2000001001f */
[----:B------:R-:W-:Y:S01]  /*13ac0*/  HADD2.F32 R15, -RZ, R25.H0_H0 ;  /* 0x20000019ff0f7230 */ /* 0x000fe20000004100 */
[----:B------:R-:W-:Y:S01]  /*13ad0*/  F2FP.F16.E4M3.UNPACK_B R6, R4 ;  /* 0x00000004ff06723e */ /* 0x000fe200020006ff */
[----:B------:R-:W-:Y:S02]  /*13ae0*/  HADD2.F32 R20, -RZ, R20.H0_H0 ;  /* 0x20000014ff147230 */ /* 0x000fe40000004100 */
[C---:B------:R-:W-:Y:S01]  /*13af0*/  FMUL.FTZ R21, R5.reuse, R26 ;  /* 0x0000001a05157220 */ /* 0x040fe20000410000 */
[----:B------:R-:W-:Y:S02]  /*13b00*/  HADD2.F32 R29, -RZ, R29.H1_H1 ;  /* 0x3000001dff1d7230 */ /* 0x000fe40000004100 */
[-C--:B------:R-:W-:Y:S01]  /*13b10*/  FMUL.FTZ R35, R5, R15.reuse ;  /* 0x0000000f05237220 */ /* 0x080fe20000410000 */
[----:B------:R-:W-:Y:S02]  /*13b20*/  HADD2.F32 R14, -RZ, R7.H1_H1 ;  /* 0x30000007ff0e7230 */ /* 0x000fe40000004100 */
[----:B------:R-:W-:Y:S01]  /*13b30*/  FFMA.FTZ R34, R20, R15, -R21 ;  /* 0x0000000f14227223 */ /* 0x000fe20000010815 */
[----:B------:R-:W-:-:S02]  /*13b40*/  HADD2.F32 R25, -RZ, R25.H1_H1 ;  /* 0x30000019ff197230 */ /* 0x000fc40000004100 */
[----:B------:R-:W-:Y:S01]  /*13b50*/  FFMA.FTZ R35, R20, R26, R35 ;  /* 0x0000001a14237223 */ /* 0x000fe20000010023 */
[----:B------:R-:W-:Y:S02]  /*13b60*/  HADD2.F32 R5, -RZ, R7.H0_H0 ;  /* 0x20000007ff057230 */ /* 0x000fe40000004100 */
[C---:B------:R-:W-:Y:S01]  /*13b70*/  FMUL.FTZ R28, R14.reuse, R29 ;  /* 0x0000001d0e1c7220 */ /* 0x040fe20000410000 */
[----:B------:R-:W-:Y:S01]  /*13b80*/  F2FP.F16.E4M3.UNPACK_B R4, R4.H1 ;  /* 0x00000004ff04723e */ /* 0x000fe200030006ff */
[----:B------:R-:W-:Y:S01]  /*13b90*/  FMUL.FTZ R20, R14, R25 ;  /* 0x000000190e147220 */ /* 0x000fe20000410000 */
[----:B------:R-:W-:Y:S01]  /*13ba0*/  F2FP.F16.E4M3.UNPACK_B R15, R27 ;  /* 0x0000001bff0f723e */ /* 0x000fe200020006ff */
[C---:B------:R-:W-:Y:S01]  /*13bb0*/  FFMA.FTZ R36, R5.reuse, R25, -R28 ;  /* 0x0000001905247223 */ /* 0x040fe2000001081c */
[-C--:B------:R-:W-:Y:S01]  /*13bc0*/  F2FP.F16.E4M3.UNPACK_B R14, R24.reuse ;  /* 0x00000018ff0e723e */ /* 0x080fe200020006ff */
[----:B------:R-:W-:Y:S01]  /*13bd0*/  FFMA.FTZ R29, R5, R29, R20 ;  /* 0x0000001d051d7223 */ /* 0x000fe20000010014 */
[----:B------:R-:W-:Y:S01]  /*13be0*/  HADD2.F32 R7, -RZ, R4.H1_H1 ;  /* 0x30000004ff077230 */ /* 0x000fe20000004100 */
[----:B------:R-:W-:Y:S01]  /*13bf0*/  F2FP.F16.E4M3.UNPACK_B R24, R24.H1 ;  /* 0x00000018ff18723e */ /* 0x000fe200030006ff */
[----:B------:R-:W-:Y:S01]  /*13c00*/  HADD2.F32 R26, -RZ, R15.H1_H1 ;  /* 0x3000000fff1a7230 */ /* 0x000fe20000004100 */
[----:B------:R-:W-:Y:S01]  /*13c10*/  F2FP.F16.E4M3.UNPACK_B R27, R27.H1 ;  /* 0x0000001bff1b723e */ /* 0x000fe200030006ff */
[----:B------:R-:W-:-:S02]  /*13c20*/  HADD2.F32 R20, -RZ, R14.H1_H1 ;  /* 0x3000000eff147230 */ /* 0x000fc40000004100 */
[----:B------:R-:W-:Y:S02]  /*13c30*/  HADD2.F32 R5, -RZ, R4.H0_H0 ;  /* 0x20000004ff057230 */ /* 0x000fe40000004100 */
[----:B------:R-:W-:Y:S01]  /*13c40*/  FMUL.FTZ R28, R7, R26 ;  /* 0x0000001a071c7220 */ /* 0x000fe20000410000 */
[----:B------:R-:W-:Y:S02]  /*13c50*/  HADD2.F32 R21, -RZ, R15.H0_H0 ;  /* 0x2000000fff157230 */ /* 0x000fe40000004100 */
[----:B------:R-:W-:Y:S02]  /*13c60*/  HADD2.F32 R4, -RZ, R6.H1_H1 ;  /* 0x30000006ff047230 */ /* 0x000fe40000004100 */
[-C--:B------:R-:W-:Y:S01]  /*13c70*/  FFMA.FTZ R28, R5, R20.reuse, -R28 ;  /* 0x00000014051c7223 */ /* 0x080fe2000001081c */
[----:B------:R-:W-:Y:S02]  /*13c80*/  HADD2.F32 R15, -RZ, R14.H0_H0 ;  /* 0x2000000eff0f7230 */ /* 0x000fe40000004100 */
[----:B------:R-:W-:Y:S01]  /*13c90*/  FMUL.FTZ R14, R7, R20 ;  /* 0x00000014070e7220 */ /* 0x000fe20000410000 */
[----:B------:R-:W-:-:S02]  /*13ca0*/  HADD2.F32 R6, -RZ, R6.H0_H0 ;  /* 0x20000006ff067230 */ /* 0x000fc40000004100 */
[C---:B------:R-:W-:Y:S01]  /*13cb0*/  FMUL.FTZ R7, R4.reuse, R21 ;  /* 0x0000001504077220 */ /* 0x040fe20000410000 */
[-C--:B------:R-:W-:Y:S01]  /*13cc0*/  FMUL.FTZ R4, R4, R15.reuse ;  /* 0x0000000f04047220 */ /* 0x080fe20000410000 */
[----:B------:R-:W-:Y:S02]  /*13cd0*/  FFMA.FTZ R25, R5, R26, R14 ;  /* 0x0000001a05197223 */ /* 0x000fe4000001000e */
[C---:B------:R-:W-:Y:S01]  /*13ce0*/  FFMA.FTZ R15, R6.reuse, R15, -R7 ;  /* 0x0000000f060f7223 */ /* 0x040fe20000010807 */
[----:B------:R-:W-:Y:S02]  /*13cf0*/  HADD2.F32 R5, -RZ, R11.H1_H1 ;  /* 0x3000000bff057230 */ /* 0x000fe40000004100 */
[----:B------:R-:W-:Y:S01]  /*13d00*/  FFMA.FTZ R20, R6, R21, R4 ;  /* 0x0000001506147223 */ /* 0x000fe20000010004 */
[----:B------:R-:W-:Y:S02]  /*13d10*/  HADD2.F32 R6, -RZ, R24.H1_H1 ;  /* 0x30000018ff067230 */ /* 0x000fe40000004100 */
[----:B------:R-:W-:-:S02]  /*13d20*/  HADD2.F32 R14, -RZ, R27.H1_H1 ;  /* 0x3000001bff0e7230 */ /* 0x000fc40000004100 */
[----:B------:R-:W-:Y:S02]  /*13d30*/  HADD2.F32 R27, -RZ, R27.H0_H0 ;  /* 0x2000001bff1b7230 */ /* 0x000fe40000004100 */
[C---:B------:R-:W-:Y:S01]  /*13d40*/  FMUL.FTZ R21, R5.reuse, R6 ;  /* 0x0000000605157220 */ /* 0x040fe20000410000 */
[----:B------:R-:W-:Y:S02]  /*13d50*/  HADD2.F32 R4, -RZ, R10.H1_H1 ;  /* 0x3000000aff047230 */ /* 0x000fe40000004100 */
[----:B------:R-:W-:Y:S02]  /*13d60*/  HADD2.F32 R7, -RZ, R24.H0_H0 ;  /* 0x20000018ff077230 */ /* 0x000fe40000004100 */
[----:B------:R-:W-:Y:S01]  /*13d70*/  FMUL.FTZ R24, R5, R14 ;  /* 0x0000000e05187220 */ /* 0x000fe20000410000 */
[----:B------:R-:W-:Y:S02]  /*13d80*/  HADD2.F32 R11, -RZ, R11.H0_H0 ;  /* 0x2000000bff0b7230 */ /* 0x000fe40000004100 */
[----:B------:R-:W-:Y:S01]  /*13d90*/  FMUL.FTZ R5, R4, R27 ;  /* 0x0000001b04057220 */ /* 0x000fe20000410000 */
[----:B------:R-:W-:-:S02]  /*13da0*/  HADD2.F32 R10, -RZ, R10.H0_H0 ;  /* 0x2000000aff0a7230 */ /* 0x000fc40000004100 */
[-C--:B------:R-:W-:Y:S01]  /*13db0*/  FMUL.FTZ R4, R4, R7.reuse ;  /* 0x0000000704047220 */ /* 0x080fe20000410000 */
[C---:B------:R-:W-:Y:S01]  /*13dc0*/  FFMA.FTZ R24, R11.reuse, R6, -R24 ;  /* 0x000000060b187223 */ /* 0x040fe20000010818 */
[----:B------:R-:W-:Y:S01]  /*13dd0*/  FFMA.FTZ R21, R11, R14, R21 ;  /* 0x0000000e0b157223 */ /* 0x000fe20000010015 */
[C---:B------:R-:W-:Y:S01]  /*13de0*/  FFMA.FTZ R5, R10.reuse, R7, -R5 ;  /* 0x000000070a057223 */ /* 0x040fe20000010805 */
[----:B------:R-:W-:Y:S01]  /*13df0*/  FFMA.FTZ R10, R10, R27, R4 ;  /* 0x0000001b0a0a7223 */ /* 0x000fe20000010004 */
[----:B------:R-:W-:Y:S02]  /*13e00*/  F2FP.SATFINITE.E4M3.F32.PACK_AB_MERGE_C R6, R33, R32, RZ ;  /* 0x000000202106723e */ /* 0x000fe400048070ff */
[----:B------:R-:W-:Y:S02]  /*13e10*/  F2FP.SATFINITE.E4M3.F32.PACK_AB_MERGE_C R7, R29, R36, RZ ;  /* 0x000000241d07723e */ /* 0x000fe400048070ff */
[----:B------:R-:W-:Y:S02]  /*13e20*/  F2FP.SATFINITE.E4M3.F32.PACK_AB_MERGE_C R4, R25, R28, RZ ;  /* 0x0000001c1904723e */ /* 0x000fe400048070ff */
[----:B------:R-:W-:-:S02]  /*13e30*/  F2FP.SATFINITE.E4M3.F32.PACK_AB_MERGE_C R21, R21, R24, RZ ;  /* 0x000000181515723e */ /* 0x000fc400048070ff */
[----:B------:R-:W-:Y:S02]  /*13e40*/  F2FP.SATFINITE.E4M3.F32.PACK_AB_MERGE_C R6, R31, R30, R6 ;  /* 0x0000001e1f06723e */ /* 0x000fe40004807006 */
[----:B------:R-:W-:Y:S02]  /*13e50*/  F2FP.SATFINITE.E4M3.F32.PACK_AB_MERGE_C R7, R35, R34, R7 ;  /* 0x000000222307723e */ /* 0x000fe40004807007 */
[----:B------:R-:W-:Y:S02]  /*13e60*/  F2FP.SATFINITE.E4M3.F32.PACK_AB_MERGE_C R4, R20, R15, R4 ;  /* 0x0000000f1404723e */ /* 0x000fe40004807004 */
[----:B------:R-:W-:-:S05]  /*13e70*/  F2FP.SATFINITE.E4M3.F32.PACK_AB_MERGE_C R5, R10, R5, R21 ;  /* 0x000000050a05723e */ /* 0x000fca0004807015 */
[----:B------:R4:W-:Y:S02]  /*13e80*/  STS.128 [R3+0x22200], R4 ;  /* 0x0222000403007388 */ /* 0x0009e40000000c00 */
.L_x_573:
[----:B------:R-:W-:Y:S05]  /*13e90*/  BSYNC B1 ;  /* 0x0000000000017941 */ /* 0x000fea0003800000 */
.L_x_572:
[----:B------:R-:W-:Y:S05]  /*13ea0*/  @P5 BRA `(.L_x_563) ;  /* 0x0000003c002c5947 */ /* 0x000fea0003800000 */
[----:B01234-:R-:W0:Y:S01]  /*13eb0*/  LDS.128 R4, [R0+0x22200] ;  /* 0x0222000000047984 */ /* 0x01fe220000000c00 */
[----:B-----5:R-:W-:Y:S02]  /*13ec0*/  SHF.R.U32.HI R11, RZ, 0x8, R9 ;  /* 0x00000008ff0b7819 */ /* 0x020fe40000011609 */
[----:B------:R-:W-:Y:S02]  /*13ed0*/  SHF.R.U32.HI R24, RZ, 0x8, R13 ;  /* 0x00000008ff187819 */ /* 0x000fe4000001160d */
[----:B------:R-:W-:Y:S02]  /*13ee0*/  SHF.R.U32.HI R15, RZ, 0x8, R12 ;  /* 0x00000008ff0f7819 */ /* 0x000fe4000001160c */
[----:B------:R-:W-:Y:S02]  /*13ef0*/  LOP3.LUT R14, R9, 0xff, RZ, 0xc0, !PT ;  /* 0x000000ff090e7812 */ /* 0x000fe400078ec0ff */
[----:B------:R-:W-:Y:S02]  /*13f00*/  LOP3.LUT R25, R13, 0xff, RZ, 0xc0, !PT ;  /* 0x000000ff0d197812 */ /* 0x000fe400078ec0ff */
[----:B------:R-:W-:-:S02]  /*13f10*/  LOP3.LUT R11, R11, 0xff, RZ, 0xc0, !PT ;  /* 0x000000ff0b0b7812 */ /* 0x000fc400078ec0ff */
[----:B------:R-:W-:Y:S02]  /*13f20*/  LOP3.LUT R24, R24, 0xff, RZ, 0xc0, !PT ;  /* 0x000000ff18187812 */ /* 0x000fe400078ec0ff */
[----:B------:R-:W-:Y:S02]  /*13f30*/  SHF.R.U32.HI R3, RZ, 0x8, R8 ;  /* 0x00000008ff037819 */ /* 0x000fe40000011608 */
[----:B------:R-:W-:Y:S02]  /*13f40*/  LOP3.LUT R20, R15, 0xff, RZ, 0xc0, !PT ;  /* 0x000000ff0f147812 */ /* 0x000fe400078ec0ff */
[----:B------:R-:W-:Y:S02]  /*13f50*/  PRMT R15, R11, 0x7604, R14 ;  /* 0x000076040b0f7816 */ /* 0x000fe4000000000e */
[----:B------:R-:W-:Y:S02]  /*13f60*/  PRMT R25, R24, 0x7604, R25 ;  /* 0x0000760418197816 */ /* 0x000fe40000000019 */
[----:B------:R-:W-:-:S02]  /*13f70*/  SHF.R.U32.HI R14, RZ, 0x10, R9 ;  /* 0x00000010ff0e7819 */ /* 0x000fc40000011609 */
[----:B------:R-:W-:Y:S02]  /*13f80*/  SHF.R.U32.HI R24, RZ, 0x10, R13 ;  /* 0x00000010ff187819 */ /* 0x000fe4000001160d */
[----:B------:R-:W-:Y:S02]  /*13f90*/  LOP3.LUT R10, R8, 0xff, RZ, 0xc0, !PT ;  /* 0x000000ff080a7812 */ /* 0x000fe400078ec0ff */
[----:B------:R-:W-:Y:S02]  /*13fa0*/  LOP3.LUT R21, R12, 0xff, RZ, 0xc0, !PT ;  /* 0x000000ff0c157812 */ /* 0x000fe400078ec0ff */
[----:B------:R-:W-:Y:S02]  /*13fb0*/  LOP3.LUT R3, R3, 0xff, RZ, 0xc0, !PT ;  /* 0x000000ff03037812 */ /* 0x000fe400078ec0ff */
[----:B------:R-:W-:Y:S02]  /*13fc0*/  SHF.R.U32.HI R11, RZ, 0x10, R12 ;  /* 0x00000010ff0b7819 */ /* 0x000fe4000001160c */
[----:B------:R-:W-:-:S02]  /*13fd0*/  LOP3.LUT R14, R14, 0xff, RZ, 0xc0, !PT ;  /* 0x000000ff0e0e7812 */ /* 0x000fc400078ec0ff */
[----:B------:R-:W-:Y:S02]  /*13fe0*/  LOP3.LUT R24, R24, 0xff, RZ, 0xc0, !PT ;  /* 0x000000ff18187812 */ /* 0x000fe400078ec0ff */
[----:B------:R-:W-:Y:S02]  /*13ff0*/  PRMT R10, R3, 0x7604, R10 ;  /* 0x00007604030a7816 */ /* 0x000fe4000000000a */
[----:B------:R-:W-:Y:S02]  /*14000*/  PRMT R21, R20, 0x7604, R21 ;  /* 0x0000760414157816 */ /* 0x000fe40000000015 */
[----:B------:R-:W-:Y:S02]  /*14010*/  SHF.R.U32.HI R3, RZ, 0x10, R8 ;  /* 0x00000010ff037819 */ /* 0x000fe40000011608 */
[----:B------:R-:W-:Y:S02]  /*14020*/  LOP3.LUT R20, R11, 0xff, RZ, 0xc0, !PT ;  /* 0x000000ff0b147812 */ /* 0x000fe400078ec0ff */
[----:B------:R-:W-:-:S02]  /*14030*/  PRMT R15, R14, 0x7054, R15 ;  /* 0x000070540e0f7816 */ /* 0x000fc4000000000f */
[----:B------:R-:W-:Y:S02]  /*14040*/  PRMT R25, R24, 0x7054, R25 ;  /* 0x0000705418197816 */ /* 0x000fe40000000019 */
[----:B------:R-:W-:Y:S02]  /*14050*/  LOP3.LUT R3, R3, 0xff, RZ, 0xc0, !PT ;  /* 0x000000ff03037812 */ /* 0x000fe400078ec0ff */
[----:B------:R-:W-:Y:S02]  /*14060*/  PRMT R21, R20, 0x7054, R21 ;  /* 0x0000705414157816 */ /* 0x000fe40000000015 */
[----:B------:R-:W-:Y:S02]  /*14070*/  LOP3.LUT R25, R25, 0xff000000, R13, 0xf8, !PT ;  /* 0xff00000019197812 */ /* 0x000fe400078ef80d */
[----:B------:R-:W-:Y:S02]  /*14080*/  LOP3.LUT R15, R15, 0xff000000, R9, 0xf8, !PT ;  /* 0xff0000000f0f7812 */ /* 0x000fe400078ef809 */
[----:B------:R-:W-:-:S02]  /*14090*/  PRMT R11, R3, 0x7054, R10 ;  /* 0x00007054030b7816 */ /* 0x000fc4000000000a */
[----:B------:R-:W-:Y:S02]  /*140a0*/  LOP3.LUT R21, R21, 0xff000000, R12, 0xf8, !PT ;  /* 0xff00000015157812 */ /* 0x000fe400078ef80c */
[-C--:B0-----:R-:W-:Y:S02]  /*140b0*/  F2FP.F16.E4M3.UNPACK_B R3, R6.reuse.H1 ;  /* 0x00000006ff03723e */ /* 0x081fe400030006ff */
[----:B------:R-:W-:Y:S02]  /*140c0*/  F2FP.F16.E4M3.UNPACK_B R20, R25 ;  /* 0x00000019ff14723e */ /* 0x000fe400020006ff */
[----:B------:R-:W-:Y:S01]  /*140d0*/  F2FP.F16.E4M3.UNPACK_B R12, R15 ;  /* 0x0000000fff0c723e */ /* 0x000fe200020006ff */
[--C-:B------:R-:W-:Y:S01]  /*140e0*/  HADD2.F32 R9, -RZ, R3.reuse.H0_H0 ;  /* 0x20000003ff097230 */ /* 0x100fe20000004100 */
[----:B------:R-:W-:Y:S01]  /*140f0*/  LOP3.LUT R14, R11, 0xff000000, R8, 0xf8, !PT ;  /* 0xff0000000b0e7812 */ /* 0x000fe200078ef808 */
[----:B------:R-:W-:Y:S01]  /*14100*/  HADD2.F32 R8, -RZ, R3.H1_H1 ;  /* 0x30000003ff087230 */ /* 0x000fe20000004100 */
[----:B------:R-:W-:Y:S01]  /*14110*/  F2FP.F16.E4M3.UNPACK_B R6, R6 ;  /* 0x00000006ff06723e */ /* 0x000fe200020006ff */
[----:B------:R-:W-:Y:S01]  /*14120*/  HADD2.F32 R24, -RZ, R20.H1_H1 ;  /* 0x30000014ff187230 */ /* 0x000fe20000004100 */
[-C--:B------:R-:W-:Y:S01]  /*14130*/  F2FP.F16.E4M3.UNPACK_B R10, R7.reuse ;  /* 0x00000007ff0a723e */ /* 0x080fe200020006ff */
[----:B------:R-:W-:Y:S01]  /*14140*/  HADD2.F32 R13, -RZ, R12.H1_H1 ;  /* 0x3000000cff0d7230 */ /* 0x000fe20000004100 */
[----:B------:R-:W-:Y:S01]  /*14150*/  F2FP.F16.E4M3.UNPACK_B R11, R7.H1 ;  /* 0x00000007ff0b723e */ /* 0x000fe200030006ff */
[----:B------:R-:W-:-:S02]  /*14160*/  HADD2.F32 R20, -RZ, R20.H0_H0 ;  /* 0x20000014ff147230 */ /* 0x000fc40000004100 */
[CC--:B------:R-:W-:Y:S01]  /*14170*/  FMUL.FTZ R26, R8.reuse, R24.reuse ;  /* 0x00000018081a7220 */ /* 0x0c0fe20000410000 */
[----:B------:R-:W-:Y:S01]  /*14180*/  F2FP.F16.E4M3.UNPACK_B R7, R5 ;  /* 0x00000005ff07723e */ /* 0x000fe200020006ff */
[----:B------:R-:W-:Y:S01]  /*14190*/  FMUL.FTZ R27, R8, R13 ;  /* 0x0000000d081b7220 */ /* 0x000fe20000410000 */
[----:B------:R-:W-:Y:S01]  /*141a0*/  F2FP.F16.E4M3.UNPACK_B R8, R5.H1 ;  /* 0x00000005ff08723e */ /* 0x000fe200030006ff */
[----:B------:R-:W-:Y:S02]  /*141b0*/  HADD2.F32 R5, -RZ, R6.H1_H1 ;  /* 0x30000006ff057230 */ /* 0x000fe40000004100 */
[C---:B------:R-:W-:Y:S01]  /*141c0*/  FFMA.FTZ R28, R9.reuse, R13, -R26 ;  /* 0x0000000d091c7223 */ /* 0x040fe2000001081a */
[----:B------:R-:W-:Y:S02]  /*141d0*/  HADD2.F32 R12, -RZ, R12.H0_H0 ;  /* 0x2000000cff0c7230 */ /* 0x000fe40000004100 */
[----:B------:R-:W-:Y:S01]  /*141e0*/  FFMA.FTZ R29, R9, R24, R27 ;  /* 0x00000018091d7223 */ /* 0x000fe2000001001b */
[----:B------:R-:W-:Y:S01]  /*141f0*/  HADD2.F32 R6, -RZ, R6.H0_H0 ;  /* 0x20000006ff067230 */ /* 0x000fe20000004100 */
[----:B------:R-:W-:Y:S01]  /*14200*/  F2FP.F16.E4M3.UNPACK_B R25, R25.H1 ;  /* 0x00000019ff19723e */ /* 0x000fe200030006ff */
[C---:B------:R-:W-:Y:S01]  /*14210*/  FMUL.FTZ R9, R5.reuse, R20 ;  /* 0x0000001405097220 */ /* 0x040fe20000410000 */
[----:B------:R-:W-:Y:S01]  /*14220*/  F2FP.F16.E4M3.UNPACK_B R15, R15.H1 ;  /* 0x0000000fff0f723e */ /* 0x000fe200030006ff */
[----:B------:R-:W-:Y:S01]  /*14230*/  FMUL.FTZ R27, R5, R12 ;  /* 0x0000000c051b7220 */ /* 0x000fe20000410000 */
[----:B------:R-:W-:-:S02]  /*14240*/  HADD2.F32 R5, -RZ, R10.H1_H1 ;  /* 0x3000000aff057230 */ /* 0x000fc40000004100 */
[C---:B------:R-:W-:Y:S01]  /*14250*/  FFMA.FTZ R26, R6.reuse, R12, -R9 ;  /* 0x0000000c061a7223 */ /* 0x040fe20000010809 */
[----:B------:R-:W-:Y:S02]  /*14260*/  HADD2.F32 R13, -RZ, R25.H0_H0 ;  /* 0x20000019ff0d7230 */ /* 0x000fe40000004100 */
[----:B------:R-:W-:Y:S01]  /*14270*/  FFMA.FTZ R27, R6, R20, R27 ;  /* 0x00000014061b7223 */ /* 0x000fe2000001001b */
[----:B------:R-:W-:Y:S01]  /*14280*/  HADD2.F32 R9, -RZ, R15.H0_H0 ;  /* 0x2000000fff097230 */ /* 0x000fe20000004100 */
[----:B------:R-:W-:Y:S01]  /*14290*/  F2FP.F16.E4M3.UNPACK_B R3, R4 ;  /* 0x00000004ff03723e */ /* 0x000fe200020006ff */
        /* <DEDUP_REMOVED lines=12> */
[----:B------:R-:W-:Y:S01]  /*14360*/  F2FP.F16.E4M3.UNPACK_B R4, R4.H1 ;  /* 0x00000004ff04723e */ /* 0x000fe200030006ff */
[C---:B------:R-:W-:Y:S01]  /*14370*/  FFMA.FTZ R32, R11.reuse, R15, -R12 ;  /* 0x0000000f0b207223 */ /* 0x040fe2000001080c */
[-C--:B------:R-:W-:Y:S01]  /*14380*/  F2FP.F16.E4M3.UNPACK_B R9, R14.reuse ;  /* 0x0000000eff09723e */ /* 0x080fe200020006ff */
[----:B------:R-:W-:Y:S01]  /*14390*/  FFMA.FTZ R25, R11, R25, R10 ;  /* 0x000000190b197223 */ /* 0x000fe2000001000a */
[--C-:B------:R-:W-:Y:S01]  /*143a0*/  HADD2.F32 R12, -RZ, R5.reuse.H1_H1 ;  /* 0x30000005ff0c7230 */ /* 0x100fe20000004100 */
[----:B------:R-:W-:Y:S01]  /*143b0*/  F2FP.F16.E4M3.UNPACK_B R14, R14.H1 ;  /* 0x0000000eff0e723e */ /* 0x000fe200030006ff */
[----:B------:R-:W-:Y:S01]  /*143c0*/  HADD2.F32 R11, -RZ, R5.H0_H0 ;  /* 0x20000005ff0b7230 */ /* 0x000fe20000004100 */
[----:B------:R-:W-:Y:S01]  /*143d0*/  F2FP.F16.E4M3.UNPACK_B R21, R21.H1 ;  /* 0x00000015ff15723e */ /* 0x000fe200030006ff */
[----:B------:R-:W-:-:S02]  /*143e0*/  HADD2.F32 R6, -RZ, R4.H1_H1 ;  /* 0x30000004ff067230 */ /* 0x000fc40000004100 */
[----:B------:R-:W-:Y:S02]  /*143f0*/  HADD2.F32 R10, -RZ, R9.H1_H1 ;  /* 0x30000009ff0a7230 */ /* 0x000fe40000004100 */
[----:B------:R-:W-:Y:S02]  /*14400*/  HADD2.F32 R5, -RZ, R4.H0_H0 ;  /* 0x20000004ff057230 */ /* 0x000fe40000004100 */
[C---:B------:R-:W-:Y:S01]  /*14410*/  FMUL.FTZ R20, R6.reuse, R12 ;  /* 0x0000000c06147220 */ /* 0x040fe20000410000 */
[----:B------:R-:W-:Y:S02]  /*14420*/  HADD2.F32 R4, -RZ, R3.H1_H1 ;  /* 0x30000003ff047230 */ /* 0x000fe40000004100 */
[-C--:B------:R-:W-:Y:S01]  /*14430*/  FMUL.FTZ R24, R6, R10.reuse ;  /* 0x0000000a06187220 */ /* 0x080fe20000410000 */
[----:B------:R-:W-:Y:S02]  /*14440*/  HADD2.F32 R9, -RZ, R9.H0_H0 ;  /* 0x20000009ff097230 */ /* 0x000fe40000004100 */
[----:B------:R-:W-:Y:S01]  /*14450*/  FFMA.FTZ R20, R5, R10, -R20 ;  /* 0x0000000a05147223 */ /* 0x000fe20000010814 */
[----:B------:R-:W-:-:S02]  /*14460*/  HADD2.F32 R3, -RZ, R3.H0_H0 ;  /* 0x20000003ff037230 */ /* 0x000fc40000004100 */
[C---:B------:R-:W-:Y:S01]  /*14470*/  FMUL.FTZ R6, R4.reuse, R11 ;  /* 0x0000000b04067220 */ /* 0x040fe20000410000 */
[----:B------:R-:W-:Y:S01]  /*14480*/  FFMA.FTZ R13, R5, R12, R24 ;  /* 0x0000000c050d7223 */ /* 0x000fe20000010018 */
[-C--:B------:R-:W-:Y:S01]  /*14490*/  FMUL.FTZ R4, R4, R9.reuse ;  /* 0x0000000904047220 */ /* 0x080fe20000410000 */
[----:B------:R-:W-:Y:S02]  /*144a0*/  HADD2.F32 R5, -RZ, R14.H1_H1 ;  /* 0x3000000eff057230 */ /* 0x000fe40000004100 */
[C---:B------:R-:W-:Y:S01]  /*144b0*/  FFMA.FTZ R10, R3.reuse, R9, -R6 ;  /* 0x00000009030a7223 */ /* 0x040fe20000010806 */
[--C-:B------:R-:W-:Y:S02]  /*144c0*/  HADD2.F32 R9, -RZ, R21.reuse.H1_H1 ;  /* 0x30000015ff097230 */ /* 0x100fe40000004100 */
[----:B------:R-:W-:Y:S01]  /*144d0*/  FFMA.FTZ R11, R3, R11, R4 ;  /* 0x0000000b030b7223 */ /* 0x000fe20000010004 */
[----:B------:R-:W-:Y:S02]  /*144e0*/  HADD2.F32 R4, -RZ, R8.H1_H1 ;  /* 0x30000008ff047230 */ /* 0x000fe40000004100 */
[----:B------:R-:W-:-:S02]  /*144f0*/  HADD2.F32 R6, -RZ, R21.H0_H0 ;  /* 0x20000015ff067230 */ /* 0x000fc40000004100 */
[--C-:B------:R-:W-:Y:S02]  /*14500*/  HADD2.F32 R3, -RZ, R7.reuse.H1_H1 ;  /* 0x30000007ff037230 */ /* 0x100fe40000004100 */
[C---:B------:R-:W-:Y:S01]  /*14510*/  FMUL.FTZ R15, R4.reuse, R9 ;  /* 0x00000009040f7220 */ /* 0x040fe20000410000 */
[----:B------:R-:W-:Y:S02]  /*14520*/  HADD2.F32 R14, -RZ, R14.H0_H0 ;  /* 0x2000000eff0e7230 */ /* 0x000fe40000004100 */
[-C--:B------:R-:W-:Y:S01]  /*14530*/  FMUL.FTZ R12, R4, R5.reuse ;  /* 0x00000005040c7220 */ /* 0x080fe20000410000 */
        /* <DEDUP_REMOVED lines=16> */
[----:B------:R0:W-:Y:S01]  /*14640*/  STS.128 [R0+0x22200], R4 ;  /* 0x0222000400007388 */ /* 0x0001e20000000c00 */
[----:B------:R-:W-:Y:S05]  /*14650*/  BRA `(.L_x_563) ;  /* 0x0000003400407947 */ /* 0x000fea0003800000 */
.L_x_557:
[----:B------:R-:W-:-:S03]  /*14660*/  UMOV UR4, 0xffffffff ;  /* 0xffffffff00047882 */ /* 0x000fc60000000000 */
[----:B------:R-:W-:Y:S05]  /*14670*/  BRA.DIV UR4, `(.L_x_574) ;  /* 0x0000017204307947 */ /* 0x000fea000b800000 */
[----:B------:R1:W2:Y:S04]  /*14680*/  SHFL.IDX PT, R5, R24, RZ, 0x1e1f ;  /* 0x001e1fff18057589 */ /* 0x0002a800000e0000 */
[----:B------:R1:W3:Y:S04]  /*14690*/  SHFL.IDX PT, R14, R28, RZ, 0x1e1f ;  /* 0x001e1fff1c0e7589 */ /* 0x0002e800000e0000 */
[----:B------:R1:W4:Y:S04]  /*146a0*/  SHFL.IDX PT, R3, R26, RZ, 0x1e1f ;  /* 0x001e1fff1a037589 */ /* 0x00032800000e0000 */
[----:B------:R1:W0:Y:S02]  /*146b0*/  SHFL.IDX PT, R7, R27, RZ, 0x1e1f ;  /* 0x001e1fff1b077589 */ /* 0x00022400000e0000 */
.L_x_818:
[----:B------:R-:W-:Y:S01]  /*146c0*/  ULDC UR4, c[0x0][0x448] ;  /* 0x0001120000047ab9 */ /* 0x000fe20000000800 */
[----:B------:R-:W-:Y:S01]  /*146d0*/  BSSY B1, `(.L_x_575) ;  /* 0x0000037000017945 */ /* 0x000fe20003800000 */
[----:B------:R-:W-:Y:S01]  /*146e0*/  IMAD R0, R135, UR4, RZ ;  /* 0x0000000487007c24 */ /* 0x000fe2000f8e02ff */
[----:B------:R-:W-:Y:S02]  /*146f0*/  CS2R R36, SRZ ;  /* 0x0000000000247805 */ /* 0x000fe4000001ff00 */
[----:B------:R-:W-:Y:S02]  /*14700*/  CS2R R38, SRZ ;  /* 0x0000000000267805 */ /* 0x000fe4000001ff00 */
[----:B------:R-:W-:Y:S02]  /*14710*/  CS2R R8, SRZ ;  /* 0x0000000000087805 */ /* 0x000fe4000001ff00 */
[----:B------:R-:W-:Y:S02]  /*14720*/  CS2R R10, SRZ ;  /* 0x00000000000a7805 */ /* 0x000fe4000001ff00 */
[----:B------:R-:W-:-:S02]  /*14730*/  ISETP.GE.AND P0, PT, R6, R0, PT ;  /* 0x000000000600720c */ /* 0x000fc40003f06270 */
[----:B-1----:R-:W-:Y:S02]  /*14740*/  CS2R R24, SRZ ;  /* 0x0000000000187805 */ /* 0x002fe4000001ff00 */
[----:B------:R-:W-:Y:S02]  /*14750*/  CS2R R26, SRZ ;  /* 0x00000000001a7805 */ /* 0x000fe4000001ff00 */
[----:B------:R-:W-:Y:S02]  /*14760*/  CS2R R40, SRZ ;  /* 0x0000000000287805 */ /* 0x000fe4000001ff00 */
[----:B------:R-:W-:Y:S02]  /*14770*/  CS2R R42, SRZ ;  /* 0x00000000002a7805 */ /* 0x000fe4000001ff00 */
[----:B------:R-:W-:Y:S02]  /*14780*/  CS2R R28, SRZ ;  /* 0x00000000001c7805 */ /* 0x000fe4000001ff00 */
[----:B------:R-:W-:-:S02]  /*14790*/  CS2R R30, SRZ ;  /* 0x00000000001e7805 */ /* 0x000fc4000001ff00 */
[----:B------:R-:W-:Y:S02]  /*147a0*/  CS2R R32, SRZ ;  /* 0x0000000000207805 */ /* 0x000fe4000001ff00 */
[----:B------:R-:W-:Y:S01]  /*147b0*/  CS2R R34, SRZ ;  /* 0x0000000000227805 */ /* 0x000fe2000001ff00 */
[----:B------:R-:W-:Y:S06]  /*147c0*/  @P0 BRA `(.L_x_576) ;  /* 0x00000000009c0947 */ /* 0x000fec0003800000 */
[----:B------:R-:W3:Y:S01]  /*147d0*/  LDL R4, [R1] ;  /* 0x0000000001047983 */ /* 0x000ee20000100800 */
[----:B------:R-:W-:Y:S01]  /*147e0*/  ULDC UR4, c[0x0][0x3f4] ;  /* 0x0000fd0000047ab9 */ /* 0x000fe20000000800 */
[----:B------:R-:W-:Y:S02]  /*147f0*/  CS2R R40, SRZ ;  /* 0x0000000000287805 */ /* 0x000fe4000001ff00 */
[----:B------:R-:W-:Y:S02]  /*14800*/  ISETP.GE.AND P1, PT, R225, UR4, PT ;  /* 0x00000004e1007c0c */ /* 0x000fe4000bf26270 */
[----:B------:R-:W-:Y:S02]  /*14810*/  CS2R R42, SRZ ;  /* 0x00000000002a7805 */ /* 0x000fe4000001ff00 */
[----:B------:R-:W-:Y:S02]  /*14820*/  ISETP.GE.AND P2, PT, R16, UR4, PT ;  /* 0x0000000410007c0c */ /* 0x000fe4000bf46270 */
[----:B------:R-:W-:-:S02]  /*14830*/  CS2R R36, SRZ ;  /* 0x0000000000247805 */ /* 0x000fc4000001ff00 */
[----:B------:R-:W-:Y:S02]  /*14840*/  ISETP.GE.AND P0, PT, R226, UR4, PT ;  /* 0x00000004e2007c0c */ /* 0x000fe4000bf06270 */
[----:B------:R-:W-:Y:S02]  /*14850*/  CS2R R38, SRZ ;  /* 0x0000000000267805 */ /* 0x000fe4000001ff00 */
[----:B------:R-:W-:Y:S02]  /*14860*/  CS2R R28, SRZ ;  /* 0x00000000001c7805 */ /* 0x000fe4000001ff00 */
[----:B------:R-:W-:Y:S01]  /*14870*/  CS2R R30, SRZ ;  /* 0x00000000001e7805 */ /* 0x000fe2000001ff00 */
[----:B------:R-:W-:Y:S02]  /*14880*/  @!P1 IMAD.SHL.U32 R20, R227, 0x10, RZ ;  /* 0x00000010e3149824 */ /* 0x000fe400078e00ff */
[----:B--2---:R-:W-:-:S03]  /*14890*/  @!P2 IADD3 R12, P3, R16, R5, RZ ;  /* 0x00000005100ca210 */ /* 0x004fc60007f7e0ff */
[----:B------:R-:W-:Y:S02]  /*148a0*/  @!P1 SHF.R.S32.HI R6, RZ, 0x1f, R20 ;  /* 0x0000001fff069819 */ /* 0x000fe40000011414 */
[----:B0---4-:R-:W-:Y:S01]  /*148b0*/  @!P2 IMAD.X R13, R3, 0x1, R17, P3 ;  /* 0x00000001030da824 */ /* 0x011fe200018e0611 */
[----:B------:R-:W-:Y:S02]  /*148c0*/  CS2R R10, SRZ ;  /* 0x00000000000a7805 */ /* 0x000fe4000001ff00 */
[----:B------:R-:W-:Y:S02]  /*148d0*/  CS2R R32, SRZ ;  /* 0x0000000000207805 */ /* 0x000fe4000001ff00 */
[----:B------:R-:W-:Y:S02]  /*148e0*/  CS2R R34, SRZ ;  /* 0x0000000000227805 */ /* 0x000fe4000001ff00 */
[----:B------:R-:W-:Y:S02]  /*148f0*/  CS2R R24, SRZ ;  /* 0x0000000000187805 */ /* 0x000fe4000001ff00 */
[----:B------:R-:W-:Y:S01]  /*14900*/  CS2R R26, SRZ ;  /* 0x00000000001a7805 */ /* 0x000fe2000001ff00 */
[----:B------:R1:W5:Y:S01]  /*14910*/  @!P2 LD.E.128 R40, desc[UR50][R12.64] ;  /* 0x000000320c28a980 */ /* 0x000362000c101d00 */
[----:B---3--:R-:W-:Y:S01]  /*14920*/  @!P0 IMAD.SHL.U32 R48, R4, 0x10, RZ ;  /* 0x0000001004308824 */ /* 0x008fe200078e00ff */
[----:B------:R-:W-:-:S02]  /*14930*/  @!P1 IADD3 R4, P5, R20, R5, RZ ;  /* 0x0000000514049210 */ /* 0x000fc40007fbe0ff */
[----:B------:R-:W-:Y:S02]  /*14940*/  @!P1 IADD3 R20, P4, R20, R14, RZ ;  /* 0x0000000e14149210 */ /* 0x000fe40007f9e0ff */
[C---:B------:R-:W-:Y:S02]  /*14950*/  @!P0 IADD3 R46, P3, R48.reuse, R5, RZ ;  /* 0x00000005302e8210 */ /* 0x040fe40007f7e0ff */
[----:B------:R-:W-:Y:S01]  /*14960*/  @!P0 SHF.R.S32.HI R8, RZ, 0x1f, R48 ;  /* 0x0000001fff088819 */ /* 0x000fe20000011430 */
[----:B------:R-:W-:Y:S01]  /*14970*/  @!P1 IMAD.X R21, R7, 0x1, R6, P4 ;  /* 0x0000000107159824 */ /* 0x000fe200020e0606 */
[C---:B------:R-:W-:Y:S02]  /*14980*/  @!P1 IADD3.X R5, R3.reuse, R6, RZ, P5, !PT ;  /* 0x0000000603059210 */ /* 0x040fe40002ffe4ff */
[-C--:B------:R-:W-:Y:S01]  /*14990*/  @!P0 IADD3 R48, P5, R48, R14.reuse, RZ ;  /* 0x0000000e30308210 */ /* 0x080fe20007fbe0ff */
[--C-:B------:R-:W-:Y:S01]  /*149a0*/  @!P0 IMAD.X R47, R3, 0x1, R8.reuse, P3 ;  /* 0x00000001032f8824 */ /* 0x100fe200018e0608 */
[----:B------:R-:W-:Y:S01]  /*149b0*/  @!P2 IADD3 R14, P4, R16, R14, RZ ;  /* 0x0000000e100ea210 */ /* 0x000fe20007f9e0ff */
[----:B------:R1:W5:Y:S02]  /*149c0*/  @!P1 LD.E.128 R28, desc[UR50][R4.64] ;  /* 0x00000032041c9980 */ /* 0x000364000c101d00 */
[C---:B------:R-:W-:Y:S01]  /*149d0*/  @!P0 IMAD.X R49, R7.reuse, 0x1, R8, P5 ;  /* 0x0000000107318824 */ /* 0x040fe200028e0608 */
[----:B------:R-:W-:Y:S01]  /*149e0*/  CS2R R8, SRZ ;  /* 0x0000000000087805 */ /* 0x000fe2000001ff00 */
[----:B------:R-:W-:Y:S01]  /*149f0*/  @!P2 IMAD.X R15, R7, 0x1, R17, P4 ;  /* 0x00000001070fa824 */ /* 0x000fe200020e0611 */
[----:B------:R1:W5:Y:S04]  /*14a00*/  @!P0 LD.E.128 R32, desc[UR50][R46.64] ;  /* 0x000000322e208980 */ /* 0x000368000c101d00 */
[----:B------:R1:W5:Y:S04]  /*14a10*/  @!P2 LD.E.128 R36, desc[UR50][R14.64] ;  /* 0x000000320e24a980 */ /* 0x000368000c101d00 */
[----:B------:R1:W5:Y:S04]  /*14a20*/  @!P1 LD.E.128 R8, desc[UR50][R20.64] ;  /* 0x0000003214089980 */ /* 0x000368000c101d00 */
[----:B------:R1:W5:Y:S02]  /*14a30*/  @!P0 LD.E.128 R24, desc[UR50][R48.64] ;  /* 0x0000003230188980 */ /* 0x000364000c101d00 */
.L_x_576:
[----:B------:R-:W-:Y:S05]  /*14a40*/  BSYNC B1 ;  /* 0x0000000000017941 */ /* 0x000fea0003800000 */
.L_x_575:
[----:B------:R-:W-:Y:S01]  /*14a50*/  ULEA.HI UR4, UR37, UR37, URZ, 0x1 ;  /* 0x0000002525047291 */ /* 0x000fe2000f8f083f */
[----:B-1----:R-:W2:Y:S01]  /*14a60*/  S2R R4, SR_TID.X ;  /* 0x0000000000047919 */ /* 0x002ea20000002100 */
[----:B------:R-:W-:Y:S01]  /*14a70*/  IMAD R0, R221, -0x80, R0 ;  /* 0xffffff80dd007824 */ /* 0x000fe200078e0200 */
[----:B------:R-:W-:Y:S01]  /*14a80*/  BSSY B1, `(.L_x_577) ;  /* 0x000000d000017945 */ /* 0x000fe20003800000 */
[----:B------:R-:W-:-:S03]  /*14a90*/  ULOP3.LUT UR4, UR4, 0xfffffffe, URZ, 0xc0, !UPT ;  /* 0xfffffffe04047892 */ /* 0x000fc6000f8ec03f */
[----:B------:R-:W-:Y:S01]  /*14aa0*/  VIMNMX R0, R0, 0x80, PT ;  /* 0x0000008000007848 */ /* 0x000fe20003fe0100 */
[----:B------:R-:W-:-:S06]  /*14ab0*/  UIADD3 UR4, UR37, -UR4, URZ ;  /* 0x8000000425047290 */ /* 0x000fcc000fffe03f */
[----:B----4-:R-:W-:-:S04]  /*14ac0*/  MOV R3, UR4 ;  /* 0x0000000400037c02 */ /* 0x010fc80008000f00 */
[----:B------:R-:W-:-:S04]  /*14ad0*/  SHF.L.U32 R3, R3, 0x1f, RZ ;  /* 0x0000001f03037819 */ /* 0x000fc800000006ff */
[----:B------:R-:W1:Y:S01]  /*14ae0*/  SYNCS.PHASECHK.TRANS64.TRYWAIT P0, [R18+URZ+0x33400], R3 ;  /* 0x03340003120075a7 */ /* 0x000e62000800017f */
[C---:B--2---:R-:W-:Y:S02]  /*14af0*/  VIADD R5, R4.reuse, 0xffffff80 ;  /* 0xffffff8004057836 */ /* 0x044fe40000000000 */
[----:B------:R-:W-:-:S05]  /*14b00*/  VIADD R4, R4, 0xffffff80 ;  /* 0xffffff8004047836 */ /* 0x000fca0000000000 */
[----:B------:R-:W-:-:S04]  /*14b10*/  LEA.HI R4, R4, R5, RZ, 0x1 ;  /* 0x0000000504047211 */ /* 0x000fc800078f08ff */
[----:B------:R-:W-:-:S04]  /*14b20*/  SHF.R.S32.HI R4, RZ, 0x1, R4 ;  /* 0x00000001ff047819 */ /* 0x000fc80000011404 */
[----:B------:R-:W-:Y:S01]  /*14b30*/  ISETP.GE.AND P1, PT, R4, R0, PT ;  /* 0x000000000400720c */ /* 0x000fe20003f26270 */
[----:B-1----:R-:W-:-:S12]  /*14b40*/  @!P0 BRA `(.L_x_578) ;  /* 0x0000016c006c8947 */ /* 0x002fd80003800000 */
.L_x_819:
[----:B------:R-:W-:Y:S05]  /*14b50*/  BSYNC B1 ;  /* 0x0000000000017941 */ /* 0x000fea0003800000 */
.L_x_577:
[----:B------:R-:W-:Y:S05]  /*14b60*/  @P1 BRA `(.L_x_563) ;  /* 0x0000002c00fc1947 */ /* 0x000fea0003800000 */
[----:B------:R2:W5:Y:S01]  /*14b70*/  LDL R69, [R1+0x30] ;  /* 0x0000300001457983 */ /* 0x0005620000100800 */
[----:B------:R-:W4:Y:S03]  /*14b80*/  LDC R0, c[0x0][0x3f4] ;  /* 0x0000fd00ff007b82 */ /* 0x000f260000000800 */
[----:B------:R2:W5:Y:S04]  /*14b90*/  LDL R68, [R1+0x34] ;  /* 0x0000340001447983 */ /* 0x0005680000100800 */
[----:B------:R2:W5:Y:S01]  /*14ba0*/  LDL R67, [R1+0x38] ;  /* 0x0000380001437983 */ /* 0x0005620000100800 */
[----:B------:R-:W-:Y:S01]  /*14bb0*/  BSSY B1, `(.L_x_579) ;  /* 0x00000ff000017945 */ /* 0x000fe20003800000 */
[----:B----4-:R-:W-:-:S02]  /*14bc0*/  ISETP.GE.AND P0, PT, R16, R0, PT ;  /* 0x000000001000720c */ /* 0x010fc40003f06270 */
[-C--:B------:R-:W-:Y:S02]  /*14bd0*/  ISETP.GE.AND P1, PT, R225, R0.reuse, PT ;  /* 0x00000000e100720c */ /* 0x080fe40003f26270 */
[----:B------:R-:W-:-:S09]  /*14be0*/  ISETP.GE.AND P2, PT, R226, R0, PT ;  /* 0x00000000e200720c */ /* 0x000fd20003f46270 */
[----:B--2---:R-:W-:Y:S05]  /*14bf0*/  @P0 BRA `(.L_x_580) ;  /* 0x0000000c00e80947 */ /* 0x004fea0003800000 */
[----:B------:R-:W2:Y:S01]  /*14c00*/  LDL R70, [R1+0x60] ;  /* 0x0000600001467983 */ /* 0x000ea20000100800 */
[----:B-1----:R-:W-:Y:S02]  /*14c10*/  LEA.HI R3, R45, R45, RZ, 0x1 ;  /* 0x0000002d2d037211 */ /* 0x002fe400078f08ff */
[----:B-----5:R-:W-:Y:S02]  /*14c20*/  LOP3.LUT R4, R40, 0xff, RZ, 0xc0, !PT ;  /* 0x000000ff28047812 */ /* 0x020fe400078ec0ff */
[----:B------:R-:W-:Y:S02]  /*14c30*/  LOP3.LUT R6, R3, 0xfffffffe, RZ, 0xc0, !PT ;  /* 0xfffffffe03067812 */ /* 0x000fe400078ec0ff */
[----:B------:R-:W-:Y:S02]  /*14c40*/  SHF.R.U32.HI R3, RZ, 0x8, R40 ;  /* 0x00000008ff037819 */ /* 0x000fe40000011628 */
[----:B0-----:R-:W-:Y:S01]  /*14c50*/  SHF.R.U32.HI R13, RZ, 0x8, R42 ;  /* 0x00000008ff0d7819 */ /* 0x001fe2000001162a */
[----:B------:R-:W-:Y:S01]  /*14c60*/  IMAD.IADD R45, R45, 0x1, -R6 ;  /* 0x000000012d2d7824 */ /* 0x000fe200078e0a06 */
[----:B------:R-:W-:-:S02]  /*14c70*/  LOP3.LUT R5, R3, 0xff, RZ, 0xc0, !PT ;  /* 0x000000ff03057812 */ /* 0x000fc400078ec0ff */
[----:B------:R-:W-:Y:S02]  /*14c80*/  LOP3.LUT R12, R42, 0xff, RZ, 0xc0, !PT ;  /* 0x000000ff2a0c7812 */ /* 0x000fe400078ec0ff */
[----:B------:R-:W-:Y:S02]  /*14c90*/  LEA.HI R3, R0, R45, RZ, 0x1c ;  /* 0x0000002d00037211 */ /* 0x000fe400078fe0ff */
[----:B------:R-:W-:Y:S02]  /*14ca0*/  PRMT R21, R5, 0x7604, R4 ;  /* 0x0000760405157816 */ /* 0x000fe40000000004 */
[----:B------:R-:W-:Y:S02]  /*14cb0*/  SHF.R.S32.HI R4, RZ, 0x1f, R3 ;  /* 0x0000001fff047819 */ /* 0x000fe40000011403 */
[----:B------:R-:W-:Y:S02]  /*14cc0*/  LOP3.LUT R13, R13, 0xff, RZ, 0xc0, !PT ;  /* 0x000000ff0d0d7812 */ /* 0x000fe400078ec0ff */
[----:B------:R-:W-:Y:S01]  /*14cd0*/  LEA.HI R4, R4, R3, RZ, 0x2 ;  /* 0x0000000304047211 */ /* 0x000fe200078f10ff */
[----:B------:R-:W-:Y:S01]  /*14ce0*/  IMAD.SHL.U32 R3, R3, 0x10, RZ ;  /* 0x0000001003037824 */ /* 0x000fe200078e00ff */
[----:B------:R-:W-:-:S02]  /*14cf0*/  PRMT R47, R13, 0x7604, R12 ;  /* 0x000076040d2f7816 */ /* 0x000fc4000000000c */
[----:B------:R-:W-:Y:S02]  /*14d00*/  SHF.R.U32.HI R12, RZ, 0x8, R36 ;  /* 0x00000008ff0c7819 */ /* 0x000fe40000011624 */
[----:B------:R-:W-:Y:S02]  /*14d10*/  LOP3.LUT R3, R69, 0x30, R3, 0xf8, !PT ;  /* 0x0000003045037812 */ /* 0x000fe400078ef803 */
[----:B------:R-:W-:Y:S02]  /*14d20*/  SHF.L.U32 R4, R4, 0xb, RZ ;  /* 0x0000000b04047819 */ /* 0x000fe400000006ff */
[----:B---3--:R-:W-:Y:S02]  /*14d30*/  LOP3.LUT R14, R12, 0xff, RZ, 0xc0, !PT ;  /* 0x000000ff0c0e7812 */ /* 0x008fe400078ec0ff */
[----:B------:R-:W-:Y:S02]  /*14d40*/  SHF.R.U32.HI R7, RZ, 0x8, R41 ;  /* 0x00000008ff077819 */ /* 0x000fe40000011629 */
[----:B------:R-:W-:-:S02]  /*14d50*/  LOP3.LUT R12, R3, R68, RZ, 0x3c, !PT ;  /* 0x00000044030c7212 */ /* 0x000fc400078e3cff */
[----:B------:R-:W-:Y:S02]  /*14d60*/  LOP3.LUT R3, R4, 0xffffe000, RZ, 0xc0, !PT ;  /* 0xffffe00004037812 */ /* 0x000fe400078ec0ff */
[----:B------:R-:W-:Y:S02]  /*14d70*/  LOP3.LUT R6, R41, 0xff, RZ, 0xc0, !PT ;  /* 0x000000ff29067812 */ /* 0x000fe400078ec0ff */
[----:B------:R-:W-:Y:S02]  /*14d80*/  LOP3.LUT R7, R7, 0xff, RZ, 0xc0, !PT ;  /* 0x000000ff07077812 */ /* 0x000fe400078ec0ff */
[----:B------:R-:W-:Y:S02]  /*14d90*/  IADD3 R3, R12, R67, R3 ;  /* 0x000000430c037210 */ /* 0x000fe40007ffe003 */
[----:B------:R-:W-:Y:S02]  /*14da0*/  PRMT R20, R7, 0x7604, R6 ;  /* 0x0000760407147816 */ /* 0x000fe40000000006 */
[----:B------:R-:W-:Y:S01]  /*14db0*/  SHF.R.U32.HI R6, RZ, 0x8, R43 ;  /* 0x00000008ff067819 */ /* 0x000fe2000001162b */
[----:B------:R-:W-:Y:S01]  /*14dc0*/  IMAD.IADD R3, R18, 0x1, R3 ;  /* 0x0000000112037824 */ /* 0x000fe200078e0203 */
[----:B------:R-:W-:-:S02]  /*14dd0*/  LOP3.LUT R7, R36, 0xff, RZ, 0xc0, !PT ;  /* 0x000000ff24077812 */ /* 0x000fc400078ec0ff */
[----:B------:R-:W-:Y:S02]  /*14de0*/  LOP3.LUT R5, R43, 0xff, RZ, 0xc0, !PT ;  /* 0x000000ff2b057812 */ /* 0x000fe400078ec0ff */
[----:B------:R-:W-:Y:S02]  /*14df0*/  LOP3.LUT R6, R6, 0xff, RZ, 0xc0, !PT ;  /* 0x000000ff06067812 */ /* 0x000fe400078ec0ff */
[----:B------:R-:W-:Y:S02]  /*14e00*/  PRMT R53, R14, 0x7604, R7 ;  /* 0x000076040e357816 */ /* 0x000fe40000000007 */
[----:B------:R-:W0:Y:S01]  /*14e10*/  LDS.128 R12, [R3+0x1e200] ;  /* 0x01e20000030c7984 */ /* 0x000e220000000c00 */
[----:B------:R-:W-:Y:S02]  /*14e20*/  PRMT R46, R6, 0x7604, R5 ;  /* 0x00007604062e7816 */ /* 0x000fe40000000005 */
[----:B------:R-:W-:Y:S02]  /*14e30*/  SHF.R.U32.HI R48, RZ, 0x8, R37 ;  /* 0x00000008ff307819 */ /* 0x000fe40000011625 */
[----:B------:R-:W-:-:S02]  /*14e40*/  SHF.R.U32.HI R50, RZ, 0x8, R38 ;  /* 0x00000008ff327819 */ /* 0x000fc40000011626 */
[----:B------:R-:W-:Y:S02]  /*14e50*/  LOP3.LUT R45, R37, 0xff, RZ, 0xc0, !PT ;  /* 0x000000ff252d7812 */ /* 0x000fe400078ec0ff */
[----:B------:R-:W-:Y:S02]  /*14e60*/  LOP3.LUT R48, R48, 0xff, RZ, 0xc0, !PT ;  /* 0x000000ff30307812 */ /* 0x000fe400078ec0ff */
[----:B------:R-:W-:Y:S02]  /*14e70*/  LOP3.LUT R49, R38, 0xff, RZ, 0xc0, !PT ;  /* 0x000000ff26317812 */ /* 0x000fe400078ec0ff */
[----:B------:R-:W-:Y:S02]  /*14e80*/  LOP3.LUT R50, R50, 0xff, RZ, 0xc0, !PT ;  /* 0x000000ff32327812 */ /* 0x000fe400078ec0ff */
[----:B------:R-:W-:Y:S02]  /*14e90*/  PRMT R48, R48, 0x7604, R45 ;  /* 0x0000760430307816 */ /* 0x000fe4000000002d */
[----:B------:R-:W-:-:S02]  /*14ea0*/  SHF.R.U32.HI R55, RZ, 0x10, R37 ;  /* 0x00000010ff377819 */ /* 0x000fc40000011625 */
[----:B------:R-:W-:Y:S02]  /*14eb0*/  SHF.R.U32.HI R45, RZ, 0x10, R41 ;  /* 0x00000010ff2d7819 */ /* 0x000fe40000011629 */
[----:B------:R-:W-:Y:S01]  /*14ec0*/  PRMT R57, R50, 0x7604, R49 ;  /* 0x0000760432397816 */ /* 0x000fe20000000031 */
[----:B------:R-:W-:Y:S01]  /*14ed0*/  IMAD.U32 R55, R55, 0x10000, RZ ;  /* 0x0001000037377824 */ /* 0x000fe200078e00ff */
[----:B------:R-:W-:Y:S01]  /*14ee0*/  SHF.R.U32.HI R49, RZ, 0x10, R43 ;  /* 0x00000010ff317819 */ /* 0x000fe2000001162b */
[----:B------:R-:W-:Y:S01]  /*14ef0*/  IMAD.U32 R45, R45, 0x10000, RZ ;  /* 0x000100002d2d7824 */ /* 0x000fe200078e00ff */
[----:B------:R-:W-:Y:S02]  /*14f00*/  SHF.R.U32.HI R52, RZ, 0x8, R39 ;  /* 0x00000008ff347819 */ /* 0x000fe40000011627 */
[----:B------:R-:W-:Y:S01]  /*14f10*/  LOP3.LUT R51, R39, 0xff, RZ, 0xc0, !PT ;  /* 0x000000ff27337812 */ /* 0x000fe200078ec0ff */
[----:B------:R-:W-:Y:S01]  /*14f20*/  IMAD.U32 R49, R49, 0x10000, RZ ;  /* 0x0001000031317824 */ /* 0x000fe200078e00ff */
[----:B------:R-:W-:-:S02]  /*14f30*/  LOP3.LUT R52, R52, 0xff, RZ, 0xc0, !PT ;  /* 0x000000ff34347812 */ /* 0x000fc400078ec0ff */
[----:B------:R-:W-:Y:S02]  /*14f40*/  LOP3.LUT R55, R48, 0xff0000, R55, 0xf8, !PT ;  /* 0x00ff000030377812 */ /* 0x000fe400078ef837 */
[----:B------:R-:W-:Y:S02]  /*14f50*/  SHF.R.U32.HI R59, RZ, 0x10, R39 ;  /* 0x00000010ff3b7819 */ /* 0x000fe40000011627 */
[----:B------:R-:W-:Y:S02]  /*14f60*/  LOP3.LUT R45, R20, 0xff0000, R45, 0xf8, !PT ;  /* 0x00ff0000142d7812 */ /* 0x000fe400078ef82d */
[----:B------:R-:W-:Y:S02]  /*14f70*/  PRMT R52, R52, 0x7604, R51 ;  /* 0x0000760434347816 */ /* 0x000fe40000000033 */
[----:B------:R-:W-:Y:S02]  /*14f80*/  LOP3.LUT R51, R46, 0xff0000, R49, 0xf8, !PT ;  /* 0x00ff00002e337812 */ /* 0x000fe400078ef831 */
[----:B------:R-:W-:-:S02]  /*14f90*/  LOP3.LUT R55, R55, 0xff000000, R37, 0xf8, !PT ;  /* 0xff00000037377812 */ /* 0x000fc400078ef825 */
[----:B------:R-:W-:Y:S02]  /*14fa0*/  SHF.L.U32 R59, R59, 0x10, RZ ;  /* 0x000000103b3b7819 */ /* 0x000fe400000006ff */
[----:B------:R-:W-:Y:S02]  /*14fb0*/  LOP3.LUT R49, R45, 0xff000000, R41, 0xf8, !PT ;  /* 0xff0000002d317812 */ /* 0x000fe400078ef829 */
[----:B------:R-:W-:Y:S02]  /*14fc0*/  LOP3.LUT R53, R53, 0xff0000, R36, 0xf8, !PT ;  /* 0x00ff000035357812 */ /* 0x000fe400078ef824 */
[----:B------:R-:W-:Y:S02]  /*14fd0*/  F2FP.F16.E4M3.UNPACK_B R54, R55 ;  /* 0x00000037ff36723e */ /* 0x000fe400020006ff */
[----:B0-----:R-:W-:Y:S02]  /*14fe0*/  F2FP.F16.E4M3.UNPACK_B R41, R13 ;  /* 0x0000000dff29723e */ /* 0x001fe400020006ff */
[----:B------:R-:W-:Y:S01]  /*14ff0*/  LOP3.LUT R21, R21, 0xff0000, R40, 0xf8, !PT ;  /* 0x00ff000015157812 */ /* 0x000fe200078ef828 */
[--C-:B------:R-:W-:Y:S01]  /*15000*/  HADD2.F32 R56, -RZ, R54.reuse.H0_H0 ;  /* 0x20000036ff387230 */ /* 0x100fe20000004100 */
[----:B------:R-:W-:Y:S01]  /*15010*/  LOP3.LUT R59, R52, 0xff0000, R59, 0xf8, !PT ;  /* 0x00ff0000343b7812 */ /* 0x000fe200078ef83b */
[----:B------:R-:W-:Y:S01]  /*15020*/  HADD2.F32 R54, -RZ, R54.H1_H1 ;  /* 0x30000036ff367230 */ /* 0x000fe20000004100 */
[----:B------:R-:W-:-:S02]  /*15030*/  F2FP.F16.E4M3.UNPACK_B R50, R49 ;  /* 0x00000031ff32723e */ /* 0x000fc400020006ff */
[----:B------:R-:W-:Y:S02]  /*15040*/  LOP3.LUT R57, R57, 0xff0000, R38, 0xf8, !PT ;  /* 0x00ff000039397812 */ /* 0x000fe400078ef826 */
[----:B------:R-:W-:Y:S02]  /*15050*/  LOP3.LUT R53, R53, 0xff000000, R36, 0xf8, !PT ;  /* 0xff00000035357812 */ /* 0x000fe400078ef824 */
[----:B------:R-:W-:Y:S02]  /*15060*/  LOP3.LUT R47, R47, 0xff0000, R42, 0xf8, !PT ;  /* 0x00ff00002f2f7812 */ /* 0x000fe400078ef82a */
[----:B------:R-:W-:Y:S02]  /*15070*/  LOP3.LUT R48, R21, 0xff000000, R40, 0xf8, !PT ;  /* 0xff00000015307812 */ /* 0x000fe400078ef828 */
[----:B------:R-:W-:Y:S01]  /*15080*/  LOP3.LUT R52, R51, 0xff000000, R43, 0xf8, !PT ;  /* 0xff00000033347812 */ /* 0x000fe200078ef82b */
[--C-:B------:R-:W-:Y:S01]  /*15090*/  HADD2.F32 R51, -RZ, R50.reuse.H0_H0 ;  /* 0x20000032ff337230 */ /* 0x100fe20000004100 */
[----:B------:R-:W-:Y:S01]  /*150a0*/  LOP3.LUT R59, R59, 0xff000000, R39, 0xf8, !PT ;  /* 0xff0000003b3b7812 */ /* 0x000fe200078ef827 */
[----:B------:R-:W-:Y:S01]  /*150b0*/  HADD2.F32 R50, -RZ, R50.H1_H1 ;  /* 0x30000032ff327230 */ /* 0x000fe20000004100 */
[----:B------:R-:W-:-:S02]  /*150c0*/  LOP3.LUT R58, R57, 0xff000000, R38, 0xf8, !PT ;  /* 0xff000000393a7812 */ /* 0x000fc400078ef826 */
[----:B------:R-:W-:Y:S02]  /*150d0*/  LOP3.LUT R20, R47, 0xff000000, R42, 0xf8, !PT ;  /* 0xff0000002f147812 */ /* 0x000fe400078ef82a */
[----:B------:R-:W-:Y:S02]  /*150e0*/  F2FP.F16.E4M3.UNPACK_B R42, R13.H1 ;  /* 0x0000000dff2a723e */ /* 0x000fe400030006ff */
[----:B------:R-:W-:Y:S02]  /*150f0*/  F2FP.F16.E4M3.UNPACK_B R55, R55.H1 ;  /* 0x00000037ff37723e */ /* 0x000fe400030006ff */
[----:B------:R-:W-:Y:S02]  /*15100*/  F2FP.F16.E4M3.UNPACK_B R49, R49.H1 ;  /* 0x00000031ff31723e */ /* 0x000fe400030006ff */
[-C--:B------:R-:W-:Y:S02]  /*15110*/  F2FP.F16.E4M3.UNPACK_B R43, R14.reuse ;  /* 0x0000000eff2b723e */ /* 0x080fe400020006ff */
[----:B------:R-:W-:Y:S01]  /*15120*/  F2FP.F16.E4M3.UNPACK_B R45, R14.H1 ;  /* 0x0000000eff2d723e */ /* 0x000fe200030006ff */
[--C-:B------:R-:W-:Y:S01]  /*15130*/  HADD2.F32 R14, -RZ, R42.reuse.H0_H0 ;  /* 0x2000002aff0e7230 */ /* 0x100fe20000004100 */
[-C--:B------:R-:W-:Y:S01]  /*15140*/  F2FP.F16.E4M3.UNPACK_B R46, R15.reuse ;  /* 0x0000000fff2e723e */ /* 0x080fe200020006ff */
[----:B------:R-:W-:Y:S01]  /*15150*/  HADD2.F32 R42, -RZ, R42.H1_H1 ;  /* 0x3000002aff2a7230 */ /* 0x000fe20000004100 */
[----:B------:R-:W-:-:S02]  /*15160*/  F2FP.F16.E4M3.UNPACK_B R47, R15.H1 ;  /* 0x0000000fff2f723e */ /* 0x000fc400030006ff */
[-C--:B------:R-:W-:Y:S02]  /*15170*/  F2FP.F16.E4M3.UNPACK_B R15, R12.reuse ;  /* 0x0000000cff0f723e */ /* 0x080fe400020006ff */
[----:B------:R-:W-:Y:S01]  /*15180*/  F2FP.F16.E4M3.UNPACK_B R12, R12.H1 ;  /* 0x0000000cff0c723e */ /* 0x000fe200030006ff */
[----:B--2---:R-:W0:Y:S02]  /*15190*/  LDS.128 R4, [R70+0x1e200] ;  /* 0x01e2000046047984 */ /* 0x004e240000000c00 */
[-C--:B0-----:R-:W-:Y:S02]  /*151a0*/  F2FP.F16.E4M3.UNPACK_B R36, R5.reuse ;  /* 0x00000005ff24723e */ /* 0x081fe400020006ff */
[----:B------:R-:W-:Y:S01]  /*151b0*/  F2FP.F16.E4M3.UNPACK_B R37, R5.H1 ;  /* 0x00000005ff25723e */ /* 0x000fe200030006ff */
[--C-:B------:R-:W-:Y:S01]  /*151c0*/  HADD2.F32 R5, -RZ, R41.reuse.H0_H0 ;  /* 0x20000029ff057230 */ /* 0x100fe20000004100 */
[-C--:B------:R-:W-:Y:S01]  /*151d0*/  F2FP.F16.E4M3.UNPACK_B R39, R7.reuse ;  /* 0x00000007ff27723e */ /* 0x080fe200020006ff */
[----:B------:R-:W-:Y:S01]  /*151e0*/  HADD2.F32 R41, -RZ, R41.H1_H1 ;  /* 0x30000029ff297230 */ /* 0x000fe20000004100 */
[----:B------:R-:W-:-:S02]  /*151f0*/  F2FP.F16.E4M3.UNPACK_B R40, R7.H1 ;  /* 0x00000007ff28723e */ /* 0x000fc400030006ff */
[----:B------:R-:W-:Y:S01]  /*15200*/  F2FP.F16.E4M3.UNPACK_B R7, R4 ;  /* 0x00000004ff07723e */ /* 0x000fe200020006ff */
[C---:B------:R-:W-:Y:S01]  /*15210*/  FMUL.FTZ R13, R5.reuse, R56 ;  /* 0x00000038050d7220 */ /* 0x040fe20000410000 */
[----:B------:R-:W-:Y:S01]  /*15220*/  F2FP.F16.E4M3.UNPACK_B R21, R4.H1 ;  /* 0x00000004ff15723e */ /* 0x000fe200030006ff */
[----:B------:R-:W-:Y:S01]  /*15230*/  FMUL.FTZ R57, R5, R51 ;  /* 0x0000003305397220 */ /* 0x000fe20000410000 */
[----:B------:R-:W-:Y:S01]  /*15240*/  F2FP.F16.E4M3.UNPACK_B R4, R6 ;  /* 0x00000006ff04723e */ /* 0x000fe200020006ff */
[C---:B------:R-:W-:Y:S01]  /*15250*/  FMUL.FTZ R61, R41.reuse, R54 ;  /* 0x00000036293d7220 */ /* 0x040fe20000410000 */
[----:B------:R-:W-:Y:S01]  /*15260*/  F2FP.F16.E4M3.UNPACK_B R38, R6.H1 ;  /* 0x00000006ff26723e */ /* 0x000fe200030006ff */
[--C-:B------:R-:W-:Y:S02]  /*15270*/  HADD2.F32 R6, -RZ, R36.reuse.H0_H0 ;  /* 0x20000024ff067230 */ /* 0x100fe40000004100 */
[----:B------:R-:W-:Y:S01]  /*15280*/  FMUL.FTZ R41, R41, R50 ;  /* 0x0000003229297220 */ /* 0x000fe20000410000 */
[----:B------:R-:W-:-:S02]  /*15290*/  HADD2.F32 R36, -RZ, R36.H1_H1 ;  /* 0x30000024ff247230 */ /* 0x000fc40000004100 */
[C---:B------:R-:W-:Y:S01]  /*152a0*/  FFMA.FTZ R5, R6.reuse, R51, -R13 ;  /* 0x0000003306057223 */ /* 0x040fe2000001080d */
[----:B------:R-:W-:Y:S01]  /*152b0*/  FFMA.FTZ R13, R6, R56, R57 ;  /* 0x00000038060d7223 */ /* 0x000fe20000010039 */
[----:B------:R-:W-:Y:S02]  /*152c0*/  HADD2.F32 R57, -RZ, R55.H0_H0 ;  /* 0x20000037ff397230 */ /* 0x000fe40000004100 */
[C---:B------:R-:W-:Y:S01]  /*152d0*/  FFMA.FTZ R56, R36.reuse, R50, -R61 ;  /* 0x0000003224387223 */ /* 0x040fe2000001083d */
[----:B------:R-:W-:Y:S02]  /*152e0*/  HADD2.F32 R51, -RZ, R49.H0_H0 ;  /* 0x20000031ff337230 */ /* 0x000fe40000004100 */
        /* <DEDUP_REMOVED lines=9> */
[----:B------:R-:W-:Y:S01]  /*15380*/  HADD2.F32 R49, -RZ, R49.H1_H1 ;  /* 0x30000031ff317230 */ /* 0x000fe20000004100 */
[----:B------:R-:W-:Y:S01]  /*15390*/  F2FP.F16.E4M3.UNPACK_B R59, R59.H1 ;  /* 0x0000003bff3b723e */ /* 0x000fe200030006ff */
[----:B------:R-:W-:Y:S02]  /*153a0*/  HADD2.F32 R51, -RZ, R50.H0_H0 ;  /* 0x20000032ff337230 */ /* 0x000fe40000004100 */
[C---:B------:R-:W-:Y:S01]  /*153b0*/  FMUL.FTZ R60, R42.reuse, R55 ;  /* 0x000000372a3c7220 */ /* 0x040fe20000410000 */
[----:B------:R-:W-:Y:S02]  /*153c0*/  HADD2.F32 R14, -RZ, R46.H0_H0 ;  /* 0x2000002eff0e7230 */ /* 0x000fe40000004100 */
[----:B------:R-:W-:Y:S01]  /*153d0*/  FMUL.FTZ R42, R42, R49 ;  /* 0x000000312a2a7220 */ /* 0x000fe20000410000 */
[----:B------:R-:W-:Y:S01]  /*153e0*/  HADD2.F32 R41, -RZ, R36.H0_H0 ;  /* 0x20000024ff297230 */ /* 0x000fe20000004100 */
[----:B------:R-:W-:Y:S01]  /*153f0*/  F2FP.F16.E4M3.UNPACK_B R52, R52.H1 ;  /* 0x00000034ff34723e */ /* 0x000fe200030006ff */
[----:B------:R-:W-:-:S02]  /*15400*/  HADD2.F32 R37, -RZ, R37.H1_H1 ;  /* 0x30000025ff257230 */ /* 0x000fc40000004100 */
[C---:B------:R-:W-:Y:S01]  /*15410*/  FMUL.FTZ R61, R14.reuse, R51 ;  /* 0x000000330e3d7220 */ /* 0x040fe20000410000 */
[----:B------:R-:W-:Y:S02]  /*15420*/  HADD2.F32 R6, -RZ, R39.H0_H0 ;  /* 0x20000027ff067230 */ /* 0x000fe40000004100 */
[----:B------:R-:W-:Y:S01]  /*15430*/  FMUL.FTZ R14, R14, R41 ;  /* 0x000000290e0e7220 */ /* 0x000fe20000410000 */
[----:B------:R-:W-:Y:S02]  /*15440*/  HADD2.F32 R36, -RZ, R36.H1_H1 ;  /* 0x30000024ff247230 */ /* 0x000fe40000004100 */
[----:B------:R-:W-:Y:S01]  /*15450*/  FFMA.FTZ R62, R37, R55, R42 ;  /* 0x00000037253e7223 */ /* 0x000fe2000001002a */
[----:B------:R-:W-:Y:S02]  /*15460*/  HADD2.F32 R50, -RZ, R50.H1_H1 ;  /* 0x30000032ff327230 */ /* 0x000fe40000004100 */
[----:B------:R-:W-:Y:S01]  /*15470*/  FFMA.FTZ R61, R6, R41, -R61 ;  /* 0x00000029063d7223 */ /* 0x000fe2000001083d */
[----:B------:R-:W-:-:S02]  /*15480*/  HADD2.F32 R46, -RZ, R46.H1_H1 ;  /* 0x3000002eff2e7230 */ /* 0x000fc40000004100 */
[----:B------:R-:W-:Y:S01]  /*15490*/  FFMA.FTZ R55, R6, R51, R14 ;  /* 0x0000003306377223 */ /* 0x000fe2000001000e */
[----:B------:R-:W-:Y:S01]  /*154a0*/  FFMA.FTZ R60, R37, R49, -R60 ;  /* 0x00000031253c7223 */ /* 0x000fe2000001083c */
[----:B------:R-:W-:Y:S01]  /*154b0*/  HADD2.F32 R39, -RZ, R39.H1_H1 ;  /* 0x30000027ff277230 */ /* 0x000fe20000004100 */
[----:B------:R-:W-:Y:S01]  /*154c0*/  F2FP.SATFINITE.E4M3.F32.PACK_AB_MERGE_C R57, R62, R57, RZ ;  /* 0x000000393e39723e */ /* 0x000fe200048070ff */
[----:B------:R-:W-:Y:S02]  /*154d0*/  HADD2.F32 R41, -RZ, R59.H0_H0 ;  /* 0x2000003bff297230 */ /* 0x000fe40000004100 */
[C---:B------:R-:W-:Y:S01]  /*154e0*/  FMUL.FTZ R42, R46.reuse, R50 ;  /* 0x000000322e2a7220 */ /* 0x040fe20000410000 */
[----:B------:R-:W-:Y:S02]  /*154f0*/  HADD2.F32 R14, -RZ, R47.H0_H0 ;  /* 0x2000002fff0e7230 */ /* 0x000fe40000004100 */
[----:B------:R-:W-:Y:S01]  /*15500*/  FMUL.FTZ R49, R46, R36 ;  /* 0x000000242e317220 */ /* 0x000fe20000410000 */
[----:B------:R-:W-:-:S02]  /*15510*/  HADD2.F32 R37, -RZ, R52.H0_H0 ;  /* 0x20000034ff257230 */ /* 0x000fc40000004100 */
[C---:B------:R-:W-:Y:S01]  /*15520*/  FFMA.FTZ R64, R39.reuse, R36, -R42 ;  /* 0x0000002427407223 */ /* 0x040fe2000001082a */
[----:B------:R-:W-:Y:S02]  /*15530*/  HADD2.F32 R6, -RZ, R40.H0_H0 ;  /* 0x20000028ff067230 */ /* 0x000fe40000004100 */
[C---:B------:R-:W-:Y:S01]  /*15540*/  FMUL.FTZ R51, R14.reuse, R41 ;  /* 0x000000290e337220 */ /* 0x040fe20000410000 */
[----:B------:R-:W-:Y:S01]  /*15550*/  FFMA.FTZ R50, R39, R50, R49 ;  /* 0x0000003227327223 */ /* 0x000fe20000010031 */
[----:B------:R-:W-:Y:S01]  /*15560*/  FMUL.FTZ R14, R14, R37 ;  /* 0x000000250e0e7220 */ /* 0x000fe20000410000 */
[----:B------:R-:W-:Y:S01]  /*15570*/  F2FP.F16.E4M3.UNPACK_B R39, R53.H1 ;  /* 0x00000035ff27723e */ /* 0x000fe200030006ff */
[----:B------:R-:W-:Y:S01]  /*15580*/  HADD2.F32 R52, -RZ, R52.H1_H1 ;  /* 0x30000034ff347230 */ /* 0x000fe20000004100 */
[----:B------:R-:W-:Y:S01]  /*15590*/  F2FP.F16.E4M3.UNPACK_B R36, R48.H1 ;  /* 0x00000030ff24723e */ /* 0x000fe200030006ff */
[----:B------:R-:W-:Y:S01]  /*155a0*/  FFMA.FTZ R66, R6, R41, R14 ;  /* 0x0000002906427223 */ /* 0x000fe2000001000e */
[----:B------:R-:W-:-:S02]  /*155b0*/  HADD2.F32 R59, -RZ, R59.H1_H1 ;  /* 0x3000003bff3b7230 */ /* 0x000fc40000004100 */
[----:B------:R-:W-:Y:S01]  /*155c0*/  FFMA.FTZ R65, R6, R37, -R51 ;  /* 0x0000002506417223 */ /* 0x000fe20000010833 */
[----:B------:R-:W-:Y:S01]  /*155d0*/  HADD2.F32 R47, -RZ, R47.H1_H1 ;  /* 0x3000002fff2f7230 */ /* 0x000fe20000004100 */
[----:B------:R-:W-:Y:S01]  /*155e0*/  F2FP.F16.E4M3.UNPACK_B R53, R53 ;  /* 0x00000035ff35723e */ /* 0x000fe200020006ff */
[----:B------:R-:W-:Y:S01]  /*155f0*/  HADD2.F32 R41, -RZ, R39.H0_H0 ;  /* 0x20000027ff297230 */ /* 0x000fe20000004100 */
[----:B------:R-:W-:Y:S01]  /*15600*/  F2FP.F16.E4M3.UNPACK_B R48, R48 ;  /* 0x00000030ff30723e */ /* 0x000fe200020006ff */
[----:B------:R-:W-:Y:S02]  /*15610*/  HADD2.F32 R14, -RZ, R12.H0_H0 ;  /* 0x2000000cff0e7230 */ /* 0x000fe40000004100 */
[C---:B------:R-:W-:Y:S01]  /*15620*/  FMUL.FTZ R49, R47.reuse, R59 ;  /* 0x0000003b2f317220 */ /* 0x040fe20000410000 */
[----:B------:R-:W-:Y:S02]  /*15630*/  HADD2.F32 R37, -RZ, R36.H0_H0 ;  /* 0x20000024ff257230 */ /* 0x000fe40000004100 */
[----:B------:R-:W-:Y:S01]  /*15640*/  FMUL.FTZ R42, R47, R52 ;  /* 0x000000342f2a7220 */ /* 0x000fe20000410000 */
[----:B------:R-:W-:-:S02]  /*15650*/  HADD2.F32 R40, -RZ, R40.H1_H1 ;  /* 0x30000028ff287230 */ /* 0x000fc40000004100 */
[C---:B------:R-:W-:Y:S01]  /*15660*/  FMUL.FTZ R47, R14.reuse, R41 ;  /* 0x000000290e2f7220 */ /* 0x040fe20000410000 */
[----:B------:R-:W-:Y:S02]  /*15670*/  HADD2.F32 R6, -RZ, R21.H0_H0 ;  /* 0x20000015ff067230 */ /* 0x000fe40000004100 */
[----:B------:R-:W-:Y:S01]  /*15680*/  FMUL.FTZ R14, R14, R37 ;  /* 0x000000250e0e7220 */ /* 0x000fe20000410000 */
[----:B------:R-:W-:Y:S02]  /*15690*/  HADD2.F32 R39, -RZ, R39.H1_H1 ;  /* 0x30000027ff277230 */ /* 0x000fe40000004100 */
[C---:B------:R-:W-:Y:S01]  /*156a0*/  FFMA.FTZ R52, R40.reuse, R52, -R49 ;  /* 0x0000003428347223 */ /* 0x040fe20000010831 */
[----:B------:R-:W-:Y:S02]  /*156b0*/  HADD2.F32 R12, -RZ, R12.H1_H1 ;  /* 0x3000000cff0c7230 */ /* 0x000fe40000004100 */
[----:B------:R-:W-:Y:S01]  /*156c0*/  FFMA.FTZ R59, R40, R59, R42 ;  /* 0x0000003b283b7223 */ /* 0x000fe2000001002a */
[----:B------:R-:W-:-:S02]  /*156d0*/  HADD2.F32 R36, -RZ, R36.H1_H1 ;  /* 0x30000024ff247230 */ /* 0x000fc40000004100 */
[C---:B------:R-:W-:Y:S01]  /*156e0*/  FFMA.FTZ R47, R6.reuse, R37, -R47 ;  /* 0x00000025062f7223 */ /* 0x040fe2000001082f */
[----:B------:R-:W-:Y:S01]  /*156f0*/  FFMA.FTZ R40, R6, R41, R14 ;  /* 0x0000002906287223 */ /* 0x000fe2000001000e */
[----:B------:R-:W-:Y:S02]  /*15700*/  HADD2.F32 R21, -RZ, R21.H1_H1 ;  /* 0x30000015ff157230 */ /* 0x000fe40000004100 */
[C---:B------:R-:W-:Y:S01]  /*15710*/  FMUL.FTZ R6, R12.reuse, R39 ;  /* 0x000000270c067220 */ /* 0x040fe20000410000 */
[-C--:B------:R-:W-:Y:S01]  /*15720*/  FMUL.FTZ R14, R12, R36.reuse ;  /* 0x000000240c0e7220 */ /* 0x080fe20000410000 */
[----:B------:R-:W-:Y:S01]  /*15730*/  HADD2.F32 R37, -RZ, R53.H0_H0 ;  /* 0x20000035ff257230 */ /* 0x000fe20000004100 */
[----:B------:R-:W-:Y:S01]  /*15740*/  F2FP.SATFINITE.E4M3.F32.PACK_AB_MERGE_C R60, R60, R63, RZ ;  /* 0x0000003f3c3c723e */ /* 0x000fe200048070ff */
[----:B------:R-:W-:Y:S02]  /*15750*/  HADD2.F32 R12, -RZ, R15.H0_H0 ;  /* 0x2000000fff0c7230 */ /* 0x000fe40000004100 */
[C---:B------:R-:W-:Y:S01]  /*15760*/  FFMA.FTZ R42, R21.reuse, R36, -R6 ;  /* 0x00000024152a7223 */ /* 0x040fe20000010806 */
[----:B------:R-:W-:Y:S01]  /*15770*/  FFMA.FTZ R49, R21, R39, R14 ;  /* 0x0000002715317223 */ /* 0x000fe2000001000e */
[----:B------:R-:W-:Y:S01]  /*15780*/  HADD2.F32 R21, -RZ, R48.H0_H0 ;  /* 0x20000030ff157230 */ /* 0x000fe20000004100 */
[----:B------:R-:W-:Y:S01]  /*15790*/  F2FP.SATFINITE.E4M3.F32.PACK_AB_MERGE_C R5, R56, R5, R60 ;  /* 0x000000053805723e */ /* 0x000fe2000480703c */
[----:B------:R-:W-:-:S02]  /*157a0*/  HADD2.F32 R6, -RZ, R7.H0_H0 ;  /* 0x20000007ff067230 */ /* 0x000fc40000004100 */
[C---:B------:R-:W-:Y:S01]  /*157b0*/  FMUL.FTZ R39, R12.reuse, R37 ;  /* 0x000000250c277220 */ /* 0x040fe20000410000 */
[----:B------:R-:W-:Y:S02]  /*157c0*/  HADD2.F32 R14, -RZ, R53.H1_H1 ;  /* 0x30000035ff0e7230 */ /* 0x000fe40000004100 */
[-C--:B------:R-:W-:Y:S01]  /*157d0*/  FMUL.FTZ R41, R12, R21.reuse ;  /* 0x000000150c297220 */ /* 0x080fe20000410000 */
[----:B------:R-:W-:Y:S02]  /*157e0*/  HADD2.F32 R15, -RZ, R15.H1_H1 ;  /* 0x3000000fff0f7230 */ /* 0x000fe40000004100 */
[C---:B------:R-:W-:Y:S01]  /*157f0*/  FFMA.FTZ R39, R6.reuse, R21, -R39 ;  /* 0x0000001506277223 */ /* 0x040fe20000010827 */
[----:B------:R-:W-:Y:S01]  /*15800*/  HADD2.F32 R48, -RZ, R48.H1_H1 ;  /* 0x30000030ff307230 */ /* 0x000fe20000004100 */
[----:B------:R-:W-:Y:S01]  /*15810*/  F2FP.F16.E4M3.UNPACK_B R21, R58.H1 ;  /* 0x0000003aff15723e */ /* 0x000fe200030006ff */
[----:B------:R-:W-:Y:S02]  /*15820*/  HADD2.F32 R7, -RZ, R7.H1_H1 ;  /* 0x30000007ff077230 */ /* 0x000fe40000004100 */
[C---:B------:R-:W-:Y:S01]  /*15830*/  FMUL.FTZ R12, R15.reuse, R14 ;  /* 0x0000000e0f0c7220 */ /* 0x040fe20000410000 */
[----:B------:R-:W-:Y:S01]  /*15840*/  FFMA.FTZ R41, R6, R37, R41 ;  /* 0x0000002506297223 */ /* 0x000fe20000010029 */
[----:B------:R-:W-:Y:S01]  /*15850*/  F2FP.F16.E4M3.UNPACK_B R6, R20.H1 ;  /* 0x00000014ff06723e */ /* 0x000fe200030006ff */
[-C--:B------:R-:W-:Y:S01]  /*15860*/  FMUL.FTZ R37, R15, R48.reuse ;  /* 0x000000300f257220 */ /* 0x080fe20000410000 */
[----:B------:R-:W-:Y:S01]  /*15870*/  FFMA.FTZ R48, R7, R48, -R12 ;  /* 0x0000003007307223 */ /* 0x000fe2000001080c */
[----:B------:R-:W-:Y:S01]  /*15880*/  HADD2.F32 R15, -RZ, R21.H0_H0 ;  /* 0x20000015ff0f7230 */ /* 0x000fe20000004100 */
[----:B------:R-:W-:Y:S01]  /*15890*/  F2FP.F16.E4M3.UNPACK_B R58, R58 ;  /* 0x0000003aff3a723e */ /* 0x000fe200020006ff */
[----:B------:R-:W-:-:S02]  /*158a0*/  HADD2.F32 R12, -RZ, R45.H0_H0 ;  /* 0x2000002dff0c7230 */ /* 0x000fc40000004100 */
[----:B------:R-:W-:Y:S01]  /*158b0*/  FFMA.FTZ R36, R7, R14, R37 ;  /* 0x0000000e07247223 */ /* 0x000fe20000010025 */
[--C-:B------:R-:W-:Y:S01]  /*158c0*/  HADD2.F32 R7, -RZ, R6.reuse.H0_H0 ;  /* 0x20000006ff077230 */ /* 0x100fe20000004100 */
[----:B------:R-:W-:Y:S01]  /*158d0*/  F2FP.F16.E4M3.UNPACK_B R20, R20 ;  /* 0x00000014ff14723e */ /* 0x000fe200020006ff */
[----:B------:R-:W-:Y:S02]  /*158e0*/  HADD2.F32 R14, -RZ, R6.H1_H1 ;  /* 0x30000006ff0e7230 */ /* 0x000fe40000004100 */
[C---:B------:R-:W-:Y:S01]  /*158f0*/  FMUL.FTZ R37, R12.reuse, R15 ;  /* 0x0000000f0c257220 */ /* 0x040fe20000410000 */
[----:B------:R-:W-:Y:S02]  /*15900*/  HADD2.F32 R6, -RZ, R38.H0_H0 ;  /* 0x20000026ff067230 */ /* 0x000fe40000004100 */
[----:B------:R-:W-:Y:S01]  /*15910*/  FMUL.FTZ R51, R12, R7 ;  /* 0x000000070c337220 */ /* 0x000fe20000410000 */
[----:B------:R-:W-:Y:S01]  /*15920*/  HADD2.F32 R21, -RZ, R21.H1_H1 ;  /* 0x30000015ff157230 */ /* 0x000fe20000004100 */
[----:B------:R-:W-:Y:S01]  /*15930*/  F2FP.SATFINITE.E4M3.F32.PACK_AB_MERGE_C R13, R54, R13, R57 ;  /* 0x0000000d360d723e */ /* 0x000fe20004807039 */
[----:B------:R-:W-:-:S02]  /*15940*/  HADD2.F32 R45, -RZ, R45.H1_H1 ;  /* 0x3000002dff2d7230 */ /* 0x000fc40000004100 */
[C---:B------:R-:W-:Y:S01]  /*15950*/  FFMA.FTZ R46, R6.reuse, R7, -R37 ;  /* 0x00000007062e7223 */ /* 0x040fe20000010825 */
[----:B------:R-:W-:Y:S02]  /*15960*/  HADD2.F32 R38, -RZ, R38.H1_H1 ;  /* 0x30000026ff267230 */ /* 0x000fe40000004100 */
[----:B------:R-:W-:Y:S01]  /*15970*/  FFMA.FTZ R51, R6, R15, R51 ;  /* 0x0000000f06337223 */ /* 0x000fe20000010033 */
[--C-:B------:R-:W-:Y:S02]  /*15980*/  HADD2.F32 R6, -RZ, R4.reuse.H0_H0 ;  /* 0x20000004ff067230 */ /* 0x100fe40000004100 */
[CC--:B------:R-:W-:Y:S01]  /*15990*/  FMUL.FTZ R7, R45.reuse, R21.reuse ;  /* 0x000000152d077220 */ /* 0x0c0fe20000410000 */
[-C--:B------:R-:W-:Y:S01]  /*159a0*/  FMUL.FTZ R12, R45, R14.reuse ;  /* 0x0000000e2d0c7220 */ /* 0x080fe20000410000 */
[----:B------:R-:W-:Y:S02]  /*159b0*/  HADD2.F32 R4, -RZ, R4.H1_H1 ;  /* 0x30000004ff047230 */ /* 0x000fe40000004100 */
[C---:B------:R-:W-:Y:S01]  /*159c0*/  FFMA.FTZ R45, R38.reuse, R14, -R7 ;  /* 0x0000000e262d7223 */ /* 0x040fe20000010807 */
[----:B------:R-:W-:Y:S01]  /*159d0*/  FFMA.FTZ R38, R38, R21, R12 ;  /* 0x0000001526267223 */ /* 0x000fe2000001000c */
[----:B------:R-:W-:-:S02]  /*159e0*/  HADD2.F32 R14, -RZ, R58.H0_H0 ;  /* 0x2000003aff0e7230 */ /* 0x000fc40000004100 */
[--C-:B------:R-:W-:Y:S01]  /*159f0*/  HADD2.F32 R7, -RZ, R43.reuse.H0_H0 ;  /* 0x2000002bff077230 */ /* 0x100fe20000004100 */
[----:B------:R-:W-:Y:S01]  /*15a00*/  F2FP.SATFINITE.E4M3.F32.PACK_AB_MERGE_C R45, R45, R46, RZ ;  /* 0x0000002e2d2d723e */ /* 0x000fe200048070ff */
[----:B------:R-:W-:Y:S01]  /*15a10*/  HADD2.F32 R12, -RZ, R20.H0_H0 ;  /* 0x20000014ff0c7230 */ /* 0x000fe20000004100 */
[----:B------:R-:W-:Y:S01]  /*15a20*/  F2FP.SATFINITE.E4M3.F32.PACK_AB_MERGE_C R38, R38, R51, RZ ;  /* 0x000000332626723e */ /* 0x000fe200048070ff */
[----:B------:R-:W-:Y:S02]  /*15a30*/  HADD2.F32 R58, -RZ, R58.H1_H1 ;  /* 0x3000003aff3a7230 */ /* 0x000fe40000004100 */
[C---:B------:R-:W-:Y:S01]  /*15a40*/  FMUL.FTZ R15, R7.reuse, R14 ;  /* 0x0000000e070f7220 */ /* 0x040fe20000410000 */
[----:B------:R-:W-:Y:S02]  /*15a50*/  HADD2.F32 R43, -RZ, R43.H1_H1 ;  /* 0x3000002bff2b7230 */ /* 0x000fe40000004100 */
[----:B------:R-:W-:Y:S01]  /*15a60*/  FMUL.FTZ R7, R7, R12 ;  /* 0x0000000c07077220 */ /* 0x000fe20000410000 */
[----:B------:R-:W-:-:S02]  /*15a70*/  HADD2.F32 R20, -RZ, R20.H1_H1 ;  /* 0x30000014ff147230 */ /* 0x000fc40000004100 */
[C---:B------:R-:W-:Y:S01]  /*15a80*/  FFMA.FTZ R21, R6.reuse, R12, -R15 ;  /* 0x0000000c06157223 */ /* 0x040fe2000001080f */
[----:B------:R-:W-:Y:S01]  /*15a90*/  F2FP.SATFINITE.E4M3.F32.PACK_AB_MERGE_C R15, R59, R66, RZ ;  /* 0x000000423b0f723e */ /* 0x000fe200048070ff */
[C---:B------:R-:W-:Y:S01]  /*15aa0*/  FMUL.FTZ R37, R43.reuse, R58 ;  /* 0x0000003a2b257220 */ /* 0x040fe20000410000 */
[----:B------:R-:W-:Y:S01]  /*15ab0*/  FFMA.FTZ R14, R6, R14, R7 ;  /* 0x0000000e060e7223 */ /* 0x000fe20000010007 */
[-C--:B------:R-:W-:Y:S01]  /*15ac0*/  FMUL.FTZ R43, R43, R20.reuse ;  /* 0x000000142b2b7220 */ /* 0x080fe20000410000 */
[----:B------:R-:W-:Y:S01]  /*15ad0*/  F2FP.SATFINITE.E4M3.F32.PACK_AB_MERGE_C R7, R52, R65, RZ ;  /* 0x000000413407723e */ /* 0x000fe200048070ff */
[C---:B------:R-:W-:Y:S01]  /*15ae0*/  FFMA.FTZ R6, R4.reuse, R20, -R37 ;  /* 0x0000001404067223 */ /* 0x040fe20000010825 */
[----:B------:R-:W-:Y:S01]  /*15af0*/  F2FP.SATFINITE.E4M3.F32.PACK_AB_MERGE_C R12, R49, R40, RZ ;  /* 0x00000028310c723e */ /* 0x000fe200048070ff */
[----:B------:R-:W-:Y:S01]  /*15b00*/  FFMA.FTZ R43, R4, R58, R43 ;  /* 0x0000003a042b7223 */ /* 0x000fe2000001002b */
[----:B------:R-:W-:Y:S02]  /*15b10*/  F2FP.SATFINITE.E4M3.F32.PACK_AB_MERGE_C R4, R42, R47, RZ ;  /* 0x0000002f2a04723e */ /* 0x000fe400048070ff */
[----:B------:R-:W-:-:S02]  /*15b20*/  F2FP.SATFINITE.E4M3.F32.PACK_AB_MERGE_C R7, R64, R61, R7 ;  /* 0x0000003d4007723e */ /* 0x000fc40004807007 */
[----:B------:R-:W-:Y:S02]  /*15b30*/  F2FP.SATFINITE.E4M3.F32.PACK_AB_MERGE_C R4, R48, R39, R4 ;  /* 0x000000273004723e */ /* 0x000fe40004807004 */
[----:B------:R-:W-:Y:S02]  /*15b40*/  F2FP.SATFINITE.E4M3.F32.PACK_AB_MERGE_C R6, R6, R21, R45 ;  /* 0x000000150606723e */ /* 0x000fe4000480702d */
[----:B------:R-:W-:Y:S02]  /*15b50*/  F2FP.SATFINITE.E4M3.F32.PACK_AB_MERGE_C R15, R50, R55, R15 ;  /* 0x00000037320f723e */ /* 0x000fe4000480700f */
[----:B------:R-:W-:Y:S01]  /*15b60*/  F2FP.SATFINITE.E4M3.F32.PACK_AB_MERGE_C R12, R36, R41, R12 ;  /* 0x00000029240c723e */ /* 0x000fe2000480700c */
[----:B------:R2:W-:Y:S01]  /*15b70*/  STS.128 [R70+0x1e200], R4 ;  /* 0x01e2000446007388 */ /* 0x0005e20000000c00 */
[----:B------:R-:W-:-:S05]  /*15b80*/  F2FP.SATFINITE.E4M3.F32.PACK_AB_MERGE_C R14, R43, R14, R38 ;  /* 0x0000000e2b0e723e */ /* 0x000fca0004807026 */
[----:B------:R2:W-:Y:S02]  /*15b90*/  STS.128 [R3+0x1e200], R12 ;  /* 0x01e2000c03007388 */ /* 0x0005e40000000c00 */
.L_x_580:
[----:B------:R-:W-:Y:S05]  /*15ba0*/  BSYNC B1 ;  /* 0x0000000000017941 */ /* 0x000fea0003800000 */
.L_x_579:
[----:B------:R-:W-:Y:S04]  /*15bb0*/  BSSY B1, `(.L_x_581) ;  /* 0x0000101000017945 */ /* 0x000fe80003800000 */
[----:B------:R-:W-:Y:S05]  /*15bc0*/  @P1 BRA `(.L_x_582) ;  /* 0x0000000c00fc1947 */ /* 0x000fea0003800000 */
[----:B------:R-:W4:Y:S01]  /*15bd0*/  LDL R62, [R1+0x5c] ;  /* 0x00005c00013e7983 */ /* 0x000f220000100800 */
[----:B-12--5:R-:W-:Y:S02]  /*15be0*/  SHF.R.U32.HI R3, RZ, 0x8, R28 ;  /* 0x00000008ff037819 */ /* 0x026fe4000001161c */
[----:B------:R-:W-:Y:S02]  /*15bf0*/  LOP3.LUT R5, R28, 0xff, RZ, 0xc0, !PT ;  /* 0x000000ff1c057812 */ /* 0x000fe400078ec0ff */
[----:B------:R-:W-:Y:S02]  /*15c00*/  LOP3.LUT R4, R3, 0xff, RZ, 0xc0, !PT ;  /* 0x000000ff03047812 */ /* 0x000fe400078ec0ff */
[----:B------:R-:W-:Y:S02]  /*15c10*/  LEA.HI R3, R0, R227, RZ, 0x1c ;  /* 0x000000e300037211 */ /* 0x000fe400078fe0ff */
[----:B------:R-:W-:Y:S02]  /*15c20*/  PRMT R21, R4, 0x7604, R5 ;  /* 0x0000760404157816 */ /* 0x000fe40000000005 */
[----:B------:R-:W-:-:S02]  /*15c30*/  SHF.R.U32.HI R6, RZ, 0x8, R29 ;  /* 0x00000008ff067819 */ /* 0x000fc4000001161d */
[----:B------:R-:W-:Y:S02]  /*15c40*/  SHF.R.S32.HI R4, RZ, 0x1f, R3 ;  /* 0x0000001fff047819 */ /* 0x000fe40000011403 */
[----:B0-----:R-:W-:Y:S02]  /*15c50*/  LOP3.LUT R7, R29, 0xff, RZ, 0xc0, !PT ;  /* 0x000000ff1d077812 */ /* 0x001fe400078ec0ff */
[----:B------:R-:W-:Y:S02]  /*15c60*/  LOP3.LUT R6, R6, 0xff, RZ, 0xc0, !PT ;  /* 0x000000ff06067812 */ /* 0x000fe400078ec0ff */
[----:B------:R-:W-:Y:S01]  /*15c70*/  LEA.HI R4, R4, R3, RZ, 0x2 ;  /* 0x0000000304047211 */ /* 0x000fe200078f10ff */
[----:B------:R-:W-:Y:S01]  /*15c80*/  IMAD.SHL.U32 R3, R3, 0x10, RZ ;  /* 0x0000001003037824 */ /* 0x000fe200078e00ff */
[----:B------:R-:W-:Y:S02]  /*15c90*/  PRMT R37, R6, 0x7604, R7 ;  /* 0x0000760406257816 */ /* 0x000fe40000000007 */
[----:B------:R-:W-:Y:S01]  /*15ca0*/  SHF.R.U32.HI R7, RZ, 0x8, R31 ;  /* 0x00000008ff077819 */ /* 0x000fe2000001161f */
[----:B------:R-:W-:Y:S01]  /*15cb0*/  IMAD.SHL.U32 R4, R4, 0x800, RZ ;  /* 0x0000080004047824 */ /* 0x000fe200078e00ff */
[----:B------:R-:W-:-:S02]  /*15cc0*/  SHF.R.U32.HI R13, RZ, 0x8, R8 ;  /* 0x00000008ff0d7819 */ /* 0x000fc40000011608 */
[----:B------:R-:W-:Y:S02]  /*15cd0*/  LOP3.LUT R3, R69, 0x30, R3, 0xf8, !PT ;  /* 0x0000003045037812 */ /* 0x000fe400078ef803 */
[----:B------:R-:W-:Y:S02]  /*15ce0*/  LOP3.LUT R12, R31, 0xff, RZ, 0xc0, !PT ;  /* 0x000000ff1f0c7812 */ /* 0x000fe400078ec0ff */
[----:B---3--:R-:W-:Y:S02]  /*15cf0*/  LOP3.LUT R14, R8, 0xff, RZ, 0xc0, !PT ;  /* 0x000000ff080e7812 */ /* 0x008fe400078ec0ff */
[----:B------:R-:W-:Y:S02]  /*15d00*/  LOP3.LUT R7, R7, 0xff, RZ, 0xc0, !PT ;  /* 0x000000ff07077812 */ /* 0x000fe400078ec0ff */
[----:B------:R-:W-:Y:S02]  /*15d10*/  LOP3.LUT R13, R13, 0xff, RZ, 0xc0, !PT ;  /* 0x000000ff0d0d7812 */ /* 0x000fe400078ec0ff */
[----:B------:R-:W-:-:S02]  /*15d20*/  LOP3.LUT R3, R3, R68, RZ, 0x3c, !PT ;  /* 0x0000004403037212 */ /* 0x000fc400078e3cff */
[----:B------:R-:W-:Y:S02]  /*15d30*/  LOP3.LUT R4, R4, 0xffffe000, RZ, 0xc0, !PT ;  /* 0xffffe00004047812 */ /* 0x000fe400078ec0ff */
[----:B------:R-:W-:Y:S02]  /*15d40*/  SHF.R.U32.HI R5, RZ, 0x8, R30 ;  /* 0x00000008ff057819 */ /* 0x000fe4000001161e */
[----:B------:R-:W-:Y:S02]  /*15d50*/  PRMT R43, R7, 0x7604, R12 ;  /* 0x00007604072b7816 */ /* 0x000fe4000000000c */
[----:B------:R-:W-:Y:S02]  /*15d60*/  PRMT R47, R13, 0x7604, R14 ;  /* 0x000076040d2f7816 */ /* 0x000fe4000000000e */
[----:B------:R-:W-:Y:S02]  /*15d70*/  IADD3 R3, R3, R67, R4 ;  /* 0x0000004303037210 */ /* 0x000fe40007ffe004 */
[----:B------:R-:W-:-:S02]  /*15d80*/  SHF.R.U32.HI R12, RZ, 0x8, R9 ;  /* 0x00000008ff0c7819 */ /* 0x000fc40000011609 */
[----:B------:R-:W-:Y:S01]  /*15d90*/  SHF.R.U32.HI R14, RZ, 0x8, R10 ;  /* 0x00000008ff0e7819 */ /* 0x000fe2000001160a */
[----:B------:R-:W-:Y:S01]  /*15da0*/  IMAD.IADD R3, R18, 0x1, R3 ;  /* 0x0000000112037824 */ /* 0x000fe200078e0203 */
[----:B------:R-:W-:Y:S02]  /*15db0*/  LOP3.LUT R6, R30, 0xff, RZ, 0xc0, !PT ;  /* 0x000000ff1e067812 */ /* 0x000fe400078ec0ff */
[----:B------:R-:W-:Y:S02]  /*15dc0*/  LOP3.LUT R5, R5, 0xff, RZ, 0xc0, !PT ;  /* 0x000000ff05057812 */ /* 0x000fe400078ec0ff */
[----:B------:R-:W-:Y:S02]  /*15dd0*/  LOP3.LUT R13, R9, 0xff, RZ, 0xc0, !PT ;  /* 0x000000ff090d7812 */ /* 0x000fe400078ec0ff */
[----:B------:R-:W-:Y:S02]  /*15de0*/  LOP3.LUT R15, R10, 0xff, RZ, 0xc0, !PT ;  /* 0x000000ff0a0f7812 */ /* 0x000fe400078ec0ff */
[----:B------:R-:W-:-:S02]  /*15df0*/  LOP3.LUT R12, R12, 0xff, RZ, 0xc0, !PT ;  /* 0x000000ff0c0c7812 */ /* 0x000fc400078ec0ff */
[----:B------:R-:W-:Y:S02]  /*15e00*/  LOP3.LUT R14, R14, 0xff, RZ, 0xc0, !PT ;  /* 0x000000ff0e0e7812 */ /* 0x000fe400078ec0ff */
[----:B------:R-:W-:Y:S02]  /*15e10*/  PRMT R39, R5, 0x7604, R6 ;  /* 0x0000760405277816 */ /* 0x000fe40000000006 */
[----:B------:R-:W-:Y:S02]  /*15e20*/  PRMT R49, R12, 0x7604, R13 ;  /* 0x000076040c317816 */ /* 0x000fe4000000000d */
[----:B------:R-:W-:Y:S02]  /*15e30*/  PRMT R51, R14, 0x7604, R15 ;  /* 0x000076040e337816 */ /* 0x000fe4000000000f */
[----:B------:R-:W0:Y:S01]  /*15e40*/  LDS.128 R12, [R3+0x1e200] ;  /* 0x01e20000030c7984 */ /* 0x000e220000000c00 */
[----:B------:R-:W-:Y:S02]  /*15e50*/  SHF.R.U32.HI R20, RZ, 0x8, R11 ;  /* 0x00000008ff147819 */ /* 0x000fe4000001160b */
[----:B------:R-:W-:-:S02]  /*15e60*/  SHF.R.U32.HI R36, RZ, 0x10, R29 ;  /* 0x00000010ff247819 */ /* 0x000fc4000001161d */
[----:B------:R-:W-:Y:S02]  /*15e70*/  LOP3.LUT R41, R11, 0xff, RZ, 0xc0, !PT ;  /* 0x000000ff0b297812 */ /* 0x000fe400078ec0ff */
[----:B------:R-:W-:Y:S02]  /*15e80*/  LOP3.LUT R20, R20, 0xff, RZ, 0xc0, !PT ;  /* 0x000000ff14147812 */ /* 0x000fe400078ec0ff */
[----:B------:R-:W-:Y:S02]  /*15e90*/  SHF.R.U32.HI R38, RZ, 0x10, R30 ;  /* 0x00000010ff267819 */ /* 0x000fe4000001161e */
[----:B------:R-:W-:Y:S02]  /*15ea0*/  LOP3.LUT R36, R36, 0xff, RZ, 0xc0, !PT ;  /* 0x000000ff24247812 */ /* 0x000fe400078ec0ff */
[----:B------:R-:W-:Y:S02]  /*15eb0*/  PRMT R42, R20, 0x7604, R41 ;  /* 0x00007604142a7816 */ /* 0x000fe40000000029 */
[----:B------:R-:W-:-:S02]  /*15ec0*/  SHF.R.U32.HI R20, RZ, 0x10, R28 ;  /* 0x00000010ff147819 */ /* 0x000fc4000001161c */
[----:B------:R-:W-:Y:S02]  /*15ed0*/  LOP3.LUT R38, R38, 0xff, RZ, 0xc0, !PT ;  /* 0x000000ff26267812 */ /* 0x000fe400078ec0ff */
[----:B------:R-:W-:Y:S02]  /*15ee0*/  PRMT R37, R36, 0x7054, R37 ;  /* 0x0000705424257816 */ /* 0x000fe40000000025 */
        /* <DEDUP_REMOVED lines=8> */
[----:B------:R-:W-:Y:S02]  /*15f70*/  SHF.R.U32.HI R38, RZ, 0x10, R10 ;  /* 0x00000010ff267819 */ /* 0x000fe4000001160a */
[----:B------:R-:W-:-:S02]  /*15f80*/  SHF.R.U32.HI R40, RZ, 0x10, R31 ;  /* 0x00000010ff287819 */ /* 0x000fc4000001161f */
[----:B------:R-:W-:Y:S02]  /*15f90*/  PRMT R49, R36, 0x7054, R49 ;  /* 0x0000705424317816 */ /* 0x000fe40000000031 */
[----:B------:R-:W-:Y:S02]  /*15fa0*/  LOP3.LUT R20, R20, 0xff, RZ, 0xc0, !PT ;  /* 0x000000ff14147812 */ /* 0x000fe400078ec0ff */
[----:B------:R-:W-:Y:S02]  /*15fb0*/  PRMT R53, R39, 0x7054, R42 ;  /* 0x0000705427357816 */ /* 0x000fe4000000002a */
[----:B------:R-:W-:Y:S02]  /*15fc0*/  LOP3.LUT R38, R38, 0xff, RZ, 0xc0, !PT ;  /* 0x000000ff26267812 */ /* 0x000fe400078ec0ff */
[----:B------:R-:W-:Y:S02]  /*15fd0*/  LOP3.LUT R40, R40, 0xff, RZ, 0xc0, !PT ;  /* 0x000000ff28287812 */ /* 0x000fe400078ec0ff */
[----:B------:R-:W-:-:S02]  /*15fe0*/  LOP3.LUT R49, R49, 0xff000000, R9, 0xf8, !PT ;  /* 0xff00000031317812 */ /* 0x000fc400078ef809 */
[----:B------:R-:W-:Y:S02]  /*15ff0*/  LOP3.LUT R39, R37, 0xff000000, R29, 0xf8, !PT ;  /* 0xff00000025277812 */ /* 0x000fe400078ef81d */
[----:B------:R-:W-:Y:S02]  /*16000*/  PRMT R47, R20, 0x7054, R47 ;  /* 0x00007054142f7816 */ /* 0x000fe4000000002f */
[----:B------:R-:W-:Y:S02]  /*16010*/  LOP3.LUT R53, R53, 0xff000000, R11, 0xf8, !PT ;  /* 0xff00000035357812 */ /* 0x000fe400078ef80b */
[----:B------:R-:W-:Y:S02]  /*16020*/  PRMT R51, R38, 0x7054, R51 ;  /* 0x0000705426337816 */ /* 0x000fe40000000033 */
[----:B------:R-:W-:Y:S02]  /*16030*/  PRMT R45, R40, 0x7054, R43 ;  /* 0x00007054282d7816 */ /* 0x000fe4000000002b */
[----:B------:R-:W-:-:S02]  /*16040*/  F2FP.F16.E4M3.UNPACK_B R46, R49 ;  /* 0x00000031ff2e723e */ /* 0x000fc400020006ff */
[----:B------:R-:W-:Y:S02]  /*16050*/  F2FP.F16.E4M3.UNPACK_B R40, R39 ;  /* 0x00000027ff28723e */ /* 0x000fe400020006ff */
[----:B------:R-:W-:Y:S01]  /*16060*/  LOP3.LUT R47, R47, 0xff000000, R8, 0xf8, !PT ;  /* 0xff0000002f2f7812 */ /* 0x000fe200078ef808 */
[----:B------:R-:W-:Y:S01]  /*16070*/  HADD2.F32 R48, -RZ, R46.H0_H0 ;  /* 0x2000002eff307230 */ /* 0x000fe20000004100 */
[----:B------:R-:W-:Y:S01]  /*16080*/  LOP3.LUT R50, R51, 0xff000000, R10, 0xf8, !PT ;  /* 0xff00000033327812 */ /* 0x000fe200078ef80a */
[----:B------:R-:W-:Y:S01]  /*16090*/  HADD2.F32 R42, -RZ, R40.H0_H0 ;  /* 0x20000028ff2a7230 */ /* 0x000fe20000004100 */
[-C--:B0-----:R-:W-:Y:S01]  /*160a0*/  F2FP.F16.E4M3.UNPACK_B R36, R15.reuse ;  /* 0x0000000fff24723e */ /* 0x081fe200020006ff */
[----:B------:R-:W-:Y:S01]  /*160b0*/  HADD2.F32 R51, -RZ, R46.H1_H1 ;  /* 0x3000002eff337230 */ /* 0x000fe20000004100 */
[----:B------:R-:W-:Y:S02]  /*160c0*/  F2FP.F16.E4M3.UNPACK_B R37, R15.H1 ;  /* 0x0000000fff25723e */ /* 0x000fe400030006ff */
[----:B------:R-:W-:-:S02]  /*160d0*/  F2FP.F16.E4M3.UNPACK_B R29, R13.H1 ;  /* 0x0000000dff1d723e */ /* 0x000fc400030006ff */
[----:B------:R-:W-:Y:S02]  /*160e0*/  F2FP.F16.E4M3.UNPACK_B R49, R49.H1 ;  /* 0x00000031ff31723e */ /* 0x000fe400030006ff */
[----:B------:R-:W-:Y:S01]  /*160f0*/  LOP3.LUT R43, R41, 0xff000000, R30, 0xf8, !PT ;  /* 0xff000000292b7812 */ /* 0x000fe200078ef81e */
[----:B------:R-:W-:Y:S01]  /*16100*/  HADD2.F32 R41, -RZ, R40.H1_H1 ;  /* 0x30000028ff297230 */ /* 0x000fe20000004100 */
[----:B------:R-:W-:Y:S02]  /*16110*/  LOP3.LUT R45, R45, 0xff000000, R31, 0xf8, !PT ;  /* 0xff0000002d2d7812 */ /* 0x000fe400078ef81f */
[-C--:B------:R-:W-:Y:S02]  /*16120*/  F2FP.F16.E4M3.UNPACK_B R30, R14.reuse ;  /* 0x0000000eff1e723e */ /* 0x080fe400020006ff */
[----:B------:R-:W-:Y:S02]  /*16130*/  F2FP.F16.E4M3.UNPACK_B R31, R14.H1 ;  /* 0x0000000eff1f723e */ /* 0x000fe400030006ff */
[----:B------:R-:W-:-:S02]  /*16140*/  F2FP.F16.E4M3.UNPACK_B R39, R39.H1 ;  /* 0x00000027ff27723e */ /* 0x000fc400030006ff */
[----:B------:R-:W-:-:S03]  /*16150*/  LOP3.LUT R38, R21, 0xff000000, R28, 0xf8, !PT ;  /* 0xff00000015267812 */ /* 0x000fc600078ef81c */
[--C-:B------:R-:W-:Y:S02]  /*16160*/  HADD2.F32 R40, -RZ, R39.reuse.H0_H0 ;  /* 0x20000027ff287230 */ /* 0x100fe40000004100 */
[----:B------:R-:W-:Y:S01]  /*16170*/  HADD2.F32 R39, -RZ, R39.H1_H1 ;  /* 0x30000027ff277230 */ /* 0x000fe20000004100 */
[----:B----4-:R-:W0:Y:S02]  /*16180*/  LDS.128 R4, [R62+0x1e200] ;  /* 0x01e200003e047984 */ /* 0x010e240000000c00 */
[-C--:B0-----:R-:W-:Y:S02]  /*16190*/  F2FP.F16.E4M3.UNPACK_B R11, R6.reuse ;  /* 0x00000006ff0b723e */ /* 0x081fe400020006ff */
[----:B------:R-:W-:Y:S02]  /*161a0*/  F2FP.F16.E4M3.UNPACK_B R20, R6.H1 ;  /* 0x00000006ff14723e */ /* 0x000fe400030006ff */
[----:B------:R-:W-:Y:S02]  /*161b0*/  F2FP.F16.E4M3.UNPACK_B R6, R13 ;  /* 0x0000000dff06723e */ /* 0x000fe400020006ff */
[----:B------:R-:W-:-:S02]  /*161c0*/  F2FP.F16.E4M3.UNPACK_B R8, R5 ;  /* 0x00000005ff08723e */ /* 0x000fc400020006ff */
[----:B------:R-:W-:Y:S01]  /*161d0*/  F2FP.F16.E4M3.UNPACK_B R10, R5.H1 ;  /* 0x00000005ff0a723e */ /* 0x000fe200030006ff */
[----:B------:R-:W-:Y:S01]  /*161e0*/  HADD2.F32 R5, -RZ, R6.H0_H0 ;  /* 0x20000006ff057230 */ /* 0x000fe20000004100 */
[-C--:B------:R-:W-:Y:S01]  /*161f0*/  F2FP.F16.E4M3.UNPACK_B R21, R7.reuse ;  /* 0x00000007ff15723e */ /* 0x080fe200020006ff */
[----:B------:R-:W-:Y:S01]  /*16200*/  HADD2.F32 R9, -RZ, R8.H0_H0 ;  /* 0x20000008ff097230 */ /* 0x000fe20000004100 */
[----:B------:R-:W-:Y:S01]  /*16210*/  F2FP.F16.E4M3.UNPACK_B R28, R7.H1 ;  /* 0x00000007ff1c723e */ /* 0x000fe200030006ff */
[----:B------:R-:W-:Y:S02]  /*16220*/  HADD2.F32 R14, -RZ, R6.H1_H1 ;  /* 0x30000006ff0e7230 */ /* 0x000fe40000004100 */
[C---:B------:R-:W-:Y:S01]  /*16230*/  FMUL.FTZ R52, R5.reuse, R48 ;  /* 0x0000003005347220 */ /* 0x040fe20000410000 */
[----:B------:R-:W-:Y:S01]  /*16240*/  FMUL.FTZ R15, R5, R42 ;  /* 0x0000002a050f7220 */ /* 0x000fe20000410000 */
[----:B------:R-:W-:Y:S01]  /*16250*/  HADD2.F32 R6, -RZ, R10.H0_H0 ;  /* 0x2000000aff067230 */ /* 0x000fe20000004100 */
[----:B------:R-:W-:Y:S01]  /*16260*/  F2FP.F16.E4M3.UNPACK_B R13, R12 ;  /* 0x0000000cff0d723e */ /* 0x000fe200020006ff */
[C---:B------:R-:W-:Y:S01]  /*16270*/  FFMA.FTZ R5, R9.reuse, R42, -R52 ;  /* 0x0000002a09057223 */ /* 0x040fe20000010834 */
[----:B------:R-:W-:Y:S01]  /*16280*/  FFMA.FTZ R9, R9, R48, R15 ;  /* 0x0000003009097223 */ /* 0x000fe2000001000f */
[----:B------:R-:W-:-:S02]  /*16290*/  HADD2.F32 R42, -RZ, R49.H0_H0 ;  /* 0x20000031ff2a7230 */ /* 0x000fc40000004100 */
[C---:B------:R-:W-:Y:S01]  /*162a0*/  FMUL.FTZ R55, R14.reuse, R51 ;  /* 0x000000330e377220 */ /* 0x040fe20000410000 */
[----:B------:R-:W-:Y:S02]  /*162b0*/  HADD2.F32 R15, -RZ, R29.H0_H0 ;  /* 0x2000001dff0f7230 */ /* 0x000fe40000004100 */
[----:B------:R-:W-:Y:S01]  /*162c0*/  FMUL.FTZ R14, R14, R41 ;  /* 0x000000290e0e7220 */ /* 0x000fe20000410000 */
[----:B------:R-:W-:Y:S01]  /*162d0*/  HADD2.F32 R8, -RZ, R8.H1_H1 ;  /* 0x30000008ff087230 */ /* 0x000fe20000004100 */
[----:B------:R-:W-:Y:S01]  /*162e0*/  F2FP.F16.E4M3.UNPACK_B R12, R12.H1 ;  /* 0x0000000cff0c723e */ /* 0x000fe200030006ff */
[----:B------:R-:W-:Y:S02]  /*162f0*/  HADD2.F32 R49, -RZ, R49.H1_H1 ;  /* 0x30000031ff317230 */ /* 0x000fe40000004100 */
[C---:B------:R-:W-:Y:S01]  /*16300*/  FMUL.FTZ R57, R15.reuse, R42 ;  /* 0x0000002a0f397220 */ /* 0x040fe20000410000 */
[-C--:B------:R-:W-:Y:S01]  /*16310*/  FMUL.FTZ R15, R15, R40.reuse ;  /* 0x000000280f0f7220 */ /* 0x080fe20000410000 */
[----:B------:R-:W-:Y:S01]  /*16320*/  FFMA.FTZ R48, R8, R51, R14 ;  /* 0x0000003308307223 */ /* 0x000fe2000001000e */
[----:B------:R-:W-:Y:S01]  /*16330*/  F2FP.F16.E4M3.UNPACK_B R14, R45 ;  /* 0x0000002dff0e723e */ /* 0x000fe200020006ff */
[----:B------:R-:W-:Y:S01]  /*16340*/  FFMA.FTZ R57, R6, R40, -R57 ;  /* 0x0000002806397223 */ /* 0x000fe20000010839 */
[----:B------:R-:W-:Y:S01]  /*16350*/  F2FP.F16.E4M3.UNPACK_B R40, R53 ;  /* 0x00000035ff28723e */ /* 0x000fe200020006ff */
[----:B------:R-:W-:Y:S01]  /*16360*/  FFMA.FTZ R46, R8, R41, -R55 ;  /* 0x00000029082e7223 */ /* 0x000fe20000010837 */
[----:B------:R-:W-:-:S02]  /*16370*/  HADD2.F32 R29, -RZ, R29.H1_H1 ;  /* 0x3000001dff1d7230 */ /* 0x000fc40000004100 */
[----:B------:R-:W-:Y:S01]  /*16380*/  FFMA.FTZ R42, R6, R42, R15 ;  /* 0x0000002a062a7223 */ /* 0x000fe2000001000f */
[----:B------:R-:W-:Y:S01]  /*16390*/  HADD2.F32 R8, -RZ, R36.H0_H0 ;  /* 0x20000024ff087230 */ /* 0x000fe20000004100 */
[----:B------:R-:W-:Y:S01]  /*163a0*/  F2FP.F16.E4M3.UNPACK_B R53, R53.H1 ;  /* 0x00000035ff35723e */ /* 0x000fe200030006ff */
[----:B------:R-:W-:Y:S02]  /*163b0*/  HADD2.F32 R41, -RZ, R40.H0_H0 ;  /* 0x20000028ff297230 */ /* 0x000fe40000004100 */
[C---:B------:R-:W-:Y:S01]  /*163c0*/  FMUL.FTZ R51, R29.reuse, R49 ;  /* 0x000000311d337220 */ /* 0x040fe20000410000 */
[----:B------:R-:W-:Y:S02]  /*163d0*/  HADD2.F32 R15, -RZ, R14.H0_H0 ;  /* 0x2000000eff0f7230 */ /* 0x000fe40000004100 */
[----:B------:R-:W-:Y:S01]  /*163e0*/  FMUL.FTZ R54, R29, R39 ;  /* 0x000000271d367220 */ /* 0x000fe20000410000 */
[----:B------:R-:W-:Y:S02]  /*163f0*/  HADD2.F32 R10, -RZ, R10.H1_H1 ;  /* 0x3000000aff0a7230 */ /* 0x000fe40000004100 */
[----:B------:R-:W-:Y:S01]  /*16400*/  FMUL.FTZ R29, R8, R41 ;  /* 0x00000029081d7220 */ /* 0x000fe20000410000 */
[----:B------:R-:W-:-:S02]  /*16410*/  HADD2.F32 R6, -RZ, R21.H0_H0 ;  /* 0x20000015ff067230 */ /* 0x000fc40000004100 */
[----:B------:R-:W-:Y:S01]  /*16420*/  FMUL.FTZ R8, R8, R15 ;  /* 0x0000000f08087220 */ /* 0x000fe20000410000 */
[----:B------:R-:W-:Y:S01]  /*16430*/  HADD2.F32 R40, -RZ, R40.H1_H1 ;  /* 0x30000028ff287230 */ /* 0x000fe20000004100 */
[----:B------:R-:W-:Y:S01]  /*16440*/  F2FP.F16.E4M3.UNPACK_B R45, R45.H1 ;  /* 0x0000002dff2d723e */ /* 0x000fe200030006ff */
[----:B------:R-:W-:Y:S02]  /*16450*/  HADD2.F32 R36, -RZ, R36.H1_H1 ;  /* 0x30000024ff247230 */ /* 0x000fe40000004100 */
[C---:B------:R-:W-:Y:S01]  /*16460*/  FFMA.FTZ R52, R10.reuse, R39, -R51 ;  /* 0x000000270a347223 */ /* 0x040fe20000010833 */
[----:B------:R-:W-:Y:S01]  /*16470*/  FFMA.FTZ R49, R10, R49, R54 ;  /* 0x000000310a317223 */ /* 0x000fe20000010036 */
[C---:B------:R-:W-:Y:S01]  /*16480*/  FFMA.FTZ R51, R6.reuse, R15, -R29 ;  /* 0x0000000f06337223 */ /* 0x040fe2000001081d */
[----:B------:R-:W-:Y:S01]  /*16490*/  FFMA.FTZ R54, R6, R41, R8 ;  /* 0x0000002906367223 */ /* 0x000fe20000010008 */
[----:B------:R-:W-:Y:S02]  /*164a0*/  HADD2.F32 R14, -RZ, R14.H1_H1 ;  /* 0x3000000eff0e7230 */ /* 0x000fe40000004100 */
[----:B------:R-:W-:Y:S01]  /*164b0*/  FMUL.FTZ R10, R36, R40 ;  /* 0x00000028240a7220 */ /* 0x000fe20000410000 */
[----:B------:R-:W-:Y:S01]  /*164c0*/  HADD2.F32 R21, -RZ, R21.H1_H1 ;  /* 0x30000015ff157230 */ /* 0x000fe20000004100 */
[----:B------:R-:W-:Y:S01]  /*164d0*/  F2FP.F16.E4M3.UNPACK_B R7, R4 ;  /* 0x00000004ff07723e */ /* 0x000fe200020006ff */
[----:B------:R-:W-:-:S02]  /*164e0*/  HADD2.F32 R29, -RZ, R53.H0_H0 ;  /* 0x20000035ff1d7230 */ /* 0x000fc40000004100 */
[-C--:B------:R-:W-:Y:S01]  /*164f0*/  FMUL.FTZ R39, R36, R14.reuse ;  /* 0x0000000e24277220 */ /* 0x080fe20000410000 */
[----:B------:R-:W-:Y:S02]  /*16500*/  HADD2.F32 R8, -RZ, R37.H0_H0 ;  /* 0x20000025ff087230 */ /* 0x000fe40000004100 */
[C---:B------:R-:W-:Y:S01]  /*16510*/  FFMA.FTZ R56, R21.reuse, R14, -R10 ;  /* 0x0000000e15387223 */ /* 0x040fe2000001080a */
[--C-:B------:R-:W-:Y:S01]  /*16520*/  HADD2.F32 R15, -RZ, R45.reuse.H0_H0 ;  /* 0x2000002dff0f7230 */ /* 0x100fe20000004100 */
[----:B------:R-:W-:Y:S01]  /*16530*/  F2FP.F16.E4M3.UNPACK_B R14, R47.H1 ;  /* 0x0000002fff0e723e */ /* 0x000fe200030006ff */
[----:B------:R-:W-:Y:S02]  /*16540*/  HADD2.F32 R6, -RZ, R28.H0_H0 ;  /* 0x2000001cff067230 */ /* 0x000fe40000004100 */
[C---:B------:R-:W-:Y:S01]  /*16550*/  FMUL.FTZ R41, R8.reuse, R29 ;  /* 0x0000001d08297220 */ /* 0x040fe20000410000 */
[----:B------:R-:W-:Y:S01]  /*16560*/  F2FP.F16.E4M3.UNPACK_B R4, R4.H1 ;  /* 0x00000004ff04723e */ /* 0x000fe200030006ff */
[----:B------:R-:W-:Y:S01]  /*16570*/  FMUL.FTZ R8, R8, R15 ;  /* 0x0000000f08087220 */ /* 0x000fe20000410000 */
[----:B------:R-:W-:Y:S01]  /*16580*/  FFMA.FTZ R55, R21, R40, R39 ;  /* 0x0000002815377223 */ /* 0x000fe20000010027 */
        /* <DEDUP_REMOVED lines=11> */
[----:B------:R-:W-:Y:S02]  /*16640*/  HADD2.F32 R28, -RZ, R28.H1_H1 ;  /* 0x3000001cff1c7230 */ /* 0x000fe40000004100 */
[----:B------:R-:W-:Y:S01]  /*16650*/  FMUL.FTZ R36, R37, R45 ;  /* 0x0000002d25247220 */ /* 0x000fe20000410000 */
[----:B------:R-:W-:-:S02]  /*16660*/  HADD2.F32 R15, -RZ, R10.H0_H0 ;  /* 0x2000000aff0f7230 */ /* 0x000fc40000004100 */
[----:B------:R-:W-:Y:S01]  /*16670*/  FMUL.FTZ R29, R8, R21 ;  /* 0x00000015081d7220 */ /* 0x000fe20000410000 */
[----:B------:R-:W-:Y:S02]  /*16680*/  HADD2.F32 R6, -RZ, R4.H0_H0 ;  /* 0x20000004ff067230 */ /* 0x000fe40000004100 */
[C---:B------:R-:W-:Y:S01]  /*16690*/  FFMA.FTZ R61, R28.reuse, R45, -R39 ;  /* 0x0000002d1c3d7223 */ /* 0x040fe20000010827 */
[----:B------:R-:W-:Y:S01]  /*166a0*/  FFMA.FTZ R60, R28, R53, R36 ;  /* 0x000000351c3c7223 */ /* 0x000fe20000010024 */
[----:B------:R-:W-:Y:S02]  /*166b0*/  HADD2.F32 R12, -RZ, R12.H1_H1 ;  /* 0x3000000cff0c7230 */ /* 0x000fe40000004100 */
[-C--:B------:R-:W-:Y:S01]  /*166c0*/  FMUL.FTZ R8, R8, R15.reuse ;  /* 0x0000000f08087220 */ /* 0x080fe20000410000 */
[----:B------:R-:W-:Y:S01]  /*166d0*/  FFMA.FTZ R28, R6, R15, -R29 ;  /* 0x0000000f061c7223 */ /* 0x000fe2000001081d */
[----:B------:R-:W-:Y:S01]  /*166e0*/  HADD2.F32 R29, -RZ, R14.H1_H1 ;  /* 0x3000000eff1d7230 */ /* 0x000fe20000004100 */
[----:B------:R-:W-:Y:S01]  /*166f0*/  F2FP.SATFINITE.E4M3.F32.PACK_AB_MERGE_C R52, R52, R57, RZ ;  /* 0x000000393434723e */ /* 0x000fe200048070ff */
[----:B------:R-:W-:-:S02]  /*16700*/  HADD2.F32 R15, -RZ, R10.H1_H1 ;  /* 0x3000000aff0f7230 */ /* 0x000fc40000004100 */
[----:B------:R-:W-:Y:S01]  /*16710*/  FFMA.FTZ R36, R6, R21, R8 ;  /* 0x0000001506247223 */ /* 0x000fe20000010008 */
[----:B------:R-:W-:Y:S02]  /*16720*/  HADD2.F32 R4, -RZ, R4.H1_H1 ;  /* 0x30000004ff047230 */ /* 0x000fe40000004100 */
[C---:B------:R-:W-:Y:S01]  /*16730*/  FMUL.FTZ R37, R12.reuse, R29 ;  /* 0x0000001d0c257220 */ /* 0x040fe20000410000 */
[----:B------:R-:W-:Y:S02]  /*16740*/  HADD2.F32 R21, -RZ, R47.H0_H0 ;  /* 0x2000002fff157230 */ /* 0x000fe40000004100 */
[-C--:B------:R-:W-:Y:S01]  /*16750*/  FMUL.FTZ R12, R12, R15.reuse ;  /* 0x0000000f0c0c7220 */ /* 0x080fe20000410000 */
[----:B------:R-:W-:Y:S02]  /*16760*/  HADD2.F32 R6, -RZ, R13.H0_H0 ;  /* 0x2000000dff067230 */ /* 0x000fe40000004100 */
[----:B------:R-:W-:Y:S01]  /*16770*/  FFMA.FTZ R39, R4, R15, -R37 ;  /* 0x0000000f04277223 */ /* 0x000fe20000010825 */
[----:B------:R-:W-:-:S02]  /*16780*/  HADD2.F32 R15, -RZ, R38.H0_H0 ;  /* 0x20000026ff0f7230 */ /* 0x000fc40000004100 */
[----:B------:R-:W-:Y:S01]  /*16790*/  FFMA.FTZ R41, R4, R29, R12 ;  /* 0x0000001d04297223 */ /* 0x000fe2000001000c */
[----:B------:R-:W-:Y:S02]  /*167a0*/  HADD2.F32 R8, -RZ, R47.H1_H1 ;  /* 0x3000002fff087230 */ /* 0x000fe40000004100 */
[C---:B------:R-:W-:Y:S01]  /*167b0*/  FMUL.FTZ R29, R6.reuse, R21 ;  /* 0x00000015061d7220 */ /* 0x040fe20000410000 */
[----:B------:R-:W-:Y:S02]  /*167c0*/  HADD2.F32 R13, -RZ, R13.H1_H1 ;  /* 0x3000000dff0d7230 */ /* 0x000fe40000004100 */
[----:B------:R-:W-:Y:S01]  /*167d0*/  FMUL.FTZ R37, R6, R15 ;  /* 0x0000000f06257220 */ /* 0x000fe20000410000 */
[--C-:B------:R-:W-:Y:S01]  /*167e0*/  HADD2.F32 R4, -RZ, R7.reuse.H0_H0 ;  /* 0x20000007ff047230 */ /* 0x100fe20000004100 */
[----:B------:R-:W-:Y:S01]  /*167f0*/  F2FP.F16.E4M3.UNPACK_B R10, R50.H1 ;  /* 0x00000032ff0a723e */ /* 0x000fe200030006ff */
[----:B------:R-:W-:Y:S02]  /*16800*/  HADD2.F32 R38, -RZ, R38.H1_H1 ;  /* 0x30000026ff267230 */ /* 0x000fe40000004100 */
[----:B------:R-:W-:Y:S01]  /*16810*/  FMUL.FTZ R6, R13, R8 ;  /* 0x000000080d067220 */ /* 0x000fe20000410000 */
[----:B------:R-:W-:-:S02]  /*16820*/  HADD2.F32 R7, -RZ, R7.H1_H1 ;  /* 0x30000007ff077230 */ /* 0x000fc40000004100 */
[C---:B------:R-:W-:Y:S01]  /*16830*/  FFMA.FTZ R29, R4.reuse, R15, -R29 ;  /* 0x0000000f041d7223 */ /* 0x040fe2000001081d */
[----:B------:R-:W-:Y:S01]  /*16840*/  FFMA.FTZ R37, R4, R21, R37 ;  /* 0x0000001504257223 */ /* 0x000fe20000010025 */
[-C--:B------:R-:W-:Y:S01]  /*16850*/  F2FP.F16.E4M3.UNPACK_B R4, R43.reuse.H1 ;  /* 0x0000002bff04723e */ /* 0x080fe200030006ff */
[-C--:B------:R-:W-:Y:S01]  /*16860*/  FMUL.FTZ R15, R13, R38.reuse ;  /* 0x000000260d0f7220 */ /* 0x080fe20000410000 */
[C---:B------:R-:W-:Y:S01]  /*16870*/  FFMA.FTZ R38, R7.reuse, R38, -R6 ;  /* 0x0000002607267223 */ /* 0x040fe20000010806 */
[----:B------:R-:W-:Y:S01]  /*16880*/  HADD2.F32 R13, -RZ, R10.H0_H0 ;  /* 0x2000000aff0d7230 */ /* 0x000fe20000004100 */
[----:B------:R-:W-:Y:S01]  /*16890*/  F2FP.F16.E4M3.UNPACK_B R50, R50 ;  /* 0x00000032ff32723e */ /* 0x000fe200020006ff */
[----:B------:R-:W-:Y:S02]  /*168a0*/  HADD2.F32 R6, -RZ, R31.H0_H0 ;  /* 0x2000001fff067230 */ /* 0x000fe40000004100 */
[----:B------:R-:W-:Y:S01]  /*168b0*/  FFMA.FTZ R12, R7, R8, R15 ;  /* 0x00000008070c7223 */ /* 0x000fe2000001000f */
[--C-:B------:R-:W-:Y:S01]  /*168c0*/  HADD2.F32 R7, -RZ, R4.reuse.H0_H0 ;  /* 0x20000004ff077230 */ /* 0x100fe20000004100 */
[----:B------:R-:W-:Y:S01]  /*168d0*/  F2FP.F16.E4M3.UNPACK_B R43, R43 ;  /* 0x0000002bff2b723e */ /* 0x000fe200020006ff */
[----:B------:R-:W-:-:S02]  /*168e0*/  HADD2.F32 R8, -RZ, R4.H1_H1 ;  /* 0x30000004ff087230 */ /* 0x000fc40000004100 */
[C---:B------:R-:W-:Y:S01]  /*168f0*/  FMUL.FTZ R15, R6.reuse, R13 ;  /* 0x0000000d060f7220 */ /* 0x040fe20000410000 */
[----:B------:R-:W-:Y:S02]  /*16900*/  HADD2.F32 R4, -RZ, R20.H0_H0 ;  /* 0x20000014ff047230 */ /* 0x000fe40000004100 */
[-C--:B------:R-:W-:Y:S01]  /*16910*/  FMUL.FTZ R21, R6, R7.reuse ;  /* 0x0000000706157220 */ /* 0x080fe20000410000 */
[----:B------:R-:W-:Y:S01]  /*16920*/  HADD2.F32 R10, -RZ, R10.H1_H1 ;  /* 0x3000000aff0a7230 */ /* 0x000fe20000004100 */
[----:B------:R-:W-:Y:S01]  /*16930*/  F2FP.SATFINITE.E4M3.F32.PACK_AB_MERGE_C R42, R49, R42, RZ ;  /* 0x0000002a312a723e */ /* 0x000fe200048070ff */
[----:B------:R-:W-:Y:S02]  /*16940*/  HADD2.F32 R31, -RZ, R31.H1_H1 ;  /* 0x3000001fff1f7230 */ /* 0x000fe40000004100 */
[----:B------:R-:W-:Y:S01]  /*16950*/  FFMA.FTZ R40, R4, R7, -R15 ;  /* 0x0000000704287223 */ /* 0x000fe2000001080f */
[----:B------:R-:W-:Y:S01]  /*16960*/  HADD2.F32 R20, -RZ, R20.H1_H1 ;  /* 0x30000014ff147230 */ /* 0x000fe20000004100 */
[----:B------:R-:W-:Y:S01]  /*16970*/  F2FP.SATFINITE.E4M3.F32.PACK_AB_MERGE_C R5, R46, R5, R52 ;  /* 0x000000052e05723e */ /* 0x000fe20004807034 */
[----:B------:R-:W-:-:S02]  /*16980*/  HADD2.F32 R6, -RZ, R30.H0_H0 ;  /* 0x2000001eff067230 */ /* 0x000fc40000004100 */
[C---:B------:R-:W-:Y:S01]  /*16990*/  FMUL.FTZ R7, R31.reuse, R10 ;  /* 0x0000000a1f077220 */ /* 0x040fe20000410000 */
[-C--:B------:R-:W-:Y:S01]  /*169a0*/  FMUL.FTZ R15, R31, R8.reuse ;  /* 0x000000081f0f7220 */ /* 0x080fe20000410000 */
[----:B------:R-:W-:Y:S01]  /*169b0*/  FFMA.FTZ R31, R4, R13, R21 ;  /* 0x0000000d041f7223 */ /* 0x000fe20000010015 */
[--C-:B------:R-:W-:Y:S02]  /*169c0*/  HADD2.F32 R13, -RZ, R50.reuse.H0_H0 ;  /* 0x20000032ff0d7230 */ /* 0x100fe40000004100 */
[C---:B------:R-:W-:Y:S01]  /*169d0*/  FFMA.FTZ R45, R20.reuse, R8, -R7 ;  /* 0x00000008142d7223 */ /* 0x040fe20000010807 */
[----:B------:R-:W-:Y:S02]  /*169e0*/  HADD2.F32 R7, -RZ, R43.H0_H0 ;  /* 0x2000002bff077230 */ /* 0x000fe40000004100 */
[----:B------:R-:W-:Y:S01]  /*169f0*/  FFMA.FTZ R20, R20, R10, R15 ;  /* 0x0000000a14147223 */ /* 0x000fe2000001000f */
[----:B------:R-:W-:Y:S02]  /*16a00*/  HADD2.F32 R50, -RZ, R50.H1_H1 ;  /* 0x30000032ff327230 */ /* 0x000fe40000004100 */
[----:B------:R-:W-:Y:S01]  /*16a10*/  FMUL.FTZ R15, R6, R13 ;  /* 0x0000000d060f7220 */ /* 0x000fe20000410000 */
[----:B------:R-:W-:-:S02]  /*16a20*/  HADD2.F32 R30, -RZ, R30.H1_H1 ;  /* 0x3000001eff1e7230 */ /* 0x000fc40000004100 */
[----:B------:R-:W-:Y:S01]  /*16a30*/  FMUL.FTZ R8, R6, R7 ;  /* 0x0000000706087220 */ /* 0x000fe20000410000 */
[----:B------:R-:W-:Y:S01]  /*16a40*/  HADD2.F32 R43, -RZ, R43.H1_H1 ;  /* 0x3000002bff2b7230 */ /* 0x000fe20000004100 */
[----:B------:R-:W-:Y:S01]  /*16a50*/  F2FP.SATFINITE.E4M3.F32.PACK_AB_MERGE_C R40, R45, R40, RZ ;  /* 0x000000282d28723e */ /* 0x000fe200048070ff */
[--C-:B------:R-:W-:Y:S02]  /*16a60*/  HADD2.F32 R4, -RZ, R11.reuse.H0_H0 ;  /* 0x2000000bff047230 */ /* 0x100fe40000004100 */
[CC--:B------:R-:W-:Y:S01]  /*16a70*/  FMUL.FTZ R14, R30.reuse, R50.reuse ;  /* 0x000000321e0e7220 */ /* 0x0c0fe20000410000 */
[----:B------:R-:W-:Y:S02]  /*16a80*/  HADD2.F32 R11, -RZ, R11.H1_H1 ;  /* 0x3000000bff0b7230 */ /* 0x000fe40000004100 */
[----:B------:R-:W-:Y:S01]  /*16a90*/  FMUL.FTZ R21, R30, R43 ;  /* 0x0000002b1e157220 */ /* 0x000fe20000410000 */
[----:B------:R-:W-:Y:S01]  /*16aa0*/  F2FP.SATFINITE.E4M3.F32.PACK_AB_MERGE_C R20, R20, R31, RZ ;  /* 0x0000001f1414723e */ /* 0x000fe200048070ff */
        /* <DEDUP_REMOVED lines=11> */
[----:B------:R-:W-:Y:S02]  /*16b60*/  F2FP.SATFINITE.E4M3.F32.PACK_AB_MERGE_C R9, R48, R9, R42 ;  /* 0x000000093009723e */ /* 0x000fe4000480702a */
[----:B------:R-:W-:Y:S01]  /*16b70*/  F2FP.SATFINITE.E4M3.F32.PACK_AB_MERGE_C R11, R55, R54, R11 ;  /* 0x00000036370b723e */ /* 0x000fe2000480700b */
[----:B------:R4:W-:Y:S01]  /*16b80*/  STS.128 [R62+0x1e200], R4 ;  /* 0x01e200043e007388 */ /* 0x0009e20000000c00 */
[----:B------:R-:W-:Y:S02]  /*16b90*/  F2FP.SATFINITE.E4M3.F32.PACK_AB_MERGE_C R8, R12, R37, R8 ;  /* 0x000000250c08723e */ /* 0x000fe40004807008 */
[----:B------:R-:W-:-:S05]  /*16ba0*/  F2FP.SATFINITE.E4M3.F32.PACK_AB_MERGE_C R10, R21, R10, R20 ;  /* 0x0000000a150a723e */ /* 0x000fca0004807014 */
[----:B------:R4:W-:Y:S02]  /*16bb0*/  STS.128 [R3+0x1e200], R8 ;  /* 0x01e2000803007388 */ /* 0x0009e40000000c00 */
.L_x_582:
[----:B------:R-:W-:Y:S05]  /*16bc0*/  BSYNC B1 ;  /* 0x0000000000017941 */ /* 0x000fea0003800000 */
.L_x_581:
[----:B------:R-:W-:Y:S05]  /*16bd0*/  @P2 BRA `(.L_x_563) ;  /* 0x0000000c00e02947 */ /* 0x000fea0003800000 */
[----:B-12-4-:R-:W2:Y:S04]  /*16be0*/  LDL R3, [R1] ;  /* 0x0000000001037983 */ /* 0x016ea80000100800 */
[----:B------:R-:W4:Y:S01]  /*16bf0*/  LDL R53, [R1+0x58] ;  /* 0x0000580001357983 */ /* 0x000f220000100800 */
[----:B-----5:R-:W-:Y:S02]  /*16c00*/  SHF.R.U32.HI R4, RZ, 0x8, R32 ;  /* 0x00000008ff047819 */ /* 0x020fe40000011620 */
[----:B------:R-:W-:Y:S02]  /*16c10*/  SHF.R.U32.HI R6, RZ, 0x8, R33 ;  /* 0x00000008ff067819 */ /* 0x000fe40000011621 */
[----:B------:R-:W-:Y:S02]  /*16c20*/  LOP3.LUT R4, R4, 0xff, RZ, 0xc0, !PT ;  /* 0x000000ff04047812 */ /* 0x000fe400078ec0ff */
[----:B------:R-:W-:-:S02]  /*16c30*/  SHF.R.U32.HI R8, RZ, 0x8, R34 ;  /* 0x00000008ff087819 */ /* 0x000fc40000011622 */
[----:B------:R-:W-:Y:S02]  /*16c40*/  LOP3.LUT R5, R33, 0xff, RZ, 0xc0, !PT ;  /* 0x000000ff21057812 */ /* 0x000fe400078ec0ff */
[----:B0-----:R-:W-:Y:S02]  /*16c50*/  LOP3.LUT R7, R34, 0xff, RZ, 0xc0, !PT ;  /* 0x000000ff22077812 */ /* 0x001fe400078ec0ff */
[----:B------:R-:W-:Y:S02]  /*16c60*/  LOP3.LUT R6, R6, 0xff, RZ, 0xc0, !PT ;  /* 0x000000ff06067812 */ /* 0x000fe400078ec0ff */
[----:B------:R-:W-:Y:S02]  /*16c70*/  LOP3.LUT R8, R8, 0xff, RZ, 0xc0, !PT ;  /* 0x000000ff08087812 */ /* 0x000fe400078ec0ff */
[----:B------:R-:W-:Y:S02]  /*16c80*/  PRMT R12, R6, 0x7604, R5 ;  /* 0x00007604060c7816 */ /* 0x000fe40000000005 */
[----:B------:R-:W-:-:S02]  /*16c90*/  PRMT R15, R8, 0x7604, R7 ;  /* 0x00007604080f7816 */ /* 0x000fc40000000007 */
[----:B------:R-:W-:Y:S02]  /*16ca0*/  SHF.R.U32.HI R5, RZ, 0x8, R35 ;  /* 0x00000008ff057819 */ /* 0x000fe40000011623 */
[----:B------:R-:W-:Y:S02]  /*16cb0*/  SHF.R.U32.HI R7, RZ, 0x8, R24 ;  /* 0x00000008ff077819 */ /* 0x000fe40000011618 */
[----:B------:R-:W-:Y:S02]  /*16cc0*/  SHF.R.U32.HI R8, RZ, 0x8, R25 ;  /* 0x00000008ff087819 */ /* 0x000fe40000011619 */
[----:B------:R-:W-:Y:S02]  /*16cd0*/  LOP3.LUT R6, R24, 0xff, RZ, 0xc0, !PT ;  /* 0x000000ff18067812 */ /* 0x000fe400078ec0ff */
[----:B------:R-:W-:Y:S02]  /*16ce0*/  LOP3.LUT R5, R5, 0xff, RZ, 0xc0, !PT ;  /* 0x000000ff05057812 */ /* 0x000fe400078ec0ff */
[----:B------:R-:W-:-:S02]  /*16cf0*/  LOP3.LUT R7, R7, 0xff, RZ, 0xc0, !PT ;  /* 0x000000ff07077812 */ /* 0x000fc400078ec0ff */
[----:B------:R-:W-:Y:S02]  /*16d00*/  SHF.R.U32.HI R31, RZ, 0x8, R27 ;  /* 0x00000008ff1f7819 */ /* 0x000fe4000001161b */
[----:B------:R-:W-:Y:S02]  /*16d10*/  PRMT R29, R7, 0x7604, R6 ;  /* 0x00007604071d7816 */ /* 0x000fe40000000006 */
[----:B------:R-:W-:Y:S02]  /*16d20*/  LOP3.LUT R20, R25, 0xff, RZ, 0xc0, !PT ;  /* 0x000000ff19147812 */ /* 0x000fe400078ec0ff */
[----:B------:R-:W-:Y:S02]  /*16d30*/  LOP3.LUT R30, R27, 0xff, RZ, 0xc0, !PT ;  /* 0x000000ff1b1e7812 */ /* 0x000fe400078ec0ff */
[----:B------:R-:W-:Y:S02]  /*16d40*/  LOP3.LUT R31, R31, 0xff, RZ, 0xc0, !PT ;  /* 0x000000ff1f1f7812 */ /* 0x000fe400078ec0ff */
[----:B------:R-:W-:-:S02]  /*16d50*/  SHF.R.U32.HI R28, RZ, 0x8, R26 ;  /* 0x00000008ff1c7819 */ /* 0x000fc4000001161a */
[----:B------:R-:W-:Y:S02]  /*16d60*/  PRMT R30, R31, 0x7604, R30 ;  /* 0x000076041f1e7816 */ /* 0x000fe4000000001e */
[----:B------:R-:W-:Y:S02]  /*16d70*/  SHF.R.U32.HI R31, RZ, 0x10, R25 ;  /* 0x00000010ff1f7819 */ /* 0x000fe40000011619 */
[----:B------:R-:W-:Y:S02]  /*16d80*/  SHF.R.U32.HI R41, RZ, 0x10, R27 ;  /* 0x00000010ff297819 */ /* 0x000fe4000001161b */
[----:B------:R-:W-:Y:S01]  /*16d90*/  LOP3.LUT R21, R26, 0xff, RZ, 0xc0, !PT ;  /* 0x000000ff1a157812 */ /* 0x000fe200078ec0ff */
[----:B------:R-:W-:Y:S01]  /*16da0*/  IMAD.U32 R31, R31, 0x10000, RZ ;  /* 0x000100001f1f7824 */ /* 0x000fe200078e00ff */
[----:B------:R-:W-:Y:S02]  /*16db0*/  LOP3.LUT R28, R28, 0xff, RZ, 0xc0, !PT ;  /* 0x000000ff1c1c7812 */ /* 0x000fe400078ec0ff */
[----:B------:R-:W-:-:S02]  /*16dc0*/  SHF.L.U32 R41, R41, 0x10, RZ ;  /* 0x0000001029297819 */ /* 0x000fc400000006ff */
[----:B------:R-:W-:Y:S02]  /*16dd0*/  PRMT R39, R28, 0x7604, R21 ;  /* 0x000076041c277816 */ /* 0x000fe40000000015 */
[----:B------:R-:W-:Y:S02]  /*16de0*/  SHF.R.U32.HI R21, RZ, 0x10, R35 ;  /* 0x00000010ff157819 */ /* 0x000fe40000011623 */
[----:B------:R-:W-:Y:S02]  /*16df0*/  LOP3.LUT R41, R30, 0xff0000, R41, 0xf8, !PT ;  /* 0x00ff00001e297812 */ /* 0x000fe400078ef829 */
[----:B------:R-:W-:Y:S01]  /*16e00*/  LOP3.LUT R29, R29, 0xff0000, R24, 0xf8, !PT ;  /* 0x00ff00001d1d7812 */ /* 0x000fe200078ef818 */
[----:B------:R-:W-:Y:S01]  /*16e10*/  IMAD.U32 R21, R21, 0x10000, RZ ;  /* 0x0001000015157824 */ /* 0x000fe200078e00ff */
[----:B------:R-:W-:Y:S02]  /*16e20*/  LOP3.LUT R41, R41, 0xff000000, R27, 0xf8, !PT ;  /* 0xff00000029297812 */ /* 0x000fe400078ef81b */
[----:B------:R-:W-:-:S02]  /*16e30*/  LOP3.LUT R15, R15, 0xff0000, R34, 0xf8, !PT ;  /* 0x00ff00000f0f7812 */ /* 0x000fc400078ef822 */
[----:B------:R-:W-:Y:S02]  /*16e40*/  LOP3.LUT R39, R39, 0xff0000, R26, 0xf8, !PT ;  /* 0x00ff000027277812 */ /* 0x000fe400078ef81a */
[----:B------:R-:W-:Y:S02]  /*16e50*/  LOP3.LUT R30, R15, 0xff000000, R34, 0xf8, !PT ;  /* 0xff0000000f1e7812 */ /* 0x000fe400078ef822 */
[----:B------:R-:W-:Y:S02]  /*16e60*/  LOP3.LUT R39, R39, 0xff000000, R26, 0xf8, !PT ;  /* 0xff00000027277812 */ /* 0x000fe400078ef81a */
[----:B--2---:R-:W-:Y:S02]  /*16e70*/  LEA.HI R0, R0, R3, RZ, 0x1c ;  /* 0x0000000300007211 */ /* 0x004fe400078fe0ff */
[----:B------:R-:W-:-:S04]  /*16e80*/  LOP3.LUT R3, R32, 0xff, RZ, 0xc0, !PT ;  /* 0x000000ff20037812 */ /* 0x000fc800078ec0ff */
[----:B------:R-:W-:Y:S02]  /*16e90*/  PRMT R13, R4, 0x7604, R3 ;  /* 0x00007604040d7816 */ /* 0x000fe40000000003 */
[----:B------:R-:W-:Y:S02]  /*16ea0*/  SHF.R.S32.HI R3, RZ, 0x1f, R0 ;  /* 0x0000001fff037819 */ /* 0x000fe40000011400 */
[----:B------:R-:W-:Y:S02]  /*16eb0*/  LOP3.LUT R4, R35, 0xff, RZ, 0xc0, !PT ;  /* 0x000000ff23047812 */ /* 0x000fe400078ec0ff */
[----:B------:R-:W-:Y:S01]  /*16ec0*/  LEA.HI R3, R3, R0, RZ, 0x2 ;  /* 0x0000000003037211 */ /* 0x000fe200078f10ff */
[----:B------:R-:W-:Y:S01]  /*16ed0*/  IMAD.SHL.U32 R0, R0, 0x10, RZ ;  /* 0x0000001000007824 */ /* 0x000fe200078e00ff */
[----:B---3--:R-:W-:Y:S02]  /*16ee0*/  PRMT R14, R5, 0x7604, R4 ;  /* 0x00007604050e7816 */ /* 0x008fe40000000004 */
[----:B------:R-:W-:Y:S01]  /*16ef0*/  SHF.L.U32 R3, R3, 0xb, RZ ;  /* 0x0000000b03037819 */ /* 0x000fe200000006ff */
[----:B----4-:R-:W0:Y:S01]  /*16f00*/  LDS.128 R4, [R53+0x1e200] ;  /* 0x01e2000035047984 */ /* 0x010e220000000c00 */
[----:B------:R-:W-:-:S02]  /*16f10*/  LOP3.LUT R0, R69, 0x30, R0, 0xf8, !PT ;  /* 0x0000003045007812 */ /* 0x000fc400078ef800 */
[----:B------:R-:W-:Y:S02]  /*16f20*/  LOP3.LUT R3, R3, 0xffffe000, RZ, 0xc0, !PT ;  /* 0xffffe00003037812 */ /* 0x000fe400078ec0ff */
[----:B------:R-:W-:Y:S02]  /*16f30*/  LOP3.LUT R0, R0, R68, RZ, 0x3c, !PT ;  /* 0x0000004400007212 */ /* 0x000fe400078e3cff */
[--C-:B------:R-:W-:Y:S02]  /*16f40*/  LOP3.LUT R13, R13, 0xff0000, R32.reuse, 0xf8, !PT ;  /* 0x00ff00000d0d7812 */ /* 0x100fe400078ef820 */
[----:B------:R-:W-:Y:S02]  /*16f50*/  IADD3 R3, R0, R67, R3 ;  /* 0x0000004300037210 */ /* 0x000fe40007ffe003 */
[----:B------:R-:W-:Y:S02]  /*16f60*/  LOP3.LUT R28, R13, 0xff000000, R32, 0xf8, !PT ;  /* 0xff0000000d1c7812 */ /* 0x000fe400078ef820 */
[----:B------:R-:W-:Y:S01]  /*16f70*/  LOP3.LUT R21, R14, 0xff0000, R21, 0xf8, !PT ;  /* 0x00ff00000e157812 */ /* 0x000fe200078ef815 */
[----:B------:R-:W-:Y:S01]  /*16f80*/  IMAD.IADD R0, R18, 0x1, R3 ;  /* 0x0000000112007824 */ /* 0x000fe200078e0203 */
[----:B------:R-:W-:-:S02]  /*16f90*/  LOP3.LUT R3, R8, 0xff, RZ, 0xc0, !PT ;  /* 0x000000ff08037812 */ /* 0x000fc400078ec0ff */
[----:B------:R-:W-:Y:S02]  /*16fa0*/  LOP3.LUT R34, R21, 0xff000000, R35, 0xf8, !PT ;  /* 0xff00000015227812 */ /* 0x000fe400078ef823 */
[----:B------:R-:W1:Y:S01]  /*16fb0*/  LDS.128 R8, [R0+0x1e200] ;  /* 0x01e2000000087984 */ /* 0x000e620000000c00 */
[----:B------:R-:W-:Y:S02]  /*16fc0*/  PRMT R20, R3, 0x7604, R20 ;  /* 0x0000760403147816 */ /* 0x000fe40000000014 */
[----:B------:R-:W-:Y:S02]  /*16fd0*/  SHF.R.U32.HI R3, RZ, 0x10, R33 ;  /* 0x00000010ff037819 */ /* 0x000fe40000011621 */
[----:B------:R-:W-:Y:S02]  /*16fe0*/  LOP3.LUT R37, R20, 0xff0000, R31, 0xf8, !PT ;  /* 0x00ff000014257812 */ /* 0x000fe400078ef81f */
[----:B------:R-:W-:Y:S01]  /*16ff0*/  LOP3.LUT R31, R29, 0xff000000, R24, 0xf8, !PT ;  /* 0xff0000001d1f7812 */ /* 0x000fe200078ef818 */
[----:B------:R-:W-:Y:S01]  /*17000*/  IMAD.U32 R3, R3, 0x10000, RZ ;  /* 0x0001000003037824 */ /* 0x000fe200078e00ff */
[----:B------:R-:W-:-:S04]  /*17010*/  LOP3.LUT R37, R37, 0xff000000, R25, 0xf8, !PT ;  /* 0xff00000025257812 */ /* 0x000fc800078ef819 */
[----:B------:R-:W-:-:S04]  /*17020*/  LOP3.LUT R3, R12, 0xff0000, R3, 0xf8, !PT ;  /* 0x00ff00000c037812 */ /* 0x000fc800078ef803 */
[----:B------:R-:W-:Y:S02]  /*17030*/  LOP3.LUT R32, R3, 0xff000000, R33, 0xf8, !PT ;  /* 0xff00000003207812 */ /* 0x000fe400078ef821 */
[----:B------:R-:W-:Y:S02]  /*17040*/  F2FP.F16.E4M3.UNPACK_B R33, R37 ;  /* 0x00000025ff21723e */ /* 0x000fe400020006ff */
[----:B------:R-:W-:Y:S02]  /*17050*/  F2FP.F16.E4M3.UNPACK_B R27, R32 ;  /* 0x00000020ff1b723e */ /* 0x000fe400020006ff */
[----:B0-----:R-:W-:Y:S01]  /*17060*/  F2FP.F16.E4M3.UNPACK_B R12, R5 ;  /* 0x00000005ff0c723e */ /* 0x001fe200020006ff */
[----:B------:R-:W-:Y:S01]  /*17070*/  HADD2.F32 R35, -RZ, R33.H0_H0 ;  /* 0x20000021ff237230 */ /* 0x000fe20000004100 */
[-C--:B------:R-:W-:Y:S01]  /*17080*/  F2FP.F16.E4M3.UNPACK_B R14, R7.reuse ;  /* 0x00000007ff0e723e */ /* 0x080fe200020006ff */
[----:B------:R-:W-:Y:S01]  /*17090*/  HADD2.F32 R29, -RZ, R27.H0_H0 ;  /* 0x2000001bff1d7230 */ /* 0x000fe20000004100 */
[----:B------:R-:W-:Y:S01]  /*170a0*/  F2FP.F16.E4M3.UNPACK_B R15, R7.H1 ;  /* 0x00000007ff0f723e */ /* 0x000fe200030006ff */
[----:B------:R-:W-:Y:S01]  /*170b0*/  HADD2.F32 R33, -RZ, R33.H1_H1 ;  /* 0x30000021ff217230 */ /* 0x000fe20000004100 */
[-C--:B------:R-:W-:Y:S01]  /*170c0*/  F2FP.F16.E4M3.UNPACK_B R7, R6.reuse ;  /* 0x00000006ff07723e */ /* 0x080fe200020006ff */
[----:B------:R-:W-:Y:S01]  /*170d0*/  HADD2.F32 R27, -RZ, R27.H1_H1 ;  /* 0x3000001bff1b7230 */ /* 0x000fe20000004100 */
[----:B------:R-:W-:Y:S01]  /*170e0*/  F2FP.F16.E4M3.UNPACK_B R13, R6.H1 ;  /* 0x00000006ff0d723e */ /* 0x000fe200030006ff */
[--C-:B------:R-:W-:Y:S01]  /*170f0*/  HADD2.F32 R6, -RZ, R12.reuse.H0_H0 ;  /* 0x2000000cff067230 */ /* 0x100fe20000004100 */
[----:B------:R-:W-:Y:S01]  /*17100*/  F2FP.F16.E4M3.UNPACK_B R37, R37.H1 ;  /* 0x00000025ff25723e */ /* 0x000fe200030006ff */
[----:B------:R-:W-:Y:S01]  /*17110*/  HADD2.F32 R12, -RZ, R12.H1_H1 ;  /* 0x3000000cff0c7230 */ /* 0x000fe20000004100 */
[----:B------:R-:W-:-:S02]  /*17120*/  F2FP.F16.E4M3.UNPACK_B R5, R5.H1 ;  /* 0x00000005ff05723e */ /* 0x000fc400030006ff */
[----:B------:R-:W-:Y:S02]  /*17130*/  F2FP.F16.E4M3.UNPACK_B R32, R32.H1 ;  /* 0x00000020ff20723e */ /* 0x000fe400030006ff */
[----:B------:R-:W-:Y:S02]  /*17140*/  F2FP.F16.E4M3.UNPACK_B R3, R4 ;  /* 0x00000004ff03723e */ /* 0x000fe400020006ff */
[-C--:B-1----:R-:W-:Y:S02]  /*17150*/  F2FP.F16.E4M3.UNPACK_B R20, R9.reuse ;  /* 0x00000009ff14723e */ /* 0x082fe400020006ff */
[----:B------:R-:W-:Y:S02]  /*17160*/  F2FP.F16.E4M3.UNPACK_B R21, R9.H1 ;  /* 0x00000009ff15723e */ /* 0x000fe400030006ff */
[-C--:B------:R-:W-:Y:S01]  /*17170*/  F2FP.F16.E4M3.UNPACK_B R25, R11.reuse ;  /* 0x0000000bff19723e */ /* 0x080fe200020006ff */
[--C-:B------:R-:W-:Y:S01]  /*17180*/  HADD2.F32 R24, -RZ, R20.reuse.H0_H0 ;  /* 0x20000014ff187230 */ /* 0x100fe20000004100 */
[----:B------:R-:W-:Y:S01]  /*17190*/  F2FP.F16.E4M3.UNPACK_B R26, R11.H1 ;  /* 0x0000000bff1a723e */ /* 0x000fe200030006ff */
[----:B------:R-:W-:Y:S01]  /*171a0*/  HADD2.F32 R20, -RZ, R20.H1_H1 ;  /* 0x30000014ff147230 */ /* 0x000fe20000004100 */
[----:B------:R-:W-:-:S02]  /*171b0*/  F2FP.F16.E4M3.UNPACK_B R11, R10 ;  /* 0x0000000aff0b723e */ /* 0x000fc400020006ff */
[C---:B------:R-:W-:Y:S01]  /*171c0*/  FMUL.FTZ R36, R24.reuse, R29 ;  /* 0x0000001d18247220 */ /* 0x040fe20000410000 */
[-C--:B------:R-:W-:Y:S01]  /*171d0*/  FMUL.FTZ R43, R24, R35.reuse ;  /* 0x00000023182b7220 */ /* 0x080fe20000410000 */
[----:B------:R-:W-:Y:S01]  /*171e0*/  F2FP.F16.E4M3.UNPACK_B R24, R10.H1 ;  /* 0x0000000aff18723e */ /* 0x000fe200030006ff */
[----:B------:R-:W-:Y:S02]  /*171f0*/  HADD2.F32 R10, -RZ, R21.H0_H0 ;  /* 0x20000015ff0a7230 */ /* 0x000fe40000004100 */
[C---:B------:R-:W-:Y:S01]  /*17200*/  FFMA.FTZ R36, R6.reuse, R35, R36 ;  /* 0x0000002306247223 */ /* 0x040fe20000010024 */
[----:B------:R-:W-:Y:S02]  /*17210*/  HADD2.F32 R35, -RZ, R37.H0_H0 ;  /* 0x20000025ff237230 */ /* 0x000fe40000004100 */
[----:B------:R-:W-:Y:S01]  /*17220*/  FFMA.FTZ R43, R6, R29, -R43 ;  /* 0x0000001d062b7223 */ /* 0x000fe2000001082b */
[----:B------:R-:W-:Y:S02]  /*17230*/  HADD2.F32 R29, -RZ, R32.H0_H0 ;  /* 0x20000020ff1d7230 */ /* 0x000fe40000004100 */
[----:B------:R-:W-:Y:S01]  /*17240*/  FMUL.FTZ R45, R20, R33 ;  /* 0x00000021142d7220 */ /* 0x000fe20000410000 */
[----:B------:R-:W-:-:S02]  /*17250*/  HADD2.F32 R6, -RZ, R5.H0_H0 ;  /* 0x20000005ff067230 */ /* 0x000fc40000004100 */
[----:B------:R-:W-:Y:S01]  /*17260*/  FMUL.FTZ R47, R10, R35 ;  /* 0x000000230a2f7220 */ /* 0x000fe20000410000 */
[----:B------:R-:W-:Y:S01]  /*17270*/  FMUL.FTZ R20, R20, R27 ;  /* 0x0000001b14147220 */ /* 0x000fe20000410000 */
[----:B------:R-:W-:Y:S01]  /*17280*/  FMUL.FTZ R10, R10, R29 ;  /* 0x0000001d0a0a7220 */ /* 0x000fe20000410000 */
[----:B------:R-:W-:Y:S01]  /*17290*/  FFMA.FTZ R38, R12, R27, -R45 ;  /* 0x0000001b0c267223 */ /* 0x000fe2000001082d */
[----:B------:R-:W-:Y:S01]  /*172a0*/  FFMA.FTZ R47, R6, R29, -R47 ;  /* 0x0000001d062f7223 */ /* 0x000fe2000001082f */
[----:B------:R-:W-:Y:S01]  /*172b0*/  FFMA.FTZ R45, R12, R33, R20 ;  /* 0x000000210c2d7223 */ /* 0x000fe20000010014 */
[----:B------:R-:W-:Y:S01]  /*172c0*/  F2FP.F16.E4M3.UNPACK_B R29, R41 ;  /* 0x00000029ff1d723e */ /* 0x000fe200020006ff */
[----:B------:R-:W-:Y:S01]  /*172d0*/  FFMA.FTZ R35, R6, R35, R10 ;  /* 0x0000002306237223 */ /* 0x000fe2000001000a */
[-C--:B------:R-:W-:Y:S01]  /*172e0*/  F2FP.F16.E4M3.UNPACK_B R12, R34.reuse ;  /* 0x00000022ff0c723e */ /* 0x080fe200020006ff */
[----:B------:R-:W-:Y:S01]  /*172f0*/  HADD2.F32 R20, -RZ, R37.H1_H1 ;  /* 0x30000025ff147230 */ /* 0x000fe20000004100 */
[----:B------:R-:W-:Y:S01]  /*17300*/  F2FP.F16.E4M3.UNPACK_B R41, R41.H1 ;  /* 0x00000029ff29723e */ /* 0x000fe200030006ff */
[----:B------:R-:W-:Y:S01]  /*17310*/  HADD2.F32 R21, -RZ, R21.H1_H1 ;  /* 0x30000015ff157230 */ /* 0x000fe20000004100 */
[----:B------:R-:W-:Y:S01]  /*17320*/  F2FP.F16.E4M3.UNPACK_B R34, R34.H1 ;  /* 0x00000022ff22723e */ /* 0x000fe200030006ff */
[----:B------:R-:W-:Y:S01]  /*17330*/  HADD2.F32 R33, -RZ, R29.H0_H0 ;  /* 0x2000001dff217230 */ /* 0x000fe20000004100 */
[----:B------:R-:W-:Y:S01]  /*17340*/  F2FP.F16.E4M3.UNPACK_B R9, R8 ;  /* 0x00000008ff09723e */ /* 0x000fe200020006ff */
[----:B------:R-:W-:-:S02]  /*17350*/  HADD2.F32 R10, -RZ, R25.H0_H0 ;  /* 0x20000019ff0a7230 */ /* 0x000fc40000004100 */
[C---:B------:R-:W-:Y:S01]  /*17360*/  FMUL.FTZ R40, R21.reuse, R20 ;  /* 0x0000001415287220 */ /* 0x040fe20000410000 */
[----:B------:R-:W-:Y:S01]  /*17370*/  HADD2.F32 R32, -RZ, R32.H1_H1 ;  /* 0x30000020ff207230 */ /* 0x000fe20000004100 */
[----:B------:R-:W-:Y:S01]  /*17380*/  F2FP.F16.E4M3.UNPACK_B R8, R8.H1 ;  /* 0x00000008ff08723e */ /* 0x000fe200030006ff */
[----:B------:R-:W-:Y:S02]  /*17390*/  HADD2.F32 R27, -RZ, R12.H0_H0 ;  /* 0x2000000cff1b7230 */ /* 0x000fe40000004100 */
[C---:B------:R-:W-:Y:S01]  /*173a0*/  FMUL.FTZ R37, R10.reuse, R33 ;  /* 0x000000210a257220 */ /* 0x040fe20000410000 */
[----:B------:R-:W-:Y:S02]  /*173b0*/  HADD2.F32 R5, -RZ, R5.H1_H1 ;  /* 0x30000005ff057230 */ /* 0x000fe40000004100 */
[----:B------:R-:W-:Y:S01]  /*173c0*/  FMUL.FTZ R21, R21, R32 ;  /* 0x0000002015157220 */ /* 0x000fe20000410000 */
[----:B------:R-:W-:Y:S02]  /*173d0*/  HADD2.F32 R6, -RZ, R14.H0_H0 ;  /* 0x2000000eff067230 */ /* 0x000fe40000004100 */
[----:B------:R-:W-:Y:S01]  /*173e0*/  FMUL.FTZ R10, R10, R27 ;  /* 0x0000001b0a0a7220 */ /* 0x000fe20000410000 */
[----:B------:R-:W-:-:S02]  /*173f0*/  HADD2.F32 R12, -RZ, R12.H1_H1 ;  /* 0x3000000cff0c7230 */ /* 0x000fc40000004100 */
[C---:B------:R-:W-:Y:S01]  /*17400*/  FFMA.FTZ R40, R5.reuse, R32, -R40 ;  /* 0x0000002005287223 */ /* 0x040fe20000010828 */
[----:B------:R-:W-:Y:S01]  /*17410*/  FFMA.FTZ R32, R5, R20, R21 ;  /* 0x0000001405207223 */ /* 0x000fe20000010015 */
[C---:B------:R-:W-:Y:S01]  /*17420*/  FFMA.FTZ R37, R6.reuse, R27, -R37 ;  /* 0x0000001b06257223 */ /* 0x040fe20000010825 */
[----:B------:R-:W-:Y:S01]  /*17430*/  FFMA.FTZ R33, R6, R33, R10 ;  /* 0x0000002106217223 */ /* 0x000fe2000001000a */
[----:B------:R-:W-:Y:S01]  /*17440*/  HADD2.F32 R20, -RZ, R41.H0_H0 ;  /* 0x20000029ff147230 */ /* 0x000fe20000004100 */
[----:B------:R-:W-:Y:S01]  /*17450*/  F2FP.F16.E4M3.UNPACK_B R4, R4.H1 ;  /* 0x00000004ff04723e */ /* 0x000fe200030006ff */
[----:B------:R-:W-:Y:S02]  /*17460*/  HADD2.F32 R6, -RZ, R26.H0_H0 ;  /* 0x2000001aff067230 */ /* 0x000fe40000004100 */
[----:B------:R-:W-:Y:S02]  /*17470*/  HADD2.F32 R29, -RZ, R29.H1_H1 ;  /* 0x3000001dff1d7230 */ /* 0x000fe40000004100 */
[----:B------:R-:W-:-:S02]  /*17480*/  HADD2.F32 R25, -RZ, R25.H1_H1 ;  /* 0x30000019ff197230 */ /* 0x000fc40000004100 */
[C---:B------:R-:W-:Y:S01]  /*17490*/  FMUL.FTZ R48, R6.reuse, R20 ;  /* 0x0000001406307220 */ /* 0x040fe20000410000 */
[----:B------:R-:W-:Y:S02]  /*174a0*/  HADD2.F32 R10, -RZ, R34.H0_H0 ;  /* 0x20000022ff0a7230 */ /* 0x000fe40000004100 */
[----:B------:R-:W-:Y:S02]  /*174b0*/  HADD2.F32 R5, -RZ, R15.H0_H0 ;  /* 0x2000000fff057230 */ /* 0x000fe40000004100 */
[CC--:B------:R-:W-:Y:S01]  /*174c0*/  FMUL.FTZ R21, R25.reuse, R29.reuse ;  /* 0x0000001d19157220 */ /* 0x0c0fe20000410000 */
[----:B------:R-:W-:Y:S02]  /*174d0*/  HADD2.F32 R14, -RZ, R14.H1_H1 ;  /* 0x3000000eff0e7230 */ /* 0x000fe40000004100 */
[----:B------:R-:W-:Y:S01]  /*174e0*/  FMUL.FTZ R46, R25, R12 ;  /* 0x0000000c192e7220 */ /* 0x000fe20000410000 */
[-C--:B------:R-:W-:Y:S01]  /*174f0*/  FMUL.FTZ R25, R6, R10.reuse ;  /* 0x0000000a06197220 */ /* 0x080fe20000410000 */
[----:B------:R-:W-:Y:S01]  /*17500*/  FFMA.FTZ R48, R5, R10, -R48 ;  /* 0x0000000a05307223 */ /* 0x000fe20000010830 */
[----:B------:R-:W-:Y:S01]  /*17510*/  F2FP.F16.E4M3.UNPACK_B R10, R28.H1 ;  /* 0x0000001cff0a723e */ /* 0x000fe200030006ff */
[C---:B------:R-:W-:Y:S01]  /*17520*/  FFMA.FTZ R42, R14.reuse, R12, -R21 ;  /* 0x0000000c0e2a7223 */ /* 0x040fe20000010815 */
[----:B------:R-:W-:Y:S01]  /*17530*/  FFMA.FTZ R46, R14, R29, R46 ;  /* 0x0000001d0e2e7223 */ /* 0x000fe2000001002e */
[----:B------:R-:W-:Y:S01]  /*17540*/  HADD2.F32 R34, -RZ, R34.H1_H1 ;  /* 0x30000022ff227230 */ /* 0x000fe20000004100 */
[----:B------:R-:W-:Y:S01]  /*17550*/  F2FP.F16.E4M3.UNPACK_B R14, R31.H1 ;  /* 0x0000001fff0e723e */ /* 0x000fe200030006ff */
[----:B------:R-:W-:-:S02]  /*17560*/  HADD2.F32 R41, -RZ, R41.H1_H1 ;  /* 0x30000029ff297230 */ /* 0x000fc40000004100 */
[----:B------:R-:W-:Y:S01]  /*17570*/  FFMA.FTZ R49, R5, R20, R25 ;  /* 0x0000001405317223 */ /* 0x000fe20000010019 */
        /* <DEDUP_REMOVED lines=9> */
[C---:B------:R-:W-:Y:S01]  /*17610*/  FMUL.FTZ R21, R6.reuse, R12 ;  /* 0x0000000c06157220 */ /* 0x040fe20000410000 */
[----:B------:R-:W-:Y:S02]  /*17620*/  HADD2.F32 R5, -RZ, R4.H0_H0 ;  /* 0x20000004ff057230 */ /* 0x000fe40000004100 */
[C---:B------:R-:W-:Y:S01]  /*17630*/  FFMA.FTZ R51, R15.reuse, R34, -R50 ;  /* 0x000000220f337223 */ /* 0x040fe20000010832 */
[----:B------:R-:W-:Y:S01]  /*17640*/  FFMA.FTZ R52, R15, R41, R52 ;  /* 0x000000290f347223 */ /* 0x000fe20000010034 */
[----:B------:R-:W-:Y:S02]  /*17650*/  HADD2.F32 R8, -RZ, R8.H1_H1 ;  /* 0x30000008ff087230 */ /* 0x000fe40000004100 */
[-C--:B------:R-:W-:Y:S01]  /*17660*/  FMUL.FTZ R26, R6, R20.reuse ;  /* 0x00000014061a7220 */ /* 0x080fe20000410000 */
[----:B------:R-:W-:Y:S02]  /*17670*/  HADD2.F32 R15, -RZ, R10.H1_H1 ;  /* 0x3000000aff0f7230 */ /* 0x000fe40000004100 */
[----:B------:R-:W-:Y:S01]  /*17680*/  FFMA.FTZ R20, R5, R20, R21 ;  /* 0x0000001405147223 */ /* 0x000fe20000010015 */
[----:B------:R-:W-:-:S02]  /*17690*/  HADD2.F32 R21, -RZ, R14.H1_H1 ;  /* 0x3000000eff157230 */ /* 0x000fc40000004100 */
[----:B------:R-:W-:Y:S01]  /*176a0*/  FFMA.FTZ R26, R5, R12, -R26 ;  /* 0x0000000c051a7223 */ /* 0x000fe2000001081a */
[----:B------:R-:W-:Y:S02]  /*176b0*/  HADD2.F32 R4, -RZ, R4.H1_H1 ;  /* 0x30000004ff047230 */ /* 0x000fe40000004100 */
[C---:B------:R-:W-:Y:S01]  /*176c0*/  FMUL.FTZ R6, R8.reuse, R15 ;  /* 0x0000000f08067220 */ /* 0x040fe20000410000 */
[----:B------:R-:W-:Y:S02]  /*176d0*/  HADD2.F32 R5, -RZ, R9.H0_H0 ;  /* 0x20000009ff057230 */ /* 0x000fe40000004100 */
[-C--:B------:R-:W-:Y:S01]  /*176e0*/  FMUL.FTZ R25, R8, R21.reuse ;  /* 0x0000001508197220 */ /* 0x080fe20000410000 */
[----:B------:R-:W-:Y:S02]  /*176f0*/  HADD2.F32 R8, -RZ, R31.H0_H0 ;  /* 0x2000001fff087230 */ /* 0x000fe40000004100 */
[----:B------:R-:W-:Y:S01]  /*17700*/  FFMA.FTZ R27, R4, R21, R6 ;  /* 0x00000015041b7223 */ /* 0x000fe20000010006 */
[----:B------:R-:W-:-:S02]  /*17710*/  HADD2.F32 R6, -RZ, R28.H0_H0 ;  /* 0x2000001cff067230 */ /* 0x000fc40000004100 */
[----:B------:R-:W-:Y:S01]  /*17720*/  FFMA.FTZ R25, R4, R15, -R25 ;  /* 0x0000000f04197223 */ /* 0x000fe20000010819 */
[----:B------:R-:W-:Y:S02]  /*17730*/  HADD2.F32 R4, -RZ, R3.H0_H0 ;  /* 0x20000003ff047230 */ /* 0x000fe40000004100 */
[C---:B------:R-:W-:Y:S01]  /*17740*/  FMUL.FTZ R15, R5.reuse, R8 ;  /* 0x00000008050f7220 */ /* 0x040fe20000410000 */
[----:B------:R-:W-:Y:S02]  /*17750*/  HADD2.F32 R10, -RZ, R31.H1_H1 ;  /* 0x3000001fff0a7230 */ /* 0x000fe40000004100 */
[-C--:B------:R-:W-:Y:S01]  /*17760*/  FMUL.FTZ R5, R5, R6.reuse ;  /* 0x0000000605057220 */ /* 0x080fe20000410000 */
[----:B------:R-:W-:Y:S01]  /*17770*/  HADD2.F32 R9, -RZ, R9.H1_H1 ;  /* 0x30000009ff097230 */ /* 0x000fe20000004100 */
[----:B------:R-:W-:Y:S01]  /*17780*/  F2FP.F16.E4M3.UNPACK_B R12, R39.H1 ;  /* 0x00000027ff0c723e */ /* 0x000fe200030006ff */
[----:B------:R-:W-:Y:S02]  /*17790*/  HADD2.F32 R28, -RZ, R28.H1_H1 ;  /* 0x3000001cff1c7230 */ /* 0x000fe40000004100 */
[----:B------:R-:W-:Y:S01]  /*177a0*/  FFMA.FTZ R15, R4, R6, -R15 ;  /* 0x00000006040f7223 */ /* 0x000fe2000001080f */
[----:B------:R-:W-:-:S02]  /*177b0*/  HADD2.F32 R3, -RZ, R3.H1_H1 ;  /* 0x30000003ff037230 */ /* 0x000fc40000004100 */
[C---:B------:R-:W-:Y:S01]  /*177c0*/  FMUL.FTZ R6, R9.reuse, R10 ;  /* 0x0000000a09067220 */ /* 0x040fe20000410000 */
[----:B------:R-:W-:Y:S01]  /*177d0*/  FFMA.FTZ R14, R4, R8, R5 ;  /* 0x00000008040e7223 */ /* 0x000fe20000010005 */
[----:B------:R-:W-:Y:S01]  /*177e0*/  F2FP.F16.E4M3.UNPACK_B R5, R30.H1 ;  /* 0x0000001eff05723e */ /* 0x000fe200030006ff */
[-C--:B------:R-:W-:Y:S01]  /*177f0*/  FMUL.FTZ R9, R9, R28.reuse ;  /* 0x0000001c09097220 */ /* 0x080fe20000410000 */
[----:B------:R-:W-:Y:S02]  /*17800*/  HADD2.F32 R8, -RZ, R12.H0_H0 ;  /* 0x2000000cff087230 */ /* 0x000fe40000004100 */
[C---:B------:R-:W-:Y:S01]  /*17810*/  FFMA.FTZ R28, R3.reuse, R28, -R6 ;  /* 0x0000001c031c7223 */ /* 0x040fe20000010806 */
[----:B------:R-:W-:Y:S02]  /*17820*/  HADD2.F32 R4, -RZ, R24.H0_H0 ;  /* 0x20000018ff047230 */ /* 0x000fe40000004100 */
[----:B------:R-:W-:Y:S01]  /*17830*/  FFMA.FTZ R21, R3, R10, R9 ;  /* 0x0000000a03157223 */ /* 0x000fe20000010009 */
[----:B------:R-:W-:Y:S01]  /*17840*/  HADD2.F32 R6, -RZ, R5.H0_H0 ;  /* 0x20000005ff067230 */ /* 0x000fe20000004100 */
[----:B------:R-:W-:Y:S01]  /*17850*/  F2FP.F16.E4M3.UNPACK_B R30, R30 ;  /* 0x0000001eff1e723e */ /* 0x000fe200020006ff */
[----:B------:R-:W-:-:S02]  /*17860*/  HADD2.F32 R3, -RZ, R13.H0_H0 ;  /* 0x2000000dff037230 */ /* 0x000fc40000004100 */
[C---:B------:R-:W-:Y:S01]  /*17870*/  FMUL.FTZ R10, R4.reuse, R8 ;  /* 0x00000008040a7220 */ /* 0x040fe20000410000 */
[----:B------:R-:W-:Y:S02]  /*17880*/  HADD2.F32 R12, -RZ, R12.H1_H1 ;  /* 0x3000000cff0c7230 */ /* 0x000fe40000004100 */
[-C--:B------:R-:W-:Y:S01]  /*17890*/  FMUL.FTZ R4, R4, R6.reuse ;  /* 0x0000000604047220 */ /* 0x080fe20000410000 */
[----:B------:R-:W-:Y:S02]  /*178a0*/  HADD2.F32 R24, -RZ, R24.H1_H1 ;  /* 0x30000018ff187230 */ /* 0x000fe40000004100 */
[C---:B------:R-:W-:Y:S01]  /*178b0*/  FFMA.FTZ R29, R3.reuse, R6, -R10 ;  /* 0x00000006031d7223 */ /* 0x040fe2000001080a */
[----:B------:R-:W-:Y:S01]  /*178c0*/  HADD2.F32 R5, -RZ, R5.H1_H1 ;  /* 0x30000005ff057230 */ /* 0x000fe20000004100 */
[----:B------:R-:W-:Y:S01]  /*178d0*/  F2FP.F16.E4M3.UNPACK_B R39, R39 ;  /* 0x00000027ff27723e */ /* 0x000fe200020006ff */
[----:B------:R-:W-:Y:S02]  /*178e0*/  HADD2.F32 R13, -RZ, R13.H1_H1 ;  /* 0x3000000dff0d7230 */ /* 0x000fe40000004100 */
[C---:B------:R-:W-:Y:S01]  /*178f0*/  FMUL.FTZ R6, R24.reuse, R12 ;  /* 0x0000000c18067220 */ /* 0x040fe20000410000 */
[----:B------:R-:W-:Y:S01]  /*17900*/  FMUL.FTZ R9, R24, R5 ;  /* 0x0000000518097220 */ /* 0x000fe20000410000 */
[----:B------:R-:W-:-:S02]  /*17910*/  FFMA.FTZ R24, R3, R8, R4 ;  /* 0x0000000803187223 */ /* 0x000fc40000010004 */
[C---:B------:R-:W-:Y:S01]  /*17920*/  FFMA.FTZ R34, R13.reuse, R5, -R6 ;  /* 0x000000050d227223 */ /* 0x040fe20000010806 */
[----:B------:R-:W-:Y:S02]  /*17930*/  HADD2.F32 R5, -RZ, R30.H0_H0 ;  /* 0x2000001eff057230 */ /* 0x000fe40000004100 */
[----:B------:R-:W-:Y:S01]  /*17940*/  FFMA.FTZ R31, R13, R12, R9 ;  /* 0x0000000c0d1f7223 */ /* 0x000fe20000010009 */
[----:B------:R-:W-:Y:S02]  /*17950*/  HADD2.F32 R6, -RZ, R39.H0_H0 ;  /* 0x20000027ff067230 */ /* 0x000fe40000004100 */
[----:B------:R-:W-:Y:S02]  /*17960*/  HADD2.F32 R4, -RZ, R11.H0_H0 ;  /* 0x2000000bff047230 */ /* 0x000fe40000004100 */
[----:B------:R-:W-:Y:S01]  /*17970*/  HADD2.F32 R8, -RZ, R39.H1_H1 ;  /* 0x30000027ff087230 */ /* 0x000fe20000004100 */
[----:B------:R-:W-:Y:S01]  /*17980*/  F2FP.SATFINITE.E4M3.F32.PACK_AB_MERGE_C R24, R31, R24, RZ ;  /* 0x000000181f18723e */ /* 0x000fe200048070ff */
[----:B------:R-:W-:-:S02]  /*17990*/  HADD2.F32 R11, -RZ, R11.H1_H1 ;  /* 0x3000000bff0b7230 */ /* 0x000fc40000004100 */
[C---:B------:R-:W-:Y:S01]  /*179a0*/  FMUL.FTZ R10, R4.reuse, R6 ;  /* 0x00000006040a7220 */ /* 0x040fe20000410000 */
[----:B------:R-:W-:Y:S02]  /*179b0*/  HADD2.F32 R30, -RZ, R30.H1_H1 ;  /* 0x3000001eff1e7230 */ /* 0x000fe40000004100 */
[-C--:B------:R-:W-:Y:S01]  /*179c0*/  FMUL.FTZ R9, R4, R5.reuse ;  /* 0x0000000504097220 */ /* 0x080fe20000410000 */
[--C-:B------:R-:W-:Y:S02]  /*179d0*/  HADD2.F32 R3, -RZ, R7.reuse.H0_H0 ;  /* 0x20000007ff037230 */ /* 0x100fe40000004100 */
[C---:B------:R-:W-:Y:S01]  /*179e0*/  FMUL.FTZ R4, R11.reuse, R8 ;  /* 0x000000080b047220 */ /* 0x040fe20000410000 */
[----:B------:R-:W-:Y:S02]  /*179f0*/  HADD2.F32 R7, -RZ, R7.H1_H1 ;  /* 0x30000007ff077230 */ /* 0x000fe40000004100 */
[----:B------:R-:W-:Y:S01]  /*17a00*/  FMUL.FTZ R11, R11, R30 ;  /* 0x0000001e0b0b7220 */ /* 0x000fe20000410000 */
        /* <DEDUP_REMOVED lines=8> */
[----:B------:R-:W-:Y:S02]  /*17a90*/  F2FP.SATFINITE.E4M3.F32.PACK_AB_MERGE_C R9, R32, R35, RZ ;  /* 0x000000232009723e */ /* 0x000fe400048070ff */
[----:B------:R-:W-:Y:S02]  /*17aa0*/  F2FP.SATFINITE.E4M3.F32.PACK_AB_MERGE_C R11, R52, R49, RZ ;  /* 0x00000031340b723e */ /* 0x000fe400048070ff */
[----:B------:R-:W-:-:S02]  /*17ab0*/  F2FP.SATFINITE.E4M3.F32.PACK_AB_MERGE_C R8, R27, R20, RZ ;  /* 0x000000141b08723e */ /* 0x000fc400048070ff */
[----:B------:R-:W-:Y:S02]  /*17ac0*/  F2FP.SATFINITE.E4M3.F32.PACK_AB_MERGE_C R5, R38, R43, R5 ;  /* 0x0000002b2605723e */ /* 0x000fe40004807005 */
[----:B------:R-:W-:Y:S02]  /*17ad0*/  F2FP.SATFINITE.E4M3.F32.PACK_AB_MERGE_C R7, R42, R37, R7 ;  /* 0x000000252a07723e */ /* 0x000fe40004807007 */
[----:B------:R-:W-:Y:S02]  /*17ae0*/  F2FP.SATFINITE.E4M3.F32.PACK_AB_MERGE_C R4, R28, R15, R4 ;  /* 0x0000000f1c04723e */ /* 0x000fe40004807004 */
[----:B------:R-:W-:Y:S02]  /*17af0*/  F2FP.SATFINITE.E4M3.F32.PACK_AB_MERGE_C R6, R13, R10, R6 ;  /* 0x0000000a0d06723e */ /* 0x000fe40004807006 */
[----:B------:R-:W-:Y:S02]  /*17b00*/  F2FP.SATFINITE.E4M3.F32.PACK_AB_MERGE_C R9, R45, R36, R9 ;  /* 0x000000242d09723e */ /* 0x000fe40004807009 */
[----:B------:R-:W-:Y:S01]  /*17b10*/  F2FP.SATFINITE.E4M3.F32.PACK_AB_MERGE_C R11, R46, R33, R11 ;  /* 0x000000212e0b723e */ /* 0x000fe2000480700b */
[----:B------:R0:W-:Y:S01]  /*17b20*/  STS.128 [R53+0x1e200], R4 ;  /* 0x01e2000435007388 */ /* 0x0001e20000000c00 */
[----:B------:R-:W-:-:S02]  /*17b30*/  F2FP.SATFINITE.E4M3.F32.PACK_AB_MERGE_C R8, R21, R14, R8 ;  /* 0x0000000e1508723e */ /* 0x000fc40004807008 */
[----:B------:R-:W-:-:S05]  /*17b40*/  F2FP.SATFINITE.E4M3.F32.PACK_AB_MERGE_C R10, R12, R3, R24 ;  /* 0x000000030c0a723e */ /* 0x000fca0004807018 */
[----:B------:R0:W-:Y:S02]  /*17b50*/  STS.128 [R0+0x1e200], R8 ;  /* 0x01e2000800007388 */ /* 0x0001e40000000c00 */
.L_x_563:
[----:B------:R-:W-:Y:S05]  /*17b60*/  BSYNC B0 ;  /* 0x0000000000007941 */ /* 0x000fea0003800000 */
.L_x_556:
[----:B------:R-:W-:Y:S01]  /*17b70*/  @!PT LDS RZ, [RZ] ;  /* 0x00000000fffff984 */ /* 0x000fe20000000800 */
[----:B------:R-:W-:Y:S01]  /*17b80*/  @!PT LDS RZ, [RZ] ;  /* 0x00000000fffff984 */ /* 0x000fe20000000800 */
[----:B------:R-:W-:Y:S01]  /*17b90*/  @!PT LDS RZ, [RZ] ;  /* 0x00000000fffff984 */ /* 0x000fe20000000800 */
[----:B------:R-:W-:Y:S01]  /*17ba0*/  @!PT LDS RZ, [RZ] ;  /* 0x00000000fffff984 */ /* 0x000fe20000000800 */
[----:B------:R1:W-:Y:S06]  /*17bb0*/  MEMBAR.ALL.CTA ;  /* 0x0000000000007992 */ /* 0x0003ec0000008000 */
[----:B-1----:R-:W1:Y:S01]  /*17bc0*/  FENCE.VIEW.ASYNC.S ;  /* 0x00000000000073c6 */ /* 0x002e620000000000 */
[----:B------:R-:W-:Y:S05]  /*17bd0*/  WARPSYNC.ALL ;  /* 0x0000000000007948 */ /* 0x000fea0003800000 */
[----:B-1----:R-:W-:Y:S06]  /*17be0*/  BAR.SYNC.DEFER_BLOCKING 0xd, 0x100 ;  /* 0x0344000000007b1d */ /* 0x002fec0000010000 */
.L_x_554:
[----:B0--3--:R-:W-:-:S05]  /*17bf0*/  IMAD.U32 R0, RZ, RZ, UR49 ;  /* 0x00000031ff007e24 */ /* 0x009fca000f8e00ff */
[----:B------:R-:W-:-:S13]  /*17c00*/  ISETP.NE.AND P0, PT, R0, 0x3, PT ;  /* 0x000000030000780c */ /* 0x000fda0003f05270 */
[----:B------:R-:W-:Y:S05]  /*17c10*/  @!P0 BRA `(.L_x_583) ;  /* 0x0000000000048947 */ /* 0x000fea0003800000 */
[----:B------:R-:W-:Y:S01]  /*17c20*/  BPT.TRAP 0x1 ;  /* 0x000000040000795c */ /* 0x000fe20000300000 */
.L_x_583:
[----:B------:R-:W3:Y:S04]  /*17c30*/  LDL R0, [R1+0x2c] ;  /* 0x00002c0001007983 */ /* 0x000ee80000100800 */
[----:B-12-4-:R-:W2:Y:S01]  /*17c40*/  LDL R3, [R1+0x3c] ;  /* 0x00003c0001037983 */ /* 0x016ea20000100800 */
[----:B---3--:R-:W-:Y:S01]  /*17c50*/  IMAD R0, R0, 0x8, R18 ;  /* 0x0000000800007824 */ /* 0x008fe200078e0212 */
[----:B--2---:R-:W-:-:S04]  /*17c60*/  SHF.L.U32 R3, R3, 0x1f, RZ ;  /* 0x0000001f03037819 */ /* 0x004fc800000006ff */
[----:B------:R0:W1:Y:S01]  /*17c70*/  SYNCS.PHASECHK.TRANS64.TRYWAIT P1, [R0+URZ+0x33430], R3 ;  /* 0x03343003000075a7 */ /* 0x000062000802017f */
[----:B------:R-:W-:Y:S05]  /*17c80*/  @!P0 BRA `(.L_x_584) ;  /* 0x0000000000048947 */ /* 0x000fea0003800000 */
[----:B------:R-:W-:Y:S01]  /*17c90*/  BPT.TRAP 0x1 ;  /* 0x000000040000795c */ /* 0x000fe20000300000 */
.L_x_584:
[----:B------:R-:W-:Y:S01]  /*17ca0*/  IMAD.MOV.U32 R119, RZ, RZ, RZ ;  /* 0x000000ffff777224 */ /* 0x000fe200078e00ff */
[----:B-1----:R-:W-:Y:S06]  /*17cb0*/  @P1 BRA `(.L_x_585) ;  /* 0x0000000000081947 */ /* 0x002fec0003800000 */
[----:B------:R-:W1:Y:S02]  /*17cc0*/  SYNCS.PHASECHK.TRANS64.TRYWAIT P1, [R0+URZ+0x33430], R3 ;  /* 0x03343003000075a7 */ /* 0x000e64000802017f */
[----:B-1----:R-:W-:Y:S05]  /*17cd0*/  @!P1 BRA `(.L_x_586) ;  /* 0x0000013c001c9947 */ /* 0x002fea0003800000 */
.L_x_585:
[----:B------:R-:W-:Y:S05]  /*17ce0*/  WARPSYNC.ALL ;  /* 0x0000000000007948 */ /* 0x000fea0003800000 */
[----:B------:R-:W2:Y:S01]  /*17cf0*/  LDL R120, [R1+0x2c] ;  /* 0x00002c0001787983 */ /* 0x000ea20000100800 */
[----:B01----:R-:W-:Y:S01]  /*17d00*/  VIADD R3, R18, 0x24200 ;  /* 0x0002420012037836 */ /* 0x003fe20000000000 */
[----:B------:R-:W-:Y:S01]  /*17d10*/  R2UR UR28, R44 ;  /* 0x000000002c1c72ca */ /* 0x000fe200000e0000 */
[----:B------:R-:W-:Y:S01]  /*17d20*/  IMAD.MOV.U32 R5, RZ, RZ, -0x7fffffe0 ;  /* 0x80000020ff057424 */ /* 0x000fe200078e00ff */
[----:B------:R-:W-:Y:S01]  /*17d30*/  WARPGROUP.ARRIVE ;  /* 0x00000000000079c5 */ /* 0x000fe20000000000 */
[----:B------:R-:W-:Y:S01]  /*17d40*/  UMOV UR29, 0x80000020 ;  /* 0x80000020001d7882 */ /* 0x000fe20000000000 */
[----:B------:R-:W-:Y:S01]  /*17d50*/  SHF.R.U32.HI R3, RZ, 0x4, R3 ;  /* 0x00000004ff037819 */ /* 0x000fe20000011603 */
[----:B------:R-:W-:Y:S01]  /*17d60*/  IMAD.MOV.U32 R7, RZ, RZ, -0x7fffffe0 ;  /* 0x80000020ff077424 */ /* 0x000fe200078e00ff */
[----:B------:R-:W-:Y:S01]  /*17d70*/  R2UR UR31, R5 ;  /* 0x00000000051f72ca */ /* 0x000fe200000e0000 */
[----:B------:R-:W-:Y:S01]  /*17d80*/  UMOV UR5, UR29 ;  /* 0x0000001d00057c82 */ /* 0x000fe20008000000 */
[----:B------:R-:W-:Y:S01]  /*17d90*/  LOP3.LUT R3, R3, 0x3fff, RZ, 0xc0, !PT ;  /* 0x00003fff03037812 */ /* 0x000fe200078ec0ff */
[----:B------:R-:W-:Y:S01]  /*17da0*/  UMOV UR9, UR29 ;  /* 0x0000001d00097c82 */ /* 0x000fe20008000000 */
[----:B------:R-:W-:Y:S01]  /*17db0*/  R2UR UR7, R7 ;  /* 0x00000000070772ca */ /* 0x000fe200000e0000 */
[----:B------:R-:W-:Y:S01]  /*17dc0*/  UMOV UR13, UR29 ;  /* 0x0000001d000d7c82 */ /* 0x000fe20008000000 */
[----:B-----5:R-:W-:Y:S01]  /*17dd0*/  LOP3.LUT R13, R3, 0x10000, RZ, 0xfc, !PT ;  /* 0x00010000030d7812 */ /* 0x020fe200078efcff */
[----:B------:R-:W-:Y:S01]  /*17de0*/  ULOP3.LUT UR28, UR28, 0x10000, URZ, 0xfc, !UPT ;  /* 0x000100001c1c7892 */ /* 0x000fe2000f8efc3f */
[----:B------:R-:W-:Y:S01]  /*17df0*/  MOV R9, 0x80000020 ;  /* 0x8000002000097802 */ /* 0x000fe20000000f00 */
[----:B------:R-:W-:Y:S01]  /*17e00*/  UMOV UR17, UR29 ;  /* 0x0000001d00117c82 */ /* 0x000fe20008000000 */
[----:B------:R-:W-:Y:S01]  /*17e10*/  R2UR UR15, R7 ;  /* 0x00000000070f72ca */ /* 0x000fe200000e0000 */
[----:B------:R-:W-:Y:S01]  /*17e20*/  UIADD3 UR44, UR28, 0x2, URZ ;  /* 0x000000021c2c7890 */ /* 0x000fe2000fffe03f */
[C---:B------:R-:W-:Y:S01]  /*17e30*/  R2UR UR11, R9.reuse ;  /* 0x00000000090b72ca */ /* 0x040fe200000e0000 */
[----:B------:R-:W-:Y:S01]  /*17e40*/  UMOV UR45, 0x80000020 ;  /* 0x80000020002d7882 */ /* 0x000fe20000000000 */
[----:B------:R-:W-:Y:S01]  /*17e50*/  UMOV UR4, UR28 ;  /* 0x0000001c00047c82 */ /* 0x000fe20008000000 */
[----:B------:R-:W-:Y:S01]  /*17e60*/  UMOV UR8, UR28 ;  /* 0x0000001c00087c82 */ /* 0x000fe20008000000 */
[----:B------:R-:W-:Y:S01]  /*17e70*/  UMOV UR12, UR28 ;  /* 0x0000001c000c7c82 */ /* 0x000fe20008000000 */
[----:B------:R-:W-:Y:S01]  /*17e80*/  R2UR UR19, R9 ;  /* 0x00000000091372ca */ /* 0x000fe200000e0000 */
[----:B------:R-:W-:Y:S01]  /*17e90*/  UMOV UR16, UR28 ;  /* 0x0000001c00107c82 */ /* 0x000fe20008000000 */
[----:B------:R-:W-:Y:S01]  /*17ea0*/  MOV R7, 0x80000020 ;  /* 0x8000002000077802 */ /* 0x000fe20000000f00 */
[----:B------:R-:W-:-:S02]  /*17eb0*/  IMAD.MOV.U32 R9, RZ, RZ, -0x7fffffe0 ;  /* 0x80000020ff097424 */ /* 0x000fc400078e00ff */
[----:B------:R-:W-:Y:S01]  /*17ec0*/  IMAD.MOV.U32 R11, RZ, RZ, -0x7fffffe0 ;  /* 0x80000020ff0b7424 */ /* 0x000fe200078e00ff */
[----:B------:R-:W-:Y:S01]  /*17ed0*/  R2UR UR47, R7 ;  /* 0x00000000072f72ca */ /* 0x000fe200000e0000 */
[----:B------:R-:W-:Y:S01]  /*17ee0*/  IMAD.MOV.U32 R5, RZ, RZ, -0x7fffffe0 ;  /* 0x80000020ff057424 */ /* 0x000fe200078e00ff */
[----:B------:R-:W-:-:S04]  /*17ef0*/  MOV R7, 0x80000020 ;  /* 0x8000002000077802 */ /* 0x000fc80000000f00 */
[----:B------:R-:W-:Y:S01]  /*17f00*/  R2UR UR43, R5 ;  /* 0x00000000052b72ca */ /* 0x000fe200000e0000 */
[----:B--2---:R-:W-:-:S04]  /*17f10*/  IMAD R4, R120, 0x780, R13 ;  /* 0x0000078078047824 */ /* 0x004fc800078e020d */
[C---:B------:R-:W-:Y:S01]  /*17f20*/  VIADD R8, R4.reuse, 0x100 ;  /* 0x0000010004087836 */ /* 0x040fe20000000000 */
[C---:B------:R-:W-:Y:S01]  /*17f30*/  R2UR UR30, R4.reuse ;  /* 0x00000000041e72ca */ /* 0x040fe200000e0000 */
[C---:B------:R-:W-:Y:S01]  /*17f40*/  VIADD R10, R4.reuse, 0x102 ;  /* 0x00000102040a7836 */ /* 0x040fe20000000000 */
[----:B------:R-:W-:Y:S02]  /*17f50*/  IADD3 R6, R4, 0x80, RZ ;  /* 0x0000008004067810 */ /* 0x000fe40007ffe0ff */
[----:B------:R-:W-:Y:S01]  /*17f60*/  R2UR UR10, R8 ;  /* 0x00000000080a72ca */ /* 0x000fe200000e0000 */
[----:B------:R-:W-:Y:S01]  /*17f70*/  VIADD R8, R4, 0x200 ;  /* 0x0000020004087836 */ /* 0x000fe20000000000 */
[----:B------:R-:W-:Y:S01]  /*17f80*/  R2UR UR6, R6 ;  /* 0x00000000060672ca */ /* 0x000fe200000e0000 */
[----:B------:R-:W-:-:S03]  /*17f90*/  VIADD R6, R4, 0x180 ;  /* 0x0000018004067836 */ /* 0x000fc60000000000 */
[----:B------:R-:W-:Y:S01]  /*17fa0*/  R2UR UR18, R8 ;  /* 0x00000000081272ca */ /* 0x000fe200000e0000 */
[----:B------:R-:W-:Y:S01]  /*17fb0*/  VIADD R8, R4, 0x82 ;  /* 0x0000008204087836 */ /* 0x000fe20000000000 */
[----:B------:R-:W-:Y:S01]  /*17fc0*/  R2UR UR14, R6 ;  /* 0x00000000060e72ca */ /* 0x000fe200000e0000 */
[----:B------:R-:W-:Y:S01]  /*17fd0*/  QGMMA.64x32x32.F32.E4M3.E4M3 R88, gdesc[UR28], RZ, !UPT, gsb0 ;  /* 0x006000001c5879f3 */ /* 0x000fe2000c0008ff */
[----:B------:R-:W-:-:S05]  /*17fe0*/  VIADD R6, R4, 0x2 ;  /* 0x0000000204067836 */ /* 0x000fca0000000000 */
[----:B------:R-:W-:Y:S01]  /*17ff0*/  R2UR UR46, R6 ;  /* 0x00000000062e72ca */ /* 0x000fe200000e0000 */
[----:B------:R-:W-:Y:S01]  /*18000*/  VIADD R6, R4, 0x182 ;  /* 0x0000018204067836 */ /* 0x000fe20000000000 */
[----:B------:R-:W-:Y:S02]  /*18010*/  WARPGROUP.DEPBAR.LE gsb0, 0x0 ;  /* 0x00008000000079c5 */ /* 0x000fe40000010000 */
[----:B------:R-:W-:-:S06]  /*18020*/  WARPGROUP.ARRIVE ;  /* 0x00000000000079c5 */ /* 0x000fcc0000000000 */
[----:B------:R-:W-:Y:S01]  /*18030*/  QGMMA.64x32x32.F32.E4M3.E4M3 R72, gdesc[UR4], RZ, !UPT, gsb0 ;  /* 0x00600000044879f3 */ /* 0x000fe2000c0008ff */
[----:B------:R-:W-:Y:S01]  /*18040*/  R2UR UR6, R8 ;  /* 0x00000000080672ca */ /* 0x000fe200000e0000 */
[----:B------:R-:W-:Y:S01]  /*18050*/  UMOV UR4, UR44 ;  /* 0x0000002c00047c82 */ /* 0x000fe20008000000 */
[----:B------:R-:W-:Y:S01]  /*18060*/  R2UR UR7, R9 ;  /* 0x00000000090772ca */ /* 0x000fe200000e0000 */
[----:B------:R-:W-:Y:S01]  /*18070*/  UMOV UR5, UR45 ;  /* 0x0000002d00057c82 */ /* 0x000fe20008000000 */
[----:B------:R-:W-:Y:S02]  /*18080*/  VIADD R8, R4, 0x202 ;  /* 0x0000020204087836 */ /* 0x000fe40000000000 */
[----:B------:R-:W-:Y:S01]  /*18090*/  IMAD.MOV.U32 R9, RZ, RZ, -0x7fffffe0 ;  /* 0x80000020ff097424 */ /* 0x000fe200078e00ff */
        /* <DEDUP_REMOVED lines=16> */
[----:B------:R-:W-:Y:S01]  /*181a0*/  VIADD R6, R4, 0x280 ;  /* 0x0000028004067836 */ /* 0x000fe20000000000 */
[----:B------:R-:W-:Y:S01]  /*181b0*/  MOV R7, 0x80000020 ;  /* 0x8000002000077802 */ /* 0x000fe20000000f00 */
        /* <DEDUP_REMOVED lines=11> */
[----:B------:R-:W-:Y:S03]  /*18270*/  QGMMA.64x32x32.F32.E4M3.E4M3 R88, gdesc[UR44], R88, gsb0 ;  /* 0x006000002c5879f3 */ /* 0x000fe60008000858 */
[----:B------:R-:W-:Y:S02]  /*18280*/  WARPGROUP.DEPBAR.LE gsb0, 0x0 ;  /* 0x00008000000079c5 */ /* 0x000fe40000010000 */
[----:B------:R-:W-:-:S06]  /*18290*/  WARPGROUP.ARRIVE ;  /* 0x00000000000079c5 */ /* 0x000fcc0000000000 */
[----:B------:R-:W-:Y:S01]  /*182a0*/  QGMMA.64x32x32.F32.E4M3.E4M3 R72, gdesc[UR4], R72, gsb0 ;  /* 0x00600000044879f3 */ /* 0x000fe20008000848 */
[----:B------:R-:W-:Y:S01]  /*182b0*/  R2UR UR6, R6 ;  /* 0x00000000060672ca */ /* 0x000fe200000e0000 */
[----:B------:R-:W-:Y:S01]  /*182c0*/  UIADD3 UR4, UR28, 0x200, URZ ;  /* 0x000002001c047890 */ /* 0x000fe2000fffe03f */
[----:B------:R-:W-:Y:S01]  /*182d0*/  R2UR UR7, R7 ;  /* 0x00000000070772ca */ /* 0x000fe200000e0000 */
[----:B------:R-:W-:Y:S01]  /*182e0*/  UMOV UR5, 0x80000020 ;  /* 0x8000002000057882 */ /* 0x000fe20000000000 */
[----:B------:R-:W-:Y:S01]  /*182f0*/  VIADD R6, R4, 0x400 ;  /* 0x0000040004067836 */ /* 0x000fe20000000000 */
[----:B------:R-:W-:Y:S01]  /*18300*/  MOV R7, 0x80000020 ;  /* 0x8000002000077802 */ /* 0x000fe20000000f00 */
[----:B------:R-:W-:Y:S02]  /*18310*/  UMOV UR21, UR5 ;  /* 0x0000000500157c82 */ /* 0x000fe40008000000 */
[----:B------:R-:W-:Y:S01]  /*18320*/  UMOV UR20, UR4 ;  /* 0x0000000400147c82 */ /* 0x000fe20008000000 */
[----:B------:R-:W-:-:S02]  /*18330*/  WARPGROUP.DEPBAR.LE gsb0, 0x0 ;  /* 0x00008000000079c5 */ /* 0x000fc40000010000 */
[----:B------:R-:W-:-:S06]  /*18340*/  WARPGROUP.ARRIVE ;  /* 0x00000000000079c5 */ /* 0x000fcc0000000000 */
[----:B------:R-:W-:Y:S01]  /*18350*/  QGMMA.64x32x32.F32.E4M3.E4M3 R56, gdesc[UR8], R56, gsb0 ;  /* 0x00600000083879f3 */ /* 0x000fe20008000838 */
[----:B------:R-:W-:Y:S01]  /*18360*/  R2UR UR10, R8 ;  /* 0x00000000080a72ca */ /* 0x000fe200000e0000 */
[----:B------:R-:W-:Y:S01]  /*18370*/  UMOV UR8, UR4 ;  /* 0x0000000400087c82 */ /* 0x000fe20008000000 */
[----:B------:R-:W-:Y:S01]  /*18380*/  R2UR UR11, R9 ;  /* 0x00000000090b72ca */ /* 0x000fe200000e0000 */
[----:B------:R-:W-:Y:S01]  /*18390*/  UMOV UR9, UR5 ;  /* 0x0000000500097c82 */ /* 0x000fe20008000000 */
[----:B------:R-:W-:Y:S02]  /*183a0*/  VIADD R8, R4, 0x480 ;  /* 0x0000048004087836 */ /* 0x000fe40000000000 */
[----:B------:R-:W-:-:S03]  /*183b0*/  IMAD.MOV.U32 R9, RZ, RZ, -0x7fffffe0 ;  /* 0x80000020ff097424 */ /* 0x000fc600078e00ff */
[----:B------:R-:W-:Y:S01]  /*183c0*/  R2UR UR22, R8 ;  /* 0x00000000081672ca */ /* 0x000fe200000e0000 */
[----:B------:R-:W-:Y:S01]  /*183d0*/  VIADD R8, R4, 0x302 ;  /* 0x0000030204087836 */ /* 0x000fe20000000000 */
[----:B------:R-:W-:Y:S01]  /*183e0*/  R2UR UR23, R9 ;  /* 0x00000000091772ca */ /* 0x000fe200000e0000 */
[----:B------:R-:W-:Y:S01]  /*183f0*/  IMAD.MOV.U32 R9, RZ, RZ, -0x7fffffe0 ;  /* 0x80000020ff097424 */ /* 0x000fe200078e00ff */
[----:B------:R-:W-:Y:S02]  /*18400*/  WARPGROUP.DEPBAR.LE gsb0, 0x0 ;  /* 0x00008000000079c5 */ /* 0x000fe40000010000 */
[----:B------:R-:W-:-:S06]  /*18410*/  WARPGROUP.ARRIVE ;  /* 0x00000000000079c5 */ /* 0x000fcc0000000000 */
[----:B------:R-:W-:Y:S01]  /*18420*/  QGMMA.64x32x32.F32.E4M3.E4M3 R40, gdesc[UR12], R40, gsb0 ;  /* 0x006000000c2879f3 */ /* 0x000fe20008000828 */
        /* <DEDUP_REMOVED lines=115> */
[C---:B------:R-:W-:Y:S01]  /*18b60*/  VIADD R6, R4.reuse, 0x682 ;  /* 0x0000068204067836 */ /* 0x040fe20000000000 */
[----:B------:R-:W-:Y:S01]  /*18b70*/  MOV R7, 0x80000020 ;  /* 0x8000002000077802 */ /* 0x000fe20000000f00 */
[----:B------:R-:W-:Y:S01]  /*18b80*/  VIADD R4, R4, 0x702 ;  /* 0x0000070204047836 */ /* 0x000fe20000000000 */
[----:B------:R-:W-:Y:S01]  /*18b90*/  UMOV UR41, UR17 ;  /* 0x0000001100297c82 */ /* 0x000fe20008000000 */
[----:B------:R-:W-:-:S03]  /*18ba0*/  UMOV UR40, UR16 ;  /* 0x0000001000287c82 */ /* 0x000fc60008000000 */
[----:B------:R-:W-:Y:S01]  /*18bb0*/  R2UR UR42, R4 ;  /* 0x00000000042a72ca */ /* 0x000fe200000e0000 */
[----:B------:R-:W-:Y:S02]  /*18bc0*/  WARPGROUP.DEPBAR.LE gsb0, 0x0 ;  /* 0x00008000000079c5 */ /* 0x000fe40000010000 */
[----:B------:R-:W-:-:S06]  /*18bd0*/  WARPGROUP.ARRIVE ;  /* 0x00000000000079c5 */ /* 0x000fcc0000000000 */
[----:B------:R-:W-:Y:S01]  /*18be0*/  QGMMA.64x32x32.F32.E4M3.E4M3 R56, gdesc[UR20], R56, gsb0 ;  /* 0x00600000143879f3 */ /* 0x000fe20008000838 */
[----:B------:R-:W-:Y:S01]  /*18bf0*/  R2UR UR22, R8 ;  /* 0x00000000081672ca */ /* 0x000fe200000e0000 */
[----:B------:R-:W-:Y:S01]  /*18c00*/  UMOV UR20, UR16 ;  /* 0x0000001000147c82 */ /* 0x000fe20008000000 */
[----:B------:R-:W-:Y:S01]  /*18c10*/  R2UR UR23, R9 ;  /* 0x00000000091772ca */ /* 0x000fe200000e0000 */
[----:B------:R-:W-:Y:S01]  /*18c20*/  UMOV UR21, UR17 ;  /* 0x0000001100157c82 */ /* 0x000fe20008000000 */
        /* <DEDUP_REMOVED lines=30> */
[----:B------:R-:W-:Y:S05]  /*18e10*/  @!P0 BRA `(.L_x_587) ;  /* 0x0000000000048947 */ /* 0x000fea0003800000 */
[----:B------:R-:W-:Y:S01]  /*18e20*/  BPT.TRAP 0x1 ;  /* 0x000000040000795c */ /* 0x000fe20000300000 */
.L_x_587:
[----:B------:R-:W2:Y:S01]  /*18e30*/  LDL R3, [R1+0x64] ;  /* 0x0000640001037983 */ /* 0x000ea20000100800 */
[----:B------:R-:W-:Y:S01]  /*18e40*/  P2R R10, PR, RZ, 0x1 ;  /* 0x00000001ff0a7803 */ /* 0x000fe20000000000 */
[--C-:B------:R-:W-:Y:S01]  /*18e50*/  IMAD.MOV.U32 R116, RZ, RZ, R119.reuse ;  /* 0x000000ffff747224 */ /* 0x100fe200078e0077 */
[-C--:B------:R-:W-:Y:S01]  /*18e60*/  MOV R118, R119.reuse ;  /* 0x0000007700767202 */ /* 0x080fe20000000f00 */
[--C-:B------:R-:W-:Y:S01]  /*18e70*/  IMAD.MOV.U32 R114, RZ, RZ, R119.reuse ;  /* 0x000000ffff727224 */ /* 0x100fe200078e0077 */
[----:B------:R-:W-:Y:S01]  /*18e80*/  MOV R108, R119 ;  /* 0x00000077006c7202 */ /* 0x000fe20000000f00 */
[--C-:B------:R-:W-:Y:S02]  /*18e90*/  IMAD.MOV.U32 R112, RZ, RZ, R119.reuse ;  /* 0x000000ffff707224 */ /* 0x100fe400078e0077 */
[--C-:B------:R-:W-:Y:S02]  /*18ea0*/  IMAD.MOV.U32 R110, RZ, RZ, R119.reuse ;  /* 0x000000ffff6e7224 */ /* 0x100fe400078e0077 */
[----:B------:R-:W-:-:S02]  /*18eb0*/  IMAD.MOV.U32 R106, RZ, RZ, R119 ;  /* 0x000000ffff6a7224 */ /* 0x000fc400078e0077 */
[----:B------:R-:W-:Y:S02]  /*18ec0*/  IMAD.MOV.U32 R104, RZ, RZ, R119 ;  /* 0x000000ffff687224 */ /* 0x000fe400078e0077 */
[----:B--2---:R-:W-:-:S04]  /*18ed0*/  IMAD.IADD R3, R3, 0x1, R141 ;  /* 0x0000000103037824 */ /* 0x004fc800078e028d */
[----:B------:R-:W-:-:S05]  /*18ee0*/  IMAD R8, R148, -0xa0, R3 ;  /* 0xffffff6094087824 */ /* 0x000fca00078e0203 */
[C---:B------:R-:W-:Y:S02]  /*18ef0*/  ISETP.GT.AND P2, PT, R8.reuse, RZ, PT ;  /* 0x000000ff0800720c */ /* 0x040fe40003f44270 */
[C---:B------:R-:W-:Y:S02]  /*18f00*/  ISETP.GT.AND P5, PT, R8.reuse, 0x1, PT ;  /* 0x000000010800780c */ /* 0x040fe40003fa4270 */
[----:B------:R-:W-:Y:S02]  /*18f10*/  ISETP.GT.AND P4, PT, R8, 0x8, PT ;  /* 0x000000080800780c */ /* 0x000fe40003f84270 */
[----:B------:R-:W-:Y:S02]  /*18f20*/  FSEL R5, R88, -INF , P2 ;  /* 0xff80000058057808 */ /* 0x000fe40001000000 */
[----:B------:R-:W-:Y:S02]  /*18f30*/  FSEL R6, R89, -INF , P5 ;  /* 0xff80000059067808 */ /* 0x000fe40002800000 */
[----:B------:R-:W-:-:S02]  /*18f40*/  ISETP.GT.AND P3, PT, R8, 0x9, PT ;  /* 0x000000090800780c */ /* 0x000fc40003f64270 */
[----:B------:R-:W-:Y:S01]  /*18f50*/  FSEL R89, R92, -INF , P4 ;  /* 0xff8000005c597808 */ /* 0x000fe20002000000 */
[--C-:B------:R-:W-:Y:S01]  /*18f60*/  IMAD.MOV.U32 R92, RZ, RZ, R119.reuse ;  /* 0x000000ffff5c7224 */ /* 0x100fe200078e0077 */
[----:B------:R-:W-:Y:S02]  /*18f70*/  FMNMX.FTZ R4, R5, R6, !PT ;  /* 0x0000000605047209 */ /* 0x000fe40007810000 */
[----:B------:R-:W-:Y:S02]  /*18f80*/  ISETP.GT.AND P1, PT, R8, 0x10, PT ;  /* 0x000000100800780c */ /* 0x000fe40003f24270 */
[----:B------:R-:W-:Y:S02]  /*18f90*/  FSEL R93, R93, -INF , P3 ;  /* 0xff8000005d5d7808 */ /* 0x000fe40001800000 */
[----:B------:R-:W-:Y:S02]  /*18fa0*/  FMNMX.FTZ R4, R89, R4, !PT ;  /* 0x0000000459047209 */ /* 0x000fe40007810000 */
[----:B------:R-:W-:Y:S01]  /*18fb0*/  FSEL R3, R90, -INF , P2 ;  /* 0xff8000005a037808 */ /* 0x000fe20001000000 */
[----:B------:R-:W-:Y:S01]  /*18fc0*/  IMAD.MOV.U32 R90, RZ, RZ, R119 ;  /* 0x000000ffff5a7224 */ /* 0x000fe200078e0077 */
        /* <DEDUP_REMOVED lines=8> */
[----:B------:R-:W-:Y:S01]  /*19050*/  FSEL R7, R94, -INF , P4 ;  /* 0xff8000005e077808 */ /* 0x000fe20002000000 */
[--C-:B------:R-:W-:Y:S01]  /*19060*/  IMAD.MOV.U32 R94, RZ, RZ, R119.reuse ;  /* 0x000000ffff5e7224 */ /* 0x100fe200078e0077 */
[----:B------:R-:W-:Y:S02]  /*19070*/  ISETP.GT.AND P4, PT, R8, 0x19, PT ;  /* 0x000000190800780c */ /* 0x000fe40003f84270 */
[----:B------:R-:W-:Y:S01]  /*19080*/  FSEL R107, R100, -INF , P5 ;  /* 0xff800000646b7808 */ /* 0x000fe20002800000 */
[----:B------:R-:W-:Y:S01]  /*19090*/  IMAD.MOV.U32 R100, RZ, RZ, R119 ;  /* 0x000000ffff647224 */ /* 0x000fe200078e0077 */
        /* <DEDUP_REMOVED lines=13> */
[----:B------:R-:W-:Y:S01]  /*19170*/  FSEL R11, R102, -INF , P5 ;  /* 0xff800000660b7808 */ /* 0x000fe20002800000 */
[----:B------:R-:W-:Y:S01]  /*19180*/  IMAD.MOV.U32 R102, RZ, RZ, R119 ;  /* 0x000000ffff667224 */ /* 0x000fe200078e0077 */
        /* <DEDUP_REMOVED lines=24> */
[----:B------:R-:W-:Y:S01]  /*19310*/  IMAD.U32 R82, RZ, RZ, UR38 ;  /* 0x00000026ff527e24 */ /* 0x000fe2000f8e00ff */
[----:B------:R-:W-:-:S02]  /*19320*/  ISETP.GT.AND P4, PT, R8, 0x41, PT ;  /* 0x000000410800780c */ /* 0x000fc40003f84270 */
[----:B------:R-:W-:Y:S02]  /*19330*/  FSEL R115, R56, -INF , P5 ;  /* 0xff80000038737808 */ /* 0x000fe40002800000 */
[----:B------:R-:W-:Y:S02]  /*19340*/  FMNMX.FTZ R4, R129, R4, !PT ;  /* 0x0000000481047209 */ /* 0x000fe40007810000 */
[----:B------:R-:W-:Y:S02]  /*19350*/  FSEL R83, R83, -INF , P3 ;  /* 0xff80000053537808 */ /* 0x000fe40001800000 */
[----:B------:R-:W-:Y:S02]  /*19360*/  ISETP.GT.AND P3, PT, R8, 0x48, PT ;  /* 0x000000480800780c */ /* 0x000fe40003f64270 */
[----:B------:R-:W-:Y:S02]  /*19370*/  FSEL R113, R57, -INF , P4 ;  /* 0xff80000039717808 */ /* 0x000fe40002000000 */
[----:B------:R-:W-:-:S02]  /*19380*/  FMNMX.FTZ R4, R115, R4, !PT ;  /* 0x0000000473047209 */ /* 0x000fc40007810000 */
[----:B------:R-:W-:Y:S01]  /*19390*/  FSEL R57, R86, -INF , P1 ;  /* 0xff80000056397808 */ /* 0x000fe20000800000 */
[----:B------:R-:W-:Y:S01]  /*193a0*/  IMAD.MOV.U32 R86, RZ, RZ, R119 ;  /* 0x000000ffff567224 */ /* 0x000fe200078e0077 */
        /* <DEDUP_REMOVED lines=47> */
[----:B------:R-:W-:Y:S02]  /*196a0*/  ISETP.GT.AND P0, PT, R8, 0x79, PT ;  /* 0x000000790800780c */ /* 0x000fe40003f04270 */
[----:B------:R-:W-:Y:S02]  /*196b0*/  FSEL R151, R52, -INF , P2 ;  /* 0xff80000034977808 */ /* 0x000fe40001000000 */
[----:B------:R-:W-:Y:S02]  /*196c0*/  FMNMX.FTZ R4, R149, R4, !PT ;  /* 0x0000000495047209 */ /* 0x000fe40007810000 */
[----:B------:R-:W-:Y:S02]  /*196d0*/  ISETP.GT.AND P6, PT, R8, 0x80, PT ;  /* 0x000000800800780c */ /* 0x000fe40003fc4270 */
[----:B------:R-:W-:Y:S02]  /*196e0*/  FSEL R153, R53, -INF , P0 ;  /* 0xff80000035997808 */ /* 0x000fe40000000000 */
[----:B------:R-:W-:-:S02]  /*196f0*/  FMNMX.FTZ R4, R151, R4, !PT ;  /* 0x0000000497047209 */ /* 0x000fc40007810000 */
        /* <DEDUP_REMOVED lines=12> */
[----:B------:R-:W-:Y:S02]  /*197c0*/  FSEL R161, R29, -INF , P2 ;  /* 0xff8000001da17808 */ /* 0x000fe40001000000 */
[----:B------:R-:W-:Y:S02]  /*197d0*/  FMNMX.FTZ R4, R159, R4, !PT ;  /* 0x000000049f047209 */ /* 0x000fe40007810000 */
[----:B------:R-:W-:Y:S02]  /*197e0*/  ISETP.GT.AND P3, PT, R8, 0x90, PT ;  /* 0x000000900800780c */ /* 0x000fe40003f64270 */
[----:B------:R-:W-:Y:S02]  /*197f0*/  FSEL R47, R47, -INF , P4 ;  /* 0xff8000002f2f7808 */ /* 0x000fe40002000000 */
[----:B------:R-:W-:Y:S02]  /*19800*/  FSEL R163, R32, -INF , P3 ;  /* 0xff80000020a37808 */ /* 0x000fe40001800000 */
[----:B------:R-:W-:-:S02]  /*19810*/  FMNMX.FTZ R4, R161, R4, !PT ;  /* 0x00000004a1047209 */ /* 0x000fc40007810000 */
[----:B------:R-:W-:Y:S02]  /*19820*/  ISETP.GT.AND P4, PT, R8, 0x91, PT ;  /* 0x000000910800780c */ /* 0x000fe40003f84270 */
[----:B------:R-:W-:Y:S02]  /*19830*/  FSEL R49, R46, -INF , P5 ;  /* 0xff8000002e317808 */ /* 0x000fe40002800000 */
[----:B------:R-:W-:Y:S02]  /*19840*/  FSEL R167, R33, -INF , P4 ;  /* 0xff80000021a77808 */ /* 0x000fe40002000000 */
[----:B------:R-:W-:Y:S02]  /*19850*/  FMNMX.FTZ R4, R163, R4, !PT ;  /* 0x00000004a3047209 */ /* 0x000fe40007810000 */
[----:B------:R-:W-:Y:S02]  /*19860*/  ISETP.GT.AND P5, PT, R8, 0x98, PT ;  /* 0x000000980800780c */ /* 0x000fe40003fa4270 */
[----:B------:R-:W-:-:S02]  /*19870*/  FMNMX.FTZ R4, R167, R4, !PT ;  /* 0x00000004a7047209 */ /* 0x000fc40007810000 */
[----:B------:R-:W-:Y:S02]  /*19880*/  FSEL R165, R36, -INF , P5 ;  /* 0xff80000024a57808 */ /* 0x000fe40002800000 */
[----:B------:R-:W-:Y:S02]  /*19890*/  ISETP.GT.AND P6, PT, R8, 0x99, PT ;  /* 0x000000990800780c */ /* 0x000fe40003fc4270 */
[----:B------:R-:W-:Y:S02]  /*198a0*/  FMNMX.FTZ R4, R165, R4, !PT ;  /* 0x00000004a5047209 */ /* 0x000fe40007810000 */
[----:B------:R-:W-:Y:S02]  /*198b0*/  FSEL R169, R37, -INF , P6 ;  /* 0xff80000025a97808 */ /* 0x000fe40003000000 */
[----:B------:R-:W-:Y:S02]  /*198c0*/  P2R R20, PR, RZ, 0x4 ;  /* 0x00000004ff147803 */ /* 0x000fe40000000000 */
[----:B------:R-:W-:-:S02]  /*198d0*/  FMNMX.FTZ R12, R169, R4, !PT ;  /* 0x00000004a90c7209 */ /* 0x000fc40007810000 */
[----:B------:R-:W-:Y:S02]  /*198e0*/  P2R R24, PR, RZ, 0x2 ;  /* 0x00000002ff187803 */ /* 0x000fe40000000000 */
[----:B------:R-:W-:Y:S01]  /*198f0*/  ISETP.GT.AND P1, PT, R8, 0x79, PT ;  /* 0x000000790800780c */ /* 0x000fe20003f24270 */
[----:B------:R-:W0:Y:S01]  /*19900*/  SHFL.BFLY PT, R29, R12, 0x2, 0x1f ;  /* 0x0c401f000c1d7f89 */ /* 0x000e2200000e0000 */
[----:B------:R-:W-:Y:S02]  /*19910*/  P2R R40, PR, RZ, 0x1 ;  /* 0x00000001ff287803 */ /* 0x000fe40000000000 */
[----:B------:R-:W-:Y:S02]  /*19920*/  FSEL R55, R55, -INF , P1 ;  /* 0xff80000037377808 */ /* 0x000fe40000800000 */
[----:B------:R-:W-:Y:S02]  /*19930*/  ISETP.NE.AND P1, PT, R24, RZ, PT ;  /* 0x000000ff1800720c */ /* 0x000fe40003f25270 */
[----:B------:R-:W-:-:S02]  /*19940*/  ISETP.GT.AND P0, PT, R8, 0x80, PT ;  /* 0x000000800800780c */ /* 0x000fc40003f04270 */
[----:B------:R-:W-:Y:S02]  /*19950*/  FSEL R33, R30, -INF , P1 ;  /* 0xff8000001e217808 */ /* 0x000fe40000800000 */
[----:B------:R-:W-:Y:S02]  /*19960*/  FSEL R35, R35, -INF , P4 ;  /* 0xff80000023237808 */ /* 0x000fe40002000000 */
[-C--:B------:R-:W-:Y:S02]  /*19970*/  MOV R98, R119.reuse ;  /* 0x0000007700627202 */ /* 0x080fe40000000f00 */
[----:B------:R-:W-:Y:S02]  /*19980*/  MOV R88, R119 ;  /* 0x0000007700587202 */ /* 0x000fe40000000f00 */
[----:B0-----:R-:W-:-:S05]  /*19990*/  FMNMX.FTZ R14, R12, R29, !PT ;  /* 0x0000001d0c0e7209 */ /* 0x001fca0007810000 */
[----:B------:R-:W0:Y:S02]  /*199a0*/  SHFL.BFLY PT, R29, R14, 0x1, 0x1f ;  /* 0x0c201f000e1d7f89 */ /* 0x000e2400000e0000 */
[----:B0-----:R-:W-:Y:S02]  /*199b0*/  FMNMX.FTZ R4, R14, R29, !PT ;  /* 0x0000001d0e047209 */ /* 0x001fe40007810000 */
[----:B------:R-:W-:Y:S02]  /*199c0*/  FMNMX.FTZ R14, R3, R91, !PT ;  /* 0x0000005b030e7209 */ /* 0x000fe40007810000 */
[----:B------:R-:W-:Y:S01]  /*199d0*/  FSETP.NEU.FTZ.AND P2, PT, R4, -INF , PT ;  /* 0xff8000000400780b */ /* 0x000fe20003f5d000 */
[----:B------:R-:W-:-:S01]  /*199e0*/  FFMA.FTZ R171, R2, R4, -8 ;  /* 0xc100000002ab7423 */ /* 0x000fc20000010004 */
[----:B------:R-:W-:Y:S02]  /*199f0*/  FMNMX.FTZ R14, R7, R14, !PT ;  /* 0x0000000e070e7209 */ /* 0x000fe40007810000 */
[----:B------:R-:W-:-:S02]  /*19a00*/  FSEL R29, R26, -INF , P0 ;  /* 0xff8000001a1d7808 */ /* 0x000fc40000000000 */
[----:B------:R-:W-:Y:S02]  /*19a10*/  FSEL R171, R171, RZ, P2 ;  /* 0x000000ffabab7208 */ /* 0x000fe40001000000 */
[----:B------:R-:W-:Y:S02]  /*19a20*/  ISETP.NE.AND P2, PT, R20, RZ, PT ;  /* 0x000000ff1400720c */ /* 0x000fe40003f45270 */
[----:B------:R-:W-:Y:S01]  /*19a30*/  FMNMX.FTZ R20, R95, R14, !PT ;  /* 0x0000000e5f147209 */ /* 0x000fe20007810000 */
[----:B------:R-:W-:-:S01]  /*19a40*/  FFMA.FTZ R109, R2, R109, -R171 ;  /* 0x0000006d026d7223 */ /* 0x000fc200000108ab */
[----:B------:R-:W-:Y:S01]  /*19a50*/  ISETP.NE.AND P0, PT, R40, RZ, PT ;  /* 0x000000ff2800720c */ /* 0x000fe20003f05270 */
[----:B------:R-:W-:-:S01]  /*19a60*/  FFMA.FTZ R115, R2, R115, -R171 ;  /* 0x0000007302737223 */ /* 0x000fc200000108ab */
[----:B------:R-:W-:Y:S01]  /*19a70*/  FMNMX.FTZ R20, R9, R20, !PT ;  /* 0x0000001409147209 */ /* 0x000fe20007810000 */
[----:B------:R-:W-:-:S01]  /*19a80*/  FFMA.FTZ R8, R2, R5, -R171 ;  /* 0x0000000502087223 */ /* 0x000fc200000108ab */
[----:B------:R-:W-:Y:S01]  /*19a90*/  FSEL R27, R27, -INF , P0 ;  /* 0xff8000001b1b7808 */ /* 0x000fe20000000000 */
        /* <DEDUP_REMOVED lines=10> */
[----:B------:R-:W-:Y:S01]  /*19b40*/  MUFU.EX2 R8, R8 ;  /* 0x0000000800087308 */ /* 0x000fe20000000800 */
[----:B------:R-:W-:-:S01]  /*19b50*/  FFMA.FTZ R89, R2, R93, -R171 ;  /* 0x0000005d02597223 */ /* 0x000fc200000108ab */
[----:B------:R-:W-:Y:S01]  /*19b60*/  ISETP.NE.AND P0, PT, R10, RZ, PT ;  /* 0x000000ff0a00720c */ /* 0x000fe20003f05270 */
[----:B------:R-:W-:-:S01]  /*19b70*/  FFMA.FTZ R10, R2, R105, -R171 ;  /* 0x00000069020a7223 */ /* 0x000fc200000108ab */
[----:B------:R-:W-:Y:S01]  /*19b80*/  FMNMX.FTZ R24, R15, R24, !PT ;  /* 0x000000180f187209 */ /* 0x000fe20007810000 */
[----:B------:R-:W-:-:S01]  /*19b90*/  FFMA.FTZ R93, R2, R97, -R171 ;  /* 0x00000061025d7223 */ /* 0x000fc200000108ab */
[C-C-:B------:R-:W-:Y:S01]  /*19ba0*/  FFMA.FTZ R97, R2.reuse, R101, -R171.reuse ;  /* 0x0000006502617223 */ /* 0x140fe200000108ab */
[----:B------:R-:W-:-:S01]  /*19bb0*/  FFMA.FTZ R125, R2, R125, -R171 ;  /* 0x0000007d027d7223 */ /* 0x000fc200000108ab */
[----:B------:R-:W-:Y:S01]  /*19bc0*/  FMNMX.FTZ R24, R75, R24, !PT ;  /* 0x000000184b187209 */ /* 0x000fe20007810000 */
[----:B------:R0:W-:Y:S01]  /*19bd0*/  MUFU.EX2 R20, R109 ;  /* 0x0000006d00147308 */ /* 0x0001e20000000800 */
[----:B------:R-:W-:-:S01]  /*19be0*/  FFMA.FTZ R101, R2, R123, -R171 ;  /* 0x0000007b02657223 */ /* 0x000fc200000108ab */
[C-C-:B------:R-:W-:Y:S01]  /*19bf0*/  FFMA.FTZ R105, R2.reuse, R131, -R171.reuse ;  /* 0x0000008302697223 */ /* 0x140fe200000108ab */
[----:B------:R-:W-:Y:S01]  /*19c00*/  FMNMX.FTZ R24, R21, R24, !PT ;  /* 0x0000001815187209 */ /* 0x000fe20007810000 */
[C-C-:B------:R-:W-:Y:S01]  /*19c10*/  FFMA.FTZ R121, R2.reuse, R121, -R171.reuse ;  /* 0x0000007902797223 */ /* 0x140fe200000108ab */
[----:B------:R-:W-:-:S01]  /*19c20*/  FFMA.FTZ R81, R2, R129, -R171 ;  /* 0x0000008102517223 */ /* 0x000fc200000108ab */
[C-C-:B------:R-:W-:Y:S01]  /*19c30*/  FFMA.FTZ R111, R2.reuse, R111, -R171.reuse ;  /* 0x0000006f026f7223 */ /* 0x140fe200000108ab */
[----:B------:R-:W-:Y:S01]  /*19c40*/  FMNMX.FTZ R26, R79, R24, !PT ;  /* 0x000000184f1a7209 */ /* 0x000fe20007810000 */
[----:B------:R-:W-:Y:S01]  /*19c50*/  MUFU.EX2 R37, R37 ;  /* 0x0000002500257308 */ /* 0x000fe20000000800 */
[----:B0-----:R-:W-:-:S01]  /*19c60*/  FFMA.FTZ R109, R2, R113, -R171 ;  /* 0x00000071026d7223 */ /* 0x001fc200000108ab */
[----:B------:R-:W-:Y:S01]  /*19c70*/  FSEL R113, R34, -INF , P3 ;  /* 0xff80000022717808 */ /* 0x000fe20001800000 */
[----:B------:R-:W-:-:S01]  /*19c80*/  FFMA.FTZ R85, R2, R85, -R171 ;  /* 0x0000005502557223 */ /* 0x000fc200000108ab */
[----:B------:R-:W-:Y:S01]  /*19c90*/  FMNMX.FTZ R26, R73, R26, !PT ;  /* 0x0000001a491a7209 */ /* 0x000fe20007810000 */
[----:B------:R-:W-:-:S01]  /*19ca0*/  FFMA.FTZ R133, R2, R133, -R171 ;  /* 0x0000008502857223 */ /* 0x000fc200000108ab */
[C-C-:B------:R-:W-:Y:S01]  /*19cb0*/  FFMA.FTZ R135, R2.reuse, R135, -R171.reuse ;  /* 0x0000008702877223 */ /* 0x140fe200000108ab */
[----:B------:R-:W-:-:S01]  /*19cc0*/  FFMA.FTZ R34, R2, R137, -R171 ;  /* 0x0000008902227223 */ /* 0x000fc200000108ab */
[----:B------:R-:W-:Y:S01]  /*19cd0*/  FMNMX.FTZ R26, R83, R26, !PT ;  /* 0x0000001a531a7209 */ /* 0x000fe20007810000 */
[----:B------:R-:W-:Y:S01]  /*19ce0*/  MUFU.EX2 R6, R6 ;  /* 0x0000000600067308 */ /* 0x000fe20000000800 */
[----:B------:R-:W-:-:S01]  /*19cf0*/  FFMA.FTZ R139, R2, R139, -R171 ;  /* 0x0000008b028b7223 */ /* 0x000fc200000108ab */
[C-C-:B------:R-:W-:Y:S01]  /*19d00*/  FFMA.FTZ R123, R2.reuse, R149, -R171.reuse ;  /* 0x00000095027b7223 */ /* 0x140fe200000108ab */
[----:B------:R-:W-:Y:S01]  /*19d10*/  FMNMX.FTZ R26, R57, R26, !PT ;  /* 0x0000001a391a7209 */ /* 0x000fe20007810000 */
[C-C-:B------:R-:W-:Y:S01]  /*19d20*/  FFMA.FTZ R42, R2.reuse, R151, -R171.reuse ;  /* 0x00000097022a7223 */ /* 0x140fe200000108ab */
[----:B------:R-:W-:-:S01]  /*19d30*/  FFMA.FTZ R46, R2, R159, -R171 ;  /* 0x0000009f022e7223 */ /* 0x000fc200000108ab */
[C-C-:B------:R-:W-:Y:S01]  /*19d40*/  FFMA.FTZ R129, R2.reuse, R161, -R171.reuse ;  /* 0x000000a102817223 */ /* 0x140fe200000108ab */
[----:B------:R-:W-:Y:S01]  /*19d50*/  FMNMX.FTZ R28, R87, R26, !PT ;  /* 0x0000001a571c7209 */ /* 0x000fe20007810000 */
[----:B------:R-:W0:Y:S01]  /*19d60*/  MUFU.EX2 R89, R89 ;  /* 0x0000005900597308 */ /* 0x000e220000000800 */
[----:B------:R-:W-:-:S01]  /*19d70*/  FFMA.FTZ R48, R2, R163, -R171 ;  /* 0x000000a302307223 */ /* 0x000fc200000108ab */
[----:B------:R-:W-:Y:S01]  /*19d80*/  FFMA.FTZ R131, R2, R167, -R171 ;  /* 0x000000a702837223 */ /* 0x000fe200000108ab */
[----:B------:R-:W-:-:S04]  /*19d90*/  FMNMX.FTZ R28, R61, R28, !PT ;  /* 0x0000001c3d1c7209 */ /* 0x000fc80007810000 */
[----:B------:R-:W-:Y:S01]  /*19da0*/  FMNMX.FTZ R28, R59, R28, !PT ;  /* 0x0000001c3b1c7209 */ /* 0x000fe20007810000 */
[----:B------:R1:W-:Y:S03]  /*19db0*/  MUFU.EX2 R26, R5 ;  /* 0x00000005001a7308 */ /* 0x0003e60000000800 */
[----:B------:R-:W-:-:S04]  /*19dc0*/  FMNMX.FTZ R28, R65, R28, !PT ;  /* 0x0000001c411c7209 */ /* 0x000fc80007810000 */
[----:B------:R-:W-:Y:S01]  /*19dd0*/  FMNMX.FTZ R30, R63, R28, !PT ;  /* 0x0000001c3f1e7209 */ /* 0x000fe20007810000 */
[----:B------:R-:W-:Y:S01]  /*19de0*/  MUFU.EX2 R10, R10 ;  /* 0x0000000a000a7308 */ /* 0x000fe20000000800 */
[----:B-1----:R-:W-:-:S01]  /*19df0*/  FFMA.FTZ R5, R2, R77, -R171 ;  /* 0x0000004d02057223 */ /* 0x002fc200000108ab */
[C-C-:B------:R-:W-:Y:S01]  /*19e00*/  FFMA.FTZ R77, R2.reuse, R127, -R171.reuse ;  /* 0x0000007f024d7223 */ /* 0x140fe200000108ab */
[----:B------:R-:W-:Y:S01]  /*19e10*/  FMNMX.FTZ R30, R69, R30, !PT ;  /* 0x0000001e451e7209 */ /* 0x000fe20007810000 */
[----:B------:R-:W-:Y:S01]  /*19e20*/  FFMA.FTZ R127, R2, R157, -R171 ;  /* 0x0000009d027f7223 */ /* 0x000fe200000108ab */
[----:B0-----:R-:W-:Y:S02]  /*19e30*/  F2FP.SATFINITE.E4M3.F32.PACK_AB_MERGE_C R216, R89, R6, RZ ;  /* 0x0000000659d8723e */ /* 0x001fe400048070ff */
[----:B------:R-:W-:Y:S01]  /*19e40*/  FMNMX.FTZ R30, R67, R30, !PT ;  /* 0x0000001e431e7209 */ /* 0x000fe20007810000 */
[----:B------:R0:W-:Y:S01]  /*19e50*/  MUFU.EX2 R28, R115 ;  /* 0x00000073001c7308 */ /* 0x0001e20000000800 */
[----:B------:R-:W-:-:S02]  /*19e60*/  F2FP.SATFINITE.E4M3.F32.PACK_AB_MERGE_C R216, R37, R8, R216 ;  /* 0x0000000825d8723e */ /* 0x000fc400048070d8 */
[----:B------:R-:W-:-:S04]  /*19e70*/  FMNMX.FTZ R30, R41, R30, !PT ;  /* 0x0000001e291e7209 */ /* 0x000fc80007810000 */
[----:B------:R-:W-:Y:S01]  /*19e80*/  FMNMX.FTZ R32, R71, R30, !PT ;  /* 0x0000001e47207209 */ /* 0x000fe20007810000 */
[----:B------:R-:W-:Y:S01]  /*19e90*/  MUFU.EX2 R93, R93 ;  /* 0x0000005d005d7308 */ /* 0x000fe20000000800 */
[----:B0-----:R-:W-:Y:S01]  /*19ea0*/  FSEL R115, R38, -INF , P5 ;  /* 0xff80000026737808 */ /* 0x001fe20002800000 */
[----:B------:R-:W-:Y:S01]  /*19eb0*/  FFMA.FTZ R38, R2, R143, -R171 ;  /* 0x0000008f02267223 */ /* 0x000fe200000108ab */
[----:B------:R-:W-:-:S04]  /*19ec0*/  FMNMX.FTZ R32, R45, R32, !PT ;  /* 0x000000202d207209 */ /* 0x000fc80007810000 */
[----:B------:R-:W-:Y:S01]  /*19ed0*/  FMNMX.FTZ R32, R43, R32, !PT ;  /* 0x000000202b207209 */ /* 0x000fe20007810000 */
[----:B------:R-:W-:Y:S03]  /*19ee0*/  MUFU.EX2 R30, R5 ;  /* 0x00000005001e7308 */ /* 0x000fe60000000800 */
[----:B------:R-:W-:-:S04]  /*19ef0*/  FMNMX.FTZ R32, R49, R32, !PT ;  /* 0x0000002031207209 */ /* 0x000fc80007810000 */
[----:B------:R-:W-:Y:S01]  /*19f00*/  FMNMX.FTZ R36, R47, R32, !PT ;  /* 0x000000202f247209 */ /* 0x000fe20007810000 */
[----:B------:R-:W-:Y:S03]  /*19f10*/  MUFU.EX2 R12, R12 ;  /* 0x0000000c000c7308 */ /* 0x000fe60000000800 */
[----:B------:R-:W-:-:S04]  /*19f20*/  FMNMX.FTZ R36, R53, R36, !PT ;  /* 0x0000002435247209 */ /* 0x000fc80007810000 */
[----:B------:R-:W-:Y:S01]  /*19f30*/  FMNMX.FTZ R36, R51, R36, !PT ;  /* 0x0000002433247209 */ /* 0x000fe20007810000 */
[----:B------:R-:W0:Y:S03]  /*19f40*/  MUFU.EX2 R97, R97 ;  /* 0x0000006100617308 */ /* 0x000e260000000800 */
[----:B------:R-:W-:-:S04]  /*19f50*/  FMNMX.FTZ R36, R25, R36, !PT ;  /* 0x0000002419247209 */ /* 0x000fc80007810000 */
[----:B------:R-:W-:Y:S01]  /*19f60*/  FMNMX.FTZ R40, R55, R36, !PT ;  /* 0x0000002437287209 */ /* 0x000fe20007810000 */
[----:B------:R1:W-:Y:S03]  /*19f70*/  MUFU.EX2 R14, R125 ;  /* 0x0000007d000e7308 */ /* 0x0003e60000000800 */
[----:B------:R-:W-:-:S04]  /*19f80*/  FMNMX.FTZ R40, R29, R40, !PT ;  /* 0x000000281d287209 */ /* 0x000fc80007810000 */
[----:B------:R-:W-:Y:S01]  /*19f90*/  FMNMX.FTZ R40, R27, R40, !PT ;  /* 0x000000281b287209 */ /* 0x000fe20007810000 */
[----:B------:R-:W-:Y:S01]  /*19fa0*/  MUFU.EX2 R101, R101 ;  /* 0x0000006500657308 */ /* 0x000fe20000000800 */
[----:B0-----:R-:W-:Y:S01]  /*19fb0*/  F2FP.SATFINITE.E4M3.F32.PACK_AB_MERGE_C R218, R97, R12, RZ ;  /* 0x0000000c61da723e */ /* 0x001fe200048070ff */
[----:B-1----:R-:W-:Y:S01]  /*19fc0*/  FFMA.FTZ R125, R2, R153, -R171 ;  /* 0x00000099027d7223 */ /* 0x002fe200000108ab */
[----:B------:R-:W-:Y:S02]  /*19fd0*/  FMNMX.FTZ R40, R33, R40, !PT ;  /* 0x0000002821287209 */ /* 0x000fe40007810000 */
[----:B------:R-:W-:Y:S02]  /*19fe0*/  F2FP.SATFINITE.E4M3.F32.PACK_AB_MERGE_C R218, R93, R10, R218 ;  /* 0x0000000a5dda723e */ /* 0x000fe400048070da */
        /* <DEDUP_REMOVED lines=9> */
[C-C-:B-1----:R-:W-:Y:S01]  /*1a080*/  FFMA.FTZ R121, R2.reuse, R145, -R171.reuse ;  /* 0x0000009102797223 */ /* 0x142fe200000108ab */
[----:B------:R-:W-:-:S01]  /*1a090*/  FFMA.FTZ R40, R2, R147, -R171 ;  /* 0x0000009302287223 */ /* 0x000fc200000108ab */
[----:B------:R-:W0:Y:S01]  /*1a0a0*/  SHFL.BFLY PT, R44, R5, 0x2, 0x1f ;  /* 0x0c401f00052c7f89 */ /* 0x000e2200000e0000 */
[----:B------:R-:W-:-:S03]  /*1a0b0*/  F2FP.SATFINITE.E4M3.F32.PACK_AB_MERGE_C R212, R101, R14, R212 ;  /* 0x0000000e65d4723e */ /* 0x000fc600048070d4 */
[----:B------:R-:W1:Y:S08]  /*1a0c0*/  MUFU.EX2 R81, R81 ;  /* 0x0000005100517308 */ /* 0x000e700000000800 */
[----:B------:R-:W-:Y:S08]  /*1a0d0*/  MUFU.EX2 R109, R109 ;  /* 0x0000006d006d7308 */ /* 0x000ff00000000800 */
[----:B------:R-:W2:Y:S01]  /*1a0e0*/  MUFU.EX2 R77, R77 ;  /* 0x0000004d004d7308 */ /* 0x000ea20000000800 */
[----:B-1----:R-:W-:-:S02]  /*1a0f0*/  F2FP.SATFINITE.E4M3.F32.PACK_AB_MERGE_C R214, R81, R26, RZ ;  /* 0x0000001a51d6723e */ /* 0x002fc400048070ff */
[----:B0-----:R-:W-:Y:S01]  /*1a100*/  FMNMX.FTZ R50, R5, R44, !PT ;  /* 0x0000002c05327209 */ /* 0x001fe20007810000 */
[----:B------:R-:W-:-:S01]  /*1a110*/  FFMA.FTZ R44, R2, R155, -R171 ;  /* 0x0000009b022c7223 */ /* 0x000fc200000108ab */
[----:B------:R-:W-:-:S03]  /*1a120*/  F2FP.SATFINITE.E4M3.F32.PACK_AB_MERGE_C R214, R107, R24, R214 ;  /* 0x000000186bd6723e */ /* 0x000fc600048070d6 */
[----:B------:R-:W-:Y:S01]  /*1a130*/  MUFU.EX2 R32, R111 ;  /* 0x0000006f00207308 */ /* 0x000fe20000000800 */
[----:B------:R-:W0:Y:S07]  /*1a140*/  SHFL.BFLY PT, R5, R50, 0x1, 0x1f ;  /* 0x0c201f0032057f89 */ /* 0x000e2e00000e0000 */
[----:B------:R-:W-:Y:S01]  /*1a150*/  MUFU.EX2 R85, R85 ;  /* 0x0000005500557308 */ /* 0x000fe20000000800 */
[----:B--2---:R-:W-:-:S04]  /*1a160*/  F2FP.SATFINITE.E4M3.F32.PACK_AB_MERGE_C R200, R77, R30, RZ ;  /* 0x0000001e4dc8723e */ /* 0x004fc800048070ff */
[----:B------:R-:W-:-:S03]  /*1a170*/  F2FP.SATFINITE.E4M3.F32.PACK_AB_MERGE_C R200, R109, R28, R200 ;  /* 0x0000001c6dc8723e */ /* 0x000fc600048070c8 */
[----:B------:R1:W-:Y:S08]  /*1a180*/  MUFU.EX2 R36, R133 ;  /* 0x0000008500247308 */ /* 0x0003f00000000800 */
[----:B------:R-:W-:Y:S01]  /*1a190*/  MUFU.EX2 R111, R135 ;  /* 0x00000087006f7308 */ /* 0x000fe20000000800 */
[----:B0-----:R-:W-:Y:S01]  /*1a1a0*/  FMNMX.FTZ R5, R50, R5, !PT ;  /* 0x0000000532057209 */ /* 0x001fe20007810000 */
[C-C-:B------:R-:W-:Y:S01]  /*1a1b0*/  FFMA.FTZ R50, R2.reuse, R165, -R171.reuse ;  /* 0x000000a502327223 */ /* 0x140fe200000108ab */
[----:B-1----:R-:W-:-:S02]  /*1a1c0*/  FFMA.FTZ R133, R2, R169, -R171 ;  /* 0x000000a902857223 */ /* 0x002fc400000108ab */
[----:B------:R-:W-:Y:S01]  /*1a1d0*/  FSETP.NEU.FTZ.AND P1, PT, R5, -INF , PT ;  /* 0xff8000000500780b */ /* 0x000fe20003f3d000 */
[----:B------:R-:W-:-:S02]  /*1a1e0*/  FFMA.FTZ R56, R2, R5, -8 ;  /* 0xc100000002387423 */ /* 0x000fc40000010005 */
[----:B------:R-:W-:Y:S03]  /*1a1f0*/  MUFU.EX2 R34, R34 ;  /* 0x0000002200227308 */ /* 0x000fe60000000800 */
[----:B------:R-:W-:Y:S02]  /*1a200*/  FSEL R56, R56, RZ, P1 ;  /* 0x000000ff38387208 */ /* 0x000fe40000800000 */
[----:B------:R-:W-:-:S03]  /*1a210*/  ISETP.GE.AND P1, PT, R141, 0xa1, PT ;  /* 0x000000a18d00780c */ /* 0x000fc60003f26270 */
[C-C-:B------:R-:W-:Y:S01]  /*1a220*/  FFMA.FTZ R3, R2.reuse, R3, -R56.reuse ;  /* 0x0000000302037223 */ /* 0x140fe20000010838 */
[----:B------:R-:W-:-:S01]  /*1a230*/  FFMA.FTZ R52, R2, R91, -R56 ;  /* 0x0000005b02347223 */ /* 0x000fc20000010838 */
[C-C-:B------:R-:W-:Y:S01]  /*1a240*/  FFMA.FTZ R60, R2.reuse, R7, -R56.reuse ;  /* 0x00000007023c7223 */ /* 0x140fe20000010838 */
[----:B------:R-:W-:-:S01]  /*1a250*/  FFMA.FTZ R91, R2, R95, -R56 ;  /* 0x0000005f025b7223 */ /* 0x000fc20000010838 */
[C-C-:B------:R-:W-:Y:S01]  /*1a260*/  FFMA.FTZ R7, R2.reuse, R9, -R56.reuse ;  /* 0x0000000902077223 */ /* 0x140fe20000010838 */
[----:B------:R-:W-:-:S01]  /*1a270*/  FFMA.FTZ R54, R2, R99, -R56 ;  /* 0x0000006302367223 */ /* 0x000fc20000010838 */
[----:B------:R-:W-:Y:S01]  /*1a280*/  MUFU.EX2 R3, R3 ;  /* 0x0000000300037308 */ /* 0x000fe20000000800 */
[----:B------:R-:W-:-:S01]  /*1a290*/  FFMA.FTZ R64, R2, R11, -R56 ;  /* 0x0000000b02407223 */ /* 0x000fc20000010838 */
[C-C-:B------:R-:W-:Y:S01]  /*1a2a0*/  FFMA.FTZ R66, R2.reuse, R59, -R56.reuse ;  /* 0x0000003b02427223 */ /* 0x140fe20000010838 */
[----:B------:R-:W-:-:S01]  /*1a2b0*/  FFMA.FTZ R9, R2, R15, -R56 ;  /* 0x0000000f02097223 */ /* 0x000fc20000010838 */
[C-C-:B------:R-:W-:Y:S01]  /*1a2c0*/  FFMA.FTZ R59, R2.reuse, R41, -R56.reuse ;  /* 0x00000029023b7223 */ /* 0x140fe20000010838 */
[----:B------:R-:W-:-:S01]  /*1a2d0*/  FFMA.FTZ R15, R2, R61, -R56 ;  /* 0x0000003d020f7223 */ /* 0x000fc20000010838 */
[----:B------:R-:W-:Y:S01]  /*1a2e0*/  FADD.FTZ R41, R8, R37 ;  /* 0x0000002508297221 */ /* 0x000fe20000010000 */
[----:B------:R-:W-:-:S01]  /*1a2f0*/  FFMA.FTZ R95, R2, R103, -R56 ;  /* 0x00000067025f7223 */ /* 0x000fc20000010838 */
[----:B------:R-:W0:Y:S01]  /*1a300*/  MUFU.EX2 R52, R52 ;  /* 0x0000003400347308 */ /* 0x000e220000000800 */
[----:B------:R-:W-:-:S01]  /*1a310*/  FFMA.FTZ R58, R2, R75, -R56 ;  /* 0x0000004b023a7223 */ /* 0x000fc20000010838 */
[----:B------:R-:W-:Y:S01]  /*1a320*/  FADD.FTZ R78, R6, R41 ;  /* 0x00000029064e7221 */ /* 0x000fe20000010000 */
[----:B------:R-:W-:-:S02]  /*1a330*/  VIADD R41, R0, 0x33440 ;  /* 0x0003344000297836 */ /* 0x000fc40000000000 */
[C-C-:B------:R-:W-:Y:S01]  /*1a340*/  FFMA.FTZ R0, R2.reuse, R45, -R56.reuse ;  /* 0x0000002d02007223 */ /* 0x140fe20000010838 */
[----:B------:R-:W-:-:S01]  /*1a350*/  FFMA.FTZ R70, R2, R21, -R56 ;  /* 0x0000001502467223 */ /* 0x000fc20000010838 */
[----:B------:R-:W-:Y:S01]  /*1a360*/  FADD.FTZ R45, R89, R78 ;  /* 0x0000004e592d7221 */ /* 0x000fe20000010000 */
[----:B------:R-:W-:-:S01]  /*1a370*/  FFMA.FTZ R75, R2, R79, -R56 ;  /* 0x0000004f024b7223 */ /* 0x000fc20000010838 */
[----:B------:R-:W1:Y:S01]  /*1a380*/  MUFU.EX2 R60, R60 ;  /* 0x0000003c003c7308 */ /* 0x000e620000000800 */
[----:B------:R-:W-:-:S01]  /*1a390*/  FFMA.FTZ R11, R2, R73, -R56 ;  /* 0x00000049020b7223 */ /* 0x000fc20000010838 */
[----:B------:R-:W-:Y:S01]  /*1a3a0*/  FADD.FTZ R78, R10, R45 ;  /* 0x0000002d0a4e7221 */ /* 0x000fe20000010000 */
[----:B------:R-:W-:Y:S01]  /*1a3b0*/  PRMT R41, R82, 0x654, R41 ;  /* 0x0000065452297816 */ /* 0x000fe20000000029 */
[C-C-:B------:R-:W-:Y:S01]  /*1a3c0*/  FFMA.FTZ R62, R2.reuse, R83, -R56.reuse ;  /* 0x00000053023e7223 */ /* 0x140fe20000010838 */
[----:B------:R-:W-:-:S01]  /*1a3d0*/  FFMA.FTZ R43, R2, R43, -R56 ;  /* 0x0000002b022b7223 */ /* 0x000fc20000010838 */
[----:B------:R-:W-:Y:S01]  /*1a3e0*/  FFMA.FTZ R57, R2, R57, -R56 ;  /* 0x0000003902397223 */ /* 0x000fe20000010838 */
[----:B------:R2:W-:Y:S01]  /*1a3f0*/  SYNCS.ARRIVE.TRANS64.RED.A1T0 RZ, [R41+URZ], RZ ;  /* 0x000000ff29ff79a7 */ /* 0x0005e2000810043f */
[----:B------:R-:W3:Y:S01]  /*1a400*/  MUFU.EX2 R91, R91 ;  /* 0x0000005b005b7308 */ /* 0x000ee20000000800 */
[----:B0-----:R-:W-:-:S01]  /*1a410*/  FADD.FTZ R61, R3, R52 ;  /* 0x00000034033d7221 */ /* 0x001fc20000010000 */
[C-C-:B------:R-:W-:Y:S01]  /*1a420*/  FFMA.FTZ R87, R2.reuse, R87, -R56.reuse ;  /* 0x0000005702577223 */ /* 0x140fe20000010838 */
[----:B------:R-:W-:-:S01]  /*1a430*/  FFMA.FTZ R47, R2, R47, -R56 ;  /* 0x0000002f022f7223 */ /* 0x000fc20000010838 */
[C-C-:B------:R-:W-:Y:S01]  /*1a440*/  FFMA.FTZ R65, R2.reuse, R65, -R56.reuse ;  /* 0x0000004102417223 */ /* 0x140fe20000010838 */
[----:B------:R-:W-:-:S01]  /*1a450*/  FFMA.FTZ R63, R2, R63, -R56 ;  /* 0x0000003f023f7223 */ /* 0x000fc20000010838 */
[C-C-:B------:R-:W-:Y:S01]  /*1a460*/  FFMA.FTZ R21, R2.reuse, R69, -R56.reuse ;  /* 0x0000004502157223 */ /* 0x140fe20000010838 */
[----:B------:R-:W-:-:S01]  /*1a470*/  FFMA.FTZ R68, R2, R67, -R56 ;  /* 0x0000004302447223 */ /* 0x000fc20000010838 */
[----:B------:R-:W0:Y:S01]  /*1a480*/  MUFU.EX2 R7, R7 ;  /* 0x0000000700077308 */ /* 0x000e220000000800 */
[----:B-1----:R-:W-:-:S01]  /*1a490*/  FADD.FTZ R80, R60, R61 ;  /* 0x0000003d3c507221 */ /* 0x002fc20000010000 */
[----:B------:R-:W-:Y:S01]  /*1a4a0*/  FADD.FTZ R61, R93, R78 ;  /* 0x0000004e5d3d7221 */ /* 0x000fe20000010000 */
[----:B------:R-:W-:-:S01]  /*1a4b0*/  FFMA.FTZ R71, R2, R71, -R56 ;  /* 0x0000004702477223 */ /* 0x000fc20000010838 */
[--C-:B------:R-:W-:Y:S01]  /*1a4c0*/  FFMA.FTZ R49, R2, R49, -R56.reuse ;  /* 0x0000003102317223 */ /* 0x100fe20000010838 */
[----:B------:R-:W-:Y:S01]  /*1a4d0*/  F2FP.SATFINITE.E4M3.F32.PACK_AB_MERGE_C R202, R111, R36, RZ ;  /* 0x000000246fca723e */ /* 0x000fe200048070ff */
[----:B------:R-:W-:Y:S01]  /*1a4e0*/  FADD.FTZ R78, R12, R61 ;  /* 0x0000003d0c4e7221 */ /* 0x000fe20000010000 */
[----:B------:R-:W-:-:S01]  /*1a4f0*/  FFMA.FTZ R53, R2, R53, -R56 ;  /* 0x0000003502357223 */ /* 0x000fc20000010838 */
[----:B------:R-:W1:Y:S01]  /*1a500*/  MUFU.EX2 R54, R54 ;  /* 0x0000003600367308 */ /* 0x000e620000000800 */
[----:B---3--:R-:W-:-:S01]  /*1a510*/  FADD.FTZ R80, R91, R80 ;  /* 0x000000505b507221 */ /* 0x008fc20000010000 */
[C-C-:B------:R-:W-:Y:S01]  /*1a520*/  FFMA.FTZ R27, R2.reuse, R27, -R56.reuse ;  /* 0x0000001b021b7223 */ /* 0x140fe20000010838 */
[----:B------:R-:W-:-:S01]  /*1a530*/  FFMA.FTZ R51, R2, R51, -R56 ;  /* 0x0000003302337223 */ /* 0x000fc20000010838 */
[C-C-:B------:R-:W-:Y:S01]  /*1a540*/  FFMA.FTZ R55, R2.reuse, R55, -R56.reuse ;  /* 0x0000003702377223 */ /* 0x140fe20000010838 */
[----:B------:R-:W-:-:S01]  /*1a550*/  FFMA.FTZ R29, R2, R29, -R56 ;  /* 0x0000001d021d7223 */ /* 0x000fc20000010838 */
[C-C-:B------:R-:W-:Y:S01]  /*1a560*/  FFMA.FTZ R31, R2.reuse, R31, -R56.reuse ;  /* 0x0000001f021f7223 */ /* 0x140fe20000010838 */
[----:B------:R-:W-:-:S01]  /*1a570*/  FFMA.FTZ R33, R2, R33, -R56 ;  /* 0x0000002102217223 */ /* 0x000fc20000010838 */
[----:B------:R-:W3:Y:S01]  /*1a580*/  MUFU.EX2 R64, R64 ;  /* 0x0000004000407308 */ /* 0x000ee20000000800 */
[----:B0-----:R-:W-:-:S01]  /*1a590*/  FADD.FTZ R45, R7, R80 ;  /* 0x00000050072d7221 */ /* 0x001fc20000010000 */
[C-C-:B------:R-:W-:Y:S01]  /*1a5a0*/  FFMA.FTZ R113, R2.reuse, R113, -R56.reuse ;  /* 0x0000007102717223 */ /* 0x140fe20000010838 */
[----:B------:R-:W-:Y:S01]  /*1a5b0*/  F2FP.SATFINITE.E4M3.F32.PACK_AB_MERGE_C R217, R91, R60, RZ ;  /* 0x0000003c5bd9723e */ /* 0x000fe200048070ff */
[C-C-:B------:R-:W-:Y:S01]  /*1a5c0*/  FFMA.FTZ R35, R2.reuse, R35, -R56.reuse ;  /* 0x0000002302237223 */ /* 0x140fe20000010838 */
[----:B------:R-:W-:-:S01]  /*1a5d0*/  FFMA.FTZ R115, R2, R115, -R56 ;  /* 0x0000007302737223 */ /* 0x000fc20000010838 */
[----:B------:R-:W-:Y:S01]  /*1a5e0*/  F2FP.SATFINITE.E4M3.F32.PACK_AB_MERGE_C R202, R85, R32, R202 ;  /* 0x0000002055ca723e */ /* 0x000fe200048070ca */
[----:B------:R-:W-:Y:S01]  /*1a5f0*/  IMAD.MOV.U32 R99, RZ, RZ, R119 ;  /* 0x000000ffff637224 */ /* 0x000fe200078e0077 */
[----:B------:R-:W0:Y:S01]  /*1a600*/  MUFU.EX2 R95, R95 ;  /* 0x0000005f005f7308 */ /* 0x000e220000000800 */
[----:B-1----:R-:W-:-:S01]  /*1a610*/  FADD.FTZ R45, R54, R45 ;  /* 0x0000002d362d7221 */ /* 0x002fc20000010000 */
[----:B------:R-:W-:Y:S01]  /*1a620*/  F2FP.SATFINITE.E4M3.F32.PACK_AB_MERGE_C R217, R52, R3, R217 ;  /* 0x0000000334d9723e */ /* 0x000fe200048070d9 */
[--C-:B------:R-:W-:Y:S01]  /*1a630*/  IMAD.MOV.U32 R91, RZ, RZ, R119.reuse ;  /* 0x000000ffff5b7224 */ /* 0x100fe200078e0077 */
[-C--:B------:R-:W-:Y:S01]  /*1a640*/  MOV R103, R119.reuse ;  /* 0x0000007700677202 */ /* 0x080fe20000000f00 */
[--C-:B------:R-:W-:Y:S01]  /*1a650*/  IMAD.MOV.U32 R89, RZ, RZ, R119.reuse ;  /* 0x000000ffff597224 */ /* 0x100fe200078e0077 */
[----:B------:R-:W-:Y:S01]  /*1a660*/  MOV R93, R119 ;  /* 0x00000077005d7202 */ /* 0x000fe20000000f00 */
[----:B------:R-:W-:Y:S01]  /*1a670*/  IMAD.MOV.U32 R79, RZ, RZ, R119 ;  /* 0x000000ffff4f7224 */ /* 0x000fe200078e0077 */
[----:B------:R-:W1:Y:S01]  /*1a680*/  MUFU.EX2 R9, R9 ;  /* 0x0000000900097308 */ /* 0x000e620000000800 */
[----:B---3--:R-:W-:-:S01]  /*1a690*/  FADD.FTZ R80, R64, R45 ;  /* 0x0000002d40507221 */ /* 0x008fc20000010000 */
[----:B------:R-:W-:Y:S01]  /*1a6a0*/  FADD.FTZ R45, R97, R78 ;  /* 0x0000004e612d7221 */ /* 0x000fe20000010000 */
[--C-:B------:R-:W-:Y:S01]  /*1a6b0*/  IMAD.MOV.U32 R97, RZ, RZ, R119.reuse ;  /* 0x000000ffff617224 */ /* 0x100fe200078e0077 */
[----:B------:R-:W-:Y:S01]  /*1a6c0*/  MOV R83, R119 ;  /* 0x0000007700537202 */ /* 0x000fe20000000f00 */
[----:B------:R-:W-:-:S02]  /*1a6d0*/  IMAD.MOV.U32 R69, RZ, RZ, R119 ;  /* 0x000000ffff457224 */ /* 0x000fc400078e0077 */
[----:B------:R-:W-:Y:S01]  /*1a6e0*/  FADD.FTZ R78, R14, R45 ;  /* 0x0000002d0e4e7221 */ /* 0x000fe20000010000 */
[----:B------:R-:W-:Y:S01]  /*1a6f0*/  MOV R73, R119 ;  /* 0x0000007700497202 */ /* 0x000fe20000000f00 */
[----:B------:R-:W3:Y:S01]  /*1a700*/  MUFU.EX2 R58, R58 ;  /* 0x0000003a003a7308 */ /* 0x000ee20000000800 */
[----:B0-----:R-:W-:-:S01]  /*1a710*/  FADD.FTZ R80, R95, R80 ;  /* 0x000000505f507221 */ /* 0x001fc20000010000 */
[----:B------:R-:W-:Y:S01]  /*1a720*/  F2FP.SATFINITE.E4M3.F32.PACK_AB_MERGE_C R219, R95, R64, RZ ;  /* 0x000000405fdb723e */ /* 0x000fe200048070ff */
[--C-:B------:R-:W-:Y:S02]  /*1a730*/  IMAD.MOV.U32 R95, RZ, RZ, R119.reuse ;  /* 0x000000ffff5f7224 */ /* 0x100fe400078e0077 */
[----:B------:R-:W-:Y:S01]  /*1a740*/  IMAD.MOV.U32 R67, RZ, RZ, R119 ;  /* 0x000000ffff437224 */ /* 0x000fe200078e0077 */
[----:B------:R-:W-:Y:S01]  /*1a750*/  F2FP.SATFINITE.E4M3.F32.PACK_AB_MERGE_C R219, R54, R7, R219 ;  /* 0x0000000736db723e */ /* 0x000fe200048070db */
[----:B------:R-:W-:Y:S01]  /*1a760*/  IMAD.MOV.U32 R64, RZ, RZ, R119 ;  /* 0x000000ffff407224 */ /* 0x000fe200078e0077 */
[----:B------:R-:W0:Y:S01]  /*1a770*/  MUFU.EX2 R70, R70 ;  /* 0x0000004600467308 */ /* 0x000e220000000800 */
[----:B-1----:R-:W-:-:S01]  /*1a780*/  FADD.FTZ R45, R9, R80 ;  /* 0x00000050092d7221 */ /* 0x002fc20000010000 */
[----:B------:R-:W-:-:S02]  /*1a790*/  IMAD.MOV.U32 R61, RZ, RZ, R119 ;  /* 0x000000ffff3d7224 */ /* 0x000fc400078e0077 */
[--C-:B------:R-:W-:Y:S02]  /*1a7a0*/  IMAD.MOV.U32 R60, RZ, RZ, R119.reuse ;  /* 0x000000ffff3c7224 */ /* 0x100fe400078e0077 */
[----:B------:R-:W-:Y:S02]  /*1a7b0*/  IMAD.MOV.U32 R54, RZ, RZ, R119 ;  /* 0x000000ffff367224 */ /* 0x000fe400078e0077 */
[----:B------:R-:W1:Y:S01]  /*1a7c0*/  MUFU.EX2 R75, R75 ;  /* 0x0000004b004b7308 */ /* 0x000e620000000800 */
[----:B---3--:R-:W-:-:S01]  /*1a7d0*/  FADD.FTZ R45, R58, R45 ;  /* 0x0000002d3a2d7221 */ /* 0x008fc20000010000 */
[----:B------:R-:W-:-:S06]  /*1a7e0*/  IMAD.MOV.U32 R52, RZ, RZ, R119 ;  /* 0x000000ffff347224 */ /* 0x000fcc00078e0077 */
[----:B------:R-:W3:Y:S01]  /*1a7f0*/  MUFU.EX2 R11, R11 ;  /* 0x0000000b000b7308 */ /* 0x000ee20000000800 */
[----:B0-----:R-:W-:-:S07]  /*1a800*/  FADD.FTZ R82, R70, R45 ;  /* 0x0000002d46527221 */ /* 0x001fce0000010000 */
[----:B--2---:R0:W-:Y:S01]  /*1a810*/  MUFU.EX2 R41, R43 ;  /* 0x0000002b00297308 */ /* 0x0041e20000000800 */
[----:B-1----:R-:W-:-:S01]  /*1a820*/  FADD.FTZ R82, R75, R82 ;  /* 0x000000524b527221 */ /* 0x002fc20000010000 */
[----:B------:R-:W-:Y:S01]  /*1a830*/  F2FP.SATFINITE.E4M3.F32.PACK_AB_MERGE_C R70, R75, R70, RZ ;  /* 0x000000464b46723e */ /* 0x000fe200048070ff */
[----:B------:R-:W-:-:S03]  /*1a840*/  IMAD.MOV.U32 R75, RZ, RZ, R119 ;  /* 0x000000ffff4b7224 */ /* 0x000fc600078e0077 */
[----:B------:R-:W-:Y:S01]  /*1a850*/  F2FP.SATFINITE.E4M3.F32.PACK_AB_MERGE_C R213, R58, R9, R70 ;  /* 0x000000093ad5723e */ /* 0x000fe20004807046 */
[----:B------:R-:W-:Y:S01]  /*1a860*/  IMAD.MOV.U32 R70, RZ, RZ, R119 ;  /* 0x000000ffff467224 */ /* 0x000fe200078e0077 */
[----:B------:R-:W1:Y:S01]  /*1a870*/  MUFU.EX2 R62, R62 ;  /* 0x0000003e003e7308 */ /* 0x000e620000000800 */
[----:B0-----:R-:W-:-:S01]  /*1a880*/  FFMA.FTZ R43, R2, R25, -R56 ;  /* 0x00000019022b7223 */ /* 0x001fc20000010838 */
[----:B------:R-:W-:Y:S01]  /*1a890*/  FADD.FTZ R25, R101, R78 ;  /* 0x0000004e65197221 */ /* 0x000fe20000010000 */
[----:B------:R-:W-:-:S01]  /*1a8a0*/  FFMA.FTZ R56, R2, R117, -R56 ;  /* 0x0000007502387223 */ /* 0x000fc20000010838 */
[----:B------:R-:W-:Y:S01]  /*1a8b0*/  IMAD.MOV.U32 R117, RZ, RZ, R119 ;  /* 0x000000ffff757224 */ /* 0x000fe200078e0077 */
[----:B------:R-:W-:Y:S01]  /*1a8c0*/  MOV R58, R119 ;  /* 0x00000077003a7202 */ /* 0x000fe20000000f00 */
[----:B------:R-:W-:Y:S01]  /*1a8d0*/  FADD.FTZ R80, R20, R25 ;  /* 0x0000001914507221 */ /* 0x000fe20000010000 */
[----:B------:R-:W-:Y:S01]  /*1a8e0*/  IMAD.MOV.U32 R101, RZ, RZ, R119 ;  /* 0x000000ffff657224 */ /* 0x000fe200078e0077 */
[----:B------:R-:W0:Y:S02]  /*1a8f0*/  MUFU.EX2 R57, R57 ;  /* 0x0000003900397308 */ /* 0x000e240000000800 */
[----:B------:R-:W-:-:S01]  /*1a900*/  FADD.FTZ R45, R105, R80 ;  /* 0x00000050692d7221 */ /* 0x000fc20000010000 */
[----:B------:R-:W-:-:S03]  /*1a910*/  IMAD.MOV.U32 R105, RZ, RZ, R119 ;  /* 0x000000ffff697224 */ /* 0x000fc600078e0077 */
[----:B------:R-:W-:Y:S01]  /*1a920*/  FADD.FTZ R80, R24, R45 ;  /* 0x0000002d18507221 */ /* 0x000fe20000010000 */
[----:B---3--:R-:W-:-:S01]  /*1a930*/  FADD.FTZ R45, R11, R82 ;  /* 0x000000520b2d7221 */ /* 0x008fc20000010000 */
[----:B------:R2:W3:Y:S01]  /*1a940*/  MUFU.EX2 R72, R87 ;  /* 0x0000005700487308 */ /* 0x0004e20000000800 */
[----:B------:R-:W-:Y:S02]  /*1a950*/  IMAD.MOV.U32 R24, RZ, RZ, R119 ;  /* 0x000000ffff187224 */ /* 0x000fe400078e0077 */
[----:B-1----:R-:W-:-:S05]  /*1a960*/  FADD.FTZ R82, R62, R45 ;  /* 0x0000002d3e527221 */ /* 0x002fca0000010000 */
[----:B------:R-:W1:Y:S01]  /*1a970*/  MUFU.EX2 R15, R15 ;  /* 0x0000000f000f7308 */ /* 0x000e620000000800 */
[----:B0-----:R-:W-:-:S01]  /*1a980*/  FADD.FTZ R45, R57, R82 ;  /* 0x00000052392d7221 */ /* 0x001fc20000010000 */
[----:B--2---:R-:W-:-:S06]  /*1a990*/  IMAD.MOV.U32 R87, RZ, RZ, R119 ;  /* 0x000000ffff577224 */ /* 0x004fcc00078e0077 */
[----:B------:R0:W-:Y:S01]  /*1a9a0*/  MUFU.EX2 R78, R47 ;  /* 0x0000002f004e7308 */ /* 0x0001e20000000800 */
[----:B---3--:R-:W-:-:S01]  /*1a9b0*/  FADD.FTZ R6, R72, R45 ;  /* 0x0000002d48067221 */ /* 0x008fc20000010000 */
[----:B------:R-:W-:Y:S01]  /*1a9c0*/  F2FP.SATFINITE.E4M3.F32.PACK_AB_MERGE_C R57, R72, R57, RZ ;  /* 0x000000394839723e */ /* 0x000fe200048070ff */
[----:B------:R-:W-:-:S03]  /*1a9d0*/  IMAD.MOV.U32 R72, RZ, RZ, R119 ;  /* 0x000000ffff487224 */ /* 0x000fc600078e0077 */
[----:B------:R-:W-:Y:S01]  /*1a9e0*/  F2FP.SATFINITE.E4M3.F32.PACK_AB_MERGE_C R215, R62, R11, R57 ;  /* 0x0000000b3ed7723e */ /* 0x000fe20004807039 */
[----:B------:R-:W-:Y:S01]  /*1a9f0*/  IMAD.MOV.U32 R62, RZ, RZ, R119 ;  /* 0x000000ffff3e7224 */ /* 0x000fe200078e0077 */
[----:B------:R-:W2:Y:S01]  /*1aa00*/  MUFU.EX2 R66, R66 ;  /* 0x0000004200427308 */ /* 0x000ea20000000800 */
[----:B0-----:R-:W-:-:S01]  /*1aa10*/  FADD.FTZ R47, R107, R80 ;  /* 0x000000506b2f7221 */ /* 0x001fc20000010000 */
[----:B-1----:R-:W-:Y:S01]  /*1aa20*/  FADD.FTZ R45, R15, R6 ;  /* 0x000000060f2d7221 */ /* 0x002fe20000010000 */
[----:B------:R-:W-:Y:S02]  /*1aa30*/  IMAD.MOV.U32 R107, RZ, RZ, R119 ;  /* 0x000000ffff6b7224 */ /* 0x000fe400078e0077 */
[----:B------:R-:W-:Y:S01]  /*1aa40*/  FADD.FTZ R84, R26, R47 ;  /* 0x0000002f1a547221 */ /* 0x000fe20000010000 */
[----:B------:R-:W-:Y:S02]  /*1aa50*/  IMAD.MOV.U32 R57, RZ, RZ, R119 ;  /* 0x000000ffff397224 */ /* 0x000fe400078e0077 */
[----:B------:R-:W0:Y:S01]  /*1aa60*/  MUFU.EX2 R65, R65 ;  /* 0x0000004100417308 */ /* 0x000e220000000800 */
[----:B------:R-:W-:-:S01]  /*1aa70*/  FADD.FTZ R47, R81, R84 ;  /* 0x00000054512f7221 */ /* 0x000fc20000010000 */
[----:B------:R-:W-:-:S02]  /*1aa80*/  IMAD.MOV.U32 R84, RZ, RZ, R119 ;  /* 0x000000ffff547224 */ /* 0x000fc400078e0077 */
[----:B------:R-:W-:Y:S02]  /*1aa90*/  IMAD.MOV.U32 R81, RZ, RZ, R119 ;  /* 0x000000ffff517224 */ /* 0x000fe400078e0077 */
[----:B------:R-:W-:Y:S01]  /*1aaa0*/  FADD.FTZ R82, R28, R47 ;  /* 0x0000002f1c527221 */ /* 0x000fe20000010000 */
[----:B------:R-:W-:Y:S01]  /*1aab0*/  MOV R28, R119 ;  /* 0x00000077001c7202 */ /* 0x000fe20000000f00 */
[----:B------:R1:W3:Y:S02]  /*1aac0*/  MUFU.EX2 R74, R63 ;  /* 0x0000003f004a7308 */ /* 0x0002e40000000800 */
[----:B------:R-:W-:-:S01]  /*1aad0*/  FADD.FTZ R47, R109, R82 ;  /* 0x000000526d2f7221 */ /* 0x000fc20000010000 */
[----:B--2---:R-:W-:Y:S01]  /*1aae0*/  FADD.FTZ R12, R66, R45 ;  /* 0x0000002d420c7221 */ /* 0x004fe20000010000 */
[----:B------:R-:W-:Y:S02]  /*1aaf0*/  IMAD.MOV.U32 R109, RZ, RZ, R119 ;  /* 0x000000ffff6d7224 */ /* 0x000fe400078e0077 */
[----:B------:R-:W-:Y:S01]  /*1ab00*/  FADD.FTZ R20, R30, R47 ;  /* 0x0000002f1e147221 */ /* 0x000fe20000010000 */
[----:B------:R-:W-:Y:S01]  /*1ab10*/  IMAD.MOV.U32 R82, RZ, RZ, R119 ;  /* 0x000000ffff527224 */ /* 0x000fe200078e0077 */
[----:B------:R-:W2:Y:S01]  /*1ab20*/  MUFU.EX2 R21, R21 ;  /* 0x0000001500157308 */ /* 0x000ea20000000800 */
[----:B0-----:R-:W-:-:S01]  /*1ab30*/  FADD.FTZ R45, R65, R12 ;  /* 0x0000000c412d7221 */ /* 0x001fc20000010000 */
[----:B------:R-:W-:Y:S01]  /*1ab40*/  FADD.FTZ R77, R77, R20 ;  /* 0x000000144d4d7221 */ /* 0x000fe20000010000 */
[----:B-1----:R-:W-:Y:S01]  /*1ab50*/  MOV R63, R119 ;  /* 0x00000077003f7202 */ /* 0x002fe20000000f00 */
[----:B------:R-:W-:-:S02]  /*1ab60*/  IMAD.MOV.U32 R30, RZ, RZ, R119 ;  /* 0x000000ffff1e7224 */ /* 0x000fc400078e0077 */
[----:B------:R-:W-:-:S01]  /*1ab70*/  FADD.FTZ R20, R32, R77 ;  /* 0x0000004d20147221 */ /* 0x000fc20000010000 */
[----:B------:R-:W-:Y:S01]  /*1ab80*/  IMAD.MOV.U32 R77, RZ, RZ, R119 ;  /* 0x000000ffff4d7224 */ /* 0x000fe200078e0077 */
[----:B------:R-:W0:Y:S01]  /*1ab90*/  MUFU.EX2 R68, R68 ;  /* 0x0000004400447308 */ /* 0x000e220000000800 */
[----:B---3--:R-:W-:-:S01]  /*1aba0*/  FADD.FTZ R12, R74, R45 ;  /* 0x0000002d4a0c7221 */ /* 0x008fc20000010000 */
[----:B------:R-:W-:Y:S01]  /*1abb0*/  FADD.FTZ R47, R85, R20 ;  /* 0x00000014552f7221 */ /* 0x000fe20000010000 */
[----:B------:R-:W-:Y:S01]  /*1abc0*/  F2FP.SATFINITE.E4M3.F32.PACK_AB_MERGE_C R65, R74, R65, RZ ;  /* 0x000000414a41723e */ /* 0x000fe200048070ff */
[----:B------:R-:W-:Y:S02]  /*1abd0*/  IMAD.MOV.U32 R85, RZ, RZ, R119 ;  /* 0x000000ffff557224 */ /* 0x000fe400078e0077 */
[----:B------:R-:W-:-:S01]  /*1abe0*/  FADD.FTZ R26, R36, R47 ;  /* 0x0000002f241a7221 */ /* 0x000fc20000010000 */
[----:B------:R-:W-:Y:S01]  /*1abf0*/  F2FP.SATFINITE.E4M3.F32.PACK_AB_MERGE_C R201, R66, R15, R65 ;  /* 0x0000000f42c9723e */ /* 0x000fe20004807041 */
[----:B------:R-:W1:Y:S01]  /*1ac00*/  MUFU.EX2 R59, R59 ;  /* 0x0000003b003b7308 */ /* 0x000e620000000800 */
[----:B--2---:R-:W-:-:S01]  /*1ac10*/  FADD.FTZ R45, R21, R12 ;  /* 0x0000000c152d7221 */ /* 0x004fc20000010000 */
[----:B------:R-:W-:Y:S01]  /*1ac20*/  FADD.FTZ R111, R111, R26 ;  /* 0x0000001a6f6f7221 */ /* 0x000fe20000010000 */
[----:B------:R-:W-:-:S02]  /*1ac30*/  IMAD.MOV.U32 R74, RZ, RZ, R119 ;  /* 0x000000ffff4a7224 */ /* 0x000fc400078e0077 */
[----:B------:R-:W-:Y:S02]  /*1ac40*/  IMAD.MOV.U32 R66, RZ, RZ, R119 ;  /* 0x000000ffff427224 */ /* 0x000fe400078e0077 */
[----:B------:R-:W-:-:S01]  /*1ac50*/  FADD.FTZ R8, R34, R111 ;  /* 0x0000006f22087221 */ /* 0x000fc20000010000 */
[----:B------:R-:W-:Y:S01]  /*1ac60*/  IMAD.MOV.U32 R111, RZ, RZ, R119 ;  /* 0x000000ffff6f7224 */ /* 0x000fe200078e0077 */
[----:B------:R2:W3:Y:S01]  /*1ac70*/  MUFU.EX2 R76, R71 ;  /* 0x00000047004c7308 */ /* 0x0004e20000000800 */
[----:B0-----:R-:W-:-:S01]  /*1ac80*/  FADD.FTZ R20, R68, R45 ;  /* 0x0000002d44147221 */ /* 0x001fc20000010000 */
[--C-:B------:R-:W-:Y:S02]  /*1ac90*/  IMAD.MOV.U32 R65, RZ, RZ, R119.reuse ;  /* 0x000000ffff417224 */ /* 0x100fe400078e0077 */
[--C-:B------:R-:W-:Y:S02]  /*1aca0*/  IMAD.MOV.U32 R47, RZ, RZ, R119.reuse ;  /* 0x000000ffff2f7224 */ /* 0x100fe400078e0077 */
[----:B------:R-:W-:-:S02]  /*1acb0*/  IMAD.MOV.U32 R45, RZ, RZ, R119 ;  /* 0x000000ffff2d7224 */ /* 0x000fc400078e0077 */
[----:B------:R-:W0:Y:S01]  /*1acc0*/  MUFU.EX2 R0, R0 ;  /* 0x0000000000007308 */ /* 0x000e220000000800 */
[----:B-1----:R-:W-:-:S01]  /*1acd0*/  FADD.FTZ R37, R59, R20 ;  /* 0x000000143b257221 */ /* 0x002fc20000010000 */
[--C-:B--2---:R-:W-:Y:S02]  /*1ace0*/  IMAD.MOV.U32 R71, RZ, RZ, R119.reuse ;  /* 0x000000ffff477224 */ /* 0x104fe400078e0077 */
[--C-:B------:R-:W-:Y:S02]  /*1acf0*/  IMAD.MOV.U32 R36, RZ, RZ, R119.reuse ;  /* 0x000000ffff247224 */ /* 0x100fe400078e0077 */
[----:B------:R-:W-:Y:S02]  /*1ad00*/  IMAD.MOV.U32 R32, RZ, RZ, R119 ;  /* 0x000000ffff207224 */ /* 0x000fe400078e0077 */
[----:B------:R-:W-:Y:S01]  /*1ad10*/  MUFU.EX2 R39, R139 ;  /* 0x0000008b00277308 */ /* 0x000fe20000000800 */
[----:B---3--:R-:W-:-:S01]  /*1ad20*/  FADD.FTZ R37, R76, R37 ;  /* 0x000000254c257221 */ /* 0x008fc20000010000 */
[----:B------:R-:W-:Y:S01]  /*1ad30*/  F2FP.SATFINITE.E4M3.F32.PACK_AB_MERGE_C R59, R76, R59, RZ ;  /* 0x0000003b4c3b723e */ /* 0x000fe200048070ff */
[----:B------:R-:W-:-:S02]  /*1ad40*/  IMAD.MOV.U32 R76, RZ, RZ, R119 ;  /* 0x000000ffff4c7224 */ /* 0x000fc400078e0077 */
[----:B------:R-:W-:Y:S01]  /*1ad50*/  IMAD.MOV.U32 R26, RZ, RZ, R119 ;  /* 0x000000ffff1a7224 */ /* 0x000fe200078e0077 */
[----:B------:R-:W-:Y:S01]  /*1ad60*/  F2FP.SATFINITE.E4M3.F32.PACK_AB_MERGE_C R203, R68, R21, R59 ;  /* 0x0000001544cb723e */ /* 0x000fe2000480703b */
[----:B------:R-:W-:Y:S01]  /*1ad70*/  IMAD.MOV.U32 R59, RZ, RZ, R119 ;  /* 0x000000ffff3b7224 */ /* 0x000fe200078e0077 */
[----:B------:R-:W-:Y:S01]  /*1ad80*/  MUFU.EX2 R38, R38 ;  /* 0x0000002600267308 */ /* 0x000fe20000000800 */
[----:B0-----:R-:W-:-:S01]  /*1ad90*/  FADD.FTZ R10, R0, R37 ;  /* 0x00000025000a7221 */ /* 0x001fc20000010000 */
[----:B------:R-:W-:Y:S01]  /*1ada0*/  MOV R68, R119 ;  /* 0x0000007700447202 */ /* 0x000fe20000000f00 */
[----:B------:R-:W-:Y:S02]  /*1adb0*/  IMAD.MOV.U32 R37, RZ, RZ, R119 ;  /* 0x000000ffff257224 */ /* 0x000fe400078e0077 */
[----:B------:R-:W-:-:S03]  /*1adc0*/  FADD.FTZ R10, R41, R10 ;  /* 0x0000000a290a7221 */ /* 0x000fc60000010000 */
[----:B------:R-:W-:Y:S08]  /*1add0*/  MUFU.EX2 R49, R49 ;  /* 0x0000003100317308 */ /* 0x000ff00000000800 */
[----:B------:R-:W0:Y:S08]  /*1ade0*/  MUFU.EX2 R121, R121 ;  /* 0x0000007900797308 */ /* 0x000e300000000800 */
[----:B------:R-:W1:Y:S08]  /*1adf0*/  MUFU.EX2 R40, R40 ;  /* 0x0000002800287308 */ /* 0x000e700000000800 */
[----:B------:R2:W3:Y:S01]  /*1ae00*/  MUFU.EX2 R25, R53 ;  /* 0x0000003500197308 */ /* 0x0004e20000000800 */
[----:B0-----:R-:W-:-:S04]  /*1ae10*/  F2FP.SATFINITE.E4M3.F32.PACK_AB_MERGE_C R204, R121, R38, RZ ;  /* 0x0000002679cc723e */ /* 0x001fc800048070ff */
[----:B------:R-:W-:Y:S01]  /*1ae20*/  F2FP.SATFINITE.E4M3.F32.PACK_AB_MERGE_C R204, R39, R34, R204 ;  /* 0x0000002227cc723e */ /* 0x000fe200048070cc */
[----:B------:R-:W-:Y:S02]  /*1ae30*/  IMAD.MOV.U32 R34, RZ, RZ, R119 ;  /* 0x000000ffff227224 */ /* 0x000fe400078e0077 */
[----:B------:R0:W-:Y:S01]  /*1ae40*/  MUFU.EX2 R12, R27 ;  /* 0x0000001b000c7308 */ /* 0x0001e20000000800 */
[----:B--2---:R-:W-:-:S07]  /*1ae50*/  MOV R53, R119 ;  /* 0x0000007700357202 */ /* 0x004fce0000000f00 */
[----:B------:R-:W-:Y:S01]  /*1ae60*/  MUFU.EX2 R123, R123 ;  /* 0x0000007b007b7308 */ /* 0x000fe20000000800 */
[----:B0-----:R-:W-:-:S01]  /*1ae70*/  FADD.FTZ R27, R39, R8 ;  /* 0x00000008271b7221 */ /* 0x001fc20000010000 */
[----:B------:R-:W-:-:S03]  /*1ae80*/  IMAD.MOV.U32 R39, RZ, RZ, R119 ;  /* 0x000000ffff277224 */ /* 0x000fc600078e0077 */
[----:B------:R-:W-:Y:S01]  /*1ae90*/  FADD.FTZ R14, R38, R27 ;  /* 0x0000001b260e7221 */ /* 0x000fe20000010000 */
[----:B------:R-:W-:-:S01]  /*1aea0*/  FADD.FTZ R27, R49, R10 ;  /* 0x0000000a311b7221 */ /* 0x000fc20000010000 */
[----:B------:R-:W-:Y:S01]  /*1aeb0*/  F2FP.SATFINITE.E4M3.F32.PACK_AB_MERGE_C R49, R78, R49, RZ ;  /* 0x000000314e31723e */ /* 0x000fe200048070ff */
[----:B------:R0:W2:Y:S01]  /*1aec0*/  MUFU.EX2 R80, R51 ;  /* 0x0000003300507308 */ /* 0x0000a20000000800 */
[----:B------:R-:W-:-:S01]  /*1aed0*/  FADD.FTZ R121, R121, R14 ;  /* 0x0000000e79797221 */ /* 0x000fc20000010000 */
[----:B------:R-:W-:Y:S01]  /*1aee0*/  FADD.FTZ R78, R78, R27 ;  /* 0x0000001b4e4e7221 */ /* 0x000fe20000010000 */
[----:B------:R-:W-:Y:S01]  /*1aef0*/  F2FP.SATFINITE.E4M3.F32.PACK_AB_MERGE_C R205, R41, R0, R49 ;  /* 0x0000000029cd723e */ /* 0x000fe20004807031 */
[----:B------:R-:W-:Y:S02]  /*1af00*/  IMAD.MOV.U32 R49, RZ, RZ, R119 ;  /* 0x000000ffff317224 */ /* 0x000fe400078e0077 */
[----:B-1----:R-:W-:-:S01]  /*1af10*/  FADD.FTZ R10, R40, R121 ;  /* 0x00000079280a7221 */ /* 0x002fc20000010000 */
[----:B---3--:R-:W-:Y:S01]  /*1af20*/  FADD.FTZ R27, R25, R78 ;  /* 0x0000004e191b7221 */ /* 0x008fe20000010000 */
[-C--:B------:R-:W-:Y:S01]  /*1af30*/  MOV R78, R119.reuse ;  /* 0x00000077004e7202 */ /* 0x080fe20000000f00 */
[----:B------:R-:W-:Y:S01]  /*1af40*/  MUFU.EX2 R42, R42 ;  /* 0x0000002a002a7308 */ /* 0x000fe20000000800 */
[--C-:B0-----:R-:W-:Y:S01]  /*1af50*/  IMAD.MOV.U32 R51, RZ, RZ, R119.reuse ;  /* 0x000000ffff337224 */ /* 0x101fe200078e0077 */
[----:B------:R-:W-:Y:S01]  /*1af60*/  MOV R38, R119 ;  /* 0x0000007700267202 */ /* 0x000fe20000000f00 */
[----:B------:R-:W-:-:S05]  /*1af70*/  IMAD.MOV.U32 R41, RZ, RZ, R119 ;  /* 0x000000ffff297224 */ /* 0x000fca00078e0077 */
[----:B------:R-:W0:Y:S01]  /*1af80*/  MUFU.EX2 R125, R125 ;  /* 0x0000007d007d7308 */ /* 0x000e220000000800 */
[----:B--2---:R-:W-:-:S07]  /*1af90*/  FADD.FTZ R14, R80, R27 ;  /* 0x0000001b500e7221 */ /* 0x004fce0000010000 */
[----:B------:R-:W1:Y:S08]  /*1afa0*/  MUFU.EX2 R43, R43 ;  /* 0x0000002b002b7308 */ /* 0x000e700000000800 */
[----:B------:R2:W3:Y:S01]  /*1afb0*/  MUFU.EX2 R6, R55 ;  /* 0x0000003700067308 */ /* 0x0004e20000000800 */
[----:B0-----:R-:W-:-:S04]  /*1afc0*/  F2FP.SATFINITE.E4M3.F32.PACK_AB_MERGE_C R206, R125, R42, RZ ;  /* 0x0000002a7dce723e */ /* 0x001fc800048070ff */
[----:B------:R-:W-:Y:S01]  /*1afd0*/  F2FP.SATFINITE.E4M3.F32.PACK_AB_MERGE_C R206, R123, R40, R206 ;  /* 0x000000287bce723e */ /* 0x000fe200048070ce */
[----:B------:R-:W-:Y:S02]  /*1afe0*/  IMAD.MOV.U32 R40, RZ, RZ, R119 ;  /* 0x000000ffff287224 */ /* 0x000fe400078e0077 */
[----:B------:R-:W-:Y:S01]  /*1aff0*/  MUFU.EX2 R46, R46 ;  /* 0x0000002e002e7308 */ /* 0x000fe20000000800 */
[----:B-1----:R-:W-:-:S01]  /*1b000*/  FADD.FTZ R27, R43, R14 ;  /* 0x0000000e2b1b7221 */ /* 0x002fc20000010000 */
[----:B--2---:R-:W-:-:S06]  /*1b010*/  IMAD.MOV.U32 R55, RZ, RZ, R119 ;  /* 0x000000ffff377224 */ /* 0x004fcc00078e0077 */
[----:B------:R-:W0:Y:S01]  /*1b020*/  MUFU.EX2 R129, R129 ;  /* 0x0000008100817308 */ /* 0x000e220000000800 */
[C---:B---3--:R-:W-:Y:S01]  /*1b030*/  F2FP.SATFINITE.E4M3.F32.PACK_AB_MERGE_C R43, R6.reuse, R43, RZ ;  /* 0x0000002b062b723e */ /* 0x048fe200048070ff */
[----:B------:R-:W-:Y:S01]  /*1b040*/  FADD.FTZ R6, R6, R27 ;  /* 0x0000001b06067221 */ /* 0x000fe20000010000 */
[----:B------:R-:W-:Y:S02]  /*1b050*/  IMAD.MOV.U32 R27, RZ, RZ, R119 ;  /* 0x000000ffff1b7224 */ /* 0x000fe400078e0077 */
[----:B------:R-:W-:Y:S01]  /*1b060*/  F2FP.SATFINITE.E4M3.F32.PACK_AB_MERGE_C R207, R80, R25, R43 ;  /* 0x0000001950cf723e */ /* 0x000fe2000480702b */
[--C-:B------:R-:W-:Y:S01]  /*1b070*/  IMAD.MOV.U32 R80, RZ, RZ, R119.reuse ;  /* 0x000000ffff507224 */ /* 0x100fe200078e0077 */
[----:B------:R-:W-:Y:S01]  /*1b080*/  MOV R43, R119 ;  /* 0x00000077002b7202 */ /* 0x000fe20000000f00 */
[----:B------:R-:W-:Y:S01]  /*1b090*/  MUFU.EX2 R44, R44 ;  /* 0x0000002c002c7308 */ /* 0x000fe20000000800 */
[----:B------:R-:W-:-:S07]  /*1b0a0*/  IMAD.MOV.U32 R25, RZ, RZ, R119 ;  /* 0x000000ffff197224 */ /* 0x000fce00078e0077 */
[----:B------:R-:W1:Y:S01]  /*1b0b0*/  MUFU.EX2 R29, R29 ;  /* 0x0000001d001d7308 */ /* 0x000e620000000800 */
[----:B0-----:R-:W-:-:S07]  /*1b0c0*/  F2FP.SATFINITE.E4M3.F32.PACK_AB_MERGE_C R20, R129, R46, RZ ;  /* 0x0000002e8114723e */ /* 0x001fce00048070ff */
[----:B------:R-:W0:Y:S08]  /*1b0d0*/  MUFU.EX2 R127, R127 ;  /* 0x0000007f007f7308 */ /* 0x000e300000000800 */
[----:B------:R2:W-:Y:S01]  /*1b0e0*/  MUFU.EX2 R8, R31 ;  /* 0x0000001f00087308 */ /* 0x0005e20000000800 */
[----:B-1----:R-:W-:-:S04]  /*1b0f0*/  FADD.FTZ R3, R29, R6 ;  /* 0x000000061d037221 */ /* 0x002fc80000010000 */
[----:B------:R-:W-:-:S03]  /*1b100*/  FADD.FTZ R6, R12, R3 ;  /* 0x000000030c067221 */ /* 0x000fc60000010000 */
[----:B------:R-:W1:Y:S01]  /*1b110*/  MUFU.EX2 R33, R33 ;  /* 0x0000002100217308 */ /* 0x000e620000000800 */
[----:B--2---:R-:W-:-:S01]  /*1b120*/  FADD.FTZ R31, R123, R10 ;  /* 0x0000000a7b1f7221 */ /* 0x004fc20000010000 */
[----:B0-----:R-:W-:-:S03]  /*1b130*/  F2FP.SATFINITE.E4M3.F32.PACK_AB_MERGE_C R208, R127, R44, R20 ;  /* 0x0000002c7fd0723e */ /* 0x001fc60004807014 */
[----:B------:R-:W-:Y:S01]  /*1b140*/  FADD.FTZ R42, R42, R31 ;  /* 0x0000001f2a2a7221 */ /* 0x000fe20000010000 */
[----:B------:R-:W-:Y:S02]  /*1b150*/  IMAD.MOV.U32 R31, RZ, RZ, R119 ;  /* 0x000000ffff1f7224 */ /* 0x000fe400078e0077 */
[----:B------:R-:W-:Y:S01]  /*1b160*/  MUFU.EX2 R50, R50 ;  /* 0x0000003200327308 */ /* 0x000fe20000000800 */
[----:B------:R-:W-:-:S01]  /*1b170*/  FADD.FTZ R125, R125, R42 ;  /* 0x0000002a7d7d7221 */ /* 0x000fc20000010000 */
[----:B------:R-:W-:-:S03]  /*1b180*/  IMAD.MOV.U32 R42, RZ, RZ, R119 ;  /* 0x000000ffff2a7224 */ /* 0x000fc600078e0077 */
[----:B------:R-:W-:Y:S01]  /*1b190*/  FADD.FTZ R14, R44, R125 ;  /* 0x0000007d2c0e7221 */ /* 0x000fe20000010000 */
[----:B------:R-:W-:Y:S02]  /*1b1a0*/  IMAD.MOV.U32 R44, RZ, RZ, R119 ;  /* 0x000000ffff2c7224 */ /* 0x000fe400078e0077 */
[----:B------:R-:W0:Y:S01]  /*1b1b0*/  MUFU.EX2 R133, R133 ;  /* 0x0000008500857308 */ /* 0x000e220000000800 */
[----:B------:R-:W-:-:S01]  /*1b1c0*/  FADD.FTZ R127, R127, R14 ;  /* 0x0000000e7f7f7221 */ /* 0x000fc20000010000 */
[----:B-1----:R-:W-:Y:S01]  /*1b1d0*/  FADD.FTZ R3, R33, R6 ;  /* 0x0000000621037221 */ /* 0x002fe20000010000 */
[----:B------:R-:W-:Y:S02]  /*1b1e0*/  F2FP.SATFINITE.E4M3.F32.PACK_AB_MERGE_C R33, R8, R33, RZ ;  /* 0x000000210821723e */ /* 0x000fe400048070ff */
[----:B------:R-:W-:Y:S01]  /*1b1f0*/  FADD.FTZ R46, R46, R127 ;  /* 0x0000007f2e2e7221 */ /* 0x000fe20000010000 */
[----:B------:R-:W-:-:S01]  /*1b200*/  FADD.FTZ R8, R8, R3 ;  /* 0x0000000308087221 */ /* 0x000fc20000010000 */
[----:B------:R-:W-:Y:S01]  /*1b210*/  F2FP.SATFINITE.E4M3.F32.PACK_AB_MERGE_C R209, R12, R29, R33 ;  /* 0x0000001d0cd1723e */ /* 0x000fe20004807021 */
[----:B------:R-:W1:Y:S01]  /*1b220*/  MUFU.EX2 R48, R48 ;  /* 0x0000003000307308 */ /* 0x000e620000000800 */
[----:B------:R-:W-:-:S01]  /*1b230*/  FADD.FTZ R129, R129, R46 ;  /* 0x0000002e81817221 */ /* 0x000fc20000010000 */
[--C-:B------:R-:W-:Y:S01]  /*1b240*/  IMAD.MOV.U32 R46, RZ, RZ, R119.reuse ;  /* 0x000000ffff2e7224 */ /* 0x100fe200078e0077 */
[----:B------:R-:W-:Y:S01]  /*1b250*/  MOV R33, R119 ;  /* 0x0000007700217202 */ /* 0x000fe20000000f00 */
[----:B------:R-:W-:-:S04]  /*1b260*/  IMAD.MOV.U32 R29, RZ, RZ, R119 ;  /* 0x000000ffff1d7224 */ /* 0x000fc800078e0077 */
[----:B------:R-:W2:Y:S01]  /*1b270*/  MUFU.EX2 R113, R113 ;  /* 0x0000007100717308 */ /* 0x000ea20000000800 */
[----:B0-----:R-:W-:-:S07]  /*1b280*/  F2FP.SATFINITE.E4M3.F32.PACK_AB_MERGE_C R7, R133, R50, RZ ;  /* 0x000000328507723e */ /* 0x001fce00048070ff */
[----:B------:R-:W0:Y:S01]  /*1b290*/  MUFU.EX2 R131, R131 ;  /* 0x0000008300837308 */ /* 0x000e220000000800 */
[----:B-1----:R-:W-:-:S07]  /*1b2a0*/  FADD.FTZ R6, R48, R129 ;  /* 0x0000008130067221 */ /* 0x002fce0000010000 */
[----:B------:R1:W3:Y:S01]  /*1b2b0*/  MUFU.EX2 R10, R35 ;  /* 0x00000023000a7308 */ /* 0x0002e20000000800 */
[----:B--2---:R-:W-:-:S07]  /*1b2c0*/  FADD.FTZ R3, R113, R8 ;  /* 0x0000000871037221 */ /* 0x004fce0000010000 */
[----:B------:R-:W2:Y:S01]  /*1b2d0*/  MUFU.EX2 R115, R115 ;  /* 0x0000007300737308 */ /* 0x000ea20000000800 */
[C---:B0-----:R-:W-:Y:S01]  /*1b2e0*/  F2FP.SATFINITE.E4M3.F32.PACK_AB_MERGE_C R210, R131.reuse, R48, R7 ;  /* 0x0000003083d2723e */ /* 0x041fe20004807007 */
[----:B------:R-:W-:Y:S01]  /*1b2f0*/  FADD.FTZ R131, R131, R6 ;  /* 0x0000000683837221 */ /* 0x000fe20000010000 */
[----:B------:R-:W-:Y:S01]  /*1b300*/  MOV R48, R119 ;  /* 0x0000007700307202 */ /* 0x000fe20000000f00 */
[----:B-1----:R-:W-:Y:S02]  /*1b310*/  IMAD.MOV.U32 R35, RZ, RZ, R119 ;  /* 0x000000ffff237224 */ /* 0x002fe400078e0077 */
[----:B------:R-:W-:-:S02]  /*1b320*/  FADD.FTZ R50, R50, R131 ;  /* 0x0000008332327221 */ /* 0x000fc40000010000 */
[----:B------:R-:W0:Y:S01]  /*1b330*/  MUFU.EX2 R56, R56 ;  /* 0x0000003800387308 */ /* 0x000e220000000800 */
[----:B---3--:R-:W-:-:S01]  /*1b340*/  FADD.FTZ R0, R10, R3 ;  /* 0x000000030a007221 */ /* 0x008fc20000010000 */
[----:B------:R-:W-:Y:S01]  /*1b350*/  FADD.FTZ R12, R133, R50 ;  /* 0x00000032850c7221 */ /* 0x000fe20000010000 */
[----:B------:R-:W-:-:S02]  /*1b360*/  IMAD.MOV.U32 R50, RZ, RZ, R119 ;  /* 0x000000ffff327224 */ /* 0x000fc400078e0077 */
[----:B--2---:R-:W-:Y:S01]  /*1b370*/  FADD.FTZ R11, R115, R0 ;  /* 0x00000000730b7221 */ /* 0x004fe20000010000 */
[----:B0-----:R-:W-:-:S03]  /*1b380*/  F2FP.SATFINITE.E4M3.F32.PACK_AB_MERGE_C R3, R56, R115, RZ ;  /* 0x000000733803723e */ /* 0x001fc600048070ff */
[----:B------:R-:W-:Y:S01]  /*1b390*/  FADD.FTZ R11, R56, R11 ;  /* 0x0000000b380b7221 */ /* 0x000fe20000010000 */
[----:B------:R-:W-:Y:S01]  /*1b3a0*/  IMAD.MOV.U32 R115, RZ, RZ, R119 ;  /* 0x000000ffff737224 */ /* 0x000fe200078e0077 */
[----:B------:R-:W-:Y:S01]  /*1b3b0*/  F2FP.SATFINITE.E4M3.F32.PACK_AB_MERGE_C R211, R10, R113, R3 ;  /* 0x000000710ad3723e */ /* 0x000fe20004807003 */
[----:B------:R-:W-:Y:S01]  /*1b3c0*/  IMAD.MOV.U32 R56, RZ, RZ, R119 ;  /* 0x000000ffff387224 */ /* 0x000fe200078e0077 */
[----:B------:R-:W-:Y:S01]  /*1b3d0*/  MOV R113, R119 ;  /* 0x0000007700717202 */ /* 0x000fe20000000f00 */
[----:B------:R-:W-:Y:S06]  /*1b3e0*/  @!P1 BRA `(.L_x_588) ;  /* 0x0000003400e49947 */ /* 0x000fec0003800000 */
[----:B------:R0:W5:Y:S01]  /*1b3f0*/  LDL.LU R3, [R1+0x3c] ;  /* 0x00003c0001037983 */ /* 0x0001620000300800 */
[----:B------:R-:W-:Y:S01]  /*1b400*/  IADD3 R10, R148, -0x2, RZ ;  /* 0xfffffffe940a7810 */ /* 0x000fe20007ffe0ff */
[----:B------:R-:W-:Y:S01]  /*1b410*/  IMAD.MOV.U32 R9, RZ, RZ, R5 ;  /* 0x000000ffff097224 */ /* 0x000fe200078e0005 */
[----:B------:R-:W-:Y:S01]  /*1b420*/  CS2R R118, SRZ ;  /* 0x0000000000767805 */ /* 0x000fe2000001ff00 */
[----:B------:R-:W-:Y:S01]  /*1b430*/  IMAD.MOV.U32 R8, RZ, RZ, R4 ;  /* 0x000000ffff087224 */ /* 0x000fe200078e0004 */
[----:B------:R-:W-:Y:S01]  /*1b440*/  CS2R R116, SRZ ;  /* 0x0000000000747805 */ /* 0x000fe2000001ff00 */
[----:B------:R-:W-:Y:S01]  /*1b450*/  IMAD.MOV.U32 R0, RZ, RZ, R120 ;  /* 0x000000ffff007224 */ /* 0x000fe200078e0078 */
        /* <DEDUP_REMOVED lines=45> */
[----:B0-----:R-:W-:-:S07]  /*1b730*/  CS2R R24, SRZ ;  /* 0x0000000000187805 */ /* 0x001fce000001ff00 */
.L_x_600:
[----:B------:R-:W-:Y:S01]  /*1b740*/  ISETP.NE.AND P1, PT, R0, 0x1, PT ;  /* 0x000000010000780c */ /* 0x000fe20003f25270 */
[----:B------:R-:W-:Y:S05]  /*1b750*/  YIELD ;  /* 0x0000000000007946 */ /* 0x000fea0003800000 */
[----:B------:R-:W-:Y:S02]  /*1b760*/  SEL R4, RZ, 0x1, P1 ;  /* 0x00000001ff047807 */ /* 0x000fe40000800000 */
[----:B------:R-:W-:Y:S02]  /*1b770*/  ISETP.NE.AND P1, PT, R220, RZ, PT ;  /* 0x000000ffdc00720c */ /* 0x000fe40003f25270 */
[----:B-----5:R-:W-:-:S05]  /*1b780*/  LOP3.LUT R6, R3, R4, RZ, 0x3c, !PT ;  /* 0x0000000403067212 */ /* 0x020fca00078e3cff */
[----:B------:R0:W-:Y:S06]  /*1b790*/  STL [R1+0x3c], R6 ;  /* 0x00003c0601007387 */ /* 0x0001ec0000100800 */
[----:B------:R-:W-:Y:S05]  /*1b7a0*/  @P1 BRA `(.L_x_589) ;  /* 0x00000000003c1947 */ /* 0x000fea0003800000 */
[----:B------:R-:W-:Y:S05]  /*1b7b0*/  @!P0 BRA `(.L_x_590) ;  /* 0x0000000000048947 */ /* 0x000fea0003800000 */
[----:B------:R-:W-:Y:S01]  /*1b7c0*/  BPT.TRAP 0x1 ;  /* 0x000000040000795c */ /* 0x000fe20000300000 */
.L_x_590:
[----:B------:R-:W-:-:S05]  /*1b7d0*/  VIADD R4, R0, 0x1 ;  /* 0x0000000100047836 */ /* 0x000fca0000000000 */
[----:B------:R-:W-:-:S04]  /*1b7e0*/  ISETP.NE.AND P2, PT, R4, 0x2, PT ;  /* 0x000000020400780c */ /* 0x000fc80003f45270 */
[----:B------:R-:W-:Y:S02]  /*1b7f0*/  SEL R5, R4, RZ, P2 ;  /* 0x000000ff04057207 */ /* 0x000fe40001000000 */
[----:B------:R-:W-:Y:S02]  /*1b800*/  SHF.L.U32 R4, R6, 0x1f, RZ ;  /* 0x0000001f06047819 */ /* 0x000fe400000006ff */
[----:B------:R-:W-:-:S04]  /*1b810*/  LEA R5, R5, R18, 0x3 ;  /* 0x0000001205057211 */ /* 0x000fc800078e18ff */
[----:B------:R1:W2:Y:S01]  /*1b820*/  SYNCS.PHASECHK.TRANS64.TRYWAIT P2, [R5+URZ+0x33430], R4 ;  /* 0x03343004050075a7 */ /* 0x0002a2000804017f */
[----:B------:R-:W-:Y:S05]  /*1b830*/  @!P0 BRA `(.L_x_591) ;  /* 0x0000000000048947 */ /* 0x000fea0003800000 */
[----:B------:R-:W-:Y:S01]  /*1b840*/  BPT.TRAP 0x1 ;  /* 0x000000040000795c */ /* 0x000fe20000300000 */
.L_x_591:
[----:B------:R-:W-:Y:S04]  /*1b850*/  BSSY B0, `(.L_x_589) ;  /* 0x0000004000007945 */ /* 0x000fe80003800000 */
[----:B--2---:R-:W-:Y:S05]  /*1b860*/  @P2 BRA `(.L_x_592) ;  /* 0x0000000000082947 */ /* 0x004fea0003800000 */
[----:B------:R-:W2:Y:S02]  /*1b870*/  SYNCS.PHASECHK.TRANS64.TRYWAIT P2, [R5+URZ+0x33430], R4 ;  /* 0x03343004050075a7 */ /* 0x000ea4000804017f */
[----:B--2---:R-:W-:Y:S05]  /*1b880*/  @!P2 BRA `(.L_x_593) ;  /* 0x000001000044a947 */ /* 0x004fea0003800000 */
.L_x_592:
[----:B------:R-:W-:Y:S05]  /*1b890*/  BSYNC B0 ;  /* 0x0000000000007941 */ /* 0x000fea0003800000 */
.L_x_589:
[----:B-12---:R-:W1:Y:S01]  /*1b8a0*/  S2R R4, SR_TID.X ;  /* 0x0000000000047919 */ /* 0x006e620000002100 */
[----:B------:R-:W-:Y:S05]  /*1b8b0*/  WARPSYNC.ALL ;  /* 0x0000000000007948 */ /* 0x000fea0003800000 */
[----:B------:R-:W-:Y:S01]  /*1b8c0*/  IMAD.MOV.U32 R5, RZ, RZ, -0x7fffffe0 ;  /* 0x80000020ff057424 */ /* 0x000fe200078e00ff */
[----:B------:R-:W-:Y:S01]  /*1b8d0*/  UMOV UR20, UR28 ;  /* 0x0000001c00147c82 */ /* 0x000fe20008000000 */
[----:B------:R-:W-:Y:S01]  /*1b8e0*/  UMOV UR21, UR29 ;  /* 0x0000001d00157c82 */ /* 0x000fe20008000000 */
[----:B------:R-:W-:Y:S01]  /*1b8f0*/  IMAD.MOV.U32 R7, RZ, RZ, -0x7fffffe0 ;  /* 0x80000020ff077424 */ /* 0x000fe200078e00ff */
[----:B------:R-:W-:Y:S01]  /*1b900*/  UMOV UR24, UR28 ;  /* 0x0000001c00187c82 */ /* 0x000fe20008000000 */
[----:B------:R-:W-:Y:S01]  /*1b910*/  R2UR UR23, R5 ;  /* 0x00000000051772ca */ /* 0x000fe200000e0000 */
[----:B------:R-:W-:Y:S01]  /*1b920*/  UMOV UR25, UR29 ;  /* 0x0000001d00197c82 */ /* 0x000fe20008000000 */
[----:B------:R-:W-:Y:S01]  /*1b930*/  IMAD.MOV.U32 R15, RZ, RZ, -0x7fffffe0 ;  /* 0x80000020ff0f7424 */ /* 0x000fe200078e00ff */
[C---:B------:R-:W-:Y:S01]  /*1b940*/  R2UR UR27, R7.reuse ;  /* 0x00000000071b72ca */ /* 0x040fe200000e0000 */
[----:B------:R-:W-:Y:S01]  /*1b950*/  UMOV UR32, UR28 ;  /* 0x0000001c00207c82 */ /* 0x000fe20008000000 */
[----:B------:R-:W-:Y:S01]  /*1b960*/  R2UR UR35, R7 ;  /* 0x00000000072372ca */ /* 0x000fe200000e0000 */
[----:B------:R-:W-:Y:S01]  /*1b970*/  UMOV UR33, UR29 ;  /* 0x0000001d00217c82 */ /* 0x000fe20008000000 */
[C---:B------:R-:W-:Y:S01]  /*1b980*/  R2UR UR31, R15.reuse ;  /* 0x000000000f1f72ca */ /* 0x040fe200000e0000 */
[----:B------:R-:W-:Y:S01]  /*1b990*/  IMAD.MOV.U32 R21, RZ, RZ, -0x7fffffe0 ;  /* 0x80000020ff157424 */ /* 0x000fe200078e00ff */
[----:B------:R-:W-:Y:S01]  /*1b9a0*/  UMOV UR40, UR28 ;  /* 0x0000001c00287c82 */ /* 0x000fe20008000000 */
[----:B------:R-:W-:Y:S01]  /*1b9b0*/  UMOV UR41, UR29 ;  /* 0x0000001d00297c82 */ /* 0x000fe20008000000 */
[----:B------:R-:W-:Y:S01]  /*1b9c0*/  R2UR UR47, R15 ;  /* 0x000000000f2f72ca */ /* 0x000fe200000e0000 */
[----:B------:R-:W-:Y:S01]  /*1b9d0*/  IMAD.MOV.U32 R15, RZ, RZ, -0x7fffffe0 ;  /* 0x80000020ff0f7424 */ /* 0x000fe200078e00ff */
[----:B------:R-:W-:Y:S01]  /*1b9e0*/  R2UR UR43, R21 ;  /* 0x00000000152b72ca */ /* 0x000fe200000e0000 */
[----:B------:R-:W-:Y:S01]  /*1b9f0*/  IMAD.MOV.U32 R5, RZ, RZ, -0x7fffffe0 ;  /* 0x80000020ff057424 */ /* 0x000fe200078e00ff */
[----:B------:R-:W-:-:S02]  /*1ba00*/  MOV R7, 0x80000020 ;  /* 0x8000002000077802 */ /* 0x000fc40000000f00 */
[----:B-1----:R-:W-:Y:S01]  /*1ba10*/  SHF.R.U32.HI R14, RZ, 0x7, R4 ;  /* 0x00000007ff0e7819 */ /* 0x002fe20000011604 */
[----:B------:R-:W-:-:S04]  /*1ba20*/  VIADD R4, R0, 0x1 ;  /* 0x0000000100047836 */ /* 0x000fc80000000000 */
[----:B------:R-:W-:-:S05]  /*1ba30*/  VIADD R120, R14, 0x8 ;  /* 0x000000080e787836 */ /* 0x000fca0000000000 */
[----:B------:R1:W-:Y:S01]  /*1ba40*/  BAR.SYNC.DEFER_BLOCKING R120, 0x100 ;  /* 0x000400780000751d */ /* 0x0003e20000010000 */
[----:B------:R-:W-:-:S04]  /*1ba50*/  ISETP.NE.AND P2, PT, R4, 0x2, PT ;  /* 0x000000020400780c */ /* 0x000fc80003f45270 */
[----:B0-----:R-:W-:-:S05]  /*1ba60*/  SEL R6, R4, RZ, P2 ;  /* 0x000000ff04067207 */ /* 0x001fca0001000000 */
[----:B------:R-:W-:Y:S01]  /*1ba70*/  IMAD R4, R6, 0x780, R13 ;  /* 0x0000078006047824 */ /* 0x000fe200078e020d */
[----:B------:R0:W-:Y:S03]  /*1ba80*/  STL [R1+0x2c], R6 ;  /* 0x00002c0601007387 */ /* 0x0001e60000100800 */
[C---:B------:R-:W-:Y:S01]  /*1ba90*/  VIADD R20, R4.reuse, 0x200 ;  /* 0x0000020004147836 */ /* 0x040fe20000000000 */
[C---:B------:R-:W-:Y:S02]  /*1baa0*/  R2UR UR22, R4.reuse ;  /* 0x00000000041672ca */ /* 0x040fe400000e0000 */
[----:B------:R-:W-:Y:S02]  /*1bab0*/  IADD3 R14, R4, 0x100, RZ ;  /* 0x00000100040e7810 */ /* 0x000fe40007ffe0ff */
[----:B------:R-:W-:Y:S01]  /*1bac0*/  R2UR UR42, R20 ;  /* 0x00000000142a72ca */ /* 0x000fe200000e0000 */
[----:B0-----:R-:W-:Y:S01]  /*1bad0*/  VIADD R6, R4, 0x80 ;  /* 0x0000008004067836 */ /* 0x001fe20000000000 */
[----:B------:R-:W-:Y:S01]  /*1bae0*/  R2UR UR30, R14 ;  /* 0x000000000e1e72ca */ /* 0x000fe200000e0000 */
[----:B------:R-:W-:Y:S01]  /*1baf0*/  WARPGROUP.ARRIVE ;  /* 0x00000000000079c5 */ /* 0x000fe20000000000 */
[----:B------:R-:W-:-:S02]  /*1bb00*/  IADD3 R14, R4, 0x2, RZ ;  /* 0x00000002040e7810 */ /* 0x000fc40007ffe0ff */
[----:B------:R-:W-:Y:S01]  /*1bb10*/  R2UR UR26, R6 ;  /* 0x00000000061a72ca */ /* 0x000fe200000e0000 */
[----:B------:R-:W-:Y:S01]  /*1bb20*/  VIADD R6, R4, 0x180 ;  /* 0x0000018004067836 */ /* 0x000fe20000000000 */
[----:B------:R-:W-:Y:S01]  /*1bb30*/  R2UR UR46, R14 ;  /* 0x000000000e2e72ca */ /* 0x000fe200000e0000 */
[----:B------:R-:W-:Y:S01]  /*1bb40*/  QGMMA.64x32x32.F32.E4M3.E4M3 R184, gdesc[UR20], RZ, !UPT, gsb0 ;  /* 0x0060000014b879f3 */ /* 0x000fe2000c0008ff */
[----:B------:R-:W-:Y:S01]  /*1bb50*/  VIADD R14, R4, 0x82 ;  /* 0x00000082040e7836 */ /* 0x000fe20000000000 */
[----:B------:R-:W-:Y:S01]  /*1bb60*/  R2UR UR23, R15 ;  /* 0x000000000f1772ca */ /* 0x000fe200000e0000 */
[----:B------:R-:W-:Y:S01]  /*1bb70*/  UMOV UR20, UR44 ;  /* 0x0000002c00147c82 */ /* 0x000fe20008000000 */
[----:B------:R-:W-:Y:S01]  /*1bb80*/  R2UR UR34, R6 ;  /* 0x00000000062272ca */ /* 0x000fe200000e0000 */
[----:B------:R-:W-:Y:S01]  /*1bb90*/  UMOV UR21, UR45 ;  /* 0x0000002d00157c82 */ /* 0x000fe20008000000 */
[----:B------:R-:W-:Y:S01]  /*1bba0*/  R2UR UR22, R14 ;  /* 0x000000000e1672ca */ /* 0x000fe200000e0000 */
[----:B------:R-:W-:Y:S01]  /*1bbb0*/  VIADD R6, R4, 0x102 ;  /* 0x0000010204067836 */ /* 0x000fe20000000000 */
[----:B------:R-:W-:-:S02]  /*1bbc0*/  WARPGROUP.DEPBAR.LE gsb0, 0x0 ;  /* 0x00008000000079c5 */ /* 0x000fc40000010000 */
        /* <DEDUP_REMOVED lines=10> */
[----:B------:R-:W-:Y:S03]  /*1bc70*/  QGMMA.64x32x32.F32.E4M3.E4M3 R152, gdesc[UR28], RZ, !UPT, gsb0 ;  /* 0x006000001c9879f3 */ /* 0x000fe6000c0008ff */
        /* <DEDUP_REMOVED lines=10> */
[----:B-1----:R-:W-:-:S06]  /*1bd20*/  WARPGROUP.ARRIVE ;  /* 0x00000000000079c5 */ /* 0x002fcc0000000000 */
[----:B------:R-:W-:Y:S01]  /*1bd30*/  QGMMA.64x32x32.F32.E4M3.E4M3 R120, gdesc[UR40], RZ, !UPT, gsb0 ;  /* 0x00600000287879f3 */ /* 0x000fe2000c0008ff */
[----:B------:R-:W-:Y:S01]  /*1bd40*/  R2UR UR42, R6 ;  /* 0x00000000062a72ca */ /* 0x000fe200000e0000 */
[----:B------:R-:W-:Y:S01]  /*1bd50*/  UMOV UR40, UR44 ;  /* 0x0000002c00287c82 */ /* 0x000fe20008000000 */
[----:B------:R-:W-:Y:S01]  /*1bd60*/  R2UR UR43, R7 ;  /* 0x00000000072b72ca */ /* 0x000fe200000e0000 */
[----:B------:R-:W-:Y:S01]  /*1bd70*/  UMOV UR41, UR45 ;  /* 0x0000002d00297c82 */ /* 0x000fe20008000000 */
[----:B------:R-:W-:Y:S01]  /*1bd80*/  IMAD.MOV.U32 R7, RZ, RZ, -0x7fffffe0 ;  /* 0x80000020ff077424 */ /* 0x000fe200078e00ff */
[----:B------:R-:W-:-:S04]  /*1bd90*/  IADD3 R6, R4, 0x280, RZ ;  /* 0x0000028004067810 */ /* 0x000fc80007ffe0ff */
[----:B------:R-:W-:Y:S01]  /*1bda0*/  R2UR UR6, R6 ;  /* 0x00000000060672ca */ /* 0x000fe200000e0000 */
[----:B------:R-:W-:Y:S01]  /*1bdb0*/  VIADD R6, R4, 0x300 ;  /* 0x0000030004067836 */ /* 0x000fe20000000000 */
[----:B------:R-:W-:Y:S01]  /*1bdc0*/  R2UR UR7, R7 ;  /* 0x00000000070772ca */ /* 0x000fe200000e0000 */
        /* <DEDUP_REMOVED lines=149> */
[C---:B------:R-:W-:Y:S02]  /*1c720*/  VIADD R6, R4.reuse, 0x682 ;  /* 0x0000068204067836 */ /* 0x040fe40000000000 */
[----:B------:R-:W-:Y:S02]  /*1c730*/  IMAD.MOV.U32 R7, RZ, RZ, -0x7fffffe0 ;  /* 0x80000020ff077424 */ /* 0x000fe400078e00ff */
[----:B------:R-:W-:Y:S01]  /*1c740*/  VIADD R4, R4, 0x702 ;  /* 0x0000070204047836 */ /* 0x000fe20000000000 */
[----:B------:R-:W-:-:S02]  /*1c750*/  WARPGROUP.DEPBAR.LE gsb0, 0x0 ;  /* 0x00008000000079c5 */ /* 0x000fc40000010000 */
        /* <DEDUP_REMOVED lines=29> */
[----:B------:R-:W-:Y:S05]  /*1c930*/  @P1 BRA `(.L_x_594) ;  /* 0x0000000000281947 */ /* 0x000fea0003800000 */
[----:B------:R-:W-:Y:S05]  /*1c940*/  @!P0 BRA `(.L_x_595) ;  /* 0x0000000000048947 */ /* 0x000fea0003800000 */
[----:B------:R-:W-:Y:S01]  /*1c950*/  BPT.TRAP 0x1 ;  /* 0x000000040000795c */ /* 0x000fe20000300000 */
.L_x_595:
[----:B------:R-:W-:Y:S02]  /*1c960*/  SHF.L.U32 R3, R3, 0x1f, RZ ;  /* 0x0000001f03037819 */ /* 0x000fe400000006ff */
[----:B------:R-:W-:-:S04]  /*1c970*/  LEA R4, R0, R18, 0x3 ;  /* 0x0000001200047211 */ /* 0x000fc800078e18ff */
[----:B------:R0:W1:Y:S01]  /*1c980*/  SYNCS.PHASECHK.TRANS64.TRYWAIT P1, [R4+URZ+0x33450], R3 ;  /* 0x03345003040075a7 */ /* 0x000062000802017f */
[----:B------:R-:W-:Y:S05]  /*1c990*/  @!P0 BRA `(.L_x_596) ;  /* 0x0000000000048947 */ /* 0x000fea0003800000 */
[----:B------:R-:W-:Y:S01]  /*1c9a0*/  BPT.TRAP 0x1 ;  /* 0x000000040000795c */ /* 0x000fe20000300000 */
.L_x_596:
[----:B-1----:R-:W-:Y:S05]  /*1c9b0*/  @P1 BRA `(.L_x_594) ;  /* 0x0000000000081947 */ /* 0x002fea0003800000 */
[----:B------:R-:W1:Y:S02]  /*1c9c0*/  SYNCS.PHASECHK.TRANS64.TRYWAIT P1, [R4+URZ+0x33450], R3 ;  /* 0x03345003040075a7 */ /* 0x000e64000802017f */
[----:B-1----:R-:W-:Y:S05]  /*1c9d0*/  @!P1 BRA `(.L_x_597) ;  /* 0x000000f000049947 */ /* 0x002fea0003800000 */
.L_x_594:
[----:B01----:R-:W-:Y:S01]  /*1c9e0*/  VIADD R3, R18, 0x200 ;  /* 0x0000020012037836 */ /* 0x003fe20000000000 */
[----:B------:R-:W-:Y:S05]  /*1c9f0*/  WARPSYNC.ALL ;  /* 0x0000000000007948 */ /* 0x000fea0003800000 */
[----:B------:R-:W-:Y:S01]  /*1ca00*/  SHF.R.U32.HI R3, RZ, 0x4, R3 ;  /* 0x00000004ff037819 */ /* 0x000fe20000011603 */
[----:B------:R-:W-:Y:S01]  /*1ca10*/  IMAD.MOV.U32 R5, RZ, RZ, -0x3ffffff0 ;  /* 0xc0000010ff057424 */ /* 0x000fe200078e00ff */
[----:B------:R-:W-:Y:S01]  /*1ca20*/  WARPGROUP.ARRIVE ;  /* 0x00000000000079c5 */ /* 0x000fe20000000000 */
[----:B------:R-:W-:Y:S01]  /*1ca30*/  IMAD.MOV.U32 R7, RZ, RZ, -0x3ffffff0 ;  /* 0xc0000010ff077424 */ /* 0x000fe200078e00ff */
[----:B------:R-:W-:-:S04]  /*1ca40*/  LOP3.LUT R3, R3, 0x3fff, RZ, 0xc0, !PT ;  /* 0x00003fff03037812 */ /* 0x000fc800078ec0ff */
[----:B------:R-:W0:Y:S01]  /*1ca50*/  S2R R14, SR_TID.X ;  /* 0x00000000000e7919 */ /* 0x000e220000002100 */
[----:B------:R-:W-:Y:S02]  /*1ca60*/  R2UR UR7, R5 ;  /* 0x00000000050772ca */ /* 0x000fe400000e0000 */
[----:B------:R-:W-:Y:S02]  /*1ca70*/  LOP3.LUT R3, R3, 0x10000, RZ, 0xfc, !PT ;  /* 0x0001000003037812 */ /* 0x000fe400078efcff */
[----:B------:R-:W-:-:S03]  /*1ca80*/  MOV R5, 0xc0000010 ;  /* 0xc000001000057802 */ /* 0x000fc60000000f00 */
[----:B------:R-:W-:-:S04]  /*1ca90*/  IMAD R4, R0, 0x780, R3 ;  /* 0x0000078000047824 */ /* 0x000fc800078e0203 */
[C---:B------:R-:W-:Y:S01]  /*1caa0*/  VIADD R6, R4.reuse, 0x180 ;  /* 0x0000018004067836 */ /* 0x040fe20000000000 */
[----:B------:R-:W-:-:S13]  /*1cab0*/  R2UR UR6, R4 ;  /* 0x00000000040672ca */ /* 0x000fda00000e0000 */
[----:B------:R-:W-:Y:S01]  /*1cac0*/  QGMMA.64x192x32.F32.E4M3.E4M3 R24, R216, gdesc[UR4], R24, gsb0 ;  /* 0x02e00004d8187df3 */ /* 0x000fe20008000818 */
[----:B------:R-:W-:Y:S02]  /*1cad0*/  R2UR UR6, R6 ;  /* 0x00000000060672ca */ /* 0x000fe400000e0000 */
[----:B------:R-:W-:Y:S01]  /*1cae0*/  R2UR UR7, R7 ;  /* 0x00000000070772ca */ /* 0x000fe200000e0000 */
[----:B------:R-:W-:Y:S01]  /*1caf0*/  IMAD.MOV.U32 R7, RZ, RZ, -0x3ffffff0 ;  /* 0xc0000010ff077424 */ /* 0x000fe200078e00ff */
[----:B------:R-:W-:Y:S02]  /*1cb00*/  IADD3 R6, R4, 0x300, RZ ;  /* 0x0000030004067810 */ /* 0x000fe40007ffe0ff */
[----:B0-----:R-:W-:-:S04]  /*1cb10*/  SHF.R.U32.HI R14, RZ, 0x7, R14 ;  /* 0x00000007ff0e7819 */ /* 0x001fc8000001160e */
[----:B------:R-:W-:Y:S01]  /*1cb20*/  IADD3 R3, -R14, 0xb, RZ ;  /* 0x0000000b0e037810 */ /* 0x000fe20007ffe1ff */
[----:B------:R-:W-:Y:S02]  /*1cb30*/  WARPGROUP.DEPBAR.LE gsb0, 0x0 ;  /* 0x00008000000079c5 */ /* 0x000fe40000010000 */
[----:B------:R-:W-:-:S06]  /*1cb40*/  WARPGROUP.ARRIVE ;  /* 0x00000000000079c5 */ /* 0x000fcc0000000000 */
[----:B------:R-:W-:Y:S01]  /*1cb50*/  QGMMA.64x192x32.F32.E4M3.E4M3 R24, R212, gdesc[UR4], R24, gsb0 ;  /* 0x02e00004d4187df3 */ /* 0x000fe20008000818 */
[----:B------:R-:W-:Y:S01]  /*1cb60*/  R2UR UR6, R6 ;  /* 0x00000000060672ca */ /* 0x000fe200000e0000 */
[C---:B------:R-:W-:Y:S01]  /*1cb70*/  VIADD R6, R4.reuse, 0x480 ;  /* 0x0000048004067836 */ /* 0x040fe20000000000 */
[----:B------:R-:W-:Y:S01]  /*1cb80*/  R2UR UR7, R7 ;  /* 0x00000000070772ca */ /* 0x000fe200000e0000 */
[----:B------:R-:W-:Y:S02]  /*1cb90*/  IMAD.MOV.U32 R7, RZ, RZ, -0x3ffffff0 ;  /* 0xc0000010ff077424 */ /* 0x000fe400078e00ff */
[----:B------:R-:W-:Y:S01]  /*1cba0*/  VIADD R4, R4, 0x600 ;  /* 0x0000060004047836 */ /* 0x000fe20000000000 */
[----:B------:R-:W-:Y:S02]  /*1cbb0*/  WARPGROUP.DEPBAR.LE gsb0, 0x0 ;  /* 0x00008000000079c5 */ /* 0x000fe40000010000 */
[----:B------:R-:W-:-:S11]  /*1cbc0*/  WARPGROUP.ARRIVE ;  /* 0x00000000000079c5 */ /* 0x000fd60000000000 */
[----:B------:R-:W-:Y:S01]  /*1cbd0*/  QGMMA.64x192x32.F32.E4M3.E4M3 R24, R200, gdesc[UR4], R24, gsb0 ;  /* 0x02e00004c8187df3 */ /* 0x000fe20008000818 */
[----:B------:R-:W-:Y:S02]  /*1cbe0*/  R2UR UR6, R6 ;  /* 0x00000000060672ca */ /* 0x000fe400000e0000 */
[----:B------:R-:W-:Y:S01]  /*1cbf0*/  R2UR UR7, R7 ;  /* 0x00000000070772ca */ /* 0x000fe200000e0000 */
[----:B------:R-:W-:Y:S02]  /*1cc00*/  WARPGROUP.DEPBAR.LE gsb0, 0x0 ;  /* 0x00008000000079c5 */ /* 0x000fe40000010000 */
[----:B------:R-:W-:-:S14]  /*1cc10*/  WARPGROUP.ARRIVE ;  /* 0x00000000000079c5 */ /* 0x000fdc0000000000 */
[----:B------:R-:W-:Y:S01]  /*1cc20*/  QGMMA.64x192x32.F32.E4M3.E4M3 R24, R204, gdesc[UR4], R24, gsb0 ;  /* 0x02e00004cc187df3 */ /* 0x000fe20008000818 */
[----:B------:R-:W-:Y:S02]  /*1cc30*/  R2UR UR6, R4 ;  /* 0x00000000040672ca */ /* 0x000fe400000e0000 */
[----:B------:R-:W-:Y:S01]  /*1cc40*/  R2UR UR7, R5 ;  /* 0x00000000050772ca */ /* 0x000fe200000e0000 */
[----:B------:R-:W-:Y:S02]  /*1cc50*/  WARPGROUP.DEPBAR.LE gsb0, 0x0 ;  /* 0x00008000000079c5 */ /* 0x000fe40000010000 */
[----:B------:R-:W-:-:S14]  /*1cc60*/  WARPGROUP.ARRIVE ;  /* 0x00000000000079c5 */ /* 0x000fdc0000000000 */
[----:B------:R-:W-:Y:S03]  /*1cc70*/  QGMMA.64x192x32.F32.E4M3.E4M3 R24, R208, gdesc[UR4], R24, gsb0 ;  /* 0x02e00004d0187df3 */ /* 0x000fe60008000818 */
[----:B------:R-:W-:Y:S02]  /*1cc80*/  WARPGROUP.DEPBAR.LE gsb0, 0x0 ;  /* 0x00008000000079c5 */ /* 0x000fe40000010000 */
[----:B------:R0:W-:Y:S06]  /*1cc90*/  BAR.ARV R3, 0x100 ;  /* 0x000400030000751d */ /* 0x0001ec0000002000 */
[----:B------:R-:W-:Y:S05]  /*1cca0*/  @!P0 BRA `(.L_x_598) ;  /* 0x0000000000048947 */ /* 0x000fea0003800000 */
[----:B------:R-:W-:Y:S01]  /*1ccb0*/  BPT.TRAP 0x1 ;  /* 0x000000040000795c */ /* 0x000fe20000300000 */
.L_x_598:
[----:B------:R-:W0:Y:S01]  /*1ccc0*/  LDL R14, [R1+0x2c] ;  /* 0x00002c00010e7983 */ /* 0x000e220000100800 */
[----:B------:R-:W-:Y:S02]  /*1ccd0*/  IMAD.U32 R4, RZ, RZ, UR38 ;  /* 0x00000026ff047e24 */ /* 0x000fe4000f8e00ff */
[----:B0-----:R-:W-:-:S04]  /*1cce0*/  IMAD R3, R14, 0x8, R18 ;  /* 0x000000080e037824 */ /* 0x001fc800078e0212 */
[----:B------:R-:W-:-:S05]  /*1ccf0*/  VIADD R3, R3, 0x33440 ;  /* 0x0003344003037836 */ /* 0x000fca0000000000 */
[----:B------:R-:W-:Y:S02]  /*1cd00*/  PRMT R3, R4, 0x654, R3 ;  /* 0x0000065404037816 */ /* 0x000fe40000000003 */
[----:B------:R-:W-:Y:S02]  /*1cd10*/  FMNMX.FTZ R4, R184, R8, !PT ;  /* 0x00000008b8047209 */ /* 0x000fe40007810000 */
[----:B------:R0:W-:Y:S02]  /*1cd20*/  SYNCS.ARRIVE.TRANS64.RED.A1T0 RZ, [R3+URZ], RZ ;  /* 0x000000ff03ff79a7 */ /* 0x0001e4000810043f */
[----:B0-----:R-:W-:-:S04]  /*1cd30*/  FMNMX.FTZ R3, R185, R4, !PT ;  /* 0x00000004b9037209 */ /* 0x001fc80007810000 */
[----:B------:R-:W-:-:S04]  /*1cd40*/  FMNMX.FTZ R4, R188, R3, !PT ;  /* 0x00000003bc047209 */ /* 0x000fc80007810000 */
        /* <DEDUP_REMOVED lines=36> */
[----:B------:R-:W-:-:S05]  /*1cf90*/  FMNMX.FTZ R3, R133, R4, !PT ;  /* 0x0000000485037209 */ /* 0x000fca0007810000 */
[----:B------:R-:W0:Y:S02]  /*1cfa0*/  SHFL.BFLY PT, R4, R3, 0x2, 0x1f ;  /* 0x0c401f0003047f89 */ /* 0x000e2400000e0000 */
[----:B0-----:R-:W-:-:S05]  /*1cfb0*/  FMNMX.FTZ R4, R3, R4, !PT ;  /* 0x0000000403047209 */ /* 0x001fca0007810000 */
[----:B------:R-:W0:Y:S02]  /*1cfc0*/  SHFL.BFLY PT, R3, R4, 0x1, 0x1f ;  /* 0x0c201f0004037f89 */ /* 0x000e2400000e0000 */
[----:B0-----:R-:W-:Y:S02]  /*1cfd0*/  FMNMX.FTZ R4, R4, R3, !PT ;  /* 0x0000000304047209 */ /* 0x001fe40007810000 */
[----:B------:R-:W-:-:S03]  /*1cfe0*/  FMNMX.FTZ R3, R186, R9, !PT ;  /* 0x00000009ba037209 */ /* 0x000fc60007810000 */
[----:B------:R-:W-:Y:S01]  /*1cff0*/  FADD.FTZ R6, -R4, R8 ;  /* 0x0000000804067221 */ /* 0x000fe20000010100 */
[----:B------:R-:W-:-:S03]  /*1d000*/  FMNMX.FTZ R3, R187, R3, !PT ;  /* 0x00000003bb037209 */ /* 0x000fc60007810000 */
[----:B------:R-:W-:Y:S01]  /*1d010*/  FMUL.FTZ R6, R2, R6 ;  /* 0x0000000602067220 */ /* 0x000fe20000410000 */
[----:B------:R-:W-:-:S04]  /*1d020*/  FMNMX.FTZ R3, R190, R3, !PT ;  /* 0x00000003be037209 */ /* 0x000fc80007810000 */
[----:B------:R-:W-:Y:S01]  /*1d030*/  FMNMX.FTZ R3, R191, R3, !PT ;  /* 0x00000003bf037209 */ /* 0x000fe20007810000 */
[----:B------:R-:W-:Y:S03]  /*1d040*/  MUFU.EX2 R6, R6 ;  /* 0x0000000600067308 */ /* 0x000fe60000000800 */
        /* <DEDUP_REMOVED lines=39> */
[----:B0-----:R-:W-:Y:S01]  /*1d2c0*/  FMNMX.FTZ R5, R5, R3, !PT ;  /* 0x0000000305057209 */ /* 0x001fe20007810000 */
[----:B------:R-:W-:-:S04]  /*1d2d0*/  FFMA.FTZ R3, R2, R4, -8 ;  /* 0xc100000002037423 */ /* 0x000fc80000010004 */
[----:B------:R-:W-:Y:S01]  /*1d2e0*/  FADD.FTZ R7, -R5, R9 ;  /* 0x0000000905077221 */ /* 0x000fe20000010100 */
[----:B------:R-:W-:-:S01]  /*1d2f0*/  FFMA.FTZ R9, R2, R5, -8 ;  /* 0xc100000002097423 */ /* 0x000fc20000010005 */
[C-C-:B------:R-:W-:Y:S01]  /*1d300*/  FFMA.FTZ R184, R2.reuse, R184, -R3.reuse ;  /* 0x000000b802b87223 */ /* 0x140fe20000010803 */
[----:B------:R-:W-:-:S01]  /*1d310*/  FFMA.FTZ R185, R2, R185, -R3 ;  /* 0x000000b902b97223 */ /* 0x000fc20000010803 */
[C---:B------:R-:W-:Y:S01]  /*1d320*/  FMUL.FTZ R7, R2.reuse, R7 ;  /* 0x0000000702077220 */ /* 0x040fe20000410000 */
[----:B------:R-:W-:-:S01]  /*1d330*/  FFMA.FTZ R186, R2, R186, -R9 ;  /* 0x000000ba02ba7223 */ /* 0x000fc20000010809 */
[C---:B------:R-:W-:Y:S01]  /*1d340*/  FFMA.FTZ R187, R2.reuse, R187, -R9 ;  /* 0x000000bb02bb7223 */ /* 0x040fe20000010809 */
[----:B------:R-:W-:-:S01]  /*1d350*/  FFMA.FTZ R188, R2, R188, -R3 ;  /* 0x000000bc02bc7223 */ /* 0x000fc20000010803 */
[----:B------:R-:W0:Y:S01]  /*1d360*/  MUFU.EX2 R184, R184 ;  /* 0x000000b800b87308 */ /* 0x000e220000000800 */
[----:B------:R-:W-:-:S01]  /*1d370*/  FFMA.FTZ R190, R2, R190, -R9 ;  /* 0x000000be02be7223 */ /* 0x000fc20000010809 */
[C---:B------:R-:W-:Y:S01]  /*1d380*/  FFMA.FTZ R189, R2.reuse, R189, -R3 ;  /* 0x000000bd02bd7223 */ /* 0x040fe20000010803 */
[----:B------:R-:W-:-:S01]  /*1d390*/  FFMA.FTZ R191, R2, R191, -R9 ;  /* 0x000000bf02bf7223 */ /* 0x000fc20000010809 */
[C---:B------:R-:W-:Y:S01]  /*1d3a0*/  FFMA.FTZ R192, R2.reuse, R192, -R3 ;  /* 0x000000c002c07223 */ /* 0x040fe20000010803 */
[----:B------:R-:W-:-:S01]  /*1d3b0*/  FFMA.FTZ R194, R2, R194, -R9 ;  /* 0x000000c202c27223 */ /* 0x000fc20000010809 */
[C---:B------:R-:W-:Y:S01]  /*1d3c0*/  FFMA.FTZ R193, R2.reuse, R193, -R3 ;  /* 0x000000c102c17223 */ /* 0x040fe20000010803 */
[----:B------:R-:W-:-:S01]  /*1d3d0*/  FFMA.FTZ R195, R2, R195, -R9 ;  /* 0x000000c302c37223 */ /* 0x000fc20000010809 */
[----:B------:R-:W-:Y:S01]  /*1d3e0*/  MUFU.EX2 R7, R7 ;  /* 0x0000000700077308 */ /* 0x000fe20000000800 */
[----:B------:R-:W-:-:S01]  /*1d3f0*/  FFMA.FTZ R196, R2, R196, -R3 ;  /* 0x000000c402c47223 */ /* 0x000fc20000010803 */
[C---:B------:R-:W-:Y:S01]  /*1d400*/  FFMA.FTZ R198, R2.reuse, R198, -R9 ;  /* 0x000000c602c67223 */ /* 0x040fe20000010809 */
[----:B------:R-:W-:-:S01]  /*1d410*/  FFMA.FTZ R197, R2, R197, -R3 ;  /* 0x000000c502c57223 */ /* 0x000fc20000010803 */
[C---:B------:R-:W-:Y:S01]  /*1d420*/  FFMA.FTZ R199, R2.reuse, R199, -R9 ;  /* 0x000000c702c77223 */ /* 0x040fe20000010809 */
[----:B------:R-:W-:-:S01]  /*1d430*/  FFMA.FTZ R168, R2, R168, -R3 ;  /* 0x000000a802a87223 */ /* 0x000fc20000010803 */
[C---:B------:R-:W-:Y:S01]  /*1d440*/  FFMA.FTZ R170, R2.reuse, R170, -R9 ;  /* 0x000000aa02aa7223 */ /* 0x040fe20000010809 */
[----:B------:R-:W-:-:S01]  /*1d450*/  FFMA.FTZ R169, R2, R169, -R3 ;  /* 0x000000a902a97223 */ /* 0x000fc20000010803 */
[----:B------:R-:W1:Y:S01]  /*1d460*/  MUFU.EX2 R186, R186 ;  /* 0x000000ba00ba7308 */ /* 0x000e620000000800 */
[----:B0-----:R-:W-:-:S01]  /*1d470*/  FFMA.FTZ R12, R6, R12, R184 ;  /* 0x0000000c060c7223 */ /* 0x001fc200000100b8 */
[C---:B------:R-:W-:Y:S01]  /*1d480*/  FFMA.FTZ R171, R2.reuse, R171, -R9 ;  /* 0x000000ab02ab7223 */ /* 0x040fe20000010809 */
[----:B------:R-:W-:-:S01]  /*1d490*/  FFMA.FTZ R172, R2, R172, -R3 ;  /* 0x000000ac02ac7223 */ /* 0x000fc20000010803 */
[C---:B------:R-:W-:Y:S01]  /*1d4a0*/  FFMA.FTZ R174, R2.reuse, R174, -R9 ;  /* 0x000000ae02ae7223 */ /* 0x040fe20000010809 */
        /* <DEDUP_REMOVED lines=11> */
[----:B------:R-:W2:Y:S01]  /*1d560*/  MUFU.EX2 R187, R187 ;  /* 0x000000bb00bb7308 */ /* 0x000ea20000000800 */
[----:B-1----:R-:W-:-:S01]  /*1d570*/  FFMA.FTZ R11, R7, R11, R186 ;  /* 0x0000000b070b7223 */ /* 0x002fc200000100ba */
[C---:B------:R-:W-:Y:S01]  /*1d580*/  FFMA.FTZ R152, R2.reuse, R152, -R3 ;  /* 0x0000009802987223 */ /* 0x040fe20000010803 */
[----:B------:R-:W-:-:S01]  /*1d590*/  FFMA.FTZ R154, R2, R154, -R9 ;  /* 0x0000009a029a7223 */ /* 0x000fc20000010809 */
[C---:B------:R-:W-:Y:S01]  /*1d5a0*/  FFMA.FTZ R153, R2.reuse, R153, -R3 ;  /* 0x0000009902997223 */ /* 0x040fe20000010803 */
[----:B------:R-:W-:-:S01]  /*1d5b0*/  FFMA.FTZ R155, R2, R155, -R9 ;  /* 0x0000009b029b7223 */ /* 0x000fc20000010809 */
[C---:B------:R-:W-:Y:S01]  /*1d5c0*/  FFMA.FTZ R156, R2.reuse, R156, -R3 ;  /* 0x0000009c029c7223 */ /* 0x040fe20000010803 */
[----:B------:R-:W-:-:S01]  /*1d5d0*/  FFMA.FTZ R158, R2, R158, -R9 ;  /* 0x0000009e029e7223 */ /* 0x000fc20000010809 */
[----:B------:R-:W1:Y:S01]  /*1d5e0*/  MUFU.EX2 R188, R188 ;  /* 0x000000bc00bc7308 */ /* 0x000e620000000800 */
[----:B0-----:R-:W-:-:S01]  /*1d5f0*/  FADD.FTZ R8, R185, R12 ;  /* 0x0000000cb9087221 */ /* 0x001fc20000010000 */
[C---:B------:R-:W-:Y:S01]  /*1d600*/  FFMA.FTZ R157, R2.reuse, R157, -R3 ;  /* 0x0000009d029d7223 */ /* 0x040fe20000010803 */
[----:B------:R-:W-:-:S01]  /*1d610*/  FFMA.FTZ R159, R2, R159, -R9 ;  /* 0x0000009f029f7223 */ /* 0x000fc20000010809 */
[C---:B------:R-:W-:Y:S01]  /*1d620*/  FFMA.FTZ R160, R2.reuse, R160, -R3 ;  /* 0x000000a002a07223 */ /* 0x040fe20000010803 */
[----:B------:R-:W-:-:S01]  /*1d630*/  FFMA.FTZ R162, R2, R162, -R9 ;  /* 0x000000a202a27223 */ /* 0x000fc20000010809 */
[C---:B------:R-:W-:Y:S01]  /*1d640*/  FFMA.FTZ R161, R2.reuse, R161, -R3 ;  /* 0x000000a102a17223 */ /* 0x040fe20000010803 */
[----:B------:R-:W-:-:S01]  /*1d650*/  FFMA.FTZ R163, R2, R163, -R9 ;  /* 0x000000a302a37223 */ /* 0x000fc20000010809 */
[----:B------:R-:W0:Y:S01]  /*1d660*/  MUFU.EX2 R190, R190 ;  /* 0x000000be00be7308 */ /* 0x000e220000000800 */
[----:B--2---:R-:W-:-:S01]  /*1d670*/  FADD.FTZ R11, R187, R11 ;  /* 0x0000000bbb0b7221 */ /* 0x004fc20000010000 */
[C---:B------:R-:W-:Y:S01]  /*1d680*/  FFMA.FTZ R164, R2.reuse, R164, -R3 ;  /* 0x000000a402a47223 */ /* 0x040fe20000010803 */
[----:B------:R-:W-:-:S01]  /*1d690*/  FFMA.FTZ R166, R2, R166, -R9 ;  /* 0x000000a602a67223 */ /* 0x000fc20000010809 */
[C---:B------:R-:W-:Y:S01]  /*1d6a0*/  FFMA.FTZ R165, R2.reuse, R165, -R3 ;  /* 0x000000a502a57223 */ /* 0x040fe20000010803 */
[----:B------:R-:W-:-:S01]  /*1d6b0*/  FFMA.FTZ R167, R2, R167, -R9 ;  /* 0x000000a702a77223 */ /* 0x000fc20000010809 */
[C---:B------:R-:W-:Y:S01]  /*1d6c0*/  FFMA.FTZ R136, R2.reuse, R136, -R3 ;  /* 0x0000008802887223 */ /* 0x040fe20000010803 */
[----:B------:R-:W-:-:S01]  /*1d6d0*/  FFMA.FTZ R138, R2, R138, -R9 ;  /* 0x0000008a028a7223 */ /* 0x000fc20000010809 */
[----:B------:R-:W2:Y:S01]  /*1d6e0*/  MUFU.EX2 R189, R189 ;  /* 0x000000bd00bd7308 */ /* 0x000ea20000000800 */
[----:B-1----:R-:W-:-:S01]  /*1d6f0*/  FADD.FTZ R8, R188, R8 ;  /* 0x00000008bc087221 */ /* 0x002fc20000010000 */
        /* <DEDUP_REMOVED lines=180> */
.L_x_599:
[----:B------:R-:W-:Y:S01]  /*1e240*/  F2FP.SATFINITE.E4M3.F32.PACK_AB_MERGE_C R3, R3, R132, RZ ;  /* 0x000000840303723e */ /* 0x000fe200048070ff */
[----:B------:R-:W-:Y:S01]  /*1e250*/  IMAD R0, R0, 0x8, R18 ;  /* 0x0000000800007824 */ /* 0x000fe200078e0212 */
[----:B------:R-:W-:Y:S01]  /*1e260*/  ISETP.GT.AND P1, PT, R10, RZ, PT ;  /* 0x000000ff0a00720c */ /* 0x000fe20003f24270 */
[----:B------:R-:W-:Y:S01]  /*1e270*/  IMAD.U32 R8, RZ, RZ, UR38 ;  /* 0x00000026ff087e24 */ /* 0x000fe2000f8e00ff */
[----:B------:R-:W-:Y:S01]  /*1e280*/  F2FP.SATFINITE.E4M3.F32.PACK_AB_MERGE_C R210, R129, R128, R3 ;  /* 0x0000008081d2723e */ /* 0x000fe20004807003 */
[-C--:B------:R-:W-:Y:S01]  /*1e290*/  FMUL.FTZ R24, R24, R6.reuse ;  /* 0x0000000618187220 */ /* 0x080fe20000410000 */
[----:B------:R0:W5:Y:S01]  /*1e2a0*/  LDL R3, [R1+0x3c] ;  /* 0x00003c0001037983 */ /* 0x0001620000100800 */
[----:B------:R-:W-:Y:S01]  /*1e2b0*/  IADD3 R0, R0, 0x33460, RZ ;  /* 0x0003346000007810 */ /* 0x000fe20007ffe0ff */
[----:B------:R-:W-:Y:S01]  /*1e2c0*/  FMUL.FTZ R25, R25, R6 ;  /* 0x0000000619197220 */ /* 0x000fe20000410000 */
[----:B------:R-:W-:Y:S01]  /*1e2d0*/  F2FP.SATFINITE.E4M3.F32.PACK_AB_MERGE_C R9, R9, R134, RZ ;  /* 0x000000860909723e */ /* 0x000fe200048070ff */
[-C--:B------:R-:W-:Y:S01]  /*1e2e0*/  FMUL.FTZ R28, R28, R6.reuse ;  /* 0x000000061c1c7220 */ /* 0x080fe20000410000 */
[----:B------:R-:W-:Y:S01]  /*1e2f0*/  PRMT R0, R8, 0x654, R0 ;  /* 0x0000065408007816 */ /* 0x000fe20000000000 */
[----:B------:R-:W-:Y:S01]  /*1e300*/  FMUL.FTZ R29, R29, R6 ;  /* 0x000000061d1d7220 */ /* 0x000fe20000410000 */
[----:B------:R-:W-:Y:S01]  /*1e310*/  F2FP.SATFINITE.E4M3.F32.PACK_AB_MERGE_C R188, R189, R188, RZ ;  /* 0x000000bcbdbc723e */ /* 0x000fe200048070ff */
[----:B------:R-:W-:Y:S01]  /*1e320*/  FMUL.FTZ R32, R32, R6 ;  /* 0x0000000620207220 */ /* 0x000fe20000410000 */
[----:B------:R-:W-:Y:S01]  /*1e330*/  F2FP.SATFINITE.E4M3.F32.PACK_AB_MERGE_C R190, R191, R190, RZ ;  /* 0x000000bebfbe723e */ /* 0x000fe200048070ff */
[----:B------:R1:W-:Y:S01]  /*1e340*/  SYNCS.ARRIVE.TRANS64.RED.A1T0 RZ, [R0+URZ], RZ ;  /* 0x000000ff00ff79a7 */ /* 0x0003e2000810043f */
[----:B------:R-:W-:Y:S01]  /*1e350*/  F2FP.SATFINITE.E4M3.F32.PACK_AB_MERGE_C R196, R197, R196, RZ ;  /* 0x000000c4c5c4723e */ /* 0x000fe200048070ff */
[----:B------:R-:W-:Y:S01]  /*1e360*/  FMUL.FTZ R33, R33, R6 ;  /* 0x0000000621217220 */ /* 0x000fe20000410000 */
        /* <DEDUP_REMOVED lines=30> */
[----:B------:R-:W-:Y:S01]  /*1e550*/  F2FP.SATFINITE.E4M3.F32.PACK_AB_MERGE_C R211, R131, R130, R9 ;  /* 0x0000008283d3723e */ /* 0x000fe20004807009 */
        /* <DEDUP_REMOVED lines=93> */
[----:B------:R-:W-:Y:S01]  /*1eb30*/  VIADD R10, R10, 0xffffffff ;  /* 0xffffffff0a0a7836 */ /* 0x000fe20000000000 */
[----:B-1----:R-:W-:Y:S01]  /*1eb40*/  MOV R0, R14 ;  /* 0x0000000e00007202 */ /* 0x002fe20000000f00 */
[----:B------:R-:W-:-:S02]  /*1eb50*/  IMAD.MOV.U32 R9, RZ, RZ, R5 ;  /* 0x000000ffff097224 */ /* 0x000fc400078e0005 */
[----:B------:R-:W-:Y:S01]  /*1eb60*/  IMAD.MOV.U32 R8, RZ, RZ, R4 ;  /* 0x000000ffff087224 */ /* 0x000fe200078e0004 */
[----:B0-----:R-:W-:Y:S06]  /*1eb70*/  @P1 BRA `(.L_x_600) ;  /* 0xffffffc800f01947 */ /* 0x001fec000383ffff */
.L_x_588:
[----:B------:R-:W-:Y:S05]  /*1eb80*/  WARPSYNC.ALL ;  /* 0x0000000000007948 */ /* 0x000fea0003800000 */
[----:B------:R-:W-:Y:S06]  /*1eb90*/  BAR.ARV 0x8, 0x180 ;  /* 0x0206000000007b1d */ /* 0x000fec0000002000 */
[----:B------:R-:W-:Y:S05]  /*1eba0*/  @!P0 BRA `(.L_x_601) ;  /* 0x0000000000048947 */ /* 0x000fea0003800000 */
[----:B------:R-:W-:Y:S01]  /*1ebb0*/  BPT.TRAP 0x1 ;  /* 0x000000040000795c */ /* 0x000fe20000300000 */
.L_x_601:
[----:B------:R-:W2:Y:S04]  /*1ebc0*/  LDL R0, [R1+0x3c] ;  /* 0x00003c0001007983 */ /* 0x000ea80000100800 */
[----:B-----5:R-:W3:Y:S01]  /*1ebd0*/  LDL R3, [R1+0x2c] ;  /* 0x00002c0001037983 */ /* 0x020ee20000100800 */
[----:B--2---:R-:W-:Y:S01]  /*1ebe0*/  SHF.L.U32 R0, R0, 0x1f, RZ ;  /* 0x0000001f00007819 */ /* 0x004fe200000006ff */
[----:B---3--:R-:W-:-:S04]  /*1ebf0*/  IMAD R13, R3, 0x8, R18 ;  /* 0x00000008030d7824 */ /* 0x008fc800078e0212 */
[----:B------:R0:W1:Y:S01]  /*1ec00*/  SYNCS.PHASECHK.TRANS64.TRYWAIT P1, [R13+URZ+0x33450], R0 ;  /* 0x033450000d0075a7 */ /* 0x000062000802017f */
[----:B------:R-:W-:Y:S05]  /*1ec10*/  @!P0 BRA `(.L_x_602) ;  /* 0x0000000000048947 */ /* 0x000fea0003800000 */
[----:B------:R-:W-:Y:S01]  /*1ec20*/  BPT.TRAP 0x1 ;  /* 0x000000040000795c */ /* 0x000fe20000300000 */
.L_x_602:
[----:B------:R-:W-:-:S05]  /*1ec30*/  VIADD R18, R18, 0x200 ;  /* 0x0000020012127836 */ /* 0x000fca0000000000 */
[----:B------:R-:W-:-:S04]  /*1ec40*/  SHF.R.U32.HI R18, RZ, 0x4, R18 ;  /* 0x00000004ff127819 */ /* 0x000fc80000011612 */
[----:B------:R-:W-:-:S04]  /*1ec50*/  LOP3.LUT R18, R18, 0x3fff, RZ, 0xc0, !PT ;  /* 0x00003fff12127812 */ /* 0x000fc800078ec0ff */
[----:B------:R-:W-:Y:S01]  /*1ec60*/  LOP3.LUT R18, R18, 0x10000, RZ, 0xfc, !PT ;  /* 0x0001000012127812 */ /* 0x000fe200078efcff */
[----:B-1----:R-:W-:Y:S06]  /*1ec70*/  @P1 BRA `(.L_x_603) ;  /* 0x0000000000081947 */ /* 0x002fec0003800000 */
[----:B------:R-:W1:Y:S02]  /*1ec80*/  SYNCS.PHASECHK.TRANS64.TRYWAIT P1, [R13+URZ+0x33450], R0 ;  /* 0x033450000d0075a7 */ /* 0x000e64000802017f */
[----:B-1----:R-:W-:Y:S05]  /*1ec90*/  @!P1 BRA `(.L_x_604) ;  /* 0x000000cc00689947 */ /* 0x002fea0003800000 */
.L_x_603:
[----:B------:R-:W2:Y:S01]  /*1eca0*/  LDL R127, [R1+0x2c] ;  /* 0x00002c00017f7983 */ /* 0x000ea20000100800 */
[----:B------:R-:W-:Y:S01]  /*1ecb0*/  IMAD.MOV.U32 R7, RZ, RZ, -0x3ffffff0 ;  /* 0xc0000010ff077424 */ /* 0x000fe200078e00ff */
[----:B------:R-:W-:Y:S05]  /*1ecc0*/  WARPSYNC.ALL ;  /* 0x0000000000007948 */ /* 0x000fea0003800000 */
[----:B------:R-:W-:Y:S01]  /*1ecd0*/  R2UR UR7, R7 ;  /* 0x00000000070772ca */ /* 0x000fe200000e0000 */
[----:B------:R-:W-:Y:S01]  /*1ece0*/  WARPGROUP.ARRIVE ;  /* 0x00000000000079c5 */ /* 0x000fe20000000000 */
[----:B------:R-:W0:Y:S04]  /*1ecf0*/  LDL R3, [R1+0x50] ;  /* 0x0000500001037983 */ /* 0x000e280000100800 */
[----:B------:R-:W3:Y:S01]  /*1ed00*/  LDL R10, [R1+0x48] ;  /* 0x00004800010a7983 */ /* 0x000ee20000100800 */
[----:B------:R-:W-:Y:S01]  /*1ed10*/  MOV R9, 0xc0000010 ;  /* 0xc000001000097802 */ /* 0x000fe20000000f00 */
[----:B------:R-:W-:Y:S01]  /*1ed20*/  ULDC.64 UR4, c[0x0][0x9a0] ;  /* 0x0002680000047ab9 */ /* 0x000fe20000000a00 */
[----:B--2---:R-:W-:-:S05]  /*1ed30*/  IMAD R6, R127, 0x780, R18 ;  /* 0x000007807f067824 */ /* 0x004fca00078e0212 */
[----:B------:R-:W-:-:S13]  /*1ed40*/  R2UR UR6, R6 ;  /* 0x00000000060672ca */ /* 0x000fda00000e0000 */
[----:B------:R-:W-:Y:S01]  /*1ed50*/  QGMMA.64x192x32.F32.E4M3.E4M3 R24, R216, gdesc[UR4], R24, gsb0 ;  /* 0x02e00004d8187df3 */ /* 0x000fe20008000818 */
[----:B------:R-:W-:Y:S01]  /*1ed60*/  VIADD R8, R6, 0x180 ;  /* 0x0000018006087836 */ /* 0x000fe20000000000 */
[----:B------:R-:W-:-:S04]  /*1ed70*/  R2UR UR7, R9 ;  /* 0x00000000090772ca */ /* 0x000fc800000e0000 */
[----:B------:R-:W-:Y:S01]  /*1ed80*/  R2UR UR6, R8 ;  /* 0x00000000080672ca */ /* 0x000fe200000e0000 */
[----:B------:R-:W-:Y:S02]  /*1ed90*/  VIADD R8, R6, 0x300 ;  /* 0x0000030006087836 */ /* 0x000fe40000000000 */
[----:B------:R-:W-:Y:S01]  /*1eda0*/  IMAD.MOV.U32 R9, RZ, RZ, -0x3ffffff0 ;  /* 0xc0000010ff097424 */ /* 0x000fe200078e00ff */
[----:B------:R-:W-:-:S04]  /*1edb0*/  ISETP.NE.U32.AND P1, PT, RZ, UR4, PT ;  /* 0x00000004ff007c0c */ /* 0x000fc8000bf25070 */
[----:B------:R-:W-:-:S13]  /*1edc0*/  ISETP.NE.AND.EX P1, PT, RZ, UR5, PT, P1 ;  /* 0x00000005ff007c0c */ /* 0x000fda000bf25310 */
[----:B------:R-:W2:Y:S01]  /*1edd0*/  @P1 LDC.64 R14, c[0x0][0x9d0] ;  /* 0x00027400ff0e1b82 */ /* 0x000ea20000000a00 */
[----:B------:R-:W-:Y:S02]  /*1ede0*/  WARPGROUP.DEPBAR.LE gsb0, 0x0 ;  /* 0x00008000000079c5 */ /* 0x000fe40000010000 */
[----:B------:R-:W-:-:S06]  /*1edf0*/  WARPGROUP.ARRIVE ;  /* 0x00000000000079c5 */ /* 0x000fcc0000000000 */
[----:B------:R-:W-:Y:S01]  /*1ee00*/  QGMMA.64x192x32.F32.E4M3.E4M3 R24, R212, gdesc[UR4], R24, gsb0 ;  /* 0x02e00004d4187df3 */ /* 0x000fe20008000818 */
[----:B------:R-:W-:Y:S02]  /*1ee10*/  R2UR UR6, R8 ;  /* 0x00000000080672ca */ /* 0x000fe400000e0000 */
[----:B------:R-:W-:Y:S02]  /*1ee20*/  R2UR UR7, R9 ;  /* 0x00000000090772ca */ /* 0x000fe400000e0000 */
[----:B------:R-:W0:Y:S01]  /*1ee30*/  @P1 LDC.64 R8, c[0x0][0x9c8] ;  /* 0x00027200ff081b82 */ /* 0x000e220000000a00 */
[----:B------:R-:W-:Y:S01]  /*1ee40*/  @P1 SHF.R.S32.HI R7, RZ, 0x1f, R222 ;  /* 0x0000001fff071819 */ /* 0x000fe200000114de */
[----:B01----:R-:W-:-:S04]  /*1ee50*/  @P1 IMAD R0, R3, R8, RZ ;  /* 0x0000000803001224 */ /* 0x003fc800078e02ff */
[C---:B---3--:R-:W-:Y:S02]  /*1ee60*/  @P1 IMAD R3, R10.reuse, R9, R0 ;  /* 0x000000090a031224 */ /* 0x048fe400078e0200 */
[----:B------:R-:W-:-:S04]  /*1ee70*/  @P1 IMAD.WIDE.U32 R8, R10, R8, RZ ;  /* 0x000000080a081225 */ /* 0x000fc800078e00ff */
[-C--:B--2---:R-:W-:Y:S02]  /*1ee80*/  @P1 IMAD R0, R7, R14.reuse, RZ ;  /* 0x0000000e07001224 */ /* 0x084fe400078e02ff */
[----:B------:R-:W-:Y:S02]  /*1ee90*/  @P1 IMAD.IADD R9, R9, 0x1, R3 ;  /* 0x0000000109091824 */ /* 0x000fe400078e0203 */
[C---:B------:R-:W-:Y:S02]  /*1eea0*/  @P1 IMAD R3, R222.reuse, R15, R0 ;  /* 0x0000000fde031224 */ /* 0x040fe400078e0200 */
[----:B------:R-:W-:-:S04]  /*1eeb0*/  @P1 IMAD.WIDE.U32 R8, R222, R14, R8 ;  /* 0x0000000ede081225 */ /* 0x000fc800078e0008 */
[----:B------:R-:W-:Y:S01]  /*1eec0*/  @P1 IMAD.IADD R3, R9, 0x1, R3 ;  /* 0x0000000109031824 */ /* 0x000fe200078e0203 */
[C---:B------:R-:W-:Y:S02]  /*1eed0*/  @P1 LEA R14, P2, R8.reuse, UR4, 0x2 ;  /* 0x00000004080e1c11 */ /* 0x040fe4000f8410ff */
[----:B------:R-:W-:Y:S02]  /*1eee0*/  MOV R0, 0x3f800000 ;  /* 0x3f80000000007802 */ /* 0x000fe40000000f00 */
[----:B------:R-:W-:-:S05]  /*1eef0*/  @P1 LEA.HI.X R15, R8, UR5, R3, 0x2, P2 ;  /* 0x00000005080f1c11 */ /* 0x000fca00090f1403 */
[----:B------:R0:W2:Y:S01]  /*1ef00*/  @P1 LDG.E R0, desc[UR50][R14.64] ;  /* 0x000000320e001981 */ /* 0x0000a2000c1e1900 */
[----:B------:R-:W-:Y:S02]  /*1ef10*/  VIADD R8, R6, 0x480 ;  /* 0x0000048006087836 */ /* 0x000fe40000000000 */
[----:B------:R-:W-:Y:S01]  /*1ef20*/  IMAD.MOV.U32 R9, RZ, RZ, -0x3ffffff0 ;  /* 0xc0000010ff097424 */ /* 0x000fe200078e00ff */
[----:B------:R-:W-:Y:S02]  /*1ef30*/  WARPGROUP.DEPBAR.LE gsb0, 0x0 ;  /* 0x00008000000079c5 */ /* 0x000fe40000010000 */
[----:B------:R-:W-:-:S06]  /*1ef40*/  WARPGROUP.ARRIVE ;  /* 0x00000000000079c5 */ /* 0x000fcc0000000000 */
[----:B------:R-:W-:Y:S01]  /*1ef50*/  QGMMA.64x192x32.F32.E4M3.E4M3 R24, R200, gdesc[UR4], R24, gsb0 ;  /* 0x02e00004c8187df3 */ /* 0x000fe20008000818 */
[----:B------:R-:W-:Y:S02]  /*1ef60*/  R2UR UR6, R8 ;  /* 0x00000000080672ca */ /* 0x000fe400000e0000 */
[----:B------:R-:W-:Y:S01]  /*1ef70*/  R2UR UR7, R9 ;  /* 0x00000000090772ca */ /* 0x000fe200000e0000 */
[----:B------:R-:W-:Y:S02]  /*1ef80*/  VIADD R6, R6, 0x600 ;  /* 0x0000060006067836 */ /* 0x000fe40000000000 */
[----:B------:R-:W-:Y:S01]  /*1ef90*/  IMAD.MOV.U32 R7, RZ, RZ, -0x3ffffff0 ;  /* 0xc0000010ff077424 */ /* 0x000fe200078e00ff */
[----:B------:R-:W1:Y:S04]  /*1efa0*/  SHFL.BFLY PT, R3, R12, 0x2, 0x1f ;  /* 0x0c401f000c037f89 */ /* 0x000e6800000e0000 */
[----:B------:R-:W3:Y:S01]  /*1efb0*/  SHFL.BFLY PT, R8, R11, 0x2, 0x1f ;  /* 0x0c401f000b087f89 */ /* 0x000ee200000e0000 */
[----:B------:R-:W-:-:S02]  /*1efc0*/  WARPGROUP.DEPBAR.LE gsb0, 0x0 ;  /* 0x00008000000079c5 */ /* 0x000fc40000010000 */
[----:B------:R-:W-:-:S06]  /*1efd0*/  WARPGROUP.ARRIVE ;  /* 0x00000000000079c5 */ /* 0x000fcc0000000000 */
[----:B------:R-:W-:Y:S01]  /*1efe0*/  QGMMA.64x192x32.F32.E4M3.E4M3 R24, R204, gdesc[UR4], R24, gsb0 ;  /* 0x02e00004cc187df3 */ /* 0x000fe20008000818 */
[----:B------:R-:W-:Y:S02]  /*1eff0*/  R2UR UR6, R6 ;  /* 0x00000000060672ca */ /* 0x000fe400000e0000 */
[----:B------:R-:W-:Y:S01]  /*1f000*/  R2UR UR7, R7 ;  /* 0x00000000070772ca */ /* 0x000fe200000e0000 */
[----:B-1----:R-:W-:-:S01]  /*1f010*/  FADD.FTZ R3, R3, R12 ;  /* 0x0000000c03037221 */ /* 0x002fc20000010000 */
[----:B---3--:R-:W-:-:S04]  /*1f020*/  FADD.FTZ R8, R8, R11 ;  /* 0x0000000b08087221 */ /* 0x008fc80000010000 */
[----:B------:R-:W1:Y:S04]  /*1f030*/  SHFL.BFLY PT, R6, R3, 0x1, 0x1f ;  /* 0x0c201f0003067f89 */ /* 0x000e6800000e0000 */
[----:B------:R-:W0:Y:S01]  /*1f040*/  SHFL.BFLY PT, R7, R8, 0x1, 0x1f ;  /* 0x0c201f0008077f89 */ /* 0x000e2200000e0000 */
[----:B-1----:R-:W-:-:S01]  /*1f050*/  FADD.FTZ R10, R3, R6 ;  /* 0x00000006030a7221 */ /* 0x002fc20000010000 */
[----:B0-----:R-:W-:-:S04]  /*1f060*/  FADD.FTZ R14, R8, R7 ;  /* 0x00000007080e7221 */ /* 0x001fc80000010000 */
[C---:B------:R-:W-:Y:S01]  /*1f070*/  FSETP.NE.FTZ.AND P1, PT, R10.reuse, RZ, PT ;  /* 0x000000ff0a00720b */ /* 0x040fe20003f35000 */
[----:B------:R-:W-:Y:S01]  /*1f080*/  FMUL.FTZ R15, R10, 0.00390625 ;  /* 0x3b8000000a0f7820 */ /* 0x000fe20000410000 */
[----:B------:R-:W-:Y:S01]  /*1f090*/  FMUL.FTZ R11, R14, 0.00390625 ;  /* 0x3b8000000e0b7820 */ /* 0x000fe20000410000 */
[----:B------:R-:W-:-:S03]  /*1f0a0*/  MOV R7, RZ ;  /* 0x000000ff00077202 */ /* 0x000fc60000000f00 */
[----:B------:R-:W-:Y:S02]  /*1f0b0*/  FSETP.NE.FTZ.AND P2, PT, R15, RZ, PT ;  /* 0x000000ff0f00720b */ /* 0x000fe40003f55000 */
[----:B------:R-:W-:-:S05]  /*1f0c0*/  FSETP.NE.FTZ.AND P3, PT, R11, RZ, PT ;  /* 0x000000ff0b00720b */ /* 0x000fca0003f75000 */
[----:B------:R-:W-:Y:S01]  /*1f0d0*/  @P1 MUFU.RCP R7, R10 ;  /* 0x0000000a00071308 */ /* 0x000fe20000001000 */
[----:B------:R-:W-:Y:S01]  /*1f0e0*/  FSETP.NE.FTZ.AND P1, PT, R14, RZ, PT ;  /* 0x000000ff0e00720b */ /* 0x000fe20003f35000 */
[----:B------:R-:W-:-:S06]  /*1f0f0*/  IMAD.MOV.U32 R9, RZ, RZ, RZ ;  /* 0x000000ffff097224 */ /* 0x000fcc00078e00ff */
[----:B------:R-:W0:Y:S08]  /*1f100*/  @P2 MUFU.LG2 R6, R15 ;  /* 0x0000000f00062308 */ /* 0x000e300000000c00 */
[----:B------:R-:W1:Y:S08]  /*1f110*/  @P3 MUFU.LG2 R8, R11 ;  /* 0x0000000b00083308 */ /* 0x000e700000000c00 */
[----:B------:R-:W3:Y:S01]  /*1f120*/  @P1 MUFU.RCP R9, R14 ;  /* 0x0000000e00091308 */ /* 0x000ee20000001000 */
[----:B------:R-:W-:-:S02]  /*1f130*/  WARPGROUP.DEPBAR.LE gsb0, 0x0 ;  /* 0x00008000000079c5 */ /* 0x000fc40000010000 */
[----:B------:R-:W-:-:S06]  /*1f140*/  WARPGROUP.ARRIVE ;  /* 0x00000000000079c5 */ /* 0x000fcc0000000000 */
[----:B------:R-:W-:Y:S01]  /*1f150*/  QGMMA.64x192x32.F32.E4M3.E4M3 R24, R208, gdesc[UR4], R24, gsb0 ;  /* 0x02e00004d0187df3 */ /* 0x000fe20008000818 */
[----:B------:R-:W-:Y:S01]  /*1f160*/  @P2 FMUL.FTZ R3, R2, 0.69314718246459960938 ;  /* 0x3f31721802032820 */ /* 0x000fe20000410000 */
[----:B0-----:R-:W-:Y:S01]  /*1f170*/  @P2 FMUL.FTZ R6, R6, 0.69314718246459960938 ;  /* 0x3f31721806062820 */ /* 0x001fe20000410000 */
[----:B------:R-:W-:Y:S01]  /*1f180*/  @P3 FMUL.FTZ R21, R2, 0.69314718246459960938 ;  /* 0x3f31721802153820 */ /* 0x000fe20000410000 */
[----:B-1----:R-:W-:Y:S01]  /*1f190*/  @P3 FMUL.FTZ R8, R8, 0.69314718246459960938 ;  /* 0x3f31721808083820 */ /* 0x002fe20000410000 */
[----:B------:R-:W-:Y:S02]  /*1f1a0*/  IMAD.MOV.U32 R120, RZ, RZ, -0x800000 ;  /* 0xff800000ff787424 */ /* 0x000fe400078e00ff */
[----:B------:R-:W-:Y:S01]  /*1f1b0*/  @P2 FFMA.FTZ R120, R3, R4, R6 ;  /* 0x0000000403782223 */ /* 0x000fe20000010006 */
[----:B------:R-:W-:Y:S02]  /*1f1c0*/  IMAD.MOV.U32 R121, RZ, RZ, -0x800000 ;  /* 0xff800000ff797424 */ /* 0x000fe400078e00ff */
[----:B--2---:R-:W-:Y:S01]  /*1f1d0*/  FMUL.FTZ R3, R7, R0 ;  /* 0x0000000007037220 */ /* 0x004fe20000410000 */
[----:B------:R-:W-:-:S01]  /*1f1e0*/  @P3 FFMA.FTZ R121, R21, R5, R8 ;  /* 0x0000000515793223 */ /* 0x000fc20000010008 */
[----:B---3--:R-:W-:Y:S01]  /*1f1f0*/  FMUL.FTZ R0, R9, R0 ;  /* 0x0000000009007220 */ /* 0x008fe20000410000 */
[----:B------:R-:W-:-:S02]  /*1f200*/  WARPGROUP.DEPBAR.LE gsb0, 0x0 ;  /* 0x00008000000079c5 */ /* 0x000fc40000010000 */
[----:B------:R-:W-:Y:S05]  /*1f210*/  @!P0 BRA `(.L_x_605) ;  /* 0x0000000000048947 */ /* 0x000fea0003800000 */
[----:B------:R-:W-:Y:S01]  /*1f220*/  BPT.TRAP 0x1 ;  /* 0x000000040000795c */ /* 0x000fe20000300000 */
.L_x_605:
[----:B------:R-:W2:Y:S01]  /*1f230*/  LDL.LU R18, [R1+0x3c] ;  /* 0x00003c0001127983 */ /* 0x000ea20000300800 */
[----:B------:R-:W-:Y:S01]  /*1f240*/  VIADD R2, R13, 0x33460 ;  /* 0x000334600d027836 */ /* 0x000fe20000000000 */
[----:B------:R-:W-:Y:S01]  /*1f250*/  MOV R7, UR38 ;  /* 0x0000002600077c02 */ /* 0x000fe20008000f00 */
[-C--:B------:R-:W-:Y:S01]  /*1f260*/  FMUL.FTZ R123, R44, R3.reuse ;  /* 0x000000032c7b7220 */ /* 0x080fe20000410000 */
[-C--:B------:R-:W-:Y:S01]  /*1f270*/  FMUL.FTZ R5, R24, R3.reuse ;  /* 0x0000000318057220 */ /* 0x080fe20000410000 */
[-C--:B------:R-:W-:Y:S01]  /*1f280*/  FMUL.FTZ R4, R25, R3.reuse ;  /* 0x0000000319047220 */ /* 0x080fe20000410000 */
[----:B------:R-:W-:Y:S01]  /*1f290*/  PRMT R2, R7, 0x654, R2 ;  /* 0x0000065407027816 */ /* 0x000fe20000000002 */
[-C--:B------:R-:W-:Y:S01]  /*1f2a0*/  FMUL.FTZ R126, R36, R3.reuse ;  /* 0x00000003247e7220 */ /* 0x080fe20000410000 */
[-C--:B------:R-:W-:Y:S01]  /*1f2b0*/  FMUL.FTZ R44, R85, R3.reuse ;  /* 0x00000003552c7220 */ /* 0x080fe20000410000 */
[-C--:B------:R-:W-:Y:S01]  /*1f2c0*/  FMUL.FTZ R25, R32, R3.reuse ;  /* 0x0000000320197220 */ /* 0x080fe20000410000 */
[----:B------:R0:W-:Y:S01]  /*1f2d0*/  SYNCS.ARRIVE.TRANS64.RED.A1T0 RZ, [R2+URZ], RZ ;  /* 0x000000ff02ff79a7 */ /* 0x0001e2000810043f */
[-C--:B------:R-:W-:Y:S01]  /*1f2e0*/  FMUL.FTZ R11, R33, R3.reuse ;  /* 0x00000003210b7220 */ /* 0x080fe20000410000 */
[-C--:B------:R-:W-:Y:S01]  /*1f2f0*/  FMUL.FTZ R122, R37, R3.reuse ;  /* 0x00000003257a7220 */ /* 0x080fe20000410000 */
[-C--:B------:R-:W-:Y:S01]  /*1f300*/  FMUL.FTZ R24, R40, R3.reuse ;  /* 0x0000000328187220 */ /* 0x080fe20000410000 */
[-C--:B------:R-:W-:Y:S01]  /*1f310*/  FMUL.FTZ R21, R48, R3.reuse ;  /* 0x0000000330157220 */ /* 0x080fe20000410000 */
[-C--:B------:R-:W-:Y:S01]  /*1f320*/  FMUL.FTZ R124, R52, R3.reuse ;  /* 0x00000003347c7220 */ /* 0x080fe20000410000 */
[-C--:B------:R-:W-:Y:S01]  /*1f330*/  FMUL.FTZ R36, R53, R3.reuse ;  /* 0x0000000335247220 */ /* 0x080fe20000410000 */
[----:B------:R-:W-:Y:S01]  /*1f340*/  FMUL.FTZ R8, R57, R3 ;  /* 0x0000000339087220 */ /* 0x000fe20000410000 */
[----:B0-----:R-:W-:-:S02]  /*1f350*/  VIADD R2, R127, 0x1 ;  /* 0x000000017f027836 */ /* 0x001fc40000000000 */
[-C--:B------:R-:W-:Y:S01]  /*1f360*/  FMUL.FTZ R85, R108, R3.reuse ;  /* 0x000000036c557220 */ /* 0x080fe20000410000 */
[-C--:B------:R-:W-:Y:S01]  /*1f370*/  FMUL.FTZ R10, R41, R3.reuse ;  /* 0x00000003290a7220 */ /* 0x080fe20000410000 */
[-C--:B------:R-:W-:Y:S01]  /*1f380*/  FMUL.FTZ R9, R49, R3.reuse ;  /* 0x0000000331097220 */ /* 0x080fe20000410000 */
[-C--:B------:R-:W-:Y:S01]  /*1f390*/  FMUL.FTZ R33, R61, R3.reuse ;  /* 0x000000033d217220 */ /* 0x080fe20000410000 */
[----:B------:R-:W-:Y:S01]  /*1f3a0*/  ISETP.NE.AND P1, PT, R2, 0x2, PT ;  /* 0x000000020200780c */ /* 0x000fe20003f25270 */
        /* <DEDUP_REMOVED lines=39> */
[----:B------:R-:W-:Y:S01]  /*1f620*/  SEL R3, RZ, 0x1, P1 ;  /* 0x00000001ff037807 */ /* 0x000fe20000800000 */
        /* <DEDUP_REMOVED lines=40> */
[----:B------:R-:W-:Y:S01]  /*1f8b0*/  SEL R0, R2, RZ, P1 ;  /* 0x000000ff02007207 */ /* 0x000fe20000800000 */
[----:B------:R-:W-:Y:S01]  /*1f8c0*/  UIADD3 UR37, UR37, 0x1, URZ ;  /* 0x0000000125257890 */ /* 0x000fe2000fffe03f */
[----:B------:R-:W-:-:S03]  /*1f8d0*/  PLOP3.LUT P0, PT, PT, PT, PT, 0x8, 0x0 ;  /* 0x000000000000781c */ /* 0x000fc60003f0e170 */
[----:B------:R0:W-:Y:S01]  /*1f8e0*/  STL [R1+0x2c], R0 ;  /* 0x00002c0001007387 */ /* 0x0001e20000100800 */
[----:B--2---:R-:W-:-:S05]  /*1f8f0*/  LOP3.LUT R18, R18, R3, RZ, 0x3c, !PT ;  /* 0x0000000312127212 */ /* 0x004fca00078e3cff */
[----:B------:R0:W-:Y:S04]  /*1f900*/  STL [R1+0x3c], R18 ;  /* 0x00003c1201007387 */ /* 0x0001e80000100800 */
.L_x_547:
[----:B------:R-:W-:Y:S05]  /*1f910*/  WARPSYNC.ALL ;  /* 0x0000000000007948 */ /* 0x000fea0003800000 */
[----:B------:R-:W1:Y:S08]  /*1f920*/  S2UR UR38, SR_CgaCtaId ;  /* 0x00000000002679c3 */ /* 0x000e700000008800 */
[----:B------:R-:W-:Y:S06]  /*1f930*/  BAR.SYNC.DEFER_BLOCKING 0x5, 0x180 ;  /* 0x0146000000007b1d */ /* 0x000fec0000010000 */
[----:B------:R-:W-:Y:S01]  /*1f940*/  UMOV UR4, 0x400 ;  /* 0x0000040000047882 */ /* 0x000fe20000000000 */
[----:B------:R-:W-:Y:S01]  /*1f950*/  BSSY B0, `(.L_x_606) ;  /* 0x000033c000007945 */ /* 0x000fe20003800000 */
[----:B-1----:R-:W-:-:S06]  /*1f960*/  ULEA UR4, UR38, UR4, 0x18 ;  /* 0x0000000426047291 */ /* 0x002fcc000f8ec03f */
[----:B0-----:R-:W-:-:S05]  /*1f970*/  IMAD.U32 R18, RZ, RZ, UR4 ;  /* 0x00000004ff127e24 */ /* 0x001fca000f8e00ff */
[----:B------:R0:W1:Y:S01]  /*1f980*/  LDS.128 R220, [R18+0x334d0] ;  /* 0x0334d00012dc7984 */ /* 0x0000620000000c00 */
[----:B------:R-:W-:Y:S06]  /*1f990*/  BAR.ARV 0x4, 0x180 ;  /* 0x0106000000007b1d */ /* 0x000fec0000002000 */
[----:B------:R-:W-:Y:S05]  /*1f9a0*/  @P0 BRA `(.L_x_607) ;  /* 0x0000002400800947 */ /* 0x000fea0003800000 */
[----:B------:R-:W2:Y:S01]  /*1f9b0*/  LDL R86, [R1+0x68] ;  /* 0x0000680001567983 */ /* 0x000ea20000100800 */
[----:B------:R-:W-:Y:S01]  /*1f9c0*/  ULDC.64 UR4, c[0x4][0x38] ;  /* 0x01000e0000047ab9 */ /* 0x000fe20000000a00 */
[----:B------:R-:W3:Y:S02]  /*1f9d0*/  S2R R98, SR_TID.X ;  /* 0x0000000000627919 */ /* 0x000ee40000002100 */
[----:B------:R-:W4:Y:S04]  /*1f9e0*/  LDL R83, [R1+0x50] ;  /* 0x0000500001537983 */ /* 0x000f280000100800 */
[----:B------:R-:W5:Y:S01]  /*1f9f0*/  LDL R82, [R1+0x48] ;  /* 0x0000480001527983 */ /* 0x000f620000100800 */
[----:B---3--:R-:W-:-:S05]  /*1fa00*/  IMAD.SHL.U32 R0, R98, 0x4, RZ ;  /* 0x0000000462007824 */ /* 0x008fca00078e00ff */
[----:B------:R-:W-:-:S04]  /*1fa10*/  LOP3.LUT R0, R0, 0xc, RZ, 0xc0, !PT ;  /* 0x0000000c00007812 */ /* 0x000fc800078ec0ff */
[----:B------:R-:W-:-:S05]  /*1fa20*/  IADD3 R2, P0, R0, UR4, RZ ;  /* 0x0000000400027c10 */ /* 0x000fca000ff1e0ff */
[----:B------:R-:W-:-:S05]  /*1fa30*/  IMAD.X R3, RZ, RZ, UR5, P0 ;  /* 0x00000005ff037e24 */ /* 0x000fca00080e06ff */
[----:B------:R3:W5:Y:S02]  /*1fa40*/  LDG.E.CONSTANT R0, desc[UR50][R2.64] ;  /* 0x0000003202007981 */ /* 0x000764000c1e9900 */
[----:B---3--:R-:W3:Y:S01]  /*1fa50*/  S2R R3, SR_SWINHI ;  /* 0x0000000000037919 */ /* 0x008ee20000002f00 */
        /* <DEDUP_REMOVED lines=9> */
[----:B------:R-:W-:Y:S02]  /*1faf0*/  MOV R52, R18 ;  /* 0x0000001200347202 */ /* 0x000fe40000000f00 */
[----:B---3--:R-:W-:-:S02]  /*1fb00*/  MOV R53, R3 ;  /* 0x0000000300357202 */ /* 0x008fc40000000f00 */
        /* <DEDUP_REMOVED lines=8> */
[----:B------:R-:W-:Y:S02]  /*1fb90*/  LOP3.LUT P0, R2, R98, 0x3, RZ, 0xc0, !PT ;  /* 0x0000000362027812 */ /* 0x000fe4000780c0ff */
[----:B------:R-:W-:Y:S02]  /*1fba0*/  F2FP.BF16.F32.PACK_AB R119, R119, R26 ;  /* 0x0000001a7777723e */ /* 0x000fe400000010ff */
[----:B------:R-:W-:Y:S02]  /*1fbb0*/  F2FP.BF16.F32.PACK_AB R37, R37, R6 ;  /* 0x000000062525723e */ /* 0x000fe400000010ff */
[----:B------:R-:W-:-:S02]  /*1fbc0*/  F2FP.BF16.F32.PACK_AB R28, R28, R5 ;  /* 0x000000051c1c723e */ /* 0x000fc400000010ff */
[----:B------:R-:W-:Y:S02]  /*1fbd0*/  F2FP.BF16.F32.PACK_AB R29, R29, R4 ;  /* 0x000000041d1d723e */ /* 0x000fe400000010ff */
[----:B------:R-:W-:Y:S02]  /*1fbe0*/  ISETP.EQ.OR P0, PT, R2, 0x3, !P0 ;  /* 0x000000030200780c */ /* 0x000fe40004702670 */
[----:B------:R-:W-:Y:S02]  /*1fbf0*/  F2FP.BF16.F32.PACK_AB R40, R40, R13 ;  /* 0x0000000d2828723e */ /* 0x000fe400000010ff */
[----:B------:R-:W-:Y:S02]  /*1fc00*/  SEL R13, R28, R29, P0 ;  /* 0x0000001d1c0d7207 */ /* 0x000fe40000000000 */
[----:B------:R-:W-:Y:S02]  /*1fc10*/  SEL R2, R29, R28, P0 ;  /* 0x0000001c1d027207 */ /* 0x000fe40000000000 */
[----:B------:R-:W-:-:S02]  /*1fc20*/  F2FP.BF16.F32.PACK_AB R48, R61, R48 ;  /* 0x000000303d30723e */ /* 0x000fc400000010ff */
[----:B------:R-:W-:Y:S02]  /*1fc30*/  F2FP.BF16.F32.PACK_AB R61, R50, R71 ;  /* 0x00000047323d723e */ /* 0x000fe400000010ff */
[----:B------:R-:W-:Y:S01]  /*1fc40*/  F2FP.BF16.F32.PACK_AB R50, R89, R84 ;  /* 0x000000545932723e */ /* 0x000fe200000010ff */
[----:B------:R-:W-:Y:S01]  /*1fc50*/  UMOV UR4, 0xffffffff ;  /* 0xffffffff00047882 */ /* 0x000fe20000000000 */
        /* <DEDUP_REMOVED lines=23> */
[----:B--2---:R-:W-:-:S03]  /*1fdd0*/  IMAD.WIDE R10, R86, 0x2, R52 ;  /* 0x00000002560a7825 */ /* 0x004fc600078e0234 */
[----:B------:R-:W-:-:S04]  /*1fde0*/  IADD3 R33, P3, R10, 0x8060, RZ ;  /* 0x000080600a217810 */ /* 0x000fc80007f7e0ff */
[----:B------:R-:W-:-:S04]  /*1fdf0*/  LOP3.LUT R32, R33, 0x380, RZ, 0xc0, !PT ;  /* 0x0000038021207812 */ /* 0x000fc800078ec0ff */
[----:B------:R-:W-:Y:S02]  /*1fe00*/  SHF.R.U64 R32, R32, 0x3, RZ ;  /* 0x0000000320207819 */ /* 0x000fe400000012ff */
[----:B------:R-:W-:Y:S02]  /*1fe10*/  IADD3 R21, P4, R10, 0x4060, RZ ;  /* 0x000040600a157810 */ /* 0x000fe40007f9e0ff */
[----:B------:R-:W-:Y:S01]  /*1fe20*/  LOP3.LUT R32, R32, R33, RZ, 0x3c, !PT ;  /* 0x0000002120207212 */ /* 0x000fe200078e3cff */
[----:B------:R-:W-:Y:S01]  /*1fe30*/  IMAD.X R33, RZ, RZ, R11, P3 ;  /* 0x000000ffff217224 */ /* 0x000fe200018e060b */
[C---:B------:R-:W-:Y:S02]  /*1fe40*/  IADD3 R15, P3, R10.reuse, 0x4040, RZ ;  /* 0x000040400a0f7810 */ /* 0x040fe40007f7e0ff */
[C---:B------:R-:W-:Y:S02]  /*1fe50*/  IADD3 R31, P2, R10.reuse, 0x8040, RZ ;  /* 0x000080400a1f7810 */ /* 0x040fe40007f5e0ff */
[----:B------:R-:W-:-:S02]  /*1fe60*/  IADD3 R27, P5, R10, 0x8000, RZ ;  /* 0x000080000a1b7810 */ /* 0x000fc40007fbe0ff */
[----:B------:R-:W-:Y:S02]  /*1fe70*/  LOP3.LUT R20, R21, 0x380, RZ, 0xc0, !PT ;  /* 0x0000038015147812 */ /* 0x000fe400078ec0ff */
[----:B------:R-:W-:Y:S02]  /*1fe80*/  LOP3.LUT R14, R15, 0x380, RZ, 0xc0, !PT ;  /* 0x000003800f0e7812 */ /* 0x000fe400078ec0ff */
[----:B------:R-:W-:Y:S02]  /*1fe90*/  LOP3.LUT R30, R31, 0x380, RZ, 0xc0, !PT ;  /* 0x000003801f1e7812 */ /* 0x000fe400078ec0ff */
[----:B------:R-:W-:Y:S02]  /*1fea0*/  LOP3.LUT R26, R27, 0x380, RZ, 0xc0, !PT ;  /* 0x000003801b1a7812 */ /* 0x000fe400078ec0ff */
[----:B------:R-:W-:Y:S02]  /*1feb0*/  IADD3 R6, P1, R10, 0x8020, RZ ;  /* 0x000080200a067810 */ /* 0x000fe40007f3e0ff */
[----:B------:R-:W-:-:S02]  /*1fec0*/  SHF.R.U64 R20, R20, 0x3, RZ ;  /* 0x0000000314147819 */ /* 0x000fc400000012ff */
[----:B------:R-:W-:Y:S02]  /*1fed0*/  SHF.R.U64 R14, R14, 0x3, RZ ;  /* 0x000000030e0e7819 */ /* 0x000fe400000012ff */
[----:B------:R-:W-:Y:S02]  /*1fee0*/  SHF.R.U64 R30, R30, 0x3, RZ ;  /* 0x000000031e1e7819 */ /* 0x000fe400000012ff */
[----:B------:R-:W-:Y:S02]  /*1fef0*/  SHF.R.U64 R26, R26, 0x3, RZ ;  /* 0x000000031a1a7819 */ /* 0x000fe400000012ff */
[----:B------:R-:W-:Y:S01]  /*1ff00*/  LOP3.LUT R3, R6, 0x380, RZ, 0xc0, !PT ;  /* 0x0000038006037812 */ /* 0x000fe200078ec0ff */
[--C-:B------:R-:W-:Y:S01]  /*1ff10*/  IMAD.X R29, RZ, RZ, R11.reuse, P1 ;  /* 0x000000ffff1d7224 */ /* 0x100fe200008e060b */
[----:B------:R-:W-:Y:S01]  /*1ff20*/  LOP3.LUT R20, R20, R21, RZ, 0x3c, !PT ;  /* 0x0000001514147212 */ /* 0x000fe200078e3cff */
[--C-:B------:R-:W-:Y:S01]  /*1ff30*/  IMAD.X R21, RZ, RZ, R11.reuse, P4 ;  /* 0x000000ffff157224 */ /* 0x100fe200020e060b */
[----:B------:R-:W-:Y:S01]  /*1ff40*/  LOP3.LUT R14, R14, R15, RZ, 0x3c, !PT ;  /* 0x0000000f0e0e7212 */ /* 0x000fe200078e3cff */
[----:B------:R-:W-:Y:S01]  /*1ff50*/  IMAD.X R15, RZ, RZ, R11, P3 ;  /* 0x000000ffff0f7224 */ /* 0x000fe200018e060b */
[----:B----4-:R-:W-:-:S02]  /*1ff60*/  MOV R90, R83 ;  /* 0x00000053005a7202 */ /* 0x010fc40000000f00 */
[----:B------:R-:W-:Y:S01]  /*1ff70*/  LOP3.LUT R30, R30, R31, RZ, 0x3c, !PT ;  /* 0x0000001f1e1e7212 */ /* 0x000fe200078e3cff */
[----:B------:R-:W-:Y:S01]  /*1ff80*/  IMAD.X R31, RZ, RZ, R11, P2 ;  /* 0x000000ffff1f7224 */ /* 0x000fe200010e060b */
[----:B------:R-:W-:Y:S02]  /*1ff90*/  LOP3.LUT R26, R26, R27, RZ, 0x3c, !PT ;  /* 0x0000001b1a1a7212 */ /* 0x000fe400078e3cff */
[C---:B------:R-:W-:Y:S02]  /*1ffa0*/  IADD3 R83, P1, R10.reuse, 0x4000, RZ ;  /* 0x000040000a537810 */ /* 0x040fe40007f3e0ff */
[C---:B------:R-:W-:Y:S02]  /*1ffb0*/  IADD3 R85, P4, R10.reuse, 0x40, RZ ;  /* 0x000000400a557810 */ /* 0x040fe40007f9e0ff */
[----:B------:R-:W-:Y:S02]  /*1ffc0*/  IADD3 R87, P3, R10, 0x20, RZ ;  /* 0x000000200a577810 */ /* 0x000fe40007f7e0ff */
[----:B------:R-:W-:-:S02]  /*1ffd0*/  SHF.R.U64 R3, R3, 0x3, RZ ;  /* 0x0000000303037819 */ /* 0x000fc400000012ff */
[C---:B------:R-:W-:Y:S02]  /*1ffe0*/  IADD3 R9, P2, R10.reuse, 0x4020, RZ ;  /* 0x000040200a097810 */ /* 0x040fe40007f5e0ff */
[----:B------:R-:W-:Y:S01]  /*1fff0*/  IADD3.X R27, RZ, R11, RZ, P5, !PT ;  /* 0x0000000bff1b7210 */ /* 0x000fe20002ffe4ff */
[----:B-----5:R-:W-:Y:S01]  /*20000*/  IMAD.MOV.U32 R94, RZ, RZ, R82 ;  /* 0x000000ffff5e7224 */ /* 0x020fe200078e0052 */
[----:B------:R-:W-:Y:S02]  /*20010*/  IADD3 R7, P5, R10, 0x60, RZ ;  /* 0x000000600a077810 */ /* 0x000fe40007fbe0ff */
[----:B------:R-:W-:Y:S02]  /*20020*/  LOP3.LUT R82, R83, 0x380, RZ, 0xc0, !PT ;  /* 0x0000038053527812 */ /* 0x000fe400078ec0ff */
[----:B------:R-:W-:Y:S02]  /*20030*/  LOP3.LUT R84, R85, 0x380, RZ, 0xc0, !PT ;  /* 0x0000038055547812 */ /* 0x000fe400078ec0ff */
[----:B------:R-:W-:-:S02]  /*20040*/  LOP3.LUT R86, R87, 0x380, RZ, 0xc0, !PT ;  /* 0x0000038057567812 */ /* 0x000fc400078ec0ff */
[----:B------:R-:W-:Y:S02]  /*20050*/  LOP3.LUT R28, R3, R6, RZ, 0x3c, !PT ;  /* 0x00000006031c7212 */ /* 0x000fe400078e3cff */
[----:B------:R-:W-:Y:S02]  /*20060*/  LOP3.LUT R8, R9, 0x380, RZ, 0xc0, !PT ;  /* 0x0000038009087812 */ /* 0x000fe400078ec0ff */
[----:B------:R-:W-:Y:S02]  /*20070*/  LOP3.LUT R6, R7, 0x380, RZ, 0xc0, !PT ;  /* 0x0000038007067812 */ /* 0x000fe400078ec0ff */
[----:B------:R-:W-:Y:S02]  /*20080*/  LOP3.LUT R3, R10, 0x380, RZ, 0xc0, !PT ;  /* 0x000003800a037812 */ /* 0x000fe400078ec0ff */
[----:B------:R-:W-:Y:S02]  /*20090*/  SHF.R.U64 R82, R82, 0x3, RZ ;  /* 0x0000000352527819 */ /* 0x000fe400000012ff */
[----:B------:R-:W-:-:S02]  /*200a0*/  SHF.R.U64 R84, R84, 0x3, RZ ;  /* 0x0000000354547819 */ /* 0x000fc400000012ff */
[----:B------:R-:W-:Y:S02]  /*200b0*/  SHF.R.U64 R86, R86, 0x3, RZ ;  /* 0x0000000356567819 */ /* 0x000fe400000012ff */
[----:B------:R-:W-:Y:S02]  /*200c0*/  SHF.R.U64 R8, R8, 0x3, RZ ;  /* 0x0000000308087819 */ /* 0x000fe400000012ff */
[----:B------:R-:W-:Y:S02]  /*200d0*/  SHF.R.U64 R6, R6, 0x3, RZ ;  /* 0x0000000306067819 */ /* 0x000fe400000012ff */
[----:B------:R-:W-:Y:S02]  /*200e0*/  SHF.R.U64 R3, R3, 0x3, RZ ;  /* 0x0000000303037819 */ /* 0x000fe400000012ff */
[----:B------:R-:W-:Y:S01]  /*200f0*/  LOP3.LUT R82, R82, R83, RZ, 0x3c, !PT ;  /* 0x0000005352527212 */ /* 0x000fe200078e3cff */
[--C-:B------:R-:W-:Y:S01]  /*20100*/  IMAD.X R83, RZ, RZ, R11.reuse, P1 ;  /* 0x000000ffff537224 */ /* 0x100fe200008e060b */
[----:B------:R-:W-:Y:S01]  /*20110*/  LOP3.LUT R84, R84, R85, RZ, 0x3c, !PT ;  /* 0x0000005554547212 */ /* 0x000fe200078e3cff */
[--C-:B------:R-:W-:Y:S01]  /*20120*/  IMAD.X R85, RZ, RZ, R11.reuse, P4 ;  /* 0x000000ffff557224 */ /* 0x100fe200020e060b */
[----:B------:R-:W-:Y:S01]  /*20130*/  LOP3.LUT R86, R86, R87, RZ, 0x3c, !PT ;  /* 0x0000005756567212 */ /* 0x000fe200078e3cff */
[--C-:B------:R-:W-:Y:S01]  /*20140*/  IMAD.X R87, RZ, RZ, R11.reuse, P3 ;  /* 0x000000ffff577224 */ /* 0x100fe200018e060b */
[----:B------:R-:W-:Y:S01]  /*20150*/  LOP3.LUT R8, R8, R9, RZ, 0x3c, !PT ;  /* 0x0000000908087212 */ /* 0x000fe200078e3cff */
[----:B------:R-:W-:Y:S01]  /*20160*/  IMAD.X R9, RZ, RZ, R11, P2 ;  /* 0x000000ffff097224 */ /* 0x000fe200010e060b */
[----:B------:R-:W-:-:S02]  /*20170*/  LOP3.LUT R6, R6, R7, RZ, 0x3c, !PT ;  /* 0x0000000706067212 */ /* 0x000fc400078e3cff */
[----:B------:R-:W-:Y:S02]  /*20180*/  LOP3.LUT R10, R3, R10, RZ, 0x3c, !PT ;  /* 0x0000000a030a7212 */ /* 0x000fe400078e3cff */
[----:B------:R-:W-:Y:S02]  /*20190*/  IADD3.X R7, RZ, R11, RZ, P5, !PT ;  /* 0x0000000bff077210 */ /* 0x000fe40002ffe4ff */
[----:B------:R-:W-:Y:S02]  /*201a0*/  MOV R82, R82 ;  /* 0x0000005200527202 */ /* 0x000fe40000000f00 */
[----:B------:R-:W-:Y:S01]  /*201b0*/  MOV R84, R84 ;  /* 0x0000005400547202 */ /* 0x000fe20000000f00 */
[----:B------:R-:W-:Y:S01]  /*201c0*/  IMAD.SHL.U32 R85, R94, 0x4, RZ ;  /* 0x000000045e557824 */ /* 0x000fe200078e00ff */
[----:B------:R-:W-:Y:S02]  /*201d0*/  MOV R86, R86 ;  /* 0x0000005600567202 */ /* 0x000fe40000000f00 */
[----:B------:R-:W-:-:S02]  /*201e0*/  MOV R81, R10 ;  /* 0x0000000a00517202 */ /* 0x000fc40000000f00 */
[----:B------:R-:W-:Y:S02]  /*201f0*/  MOV R73, R32 ;  /* 0x0000002000497202 */ /* 0x000fe40000000f00 */
[----:B------:R-:W-:Y:S02]  /*20200*/  MOV R71, R30 ;  /* 0x0000001e00477202 */ /* 0x000fe40000000f00 */
[----:B------:R-:W-:Y:S02]  /*20210*/  MOV R69, R28 ;  /* 0x0000001c00457202 */ /* 0x000fe40000000f00 */
[----:B------:R-:W-:Y:S02]  /*20220*/  MOV R67, R26 ;  /* 0x0000001a00437202 */ /* 0x000fe40000000f00 */
[----:B------:R-:W-:Y:S02]  /*20230*/  MOV R79, R20 ;  /* 0x00000014004f7202 */ /* 0x000fe40000000f00 */
[----:B------:R-:W-:-:S02]  /*20240*/  MOV R77, R14 ;  /* 0x0000000e004d7202 */ /* 0x000fc40000000f00 */
[----:B------:R-:W-:Y:S02]  /*20250*/  MOV R75, R8 ;  /* 0x00000008004b7202 */ /* 0x000fe40000000f00 */
[----:B------:R-:W-:Y:S02]  /*20260*/  MOV R83, R6 ;  /* 0x0000000600537202 */ /* 0x000fe40000000f00 */
[----:B------:R-:W-:Y:S02]  /*20270*/  SHF.L.U64.HI R87, R94, 0x2, R90 ;  /* 0x000000025e577819 */ /* 0x000fe4000001025a */
[----:B------:R-:W-:Y:S01]  /*20280*/  LOP3.LUT R3, R0, 0x2, RZ, 0x3c, !PT ;  /* 0x0000000200037812 */ /* 0x000fe200078e3cff */
[----:B------:R-:W-:Y:S06]  /*20290*/  BRA.DIV UR4, `(.L_x_608) ;  /* 0x000000b604fc7947 */ /* 0x000fec000b800000 */
[----:B------:R-:W-:Y:S01]  /*202a0*/  SEL R31, R57, R44, P0 ;  /* 0x0000002c391f7207 */ /* 0x000fe20000000000 */
[----:B------:R-:W-:Y:S01]  /*202b0*/  SHFL.IDX PT, R6, R13, R0, 0x1c1f ;  /* 0x001c1f000d067589 */ /* 0x000fe200000e0000 */
[----:B------:R-:W-:Y:S02]  /*202c0*/  SEL R42, R44, R57, P0 ;  /* 0x000000392c2a7207 */ /* 0x000fe40000000000 */
[----:B------:R-:W-:Y:S02]  /*202d0*/  SEL R27, R12, R37, P0 ;  /* 0x000000250c1b7207 */ /* 0x000fe40000000000 */
[----:B------:R-:W-:Y:S01]  /*202e0*/  SEL R32, R37, R12, P0 ;  /* 0x0000000c25207207 */ /* 0x000fe20000000000 */
[----:B------:R-:W-:Y:S01]  /*202f0*/  SHFL.IDX PT, R31, R31, R0, 0x1c1f ;  /* 0x001c1f001f1f7589 */ /* 0x000fe200000e0000 */
[----:B------:R-:W-:Y:S02]  /*20300*/  SEL R33, R48, R95, P0 ;  /* 0x0000005f30217207 */ /* 0x000fe40000000000 */
[----:B------:R-:W-:Y:S01]  /*20310*/  SEL R44, R95, R48, P0 ;  /* 0x000000305f2c7207 */ /* 0x000fe20000000000 */
[----:B------:R-:W-:Y:S01]  /*20320*/  SHFL.IDX PT, R42, R42, R3, 0x1c1f ;  /* 0x001c1f032a2a7589 */ /* 0x000fe200000e0000 */
[----:B------:R-:W-:-:S02]  /*20330*/  SEL R37, R43, R72, P0 ;  /* 0x000000482b257207 */ /* 0x000fc40000000000 */
[----:B------:R-:W-:Y:S01]  /*20340*/  SEL R48, R72, R43, P0 ;  /* 0x0000002b48307207 */ /* 0x000fe20000000000 */
[----:B------:R-:W-:Y:S01]  /*20350*/  SHFL.IDX PT, R33, R33, R0, 0x1c1f ;  /* 0x001c1f0021217589 */ /* 0x000fe200000e0000 */
[----:B------:R-:W-:Y:S02]  /*20360*/  SEL R43, R56, R45, P0 ;  /* 0x0000002d382b7207 */ /* 0x000fe40000000000 */
[----:B------:R-:W-:Y:S01]  /*20370*/  SEL R56, R45, R56, P0 ;  /* 0x000000382d387207 */ /* 0x000fe20000000000 */
[----:B------:R-:W2:Y:S01]  /*20380*/  SHFL.IDX PT, R44, R44, R3, 0x1c1f ;  /* 0x001c1f032c2c7589 */ /* 0x000ea200000e0000 */
        /* <DEDUP_REMOVED lines=17> */
[----:B------:R2:W-:Y:S01]  /*204a0*/  SHFL.IDX PT, R58, R48, R3, 0x1c1f ;  /* 0x001c1f03303a7589 */ /* 0x0005e200000e0000 */
        /* <DEDUP_REMOVED lines=20> */
[----:B------:R-:W4:Y:S01]  /*205f0*/  SHFL.IDX PT, R5, R2, R3, 0x1c1f ;  /* 0x001c1f0302057589 */ /* 0x000f2200000e0000 */
        /* <DEDUP_REMOVED lines=8> */
[----:B------:R-:W5:Y:S01]  /*20680*/  SHFL.IDX PT, R25, R28, R3, 0x1c1f ;  /* 0x001c1f031c197589 */ /* 0x000f6200000e0000 */
[----:B------:R-:W-:-:S02]  /*20690*/  SEL R76, R65, R38, P0 ;  /* 0x00000026414c7207 */ /* 0x000fc40000000000 */
[----:B------:R-:W-:Y:S01]  /*206a0*/  SEL R78, R93, R78, P0 ;  /* 0x0000004e5d4e7207 */ /* 0x000fe20000000000 */
[----:B------:R-:W-:Y:S01]  /*206b0*/  SHFL.IDX PT, R38, R27, R0, 0x1c1f ;  /* 0x001c1f001b267589 */ /* 0x000fe200000e0000 */
[----:B------:R-:W-:Y:S02]  /*206c0*/  SEL R65, R80, R119, P0 ;  /* 0x0000007750417207 */ /* 0x000fe40000000000 */
[----:B------:R-:W-:Y:S01]  /*206d0*/  SEL R80, R119, R80, P0 ;  /* 0x0000005077507207 */ /* 0x000fe20000000000 */
[----:B------:R5:W0:Y:S01]  /*206e0*/  SHFL.IDX PT, R27, R32, R3, 0x1c1f ;  /* 0x001c1f03201b7589 */ /* 0x000a2200000e0000 */
[----:B--2---:R-:W-:Y:S02]  /*206f0*/  SEL R48, R33, R44, P0 ;  /* 0x0000002c21307207 */ /* 0x004fe40000000000 */
[----:B---3--:R-:W-:Y:S01]  /*20700*/  SEL R50, R44, R33, P0 ;  /* 0x000000212c327207 */ /* 0x008fe20000000000 */
[----:B------:R-:W-:Y:S01]  /*20710*/  SHFL.IDX PT, R41, R41, R0, 0x1c1f ;  /* 0x001c1f0029297589 */ /* 0x000fe200000e0000 */
[----:B----4-:R-:W-:-:S02]  /*20720*/  SEL R4, R6, R5, P0 ;  /* 0x0000000506047207 */ /* 0x010fc40000000000 */
        /* <DEDUP_REMOVED lines=9> */
[----:B-----5:R-:W-:Y:S01]  /*207c0*/  SEL R32, R34, R25, P0 ;  /* 0x0000001922207207 */ /* 0x020fe20000000000 */
[----:B------:R-:W2:Y:S01]  /*207d0*/  SHFL.IDX PT, R54, R54, R3, 0x1c1f ;  /* 0x001c1f0336367589 */ /* 0x000ea200000e0000 */
[----:B------:R-:W-:Y:S02]  /*207e0*/  SEL R40, R31, R42, P0 ;  /* 0x0000002a1f287207 */ /* 0x000fe40000000000 */
[----:B------:R-:W-:Y:S01]  /*207f0*/  SEL R46, R46, R35, P0 ;  /* 0x000000232e2e7207 */ /* 0x000fe20000000000 */
[----:B------:R3:W4:Y:S01]  /*20800*/  SHFL.IDX PT, R2, R56, R3, 0x1c1f ;  /* 0x001c1f0338027589 */ /* 0x00072200000e0000 */
[----:B0-----:R-:W-:Y:S02]  /*20810*/  SEL R36, R38, R27, P0 ;  /* 0x0000001b26247207 */ /* 0x001fe40000000000 */
[----:B------:R-:W-:Y:S01]  /*20820*/  SEL R34, R25, R34, P0 ;  /* 0x0000002219227207 */ /* 0x000fe20000000000 */
[----:B------:R-:W0:Y:S01]  /*20830*/  SHFL.IDX PT, R66, R66, R3, 0x1c1f ;  /* 0x001c1f0342427589 */ /* 0x000e2200000e0000 */
[----:B------:R-:W-:-:S02]  /*20840*/  SEL R38, R27, R38, P0 ;  /* 0x000000261b267207 */ /* 0x000fc40000000000 */
[----:B------:R-:W-:Y:S01]  /*20850*/  SEL R42, R42, R31, P0 ;  /* 0x0000001f2a2a7207 */ /* 0x000fe20000000000 */
[----:B------:R-:W5:Y:S01]  /*20860*/  SHFL.IDX PT, R68, R68, R3, 0x1c1f ;  /* 0x001c1f0344447589 */ /* 0x000f6200000e0000 */
[----:B---3--:R-:W-:-:S03]  /*20870*/  SEL R56, R37, R58, P0 ;  /* 0x0000003a25387207 */ /* 0x008fc60000000000 */
[----:B------:R-:W-:Y:S01]  /*20880*/  SHFL.IDX PT, R45, R45, R0, 0x1c1f ;  /* 0x001c1f002d2d7589 */ /* 0x000fe200000e0000 */
[----:B------:R-:W-:-:S03]  /*20890*/  SEL R58, R58, R37, P0 ;  /* 0x000000253a3a7207 */ /* 0x000fc60000000000 */
[----:B------:R-:W-:Y:S04]  /*208a0*/  SHFL.IDX PT, R47, R47, R0, 0x1c1f ;  /* 0x001c1f002f2f7589 */ /* 0x000fe800000e0000 */
[----:B------:R-:W-:Y:S01]  /*208b0*/  SHFL.IDX PT, R57, R57, R0, 0x1c1f ;  /* 0x001c1f0039397589 */ /* 0x000fe200000e0000 */
[----:B--2---:R-:W-:Y:S02]  /*208c0*/  SEL R5, R41, R54, P0 ;  /* 0x0000003629057207 */ /* 0x004fe40000000000 */
[----:B------:R-:W-:Y:S01]  /*208d0*/  SEL R7, R54, R41, P0 ;  /* 0x0000002936077207 */ /* 0x000fe20000000000 */
[----:B------:R-:W-:Y:S01]  /*208e0*/  SHFL.IDX PT, R59, R59, R0, 0x1c1f ;  /* 0x001c1f003b3b7589 */ /* 0x000fe200000e0000 */
[----:B----4-:R-:W-:-:S03]  /*208f0*/  SEL R11, R2, R43, P0 ;  /* 0x0000002b020b7207 */ /* 0x010fc60000000000 */
[----:B------:R2:W3:Y:S01]  /*20900*/  SHFL.IDX PT, R21, R24, R3, 0x1c1f ;  /* 0x001c1f0318157589 */ /* 0x0004e200000e0000 */
[----:B0-----:R-:W-:Y:S02]  /*20910*/  SEL R33, R49, R66, P0 ;  /* 0x0000004231217207 */ /* 0x001fe40000000000 */
[----:B------:R-:W-:Y:S01]  /*20920*/  SEL R35, R66, R49, P0 ;  /* 0x0000003142237207 */ /* 0x000fe20000000000 */
[----:B------:R0:W4:Y:S01]  /*20930*/  SHFL.IDX PT, R20, R60, R3, 0x1c1f ;  /* 0x001c1f033c147589 */ /* 0x00012200000e0000 */
[----:B-----5:R-:W-:-:S03]  /*20940*/  SEL R37, R51, R68, P0 ;  /* 0x0000004433257207 */ /* 0x020fc60000000000 */
[----:B------:R-:W5:Y:S01]  /*20950*/  SHFL.IDX PT, R64, R64, R3, 0x1c1f ;  /* 0x001c1f0340407589 */ /* 0x000f6200000e0000 */
[----:B--2---:R-:W-:-:S03]  /*20960*/  SEL R24, R26, R9, P0 ;  /* 0x000000091a187207 */ /* 0x004fc60000000000 */
[----:B------:R-:W2:Y:S01]  /*20970*/  SHFL.IDX PT, R72, R72, R3, 0x1c1f ;  /* 0x001c1f0348487589 */ /* 0x000ea200000e0000 */
[----:B------:R-:W-:Y:S02]  /*20980*/  SEL R26, R9, R26, P0 ;  /* 0x0000001a091a7207 */ /* 0x000fe40000000000 */
[----:B0-----:R-:W-:Y:S01]  /*20990*/  SEL R60, R62, R39, P0 ;  /* 0x000000273e3c7207 */ /* 0x001fe20000000000 */
[----:B------:R-:W0:Y:S01]  /*209a0*/  SHFL.IDX PT, R74, R74, R3, 0x1c1f ;  /* 0x001c1f034a4a7589 */ /* 0x000e2200000e0000 */
[----:B------:R-:W-:Y:S02]  /*209b0*/  SEL R62, R39, R62, P0 ;  /* 0x0000003e273e7207 */ /* 0x000fe40000000000 */
[----:B------:R-:W-:Y:S01]  /*209c0*/  SEL R9, R43, R2, P0 ;  /* 0x000000022b097207 */ /* 0x000fe20000000000 */
[----:B------:R-:W-:Y:S01]  /*209d0*/  SHFL.IDX PT, R55, R55, R0, 0x1c1f ;  /* 0x001c1f0037377589 */ /* 0x000fe200000e0000 */
[----:B------:R-:W-:-:S03]  /*209e0*/  SEL R39, R68, R51, P0 ;  /* 0x0000003344277207 */ /* 0x000fc60000000000 */
[----:B------:R-:W-:Y:S01]  /*209f0*/  SHFL.IDX PT, R61, R61, R0, 0x1c1f ;  /* 0x001c1f003d3d7589 */ /* 0x000fe200000e0000 */
[----:B---3--:R-:W-:Y:S02]  /*20a00*/  SEL R28, R30, R21, P0 ;  /* 0x000000151e1c7207 */ /* 0x008fe40000000000 */
[----:B------:R-:W-:Y:S01]  /*20a10*/  SEL R30, R21, R30, P0 ;  /* 0x0000001e151e7207 */ /* 0x000fe20000000000 */
[----:B------:R-:W-:Y:S01]  /*20a20*/  SHFL.IDX PT, R63, R63, R0, 0x1c1f ;  /* 0x001c1f003f3f7589 */ /* 0x000fe200000e0000 */
[----:B----4-:R-:W-:Y:S02]  /*20a30*/  SEL R25, R45, R20, P0 ;  /* 0x000000142d197207 */ /* 0x010fe40000000000 */
[----:B------:R-:W-:Y:S01]  /*20a40*/  SEL R27, R20, R45, P0 ;  /* 0x0000002d141b7207 */ /* 0x000fe20000000000 */
[----:B------:R-:W3:Y:S01]  /*20a50*/  SHFL.IDX PT, R70, R70, R3, 0x1c1f ;  /* 0x001c1f0346467589 */ /* 0x000ee200000e0000 */
[----:B-----5:R-:W-:Y:S02]  /*20a60*/  SEL R29, R47, R64, P0 ;  /* 0x000000402f1d7207 */ /* 0x020fe40000000000 */
[----:B------:R-:W-:Y:S01]  /*20a70*/  SEL R31, R64, R47, P0 ;  /* 0x0000002f401f7207 */ /* 0x000fe20000000000 */
[----:B------:R-:W4:Y:S01]  /*20a80*/  SHFL.IDX PT, R76, R76, R3, 0x1c1f ;  /* 0x001c1f034c4c7589 */ /* 0x000f2200000e0000 */
[----:B--2---:R-:W-:-:S02]  /*20a90*/  SEL R41, R57, R72, P0 ;  /* 0x0000004839297207 */ /* 0x004fc40000000000 */
[----:B------:R-:W-:Y:S01]  /*20aa0*/  SEL R43, R72, R57, P0 ;  /* 0x00000039482b7207 */ /* 0x000fe20000000000 */
[----:B------:R-:W2:Y:S01]  /*20ab0*/  SHFL.IDX PT, R78, R78, R3, 0x1c1f ;  /* 0x001c1f034e4e7589 */ /* 0x000ea200000e0000 */
[----:B0-----:R-:W-:Y:S02]  /*20ac0*/  SEL R49, R59, R74, P0 ;  /* 0x0000004a3b317207 */ /* 0x001fe40000000000 */
[----:B------:R-:W-:Y:S01]  /*20ad0*/  SEL R51, R74, R59, P0 ;  /* 0x0000003b4a337207 */ /* 0x000fe20000000000 */
[----:B------:R-:W0:Y:S04]  /*20ae0*/  SHFL.IDX PT, R80, R80, R3, 0x1c1f ;  /* 0x001c1f0350507589 */ /* 0x000e2800000e0000 */
[----:B------:R5:W0:Y:S01]  /*20af0*/  SHFL.IDX PT, R65, R65, R0, 0x1c1f ;  /* 0x001c1f0041417589 */ /* 0x000a2200000e0000 */
[----:B---3--:R-:W-:-:S02]  /*20b00*/  SEL R13, R55, R70, P0 ;  /* 0x00000046370d7207 */ /* 0x008fc40000000000 */
[----:B------:R-:W-:Y:S01]  /*20b10*/  SEL R15, R70, R55, P0 ;  /* 0x00000037460f7207 */ /* 0x000fe20000000000 */
[----:B-----5:R-:W-:Y:S01]  /*20b20*/  IMAD.MOV.U32 R0, RZ, RZ, RZ ;  /* 0x000000ffff007224 */ /* 0x020fe200078e00ff */
[----:B----4-:R-:W-:Y:S02]  /*20b30*/  SEL R45, R61, R76, P0 ;  /* 0x0000004c3d2d7207 */ /* 0x010fe40000000000 */
[----:B------:R-:W-:Y:S02]  /*20b40*/  SEL R47, R76, R61, P0 ;  /* 0x0000003d4c2f7207 */ /* 0x000fe40000000000 */
[----:B--2---:R-:W-:Y:S02]  /*20b50*/  SEL R57, R63, R78, P0 ;  /* 0x0000004e3f397207 */ /* 0x004fe40000000000 */
[----:B------:R-:W-:-:S07]  /*20b60*/  SEL R59, R78, R63, P0 ;  /* 0x0000003f4e3b7207 */ /* 0x000fce0000000000 */
.L_x_868:
[----:B------:R-:W-:Y:S05]  /*20b70*/  WARPSYNC.ALL ;  /* 0x0000000000007948 */ /* 0x000fea0003800000 */
[----:B------:R-:W-:Y:S01]  /*20b80*/  BAR.SYNC.DEFER_BLOCKING 0x1, 0x100 ;  /* 0x0044000000007b1d */ /* 0x000fe20000010000 */
[----:B0-----:R-:W-:Y:S02]  /*20b90*/  SEL R61, R65, R80, P0 ;  /* 0x00000050413d7207 */ /* 0x001fe40000000000 */
[----:B------:R-:W-:-:S03]  /*20ba0*/  SEL R63, R80, R65, P0 ;  /* 0x00000041503f7207 */ /* 0x000fc60000000000 */
[----:B------:R-:W-:Y:S02]  /*20bb0*/  ULDC.64 UR4, c[0x0][0xc00] ;  /* 0x0003000000047ab9 */ /* 0x000fe40000000a00 */
[----:B------:R-:W0:Y:S01]  /*20bc0*/  LDC R20, c[0x0][0xbe8] ;  /* 0x0002fa00ff147b82 */ /* 0x000e220000000800 */
[----:B------:R-:W-:Y:S01]  /*20bd0*/  ISETP.NE.U32.AND P1, PT, RZ, UR4, PT ;  /* 0x00000004ff007c0c */ /* 0x000fe2000bf25070 */
[----:B------:R-:W2:Y:S01]  /*20be0*/  LDL R66, [R1+0x54] ;  /* 0x0000540001427983 */ /* 0x000ea20000100800 */
[----:B------:R-:W-:Y:S02]  /*20bf0*/  IADD3 R2, P2, R85, UR4, RZ ;  /* 0x0000000455027c10 */ /* 0x000fe4000ff5e0ff */
[----:B------:R-:W-:Y:S02]  /*20c00*/  ISETP.NE.AND.EX P1, PT, RZ, UR5, PT, P1 ;  /* 0x00000005ff007c0c */ /* 0x000fe4000bf25310 */
[----:B------:R-:W-:Y:S01]  /*20c10*/  IADD3.X R3, R87, UR5, RZ, P2, !PT ;  /* 0x0000000557037c10 */ /* 0x000fe200097fe4ff */
[----:B------:R-:W-:Y:S01]  /*20c20*/  ULDC.64 UR4, c[0x0][0xc08] ;  /* 0x0003020000047ab9 */ /* 0x000fe20000000a00 */
[----:B------:R-:W-:Y:S04]  /*20c30*/  STSM.16.M88.4 [R81], R4 ;  /* 0x0000000451007844 */ /* 0x000fe80000000200 */
[----:B------:R3:W-:Y:S04]  /*20c40*/  STSM.16.M88.4 [R86], R8 ;  /* 0x0000000856007844 */ /* 0x0007e80000000200 */
[----:B------:R-:W-:Y:S04]  /*20c50*/  STSM.16.M88.4 [R84], R24 ;  /* 0x0000001854007844 */ /* 0x000fe80000000200 */
[----:B------:R-:W-:Y:S04]  /*20c60*/  STSM.16.M88.4 [R83], R28 ;  /* 0x0000001c53007844 */ /* 0x000fe80000000200 */
[----:B------:R-:W-:Y:S01]  /*20c70*/  STSM.16.M88.4 [R82], R32 ;  /* 0x0000002052007844 */ /* 0x000fe20000000200 */
[----:B---3--:R-:W-:-:S03]  /*20c80*/  IADD3 R8, R98, -0x80, RZ ;  /* 0xffffff8062087810 */ /* 0x008fc60007ffe0ff */
[----:B------:R-:W-:Y:S01]  /*20c90*/  STSM.16.M88.4 [R75], R36 ;  /* 0x000000244b007844 */ /* 0x000fe20000000200 */
[----:B------:R-:W-:-:S03]  /*20ca0*/  SHF.R.S32.HI R9, RZ, 0x1f, R8 ;  /* 0x0000001fff097819 */ /* 0x000fc60000011408 */
[----:B------:R3:W-:Y:S01]  /*20cb0*/  STSM.16.M88.4 [R77], R12 ;  /* 0x0000000c4d007844 */ /* 0x0007e20000000200 */
[----:B------:R-:W-:-:S03]  /*20cc0*/  LEA.HI R4, R9, R8, RZ, 0x7 ;  /* 0x0000000809047211 */ /* 0x000fc600078f38ff */
[----:B------:R4:W-:Y:S01]  /*20cd0*/  STSM.16.M88.4 [R79], R40 ;  /* 0x000000284f007844 */ /* 0x0009e20000000200 */
[----:B------:R-:W-:-:S03]  /*20ce0*/  LOP3.LUT R5, R4, 0xffffff80, RZ, 0xc0, !PT ;  /* 0xffffff8004057812 */ /* 0x000fc600078ec0ff */
[----:B------:R4:W-:Y:S02]  /*20cf0*/  STSM.16.M88.4 [R67], R48 ;  /* 0x0000003043007844 */ /* 0x0009e40000000200 */
[----:B------:R-:W-:Y:S01]  /*20d00*/  IMAD.IADD R10, R8, 0x1, -R5 ;  /* 0x00000001080a7824 */ /* 0x000fe200078e0a05 */
[----:B------:R-:W-:Y:S01]  /*20d10*/  LEA.HI R11, R9, R8, RZ, 0x2 ;  /* 0x00000008090b7211 */ /* 0x000fe200078f10ff */
[----:B------:R4:W-:Y:S03]  /*20d20*/  STSM.16.M88.4 [R69], R44 ;  /* 0x0000002c45007844 */ /* 0x0009e60000000200 */
[----:B------:R-:W-:Y:S01]  /*20d30*/  SHF.R.S32.HI R7, RZ, 0x1f, R10 ;  /* 0x0000001fff077819 */ /* 0x000fe2000001140a */
[----:B------:R4:W-:Y:S03]  /*20d40*/  STSM.16.M88.4 [R71], R56 ;  /* 0x0000003847007844 */ /* 0x0009e60000000200 */
[----:B------:R-:W-:Y:S01]  /*20d50*/  LEA.HI R5, R7, R10, RZ, 0x2 ;  /* 0x0000000a07057211 */ /* 0x000fe200078f10ff */
[----:B------:R4:W-:Y:S03]  /*20d60*/  STSM.16.M88.4 [R73], R60 ;  /* 0x0000003c49007844 */ /* 0x0009e60000000200 */
[--C-:B------:R-:W-:Y:S01]  /*20d70*/  SHF.R.S32.HI R6, RZ, 0x2, R5.reuse ;  /* 0x00000002ff067819 */ /* 0x100fe20000011405 */
[----:B------:R-:W-:Y:S01]  /*20d80*/  BAR.SYNC.DEFER_BLOCKING 0x1, 0x100 ;  /* 0x0044000000007b1d */ /* 0x000fe20000010000 */
[----:B------:R-:W-:-:S04]  /*20d90*/  SHF.R.S32.HI R5, RZ, 0x1f, R5 ;  /* 0x0000001fff057819 */ /* 0x000fc80000011405 */
[----:B------:R-:W-:-:S04]  /*20da0*/  LEA.HI R5, R5, R6, RZ, 0x3 ;  /* 0x0000000605057211 */ /* 0x000fc800078f18ff */
[----:B------:R-:W-:Y:S02]  /*20db0*/  LOP3.LUT R5, R5, 0xfffffff8, RZ, 0xc0, !PT ;  /* 0xfffffff805057812 */ /* 0x000fe400078ec0ff */
[----:B------:R-:W-:Y:S02]  /*20dc0*/  ISETP.NE.U32.AND P0, PT, RZ, UR4, PT ;  /* 0x00000004ff007c0c */ /* 0x000fe4000bf05070 */
[----:B------:R-:W-:Y:S01]  /*20dd0*/  LOP3.LUT R11, R11, 0xfffffffc, RZ, 0xc0, !PT ;  /* 0xfffffffc0b0b7812 */ /* 0x000fe200078ec0ff */
[----:B---3--:R-:W-:Y:S01]  /*20de0*/  IMAD.IADD R12, R6, 0x1, -R5 ;  /* 0x00000001060c7824 */ /* 0x008fe200078e0a05 */
[----:B------:R-:W-:Y:S02]  /*20df0*/  SHF.R.S32.HI R5, RZ, 0x7, R4 ;  /* 0x00000007ff057819 */ /* 0x000fe40000011404 */
[----:B------:R-:W-:Y:S01]  /*20e00*/  ISETP.NE.AND.EX P0, PT, RZ, UR5, PT, P0 ;  /* 0x00000005ff007c0c */ /* 0x000fe2000bf05300 */
[----:B------:R-:W-:Y:S01]  /*20e10*/  IMAD.IADD R13, R8, 0x1, -R11 ;  /* 0x00000001080d7824 */ /* 0x000fe200078e0a0b */
[----:B------:R-:W-:-:S02]  /*20e20*/  LEA.HI R4, R4, R5, RZ, 0x1 ;  /* 0x0000000504047211 */ /* 0x000fc400078f08ff */
[----:B------:R-:W-:Y:S02]  /*20e30*/  LEA.HI R7, R7, R10, RZ, 0x5 ;  /* 0x0000000a07077211 */ /* 0x000fe400078f28ff */
[----:B------:R-:W-:Y:S01]  /*20e40*/  LEA.HI R14, R13, R13, RZ, 0x1 ;  /* 0x0000000d0d0e7211 */ /* 0x000fe200078f08ff */
[----:B------:R4:W5:Y:S01]  /*20e50*/  @P1 LDG.E R0, desc[UR50][R2.64] ;  /* 0x0000003202001981 */ /* 0x000962000c1e1900 */
[----:B------:R-:W-:Y:S02]  /*20e60*/  LOP3.LUT R4, R4, 0x3fffffe, RZ, 0xc0, !PT ;  /* 0x03fffffe04047812 */ /* 0x000fe400078ec0ff */
[----:B------:R-:W-:Y:S02]  /*20e70*/  SHF.R.S32.HI R7, RZ, 0x5, R7 ;  /* 0x00000005ff077819 */ /* 0x000fe40000011407 */
[----:B------:R-:W-:Y:S01]  /*20e80*/  LOP3.LUT R14, R14, 0x1ffffffe, RZ, 0xc0, !PT ;  /* 0x1ffffffe0e0e7812 */ /* 0x000fe200078ec0ff */
[----:B------:R-:W-:Y:S01]  /*20e90*/  IMAD.IADD R5, R5, 0x1, -R4 ;  /* 0x0000000105057824 */ /* 0x000fe200078e0a04 */
[----:B------:R-:W-:-:S02]  /*20ea0*/  LEA R12, R7, R12, 0x4 ;  /* 0x0000000c070c7211 */ /* 0x000fc400078e20ff */
[----:B------:R-:W-:Y:S01]  /*20eb0*/  @P0 IADD3 R4, P3, R85, UR4, RZ ;  /* 0x0000000455040c10 */ /* 0x000fe2000ff7e0ff */
[----:B------:R-:W-:Y:S01]  /*20ec0*/  ULDC UR4, c[0x0][0xa88] ;  /* 0x0002a20000047ab9 */ /* 0x000fe20000000800 */
[----:B------:R-:W-:Y:S02]  /*20ed0*/  IMAD.IADD R13, R13, 0x1, -R14 ;  /* 0x000000010d0d7824 */ /* 0x000fe400078e0a0e */
[----:B------:R-:W-:Y:S01]  /*20ee0*/  IMAD R14, R5, 0x40, R12 ;  /* 0x00000040050e7824 */ /* 0x000fe200078e020c */
[----:B------:R-:W-:Y:S01]  /*20ef0*/  @P0 IADD3.X R5, R87, UR5, RZ, P3, !PT ;  /* 0x0000000557050c10 */ /* 0x000fe20009ffe4ff */
[----:B------:R-:W-:-:S06]  /*20f00*/  IMAD.U32 R7, RZ, RZ, UR4 ;  /* 0x00000004ff077e24 */ /* 0x000fcc000f8e00ff */
[----:B------:R4:W5:Y:S01]  /*20f10*/  @P0 LDG.E R7, desc[UR50][R4.64] ;  /* 0x0000003204070981 */ /* 0x000962000c1e1900 */
[----:B0-----:R-:W-:-:S13]  /*20f20*/  ISETP.NE.AND P2, PT, R20, 0x1, PT ;  /* 0x000000011400780c */ /* 0x001fda0003f45270 */
[----:B------:R-:W0:Y:S08]  /*20f30*/  @P2 LDC R6, c[0x0][0xbec] ;  /* 0x0002fb00ff062b82 */ /* 0x000e300000000800 */
[----:B------:R-:W3:Y:S01]  /*20f40*/  @P2 LDC R11, c[0x0][0xbf0] ;  /* 0x0002fc00ff0b2b82 */ /* 0x000ee20000000800 */
[----:B------:R-:W-:Y:S01]  /*20f50*/  IMAD R13, R13, 0x8, R14 ;  /* 0x000000080d0d7824 */ /* 0x000fe200078e020e */
[----:B------:R-:W-:-:S04]  /*20f60*/  LEA.HI R21, R9, R8, RZ, 0x3 ;  /* 0x0000000809157211 */ /* 0x000fc800078f18ff */
[----:B--2---:R-:W-:Y:S01]  /*20f70*/  LEA R25, R66, R13, 0x7 ;  /* 0x0000000d42197211 */ /* 0x004fe200078e38ff */
[----:B0--34-:R-:W-:Y:S06]  /*20f80*/  @P0 BRA `(.L_x_609) ;  /* 0x0000000000100947 */ /* 0x019fec0003800000 */
[----:B------:R-:W-:Y:S05]  /*20f90*/  @!P1 BRA `(.L_x_609) ;  /* 0x00000000000c9947 */ /* 0x000fea0003800000 */
[----:B------:R-:W2:Y:S04]  /*20fa0*/  LDG.E R4, desc[UR50][R2.64] ;  /* 0x0000003202047981 */ /* 0x000ea8000c1e1900 */
[----:B-----5:R-:W2:Y:S02]  /*20fb0*/  LDG.E R7, desc[UR50][R2.64+0x4] ;  /* 0x0000043202077981 */ /* 0x020ea4000c1e1900 */
[----:B--2---:R-:W-:-:S07]  /*20fc0*/  IMAD.IADD R7, R7, 0x1, -R4 ;  /* 0x0000000107077824 */ /* 0x004fce00078e0a04 */
.L_x_609:
[----:B------:R-:W2:Y:S01]  /*20fd0*/  LDL.LU R68, [R1+0x4c] ;  /* 0x00004c0001447983 */ /* 0x000ea20000300800 */
[----:B------:R-:W-:Y:S01]  /*20fe0*/  @P2 IMAD.HI.U32 R2, R25, R6, RZ ;  /* 0x0000000619022227 */ /* 0x000fe200078e00ff */
[----:B------:R-:W-:Y:S01]  /*20ff0*/  LOP3.LUT R5, R21, 0xfffffff8, RZ, 0xc0, !PT ;  /* 0xfffffff815057812 */ /* 0x000fe200078ec0ff */
[----:B------:R-:W-:Y:S01]  /*21000*/  ULDC.64 UR4, c[0x0][0xb90] ;  /* 0x0002e40000047ab9 */ /* 0x000fe20000000a00 */
[----:B-----5:R-:W-:Y:S01]  /*21010*/  SHF.R.S32.HI R3, RZ, 0x1f, R0 ;  /* 0x0000001fff037819 */ /* 0x020fe20000011400 */
[----:B------:R-:W-:Y:S01]  /*21020*/  IMAD.MOV.U32 R9, RZ, RZ, R25 ;  /* 0x000000ffff097224 */ /* 0x000fe200078e0019 */
[----:B------:R-:W-:Y:S01]  /*21030*/  @P2 SHF.R.U32.HI R9, RZ, R11, R2 ;  /* 0x0000000bff092219 */ /* 0x000fe20000011602 */
[----:B------:R-:W-:Y:S01]  /*21040*/  IMAD.MOV.U32 R2, RZ, RZ, R0 ;  /* 0x000000ffff027224 */ /* 0x000fe200078e0000 */
[----:B------:R-:W-:Y:S01]  /*21050*/  SHF.R.S32.HI R21, RZ, 0x3, R21 ;  /* 0x00000003ff157819 */ /* 0x000fe20000011415 */
[----:B------:R-:W-:Y:S01]  /*21060*/  IMAD.IADD R64, R8, 0x1, -R5 ;  /* 0x0000000108407824 */ /* 0x000fe200078e0a05 */
[----:B------:R-:W-:Y:S01]  /*21070*/  SEL R65, R94, RZ, !P1 ;  /* 0x000000ff5e417207 */ /* 0x000fe20004800000 */
[----:B------:R-:W-:Y:S01]  /*21080*/  IMAD.MOV R15, RZ, RZ, -R9 ;  /* 0x000000ffff0f7224 */ /* 0x000fe200078e0a09 */
[----:B------:R-:W-:Y:S01]  /*21090*/  SEL R62, R90, RZ, !P1 ;  /* 0x000000ff5a3e7207 */ /* 0x000fe20004800000 */
[----:B------:R-:W0:Y:S01]  /*210a0*/  @P2 LDC R69, c[0x0][0xbec] ;  /* 0x0002fb00ff452b82 */ /* 0x000e220000000800 */
[----:B------:R-:W-:-:S07]  /*210b0*/  IMAD R67, R7, R20, RZ ;  /* 0x0000001407437224 */ /* 0x000fce00078e02ff */
[----:B------:R-:W3:Y:S01]  /*210c0*/  @P2 LDC R71, c[0x0][0xbf0] ;  /* 0x0002fc00ff472b82 */ /* 0x000ee20000000800 */
[----:B------:R-:W-:Y:S01]  /*210d0*/  BSSY B1, `(.L_x_610) ;  /* 0x00000b5000017945 */ /* 0x000fe20003800000 */
[----:B--2---:R-:W-:-:S05]  /*210e0*/  SHF.R.S32.HI R63, RZ, 0x1f, R68 ;  /* 0x0000001fff3f7819 */ /* 0x004fca0000011444 */
[----:B------:R-:W-:-:S04]  /*210f0*/  IMAD R4, R63, UR4, RZ ;  /* 0x000000043f047c24 */ /* 0x000fc8000f8e02ff */
[C---:B------:R-:W-:Y:S02]  /*21100*/  IMAD R11, R68.reuse, UR5, R4 ;  /* 0x00000005440b7c24 */ /* 0x040fe4000f8e0204 */
[----:B------:R-:W-:Y:S01]  /*21110*/  IMAD.WIDE.U32 R4, R68, UR4, R2 ;  /* 0x0000000444047c25 */ /* 0x000fe2000f8e0002 */
[----:B------:R-:W-:Y:S01]  /*21120*/  SHF.L.U32 R2, R64, 0x3, RZ ;  /* 0x0000000340027819 */ /* 0x000fe200000006ff */
[----:B------:R-:W-:Y:S02]  /*21130*/  ULDC.64 UR4, c[0x0][0xb98] ;  /* 0x0002e60000047ab9 */ /* 0x000fe40000000a00 */
[----:B------:R-:W-:Y:S02]  /*21140*/  IMAD.IADD R5, R5, 0x1, R11 ;  /* 0x0000000105057824 */ /* 0x000fe400078e020b */
[----:B------:R-:W-:Y:S02]  /*21150*/  IMAD R13, R21, 0x40, R2 ;  /* 0x00000040150d7824 */ /* 0x000fe400078e0202 */
[----:B------:R-:W-:-:S02]  /*21160*/  IMAD R11, R20, R15, R25 ;  /* 0x0000000f140b7224 */ /* 0x000fc400078e0219 */
[----:B------:R-:W-:Y:S02]  /*21170*/  IMAD R6, R62, UR4, RZ ;  /* 0x000000043e067c24 */ /* 0x000fe4000f8e02ff */
[----:B------:R-:W-:-:S04]  /*21180*/  IMAD.WIDE.U32 R4, R65, UR4, R4 ;  /* 0x0000000441047c25 */ /* 0x000fc8000f8e0004 */
[----:B------:R-:W-:Y:S01]  /*21190*/  IMAD.WIDE R52, R13, 0x2, R52 ;  /* 0x000000020d347825 */ /* 0x000fe200078e0234 */
[----:B------:R-:W-:Y:S02]  /*211a0*/  SHF.R.S32.HI R13, RZ, 0x1f, R9 ;  /* 0x0000001fff0d7819 */ /* 0x000fe40000011409 */
[----:B------:R-:W-:Y:S01]  /*211b0*/  IADD3 R4, P0, R9, R4, RZ ;  /* 0x0000000409047210 */ /* 0x000fe20007f1e0ff */
[----:B------:R-:W-:Y:S01]  /*211c0*/  IMAD R8, R65, UR5, R6 ;  /* 0x0000000541087c24 */ /* 0x000fe2000f8e0206 */
[----:B------:R-:W-:Y:S01]  /*211d0*/  SHF.R.S32.HI R6, RZ, 0x1f, R11 ;  /* 0x0000001fff067819 */ /* 0x000fe2000001140b */
[----:B------:R-:W-:Y:S01]  /*211e0*/  ULDC.64 UR4, c[0x0][0xb88] ;  /* 0x0002e20000047ab9 */ /* 0x000fe20000000a00 */
[----:B------:R-:W-:Y:S02]  /*211f0*/  IADD3 R9, P5, R52, 0x1000, RZ ;  /* 0x0000100034097810 */ /* 0x000fe40007fbe0ff */
[----:B------:R-:W-:Y:S01]  /*21200*/  IADD3.X R5, R13, R5, R8, P0, !PT ;  /* 0x000000050d057210 */ /* 0x000fe200007fe408 */
[----:B------:R-:W-:Y:S01]  /*21210*/  IMAD R6, R6, UR4, RZ ;  /* 0x0000000406067c24 */ /* 0x000fe2000f8e02ff */
[----:B------:R-:W-:-:S02]  /*21220*/  LOP3.LUT P0, RZ, R10, 0x3, RZ, 0xc0, !PT ;  /* 0x000000030aff7812 */ /* 0x000fc4000780c0ff */
[----:B------:R-:W-:Y:S01]  /*21230*/  IADD3 R29, P3, R52, 0x4000, RZ ;  /* 0x00004000341d7810 */ /* 0x000fe20007f7e0ff */
[----:B------:R-:W-:Y:S01]  /*21240*/  IMAD R13, R11, UR5, R6 ;  /* 0x000000050b0d7c24 */ /* 0x000fe2000f8e0206 */
[----:B------:R-:W-:Y:S01]  /*21250*/  LOP3.LUT R8, R9, 0x380, RZ, 0xc0, !PT ;  /* 0x0000038009087812 */ /* 0x000fe200078ec0ff */
[----:B------:R-:W-:Y:S01]  /*21260*/  IMAD.WIDE.U32 R4, R11, UR4, R4 ;  /* 0x000000040b047c25 */ /* 0x000fe2000f8e0004 */
[----:B------:R-:W-:Y:S01]  /*21270*/  ULDC.64 UR4, c[0x0][0xb50] ;  /* 0x0002d40000047ab9 */ /* 0x000fe20000000a00 */
[----:B------:R-:W-:Y:S02]  /*21280*/  LOP3.LUT R28, R29, 0x380, RZ, 0xc0, !PT ;  /* 0x000003801d1c7812 */ /* 0x000fe400078ec0ff */
[----:B------:R-:W-:Y:S01]  /*21290*/  IMAD.IADD R5, R5, 0x1, R13 ;  /* 0x0000000105057824 */ /* 0x000fe200078e020d */
[----:B------:R-:W-:Y:S02]  /*212a0*/  LEA R6, P1, R4, UR4, 0x2 ;  /* 0x0000000404067c11 */ /* 0x000fe4000f8210ff */
[----:B------:R-:W-:-:S02]  /*212b0*/  IADD3 R13, P4, R52, 0x2000, RZ ;  /* 0x00002000340d7810 */ /* 0x000fc40007f9e0ff */
[----:B------:R-:W-:Y:S01]  /*212c0*/  LEA.HI.X R10, R4, UR5, R5, 0x2, P1 ;  /* 0x00000005040a7c11 */ /* 0x000fe200088f1405 */
[----:B------:R-:W-:Y:S01]  /*212d0*/  ULDC.64 UR4, c[0x0][0xaa0] ;  /* 0x0002a80000047ab9 */ /* 0x000fe20000000a00 */
[----:B------:R-:W-:Y:S01]  /*212e0*/  IADD3 R25, P1, R52, 0x3000, RZ ;  /* 0x0000300034197810 */ /* 0x000fe20007f3e0ff */
[----:B------:R-:W-:Y:S01]  /*212f0*/  SHFL.IDX PT, R50, R6, RZ, 0x1c1f ;  /* 0x001c1fff06327589 */ /* 0x000fe200000e0000 */
[----:B------:R-:W-:Y:S01]  /*21300*/  LOP3.LUT R12, R13, 0x380, RZ, 0xc0, !PT ;  /* 0x000003800d0c7812 */ /* 0x000fe200078ec0ff */
[----:B------:R-:W-:Y:S01]  /*21310*/  IMAD R4, R66, 0x80, R14 ;  /* 0x0000008042047824 */ /* 0x000fe200078e020e */
[----:B------:R-:W-:Y:S01]  /*21320*/  LOP3.LUT R24, R25, 0x380, RZ, 0xc0, !PT ;  /* 0x0000038019187812 */ /* 0x000fe200078ec0ff */
[----:B------:R-:W-:Y:S01]  /*21330*/  IMAD R3, R3, UR4, RZ ;  /* 0x0000000403037c24 */ /* 0x000fe2000f8e02ff */
[----:B------:R-:W-:Y:S01]  /*21340*/  SHF.R.U64 R8, R8, 0x3, RZ ;  /* 0x0000000308087819 */ /* 0x000fe200000012ff */
[----:B------:R-:W2:Y:S01]  /*21350*/  SHFL.IDX PT, R51, R10, RZ, 0x1c1f ;  /* 0x001c1fff0a337589 */ /* 0x000ea200000e0000 */
[----:B------:R-:W-:-:S02]  /*21360*/  SHF.R.U64 R24, R24, 0x3, RZ ;  /* 0x0000000318187819 */ /* 0x000fc400000012ff */
[----:B------:R-:W-:Y:S02]  /*21370*/  SHF.R.U64 R12, R12, 0x3, RZ ;  /* 0x000000030c0c7819 */ /* 0x000fe400000012ff */
[----:B------:R-:W-:Y:S01]  /*21380*/  SHF.R.U64 R28, R28, 0x3, RZ ;  /* 0x000000031c1c7819 */ /* 0x000fe200000012ff */
[----:B------:R-:W-:Y:S01]  /*21390*/  IMAD R3, R0, UR5, R3 ;  /* 0x0000000500037c24 */ /* 0x000fe2000f8e0203 */
[----:B------:R-:W-:Y:S01]  /*213a0*/  LOP3.LUT R24, R24, R25, RZ, 0x3c, !PT ;  /* 0x0000001918187212 */ /* 0x000fe200078e3cff */
[--C-:B------:R-:W-:Y:S01]  /*213b0*/  IMAD.X R25, RZ, RZ, R53.reuse, P1 ;  /* 0x000000ffff197224 */ /* 0x100fe200008e0635 */
[----:B------:R-:W-:Y:S01]  /*213c0*/  LOP3.LUT R8, R8, R9, RZ, 0x3c, !PT ;  /* 0x0000000908087212 */ /* 0x000fe200078e3cff */
[----:B------:R-:W-:Y:S01]  /*213d0*/  IMAD.WIDE.U32 R60, R0, UR4, RZ ;  /* 0x00000004003c7c25 */ /* 0x000fe2000f8e00ff */
[----:B------:R-:W-:Y:S01]  /*213e0*/  LOP3.LUT R12, R12, R13, RZ, 0x3c, !PT ;  /* 0x0000000d0c0c7212 */ /* 0x000fe200078e3cff */
[----:B------:R-:W-:Y:S01]  /*213f0*/  ULDC.64 UR4, c[0x0][0xae8] ;  /* 0x0002ba0000047ab9 */ /* 0x000fe20000000a00 */
[----:B------:R-:W-:Y:S01]  /*21400*/  IADD3.X R9, RZ, R53, RZ, P5, !PT ;  /* 0x00000035ff097210 */ /* 0x000fe20002ffe4ff */
[--C-:B------:R-:W-:Y:S01]  /*21410*/  IMAD.X R13, RZ, RZ, R53.reuse, P4 ;  /* 0x000000ffff0d7224 */ /* 0x100fe200020e0635 */
[----:B------:R-:W-:Y:S01]  /*21420*/  LOP3.LUT R28, R28, R29, RZ, 0x3c, !PT ;  /* 0x0000001d1c1c7212 */ /* 0x000fe200078e3cff */
[----:B------:R-:W-:Y:S01]  /*21430*/  IMAD.X R29, RZ, RZ, R53, P3 ;  /* 0x000000ffff1d7224 */ /* 0x000fe200018e0635 */
[----:B------:R-:W-:Y:S01]  /*21440*/  IADD3 R41, P1, R52, 0x7000, RZ ;  /* 0x0000700034297810 */ /* 0x000fe20007f3e0ff */
[----:B------:R4:W-:Y:S01]  /*21450*/  SHFL.IDX PT, R58, R6, 0x1, 0x1c1f ;  /* 0x003c1f00063a7f89 */ /* 0x0009e200000e0000 */
[----:B------:R-:W-:-:S02]  /*21460*/  LEA R0, R64, R21, 0x5 ;  /* 0x0000001540007211 */ /* 0x000fc400078e28ff */
[C---:B------:R-:W-:Y:S01]  /*21470*/  IADD3 R33, P5, R52.reuse, 0x5000, RZ ;  /* 0x0000500034217810 */ /* 0x040fe20007fbe0ff */
[----:B------:R-:W1:Y:S01]  /*21480*/  SHFL.IDX PT, R59, R10, 0x1, 0x1c1f ;  /* 0x003c1f000a3b7f89 */ /* 0x000e6200000e0000 */
[C---:B------:R-:W-:Y:S01]  /*21490*/  IADD3 R37, P4, R52.reuse, 0x6000, RZ ;  /* 0x0000600034257810 */ /* 0x040fe20007f9e0ff */
[----:B------:R-:W-:Y:S01]  /*214a0*/  IMAD.IADD R61, R61, 0x1, R3 ;  /* 0x000000013d3d7824 */ /* 0x000fe200078e0203 */
[----:B------:R-:W-:Y:S01]  /*214b0*/  IADD3 R45, P3, R52, 0x8000, RZ ;  /* 0x00008000342d7810 */ /* 0x000fe20007f7e0ff */
[----:B------:R-:W-:Y:S01]  /*214c0*/  IMAD R3, R63, UR4, RZ ;  /* 0x000000043f037c24 */ /* 0x000fe2000f8e02ff */
[----:B------:R-:W-:Y:S01]  /*214d0*/  LOP3.LUT R40, R41, 0x380, RZ, 0xc0, !PT ;  /* 0x0000038029287812 */ /* 0x000fe200078ec0ff */
[----:B------:R-:W-:Y:S01]  /*214e0*/  IMAD R64, R66, 0x80, R0 ;  /* 0x0000008042407824 */ /* 0x000fe200078e0200 */
[----:B------:R-:W-:Y:S02]  /*214f0*/  LOP3.LUT R32, R33, 0x380, RZ, 0xc0, !PT ;  /* 0x0000038021207812 */ /* 0x000fe400078ec0ff */
[----:B------:R-:W-:-:S02]  /*21500*/  LOP3.LUT R36, R37, 0x380, RZ, 0xc0, !PT ;  /* 0x0000038025247812 */ /* 0x000fc400078ec0ff */
[----:B------:R-:W-:Y:S01]  /*21510*/  LOP3.LUT R44, R45, 0x380, RZ, 0xc0, !PT ;  /* 0x000003802d2c7812 */ /* 0x000fe200078ec0ff */
[----:B------:R-:W-:Y:S01]  /*21520*/  IMAD R3, R68, UR5, R3 ;  /* 0x0000000544037c24 */ /* 0x000fe2000f8e0203 */
[----:B------:R-:W-:Y:S01]  /*21530*/  SHF.R.U64 R40, R40, 0x3, RZ ;  /* 0x0000000328287819 */ /* 0x000fe200000012ff */
[----:B------:R-:W-:Y:S01]  /*21540*/  IMAD.WIDE.U32 R60, R68, UR4, R60 ;  /* 0x00000004443c7c25 */ /* 0x000fe2000f8e003c */
[----:B------:R-:W-:Y:S01]  /*21550*/  SHF.R.U64 R32, R32, 0x3, RZ ;  /* 0x0000000320207819 */ /* 0x000fe200000012ff */
[----:B------:R-:W-:Y:S01]  /*21560*/  ULDC.64 UR4, c[0x0][0xaf0] ;  /* 0x0002bc0000047ab9 */ /* 0x000fe20000000a00 */
[----:B------:R-:W-:Y:S01]  /*21570*/  SHF.R.U64 R36, R36, 0x3, RZ ;  /* 0x0000000324247819 */ /* 0x000fe200000012ff */
[----:B0-----:R-:W-:Y:S01]  /*21580*/  @P2 IMAD.HI.U32 R0, R64, R69, RZ ;  /* 0x0000004540002227 */ /* 0x001fe200078e00ff */
[----:B------:R-:W-:Y:S02]  /*21590*/  SHF.R.U64 R44, R44, 0x3, RZ ;  /* 0x000000032c2c7819 */ /* 0x000fe400000012ff */
[----:B------:R-:W-:Y:S01]  /*215a0*/  LOP3.LUT R40, R40, R41, RZ, 0x3c, !PT ;  /* 0x0000002928287212 */ /* 0x000fe200078e3cff */
[----:B------:R-:W-:Y:S01]  /*215b0*/  IMAD.IADD R61, R61, 0x1, R3 ;  /* 0x000000013d3d7824 */ /* 0x000fe200078e0203 */
[----:B------:R-:W-:Y:S01]  /*215c0*/  LOP3.LUT R32, R32, R33, RZ, 0x3c, !PT ;  /* 0x0000002120207212 */ /* 0x000fe200078e3cff */
[--C-:B------:R-:W-:Y:S01]  /*215d0*/  IMAD.X R41, RZ, RZ, R53.reuse, P1 ;  /* 0x000000ffff297224 */ /* 0x100fe200008e0635 */
[----:B------:R-:W-:Y:S01]  /*215e0*/  LOP3.LUT R36, R36, R37, RZ, 0x3c, !PT ;  /* 0x0000002524247212 */ /* 0x000fe200078e3cff */
[----:B------:R-:W-:Y:S01]  /*215f0*/  IMAD.MOV.U32 R3, RZ, RZ, R64 ;  /* 0x000000ffff037224 */ /* 0x000fe200078e0040 */
[----:B------:R-:W-:Y:S01]  /*21600*/  LOP3.LUT R44, R44, R45, RZ, 0x3c, !PT ;  /* 0x0000002d2c2c7212 */ /* 0x000fe200078e3cff */
[----:B------:R-:W-:Y:S01]  /*21610*/  IMAD R62, R62, UR4, RZ ;  /* 0x000000043e3e7c24 */ /* 0x000fe2000f8e02ff */
[----:B------:R-:W-:Y:S01]  /*21620*/  IADD3.X R37, RZ, R53, RZ, P4, !PT ;  /* 0x00000035ff257210 */ /* 0x000fe200027fe4ff */
[--C-:B------:R-:W-:Y:S01]  /*21630*/  IMAD.X R33, RZ, RZ, R53.reuse, P5 ;  /* 0x000000ffff217224 */ /* 0x100fe200028e0635 */
[C---:B------:R-:W-:Y:S01]  /*21640*/  ISETP.GE.OR P1, PT, R4.reuse, R67, P0 ;  /* 0x000000430400720c */ /* 0x040fe20000726670 */
[----:B------:R-:W-:Y:S01]  /*21650*/  IMAD.X R45, RZ, RZ, R53, P3 ;  /* 0x000000ffff2d7224 */ /* 0x000fe200018e0635 */
[----:B---3--:R-:W-:Y:S01]  /*21660*/  @P2 SHF.R.U32.HI R3, RZ, R71, R0 ;  /* 0x00000047ff032219 */ /* 0x008fe20000011600 */
[----:B------:R-:W-:Y:S01]  /*21670*/  VIADD R4, R4, 0x8 ;  /* 0x0000000804047836 */ /* 0x000fe20000000000 */
[----:B------:R-:W-:-:S02]  /*21680*/  IADD3 R49, P5, R52, 0x9000, RZ ;  /* 0x0000900034317810 */ /* 0x000fc40007fbe0ff */
[C---:B------:R-:W-:Y:S01]  /*21690*/  IADD3 R55, P4, R52.reuse, 0xa000, RZ ;  /* 0x0000a00034377810 */ /* 0x040fe20007f9e0ff */
[C---:B------:R-:W-:Y:S01]  /*216a0*/  IMAD R63, R65.reuse, UR5, R62 ;  /* 0x00000005413f7c24 */ /* 0x040fe2000f8e023e */
[C---:B------:R-:W-:Y:S01]  /*216b0*/  IADD3 R7, P3, R52.reuse, 0xb000, RZ ;  /* 0x0000b00034077810 */ /* 0x040fe20007f7e0ff */
[----:B------:R-:W-:Y:S01]  /*216c0*/  IMAD.WIDE.U32 R60, R65, UR4, R60 ;  /* 0x00000004413c7c25 */ /* 0x000fe2000f8e003c */
[--C-:B------:R-:W-:Y:S01]  /*216d0*/  SHF.R.S32.HI R0, RZ, 0x1f, R3.reuse ;  /* 0x0000001fff007819 */ /* 0x100fe20000011403 */
[----:B------:R-:W-:Y:S01]  /*216e0*/  ULDC.64 UR4, c[0x0][0xae0] ;  /* 0x0002b80000047ab9 */ /* 0x000fe20000000a00 */
[----:B------:R-:W-:Y:S01]  /*216f0*/  LOP3.LUT R48, R49, 0x380, RZ, 0xc0, !PT ;  /* 0x0000038031307812 */ /* 0x000fe200078ec0ff */
[----:B------:R-:W-:Y:S01]  /*21700*/  IMAD.MOV R65, RZ, RZ, -R3 ;  /* 0x000000ffff417224 */ /* 0x000fe200078e0a03 */
[----:B------:R-:W-:Y:S01]  /*21710*/  LOP3.LUT R5, R52, 0x380, RZ, 0xc0, !PT ;  /* 0x0000038034057812 */ /* 0x000fe200078ec0ff */
[----:B------:R-:W-:Y:S01]  /*21720*/  IMAD.X R57, RZ, RZ, R53, P3 ;  /* 0x000000ffff397224 */ /* 0x000fe200018e0635 */
[----:B------:R-:W-:Y:S01]  /*21730*/  LOP3.LUT R54, R55, 0x380, RZ, 0xc0, !PT ;  /* 0x0000038037367812 */ /* 0x000fe200078ec0ff */
[----:B--2---:R0:W-:Y:S01]  /*21740*/  @!P1 ST.E desc[UR50][R50.64], R120 ;  /* 0x0000007832009985 */ /* 0x0041e2000c101932 */
[----:B------:R-:W-:-:S02]  /*21750*/  ISETP.GE.OR P0, PT, R4, R67, P0 ;  /* 0x000000430400720c */ /* 0x000fc40000706670 */
[----:B----4-:R-:W-:Y:S01]  /*21760*/  LOP3.LUT R6, R7, 0x380, RZ, 0xc0, !PT ;  /* 0x0000038007067812 */ /* 0x010fe200078ec0ff */
[----:B------:R-:W-:Y:S01]  /*21770*/  IMAD R0, R0, UR4, RZ ;  /* 0x0000000400007c24 */ /* 0x000fe2000f8e02ff */
[----:B------:R-:W-:Y:S01]  /*21780*/  IADD3 R61, R61, R63, RZ ;  /* 0x0000003f3d3d7210 */ /* 0x000fe20007ffe0ff */
[----:B------:R-:W-:Y:S01]  /*21790*/  IMAD R63, R20, R65, R64 ;  /* 0x00000041143f7224 */ /* 0x000fe200078e0240 */
[----:B------:R-:W-:Y:S02]  /*217a0*/  SHF.R.U64 R48, R48, 0x3, RZ ;  /* 0x0000000330307819 */ /* 0x000fe400000012ff */
[----:B------:R-:W-:Y:S02]  /*217b0*/  SHF.R.U64 R54, R54, 0x3, RZ ;  /* 0x0000000336367819 */ /* 0x000fe400000012ff */
[----:B------:R-:W-:Y:S02]  /*217c0*/  SHF.R.U64 R5, R5, 0x3, RZ ;  /* 0x0000000305057819 */ /* 0x000fe400000012ff */
[----:B------:R-:W-:Y:S01]  /*217d0*/  SHF.R.U64 R6, R6, 0x3, RZ ;  /* 0x0000000306067819 */ /* 0x000fe200000012ff */
[----:B------:R-:W-:Y:S01]  /*217e0*/  IMAD R65, R3, UR5, R0 ;  /* 0x0000000503417c24 */ /* 0x000fe2000f8e0200 */
[----:B------:R-:W-:Y:S01]  /*217f0*/  LOP3.LUT R48, R48, R49, RZ, 0x3c, !PT ;  /* 0x0000003130307212 */ /* 0x000fe200078e3cff */
[----:B-1----:R1:W-:Y:S01]  /*21800*/  @!P0 ST.E desc[UR50][R58.64], R121 ;  /* 0x000000793a008985 */ /* 0x0023e2000c101932 */
[----:B------:R-:W-:Y:S01]  /*21810*/  LOP3.LUT R54, R54, R55, RZ, 0x3c, !PT ;  /* 0x0000003736367212 */ /* 0x000fe200078e3cff */
[--C-:B------:R-:W-:Y:S01]  /*21820*/  IMAD.X R55, RZ, RZ, R53.reuse, P4 ;  /* 0x000000ffff377224 */ /* 0x100fe200020e0635 */
[----:B------:R-:W-:Y:S01]  /*21830*/  LOP3.LUT R4, R5, R52, RZ, 0x3c, !PT ;  /* 0x0000003405047212 */ /* 0x000fe200078e3cff */
[----:B------:R-:W-:Y:S01]  /*21840*/  IMAD.MOV.U32 R5, RZ, RZ, R53 ;  /* 0x000000ffff057224 */ /* 0x000fe200078e0035 */
[----:B------:R-:W-:Y:S01]  /*21850*/  IADD3.X R49, RZ, R53, RZ, P5, !PT ;  /* 0x00000035ff317210 */ /* 0x000fe20002ffe4ff */
[----:B------:R-:W-:Y:S01]  /*21860*/  IMAD.WIDE.U32 R60, R3, UR4, R60 ;  /* 0x00000004033c7c25 */ /* 0x000fe2000f8e003c */
[----:B------:R-:W-:Y:S01]  /*21870*/  LOP3.LUT R56, R6, R7, RZ, 0x3c, !PT ;  /* 0x0000000706387212 */ /* 0x000fe200078e3cff */
[----:B------:R-:W-:Y:S01]  /*21880*/  ULDC.64 UR4, c[0x0][0xad8] ;  /* 0x0002b60000047ab9 */ /* 0x000fe20000000a00 */
[----:B------:R-:W-:Y:S01]  /*21890*/  SHF.R.S32.HI R0, RZ, 0x1f, R63 ;  /* 0x0000001fff007819 */ /* 0x000fe2000001143f */
[----:B------:R-:W-:Y:S01]  /*218a0*/  IMAD.IADD R61, R61, 0x1, R65 ;  /* 0x000000013d3d7824 */ /* 0x000fe200078e0241 */
[----:B------:R-:W5:Y:S03]  /*218b0*/  LD.E.128 R4, desc[UR50][R4.64] ;  /* 0x0000003204047980 */ /* 0x000f66000c101d00 */
[----:B------:R-:W-:Y:S01]  /*218c0*/  IMAD R0, R0, UR4, RZ ;  /* 0x0000000400007c24 */ /* 0x000fe2000f8e02ff */
[----:B------:R-:W5:Y:S01]  /*218d0*/  LD.E.128 R8, desc[UR50][R8.64] ;  /* 0x0000003208087980 */ /* 0x000f62000c101d00 */
[----:B------:R-:W-:-:S03]  /*218e0*/  IMAD R66, R66, 0x80, R21 ;  /* 0x0000008042427824 */ /* 0x000fc600078e0215 */
[----:B------:R-:W5:Y:S01]  /*218f0*/  LD.E.128 R12, desc[UR50][R12.64] ;  /* 0x000000320c0c7980 */ /* 0x000f62000c101d00 */
[----:B------:R-:W-:-:S03]  /*21900*/  IMAD R65, R63, UR5, R0 ;  /* 0x000000053f417c24 */ /* 0x000fc6000f8e0200 */
[----:B------:R-:W5:Y:S01]  /*21910*/  LD.E.128 R24, desc[UR50][R24.64] ;  /* 0x0000003218187980 */ /* 0x000f62000c101d00 */
[----:B------:R-:W-:Y:S01]  /*21920*/  IMAD.WIDE.U32 R20, R63, UR4, R60 ;  /* 0x000000043f147c25 */ /* 0x000fe2000f8e003c */
[----:B------:R-:W-:Y:S02]  /*21930*/  ULDC.64 UR4, c[0x0][0xa80] ;  /* 0x0002a00000047ab9 */ /* 0x000fe40000000a00 */
[----:B------:R-:W5:Y:S04]  /*21940*/  LD.E.128 R28, desc[UR50][R28.64] ;  /* 0x000000321c1c7980 */ /* 0x000f68000c101d00 */
[----:B------:R-:W5:Y:S04]  /*21950*/  LD.E.128 R32, desc[UR50][R32.64] ;  /* 0x0000003220207980 */ /* 0x000f68000c101d00 */
[----:B------:R-:W5:Y:S04]  /*21960*/  LD.E.128 R36, desc[UR50][R36.64] ;  /* 0x0000003224247980 */ /* 0x000f68000c101d00 */
[----:B------:R-:W5:Y:S04]  /*21970*/  LD.E.128 R40, desc[UR50][R40.64] ;  /* 0x0000003228287980 */ /* 0x000f68000c101d00 */
[----:B------:R-:W5:Y:S04]  /*21980*/  LD.E.128 R44, desc[UR50][R44.64] ;  /* 0x000000322c2c7980 */ /* 0x000f68000c101d00 */
[----:B0-----:R-:W5:Y:S04]  /*21990*/  LD.E.128 R48, desc[UR50][R48.64] ;  /* 0x0000003230307980 */ /* 0x001f68000c101d00 */
[----:B------:R-:W5:Y:S04]  /*219a0*/  LD.E.128 R52, desc[UR50][R54.64] ;  /* 0x0000003236347980 */ /* 0x000f68000c101d00 */
[----:B-1----:R-:W5:Y:S01]  /*219b0*/  LD.E.128 R56, desc[UR50][R56.64] ;  /* 0x0000003238387980 */ /* 0x002f62000c101d00 */
[----:B------:R-:W-:Y:S01]  /*219c0*/  VIADD R3, R66, 0x20 ;  /* 0x0000002042037836 */ /* 0x000fe20000000000 */
[----:B------:R-:W-:Y:S01]  /*219d0*/  IADD3 R21, R21, R65, RZ ;  /* 0x0000004115157210 */ /* 0x000fe20007ffe0ff */
[----:B------:R-:W-:Y:S01]  /*219e0*/  VIADD R0, R18, 0x33420 ;  /* 0x0003342012007836 */ /* 0x000fe20000000000 */
[----:B------:R-:W-:Y:S01]  /*219f0*/  @!PT LDS RZ, [RZ] ;  /* 0x00000000fffff984 */ /* 0x000fe20000000800 */
[----:B------:R-:W-:Y:S01]  /*21a00*/  @!PT LDS RZ, [RZ] ;  /* 0x00000000fffff984 */ /* 0x000fe20000000800 */
[----:B------:R-:W-:Y:S01]  /*21a10*/  @!PT LDS RZ, [RZ] ;  /* 0x00000000fffff984 */ /* 0x000fe20000000800 */
[----:B------:R-:W-:Y:S01]  /*21a20*/  @!PT LDS RZ, [RZ] ;  /* 0x00000000fffff984 */ /* 0x000fe20000000800 */
[----:B------:R0:W-:Y:S06]  /*21a30*/  MEMBAR.ALL.CTA ;  /* 0x0000000000007992 */ /* 0x0001ec0000008000 */
[----:B0-----:R-:W0:Y:S01]  /*21a40*/  FENCE.VIEW.ASYNC.S ;  /* 0x00000000000073c6 */ /* 0x001e220000000000 */
[----:B------:R-:W-:Y:S01]  /*21a50*/  LEA R64, P2, R20, UR4, 0x1 ;  /* 0x0000000414407c11 */ /* 0x000fe2000f8408ff */
[----:B------:R-:W-:Y:S01]  /*21a60*/  VIADD R60, R66, 0x40 ;  /* 0x00000040423c7836 */ /* 0x000fe20000000000 */
[-C--:B------:R-:W-:Y:S01]  /*21a70*/  ISETP.GE.AND P1, PT, R3, R67.reuse, PT ;  /* 0x000000430300720c */ /* 0x080fe20003f26270 */
[----:B------:R-:W-:Y:S01]  /*21a80*/  VIADD R68, R2, 0x40 ;  /* 0x0000004002447836 */ /* 0x000fe20000000000 */
[----:B------:R-:W-:Y:S01]  /*21a90*/  LEA.HI.X R3, R20, UR5, R21, 0x1, P2 ;  /* 0x0000000514037c11 */ /* 0x000fe200090f0c15 */
[----:B------:R-:W-:Y:S01]  /*21aa0*/  VIADD R70, R2, 0x80 ;  /* 0x0000008002467836 */ /* 0x000fe20000000000 */
[----:B------:R-:W-:Y:S01]  /*21ab0*/  ISETP.GE.AND P2, PT, R66, R67, PT ;  /* 0x000000434200720c */ /* 0x000fe20003f46270 */
[----:B0-----:R0:W1:Y:S01]  /*21ac0*/  SHFL.IDX PT, R65, R64, RZ, 0x181f ;  /* 0x00181fff40417589 */ /* 0x00106200000e0000 */
[----:B------:R-:W-:-:S02]  /*21ad0*/  PRMT R0, RZ, 0x654, R0 ;  /* 0x00000654ff007816 */ /* 0x000fc40000000000 */
[----:B------:R-:W-:Y:S01]  /*21ae0*/  ISETP.GE.AND P0, PT, R60, R67, PT ;  /* 0x000000433c00720c */ /* 0x000fe20003f06270 */
[----:B------:R0:W2:Y:S01]  /*21af0*/  SHFL.IDX PT, R63, R3, RZ, 0x181f ;  /* 0x00181fff033f7589 */ /* 0x0000a200000e0000 */
[----:B------:R-:W-:Y:S02]  /*21b00*/  SHF.R.S32.HI R72, RZ, 0x1f, R2 ;  /* 0x0000001fff487819 */ /* 0x000fe40000011402 */
[----:B------:R-:W-:Y:S02]  /*21b10*/  SHF.R.S32.HI R69, RZ, 0x1f, R68 ;  /* 0x0000001fff457819 */ /* 0x000fe40000011444 */
[----:B------:R-:W-:Y:S01]  /*21b20*/  SHF.R.S32.HI R71, RZ, 0x1f, R70 ;  /* 0x0000001fff477819 */ /* 0x000fe20000011446 */
[----:B------:R0:W-:Y:S02]  /*21b30*/  SYNCS.ARRIVE.TRANS64.RED.A1T0 RZ, [R0+URZ], RZ ;  /* 0x000000ff00ff79a7 */ /* 0x0001e4000810043f */
[----:B------:R-:W-:Y:S05]  /*21b40*/  @P2 BRA `(.L_x_611) ;  /* 0x0000000000342947 */ /* 0x000fea0003800000 */
[----:B------:R-:W-:Y:S02]  /*21b50*/  ULDC UR4, c[0x0][0xac8] ;  /* 0x0002b20000047ab9 */ /* 0x000fe40000000800 */
[----:B------:R-:W-:Y:S02]  /*21b60*/  ISETP.GE.AND P4, PT, R2, UR4, PT ;  /* 0x0000000402007c0c */ /* 0x000fe4000bf86270 */
[----:B------:R-:W-:Y:S02]  /*21b70*/  ISETP.GE.AND P3, PT, R68, UR4, PT ;  /* 0x0000000444007c0c */ /* 0x000fe4000bf66270 */
[----:B------:R-:W-:-:S09]  /*21b80*/  ISETP.GE.AND P2, PT, R70, UR4, PT ;  /* 0x0000000446007c0c */ /* 0x000fd2000bf46270 */
[----:B-1----:R-:W-:-:S04]  /*21b90*/  @!P4 LEA R20, P5, R2, R65, 0x1 ;  /* 0x000000410214c211 */ /* 0x002fc800078a08ff */
[----:B--2---:R-:W-:Y:S02]  /*21ba0*/  @!P4 LEA.HI.X R21, R2, R63, R72, 0x1, P5 ;  /* 0x0000003f0215c211 */ /* 0x004fe400028f0c48 */
[----:B------:R-:W-:-:S03]  /*21bb0*/  @!P3 LEA R60, P5, R68, R65, 0x1 ;  /* 0x00000041443cb211 */ /* 0x000fc600078a08ff */
[----:B-----5:R3:W-:Y:S01]  /*21bc0*/  @!P4 ST.E.128 desc[UR50][R20.64], R4 ;  /* 0x000000041400c985 */ /* 0x0207e2000c101d32 */
[----:B------:R-:W-:Y:S02]  /*21bd0*/  @!P3 LEA.HI.X R61, R68, R63, R69, 0x1, P5 ;  /* 0x0000003f443db211 */ /* 0x000fe400028f0c45 */
[----:B------:R-:W-:-:S03]  /*21be0*/  @!P2 LEA R62, P5, R70, R65, 0x1 ;  /* 0x00000041463ea211 */ /* 0x000fc600078a08ff */
[----:B------:R3:W-:Y:S01]  /*21bf0*/  @!P3 ST.E.128 desc[UR50][R60.64], R28 ;  /* 0x0000001c3c00b985 */ /* 0x0007e2000c101d32 */
[----:B------:R-:W-:-:S05]  /*21c00*/  @!P2 LEA.HI.X R63, R70, R63, R71, 0x1, P5 ;  /* 0x0000003f463fa211 */ /* 0x000fca00028f0c47 */
[----:B------:R3:W-:Y:S04]  /*21c10*/  @!P2 ST.E.128 desc[UR50][R62.64], R44 ;  /* 0x0000002c3e00a985 */ /* 0x0007e8000c101d32 */
.L_x_611:
[----:B------:R-:W-:Y:S05]  /*21c20*/  BSYNC B1 ;  /* 0x0000000000017941 */ /* 0x000fea0003800000 */
.L_x_610:
[----:B---3--:R3:W4:Y:S01]  /*21c30*/  SHFL.IDX PT, R21, R3, 0x1, 0x181f ;  /* 0x00381f0003157f89 */ /* 0x00872200000e0000 */
[----:B------:R-:W-:Y:S03]  /*21c40*/  BSSY B1, `(.L_x_612) ;  /* 0x0000010000017945 */ /* 0x000fe60003800000 */
[----:B-----5:R3:W0:Y:S01]  /*21c50*/  SHFL.IDX PT, R7, R64, 0x1, 0x181f ;  /* 0x00381f0040077f89 */ /* 0x02062200000e0000 */
[----:B------:R-:W-:Y:S05]  /*21c60*/  @P1 BRA `(.L_x_613) ;  /* 0x0000000000341947 */ /* 0x000fea0003800000 */
[----:B------:R-:W-:Y:S02]  /*21c70*/  ULDC UR4, c[0x0][0xac8] ;  /* 0x0002b20000047ab9 */ /* 0x000fe40000000800 */
[----:B------:R-:W-:Y:S02]  /*21c80*/  ISETP.GE.AND P3, PT, R2, UR4, PT ;  /* 0x0000000402007c0c */ /* 0x000fe4000bf66270 */
[----:B------:R-:W-:Y:S02]  /*21c90*/  ISETP.GE.AND P2, PT, R68, UR4, PT ;  /* 0x0000000444007c0c */ /* 0x000fe4000bf46270 */
[----:B------:R-:W-:-:S09]  /*21ca0*/  ISETP.GE.AND P1, PT, R70, UR4, PT ;  /* 0x0000000446007c0c */ /* 0x000fd2000bf26270 */
[-C--:B0-----:R-:W-:Y:S02]  /*21cb0*/  @!P3 LEA R4, P5, R2, R7.reuse, 0x1 ;  /* 0x000000070204b211 */ /* 0x081fe400078a08ff */
[----:B------:R-:W-:Y:S02]  /*21cc0*/  @!P2 LEA R6, P4, R68, R7, 0x1 ;  /* 0x000000074406a211 */ /* 0x000fe400078808ff */
[----:B----4-:R-:W-:Y:S02]  /*21cd0*/  @!P3 LEA.HI.X R5, R2, R21, R72, 0x1, P5 ;  /* 0x000000150205b211 */ /* 0x010fe400028f0c48 */
[----:B------:R-:W-:Y:S02]  /*21ce0*/  @!P1 LEA R20, P5, R70, R7, 0x1 ;  /* 0x0000000746149211 */ /* 0x000fe400078a08ff */
[-C--:B------:R-:W-:Y:S01]  /*21cf0*/  @!P2 LEA.HI.X R7, R68, R21.reuse, R69, 0x1, P4 ;  /* 0x000000154407a211 */ /* 0x080fe200020f0c45 */
[----:B------:R0:W-:Y:S01]  /*21d00*/  @!P3 ST.E.128 desc[UR50][R4.64], R8 ;  /* 0x000000080400b985 */ /* 0x0001e2000c101d32 */
[----:B------:R-:W-:-:S03]  /*21d10*/  @!P1 LEA.HI.X R21, R70, R21, R71, 0x1, P5 ;  /* 0x0000001546159211 */ /* 0x000fc600028f0c47 */
[----:B------:R0:W-:Y:S04]  /*21d20*/  @!P2 ST.E.128 desc[UR50][R6.64], R32 ;  /* 0x000000200600a985 */ /* 0x0001e8000c101d32 */
[----:B------:R0:W-:Y:S02]  /*21d30*/  @!P1 ST.E.128 desc[UR50][R20.64], R48 ;  /* 0x0000003014009985 */ /* 0x0001e4000c101d32 */
.L_x_613:
[----:B------:R-:W-:Y:S05]  /*21d40*/  BSYNC B1 ;  /* 0x0000000000017941 */ /* 0x000fea0003800000 */
.L_x_612:
[----:B0-----:R0:W0:Y:S01]  /*21d50*/  SHFL.IDX PT, R9, R3, 0x2, 0x181f ;  /* 0x00581f0003097f89 */ /* 0x00102200000e0000 */
[----:B------:R-:W-:Y:S03]  /*21d60*/  BSSY B1, `(.L_x_614) ;  /* 0x0000010000017945 */ /* 0x000fe60003800000 */
[----:B------:R0:W0:Y:S01]  /*21d70*/  SHFL.IDX PT, R5, R64, 0x2, 0x181f ;  /* 0x00581f0040057f89 */ /* 0x00002200000e0000 */
[----:B------:R-:W-:Y:S05]  /*21d80*/  @P0 BRA `(.L_x_615) ;  /* 0x0000000000340947 */ /* 0x000fea0003800000 */
[----:B------:R-:W-:Y:S02]  /*21d90*/  ULDC UR4, c[0x0][0xac8] ;  /* 0x0002b20000047ab9 */ /* 0x000fe40000000800 */
[----:B------:R-:W-:Y:S02]  /*21da0*/  ISETP.GE.AND P3, PT, R2, UR4, PT ;  /* 0x0000000402007c0c */ /* 0x000fe4000bf66270 */
[----:B------:R-:W-:Y:S02]  /*21db0*/  ISETP.GE.AND P4, PT, R68, UR4, PT ;  /* 0x0000000444007c0c */ /* 0x000fe4000bf86270 */
[----:B------:R-:W-:-:S09]  /*21dc0*/  ISETP.GE.AND P5, PT, R70, UR4, PT ;  /* 0x0000000446007c0c */ /* 0x000fd2000bfa6270 */
[-C--:B0-----:R-:W-:Y:S02]  /*21dd0*/  @!P3 LEA R4, P0, R2, R5.reuse, 0x1 ;  /* 0x000000050204b211 */ /* 0x081fe400078008ff */
[-C--:B------:R-:W-:Y:S02]  /*21de0*/  @!P4 LEA R6, P1, R68, R5.reuse, 0x1 ;  /* 0x000000054406c211 */ /* 0x080fe400078208ff */
[----:B------:R-:W-:Y:S02]  /*21df0*/  @!P5 LEA R8, P2, R70, R5, 0x1 ;  /* 0x000000054608d211 */ /* 0x000fe400078408ff */
[-C--:B------:R-:W-:Y:S02]  /*21e00*/  @!P3 LEA.HI.X R5, R2, R9.reuse, R72, 0x1, P0 ;  /* 0x000000090205b211 */ /* 0x080fe400000f0c48 */
[-C--:B------:R-:W-:Y:S02]  /*21e10*/  @!P4 LEA.HI.X R7, R68, R9.reuse, R69, 0x1, P1 ;  /* 0x000000094407c211 */ /* 0x080fe400008f0c45 */
[----:B------:R-:W-:Y:S01]  /*21e20*/  @!P5 LEA.HI.X R9, R70, R9, R71, 0x1, P2 ;  /* 0x000000094609d211 */ /* 0x000fe200010f0c47 */
[----:B------:R0:W-:Y:S04]  /*21e30*/  @!P3 ST.E.128 desc[UR50][R4.64], R12 ;  /* 0x0000000c0400b985 */ /* 0x0001e8000c101d32 */
[----:B------:R0:W-:Y:S04]  /*21e40*/  @!P4 ST.E.128 desc[UR50][R6.64], R36 ;  /* 0x000000240600c985 */ /* 0x0001e8000c101d32 */
[----:B------:R0:W-:Y:S02]  /*21e50*/  @!P5 ST.E.128 desc[UR50][R8.64], R52 ;  /* 0x000000340800d985 */ /* 0x0001e4000c101d32 */
.L_x_615:
[----:B------:R-:W-:Y:S05]  /*21e60*/  BSYNC B1 ;  /* 0x0000000000017941 */ /* 0x000fea0003800000 */
.L_x_614:
[----:B------:R-:W-:Y:S01]  /*21e70*/  VIADD R0, R66, 0x60 ;  /* 0x0000006042007836 */ /* 0x000fe20000000000 */
[----:B0--3--:R-:W0:Y:S04]  /*21e80*/  SHFL.IDX PT, R3, R3, 0x3, 0x181f ;  /* 0x00781f0003037f89 */ /* 0x009e2800000e0000 */
[----:B------:R-:W-:Y:S01]  /*21e90*/  ISETP.GE.AND P0, PT, R0, R67, PT ;  /* 0x000000430000720c */ /* 0x000fe20003f06270 */
[----:B------:R3:W0:-:S12]  /*21ea0*/  SHFL.IDX PT, R9, R64, 0x3, 0x181f ;  /* 0x00781f0040097f89 */ /* 0x00061800000e0000 */
[----:B---3--:R-:W-:Y:S05]  /*21eb0*/  @P0 BRA `(.L_x_616) ;  /* 0x0000000c00940947 */ /* 0x008fea0003800000 */
[----:B------:R-:W-:Y:S02]  /*21ec0*/  ULDC UR4, c[0x0][0xac8] ;  /* 0x0002b20000047ab9 */ /* 0x000fe40000000800 */
[----:B------:R-:W-:Y:S02]  /*21ed0*/  ISETP.GE.AND P2, PT, R2, UR4, PT ;  /* 0x0000000402007c0c */ /* 0x000fe4000bf46270 */
[----:B------:R-:W-:-:S11]  /*21ee0*/  ISETP.GE.AND P3, PT, R68, UR4, PT ;  /* 0x0000000444007c0c */ /* 0x000fd6000bf66270 */
[-C--:B0-----:R-:W-:Y:S02]  /*21ef0*/  @!P2 LEA R4, P0, R2, R9.reuse, 0x1 ;  /* 0x000000090204a211 */ /* 0x081fe400078008ff */
[----:B------:R-:W-:Y:S02]  /*21f00*/  @!P3 LEA R6, P1, R68, R9, 0x1 ;  /* 0x000000094406b211 */ /* 0x000fe400078208ff */
[-C--:B------:R-:W-:Y:S02]  /*21f10*/  @!P2 LEA.HI.X R5, R2, R3.reuse, R72, 0x1, P0 ;  /* 0x000000030205a211 */ /* 0x080fe400000f0c48 */
[----:B------:R-:W-:Y:S02]  /*21f20*/  @!P3 LEA.HI.X R7, R68, R3, R69, 0x1, P1 ;  /* 0x000000034407b211 */ /* 0x000fe400008f0c45 */
[----:B------:R-:W-:Y:S01]  /*21f30*/  ISETP.GE.AND P0, PT, R70, UR4, PT ;  /* 0x0000000446007c0c */ /* 0x000fe2000bf06270 */
[----:B------:R3:W-:Y:S04]  /*21f40*/  @!P2 ST.E.128 desc[UR50][R4.64], R24 ;  /* 0x000000180400a985 */ /* 0x0007e8000c101d32 */
[----:B------:R3:W-:Y:S08]  /*21f50*/  @!P3 ST.E.128 desc[UR50][R6.64], R40 ;  /* 0x000000280600b985 */ /* 0x0007f0000c101d32 */
[----:B------:R-:W-:Y:S05]  /*21f60*/  @P0 BRA `(.L_x_616) ;  /* 0x0000000c00680947 */ /* 0x000fea0003800000 */
[----:B------:R-:W-:-:S04]  /*21f70*/  LEA R2, P0, R70, R9, 0x1 ;  /* 0x0000000946027211 */ /* 0x000fc800078008ff */
[----:B------:R-:W-:-:S05]  /*21f80*/  LEA.HI.X R3, R70, R3, R71, 0x1, P0 ;  /* 0x0000000346037211 */ /* 0x000fca00000f0c47 */
[----:B------:R0:W-:Y:S01]  /*21f90*/  ST.E.128 desc[UR50][R2.64], R56 ;  /* 0x0000003802007985 */ /* 0x0001e2000c101d32 */
[----:B------:R-:W-:Y:S05]  /*21fa0*/  BRA `(.L_x_616) ;  /* 0x0000000c00587947 */ /* 0x000fea0003800000 */
.L_x_607:
[----:B------:R-:W2:Y:S01]  /*21fb0*/  LDL R11, [R1+0x48] ;  /* 0x00004800010b7983 */ /* 0x000ea20000100800 */
[----:B------:R-:W-:-:S03]  /*21fc0*/  ULDC.64 UR4, c[0x0][0xc00] ;  /* 0x0003000000047ab9 */ /* 0x000fc60000000a00 */
[----:B------:R-:W3:Y:S01]  /*21fd0*/  LDL R9, [R1+0x50] ;  /* 0x0000500001097983 */ /* 0x000ee20000100800 */
[----:B------:R-:W-:Y:S01]  /*21fe0*/  ISETP.NE.U32.AND P0, PT, RZ, UR4, PT ;  /* 0x00000004ff007c0c */ /* 0x000fe2000bf05070 */
[----:B------:R-:W-:Y:S01]  /*21ff0*/  IMAD.MOV.U32 R0, RZ, RZ, RZ ;  /* 0x000000ffff007224 */ /* 0x000fe200078e00ff */
[----:B------:R-:W4:Y:S02]  /*22000*/  LDC R25, c[0x0][0xbe8] ;  /* 0x0002fa00ff197b82 */ /* 0x000f240000000800 */
[----:B------:R-:W-:Y:S02]  /*22010*/  ISETP.NE.AND.EX P0, PT, RZ, UR5, PT, P0 ;  /* 0x00000005ff007c0c */ /* 0x000fe4000bf05300 */
[C---:B--2---:R-:W-:Y:S02]  /*22020*/  SHF.L.U32 R4, R11.reuse, 0x2, RZ ;  /* 0x000000020b047819 */ /* 0x044fe400000006ff */
[----:B---3--:R-:W-:Y:S02]  /*22030*/  SHF.L.U64.HI R5, R11, 0x2, R9 ;  /* 0x000000020b057819 */ /* 0x008fe40000010209 */
[----:B------:R-:W-:-:S04]  /*22040*/  IADD3 R2, P1, R4, UR4, RZ ;  /* 0x0000000404027c10 */ /* 0x000fc8000ff3e0ff */
[----:B------:R-:W-:Y:S01]  /*22050*/  IADD3.X R3, R5, UR5, RZ, P1, !PT ;  /* 0x0000000505037c10 */ /* 0x000fe20008ffe4ff */
[----:B------:R-:W-:Y:S02]  /*22060*/  ULDC.64 UR4, c[0x0][0xc08] ;  /* 0x0003020000047ab9 */ /* 0x000fe40000000a00 */
[----:B------:R-:W-:Y:S02]  /*22070*/  ISETP.NE.U32.AND P1, PT, RZ, UR4, PT ;  /* 0x00000004ff007c0c */ /* 0x000fe4000bf25070 */
[----:B------:R2:W5:Y:S02]  /*22080*/  @P0 LDG.E R0, desc[UR50][R2.64] ;  /* 0x0000003202000981 */ /* 0x000564000c1e1900 */
[----:B------:R-:W-:-:S13]  /*22090*/  ISETP.NE.AND.EX P1, PT, RZ, UR5, PT, P1 ;  /* 0x00000005ff007c0c */ /* 0x000fda000bf25310 */
[----:B------:R-:W-:Y:S01]  /*220a0*/  @P1 IADD3 R4, P2, R4, UR4, RZ ;  /* 0x0000000404041c10 */ /* 0x000fe2000ff5e0ff */
[----:B------:R-:W-:Y:S02]  /*220b0*/  ULDC UR4, c[0x0][0xa88] ;  /* 0x0002a20000047ab9 */ /* 0x000fe40000000800 */
[----:B------:R-:W-:Y:S01]  /*220c0*/  IMAD.U32 R6, RZ, RZ, UR4 ;  /* 0x00000004ff067e24 */ /* 0x000fe2000f8e00ff */
[----:B------:R-:W-:-:S05]  /*220d0*/  @P1 IADD3.X R5, R5, UR5, RZ, P2, !PT ;  /* 0x0000000505051c10 */ /* 0x000fca00097fe4ff */
[----:B------:R2:W5:Y:S01]  /*220e0*/  @P1 LDG.E R6, desc[UR50][R4.64] ;  /* 0x0000003204061981 */ /* 0x000562000c1e1900 */
[----:B----4-:R-:W-:Y:S01]  /*220f0*/  ISETP.NE.AND P2, PT, R25, 0x1, PT ;  /* 0x000000011900780c */ /* 0x010fe20003f45270 */
[----:B------:R-:W3:-:S12]  /*22100*/  S2R R8, SR_TID.X ;  /* 0x0000000000087919 */ /* 0x000ed80000002100 */
[----:B------:R-:W4:Y:S01]  /*22110*/  @P2 LDC R27, c[0x0][0xbec] ;  /* 0x0002fb00ff1b2b82 */ /* 0x000f220000000800 */
[----:B---3--:R-:W-:-:S05]  /*22120*/  VIADD R14, R8, 0xffffff80 ;  /* 0xffffff80080e7836 */ /* 0x008fca0000000000 */
[----:B------:R-:W-:Y:S02]  /*22130*/  ISETP.GE.AND P3, PT, R14, 0x80, PT ;  /* 0x000000800e00780c */ /* 0x000fe40003f66270 */
[----:B------:R-:W-:Y:S01]  /*22140*/  SHF.R.S32.HI R7, RZ, 0x1f, R14 ;  /* 0x0000001fff077819 */ /* 0x000fe2000001140e */
[----:B--2---:R-:W-:Y:S10]  /*22150*/  @P1 BRA `(.L_x_617) ;  /* 0x0000000000101947 */ /* 0x004ff40003800000 */
[----:B------:R-:W-:Y:S05]  /*22160*/  @!P0 BRA `(.L_x_617) ;  /* 0x00000000000c8947 */ /* 0x000fea0003800000 */
[----:B------:R-:W2:Y:S04]  /*22170*/  LDG.E R5, desc[UR50][R2.64] ;  /* 0x0000003202057981 */ /* 0x000ea8000c1e1900 */
[----:B-----5:R-:W2:Y:S02]  /*22180*/  LDG.E R6, desc[UR50][R2.64+0x4] ;  /* 0x0000043202067981 */ /* 0x020ea4000c1e1900 */
[----:B--2---:R-:W-:-:S07]  /*22190*/  IMAD.IADD R6, R6, 0x1, -R5 ;  /* 0x0000000106067824 */ /* 0x004fce00078e0a05 */
.L_x_617:
[----:B------:R-:W2:Y:S04]  /*221a0*/  LDL R26, [R1+0x4c] ;  /* 0x00004c00011a7983 */ /* 0x000ea80000100800 */
[----:B------:R3:W5:Y:S01]  /*221b0*/  LDL R24, [R1+0x54] ;  /* 0x0000540001187983 */ /* 0x0007620000100800 */
[----:B------:R-:W-:Y:S01]  /*221c0*/  LEA.HI R20, R7, R14, RZ, 0x3 ;  /* 0x0000000e07147211 */ /* 0x000fe200078f18ff */
[----:B------:R-:W-:Y:S01]  /*221d0*/  BSSY B1, `(.L_x_618) ;  /* 0x000002e000017945 */ /* 0x000fe20003800000 */
[----:B------:R-:W-:Y:S02]  /*221e0*/  SEL R13, R11, RZ, !P0 ;  /* 0x000000ff0b0d7207 */ /* 0x000fe40004000000 */
[----:B------:R-:W-:Y:S02]  /*221f0*/  SEL R12, R9, RZ, !P0 ;  /* 0x000000ff090c7207 */ /* 0x000fe40004000000 */
[----:B------:R-:W-:-:S02]  /*22200*/  LOP3.LUT R29, R20, 0xfffffff8, RZ, 0xc0, !PT ;  /* 0xfffffff8141d7812 */ /* 0x000fc400078ec0ff */
[----:B-----5:R-:W-:Y:S02]  /*22210*/  SHF.R.S32.HI R11, RZ, 0x1f, R0 ;  /* 0x0000001fff0b7819 */ /* 0x020fe40000011400 */
[----:B--2---:R-:W-:Y:S01]  /*22220*/  SHF.R.S32.HI R10, RZ, 0x1f, R26 ;  /* 0x0000001fff0a7819 */ /* 0x004fe2000001141a */
[----:B---3--:R-:W-:Y:S06]  /*22230*/  @P3 BRA `(.L_x_619) ;  /* 0x00000000009c3947 */ /* 0x008fec0003800000 */
[----:B------:R-:W2:Y:S01]  /*22240*/  LDC R9, c[0x0][0xbe8] ;  /* 0x0002fa00ff097b82 */ /* 0x000ea20000000800 */
[----:B------:R-:W-:-:S05]  /*22250*/  LEA R2, R24, R8, 0x7 ;  /* 0x0000000818027211 */ /* 0x000fca00078e38ff */
[----:B------:R-:W-:Y:S02]  /*22260*/  VIADD R8, R2, 0xffffff80 ;  /* 0xffffff8002087836 */ /* 0x000fe40000000000 */
[----:B--2---:R-:W-:-:S05]  /*22270*/  IMAD R3, R6, R9, RZ ;  /* 0x0000000906037224 */ /* 0x004fca00078e02ff */
[----:B------:R-:W-:-:S13]  /*22280*/  ISETP.GE.AND P0, PT, R8, R3, PT ;  /* 0x000000030800720c */ /* 0x000fda0003f06270 */
[----:B------:R-:W-:Y:S05]  /*22290*/  @P0 BRA `(.L_x_619) ;  /* 0x0000000000840947 */ /* 0x000fea0003800000 */
[----:B------:R-:W-:Y:S01]  /*222a0*/  ISETP.NE.AND P0, PT, R9, 0x1, PT ;  /* 0x000000010900780c */ /* 0x000fe20003f05270 */
[----:B------:R-:W-:Y:S01]  /*222b0*/  ULDC.64 UR4, c[0x0][0xb90] ;  /* 0x0002e40000047ab9 */ /* 0x000fe20000000a00 */
[----:B------:R-:W-:Y:S02]  /*222c0*/  IMAD.MOV.U32 R2, RZ, RZ, R0 ;  /* 0x000000ffff027224 */ /* 0x000fe400078e0000 */
[----:B------:R-:W-:Y:S02]  /*222d0*/  IMAD R7, R10, UR4, RZ ;  /* 0x000000040a077c24 */ /* 0x000fe4000f8e02ff */
[----:B------:R-:W-:Y:S02]  /*222e0*/  IMAD.MOV.U32 R3, RZ, RZ, R11 ;  /* 0x000000ffff037224 */ /* 0x000fe400078e000b */
[----:B------:R-:W-:Y:S02]  /*222f0*/  IMAD.MOV.U32 R5, RZ, RZ, R8 ;  /* 0x000000ffff057224 */ /* 0x000fe400078e0008 */
[----:B------:R-:W-:-:S03]  /*22300*/  IMAD.WIDE.U32 R2, R26, UR4, R2 ;  /* 0x000000041a027c25 */ /* 0x000fc6000f8e0002 */
[----:B------:R-:W2:Y:S01]  /*22310*/  @P0 LDC R15, c[0x0][0xbec] ;  /* 0x0002fb00ff0f0b82 */ /* 0x000ea20000000800 */
[----:B------:R-:W-:Y:S01]  /*22320*/  IMAD R7, R26, UR5, R7 ;  /* 0x000000051a077c24 */ /* 0x000fe2000f8e0207 */
[----:B------:R-:W-:-:S04]  /*22330*/  ULDC.64 UR4, c[0x0][0xb98] ;  /* 0x0002e60000047ab9 */ /* 0x000fc80000000a00 */
[----:B------:R-:W-:Y:S02]  /*22340*/  IADD3 R3, R3, R7, RZ ;  /* 0x0000000703037210 */ /* 0x000fe40007ffe0ff */
[----:B------:R-:W3:Y:S01]  /*22350*/  @P0 LDC R21, c[0x0][0xbf0] ;  /* 0x0002fc00ff150b82 */ /* 0x000ee20000000800 */
[----:B------:R-:W-:-:S04]  /*22360*/  IMAD.WIDE.U32 R2, R13, UR4, R2 ;  /* 0x000000040d027c25 */ /* 0x000fc8000f8e0002 */
[----:B--2---:R-:W-:-:S05]  /*22370*/  @P0 IMAD.HI.U32 R4, R8, R15, RZ ;  /* 0x0000000f08040227 */ /* 0x004fca00078e00ff */
[----:B---3--:R-:W-:Y:S01]  /*22380*/  @P0 SHF.R.U32.HI R5, RZ, R21, R4 ;  /* 0x00000015ff050219 */ /* 0x008fe20000011604 */
[----:B------:R-:W-:-:S03]  /*22390*/  IMAD R4, R12, UR4, RZ ;  /* 0x000000040c047c24 */ /* 0x000fc6000f8e02ff */
[----:B------:R-:W-:Y:S01]  /*223a0*/  IADD3 R2, P0, R5, R2, RZ ;  /* 0x0000000205027210 */ /* 0x000fe20007f1e0ff */
[----:B------:R-:W-:-:S04]  /*223b0*/  IMAD.MOV R7, RZ, RZ, -R5 ;  /* 0x000000ffff077224 */ /* 0x000fc800078e0a05 */
[----:B------:R-:W-:Y:S01]  /*223c0*/  IMAD R7, R9, R7, R8 ;  /* 0x0000000709077224 */ /* 0x000fe200078e0208 */
[----:B------:R-:W-:Y:S01]  /*223d0*/  SHF.R.S32.HI R9, RZ, 0x1f, R5 ;  /* 0x0000001fff097819 */ /* 0x000fe20000011405 */
[----:B------:R-:W-:Y:S01]  /*223e0*/  IMAD R8, R13, UR5, R4 ;  /* 0x000000050d087c24 */ /* 0x000fe2000f8e0204 */
[----:B------:R-:W-:Y:S02]  /*223f0*/  ULDC.64 UR4, c[0x0][0xb88] ;  /* 0x0002e20000047ab9 */ /* 0x000fe40000000a00 */
[----:B------:R-:W-:Y:S02]  /*22400*/  SHF.R.S32.HI R4, RZ, 0x1f, R7 ;  /* 0x0000001fff047819 */ /* 0x000fe40000011407 */
[----:B------:R-:W-:-:S03]  /*22410*/  IADD3.X R3, R9, R3, R8, P0, !PT ;  /* 0x0000000309037210 */ /* 0x000fc600007fe408 */
[----:B------:R-:W-:Y:S02]  /*22420*/  IMAD R4, R4, UR4, RZ ;  /* 0x0000000404047c24 */ /* 0x000fe4000f8e02ff */
[----:B------:R-:W-:-:S04]  /*22430*/  IMAD.WIDE.U32 R2, R7, UR4, R2 ;  /* 0x0000000407027c25 */ /* 0x000fc8000f8e0002 */
[----:B------:R-:W-:Y:S01]  /*22440*/  IMAD R5, R7, UR5, R4 ;  /* 0x0000000507057c24 */ /* 0x000fe2000f8e0204 */
[----:B------:R-:W-:Y:S02]  /*22450*/  ULDC.64 UR4, c[0x0][0xb50] ;  /* 0x0002d40000047ab9 */ /* 0x000fe40000000a00 */
[----:B------:R-:W-:Y:S01]  /*22460*/  LEA R4, P0, R2, UR4, 0x2 ;  /* 0x0000000402047c11 */ /* 0x000fe2000f8010ff */
[----:B------:R-:W-:-:S05]  /*22470*/  IMAD.IADD R3, R3, 0x1, R5 ;  /* 0x0000000103037824 */ /* 0x000fca00078e0205 */
[----:B------:R-:W-:Y:S01]  /*22480*/  LEA.HI.X R5, R2, UR5, R3, 0x2, P0 ;  /* 0x0000000502057c11 */ /* 0x000fe200080f1403 */
[----:B------:R-:W-:-:S05]  /*22490*/  IMAD.MOV.U32 R3, RZ, RZ, -0x800000 ;  /* 0xff800000ff037424 */ /* 0x000fca00078e00ff */
[----:B------:R2:W-:Y:S02]  /*224a0*/  STG.E desc[UR50][R4.64], R3 ;  /* 0x0000000304007986 */ /* 0x0005e4000c101932 */
.L_x_619:
[----:B------:R-:W-:Y:S05]  /*224b0*/  BSYNC B1 ;  /* 0x0000000000017941 */ /* 0x000fea0003800000 */
.L_x_618:
[----:B------:R-:W3:Y:S01]  /*224c0*/  @P2 LDC R9, c[0x0][0xbf0] ;  /* 0x0002fc00ff092b82 */ /* 0x000ee20000000800 */
[----:B------:R-:W-:Y:S01]  /*224d0*/  ULDC.64 UR4, c[0x0][0xaa0] ;  /* 0x0002a80000047ab9 */ /* 0x000fe20000000a00 */
[----:B------:R-:W-:Y:S01]  /*224e0*/  IMAD.IADD R29, R14, 0x1, -R29 ;  /* 0x000000010e1d7824 */ /* 0x000fe200078e0a1d */
[----:B------:R-:W-:Y:S01]  /*224f0*/  SHF.R.S32.HI R20, RZ, 0x3, R20 ;  /* 0x00000003ff147819 */ /* 0x000fe20000011414 */
[----:B--2---:R-:W-:-:S03]  /*22500*/  IMAD R3, R11, UR4, RZ ;  /* 0x000000040b037c24 */ /* 0x004fc6000f8e02ff */
[----:B------:R-:W-:Y:S01]  /*22510*/  LEA R4, R29, R20, 0x5 ;  /* 0x000000141d047211 */ /* 0x000fe200078e28ff */
[C---:B------:R-:W-:Y:S02]  /*22520*/  IMAD R5, R0.reuse, UR5, R3 ;  /* 0x0000000500057c24 */ /* 0x040fe4000f8e0203 */
[----:B------:R-:W-:Y:S01]  /*22530*/  IMAD.WIDE.U32 R2, R0, UR4, RZ ;  /* 0x0000000400027c25 */ /* 0x000fe2000f8e00ff */
[----:B------:R-:W-:-:S03]  /*22540*/  ULDC.64 UR4, c[0x0][0xae8] ;  /* 0x0002ba0000047ab9 */ /* 0x000fc60000000a00 */
[----:B------:R-:W-:Y:S02]  /*22550*/  IMAD R0, R10, UR4, RZ ;  /* 0x000000040a007c24 */ /* 0x000fe4000f8e02ff */
[----:B------:R-:W-:Y:S02]  /*22560*/  IMAD R8, R24, 0x80, R4 ;  /* 0x0000008018087824 */ /* 0x000fe400078e0204 */
[----:B------:R-:W-:Y:S02]  /*22570*/  IMAD R7, R26, UR5, R0 ;  /* 0x000000051a077c24 */ /* 0x000fe4000f8e0200 */
[----:B------:R-:W-:Y:S02]  /*22580*/  IMAD.IADD R3, R3, 0x1, R5 ;  /* 0x0000000103037824 */ /* 0x000fe400078e0205 */
[----:B----4-:R-:W-:-:S04]  /*22590*/  @P2 IMAD.HI.U32 R0, R8, R27, RZ ;  /* 0x0000001b08002227 */ /* 0x010fc800078e00ff */
[----:B------:R-:W-:Y:S01]  /*225a0*/  IMAD.WIDE.U32 R2, R26, UR4, R2 ;  /* 0x000000041a027c25 */ /* 0x000fe2000f8e0002 */
[----:B------:R-:W-:-:S03]  /*225b0*/  ULDC.64 UR4, c[0x0][0xaf0] ;  /* 0x0002bc0000047ab9 */ /* 0x000fc60000000a00 */
[----:B------:R-:W-:Y:S01]  /*225c0*/  IMAD.MOV.U32 R5, RZ, RZ, R8 ;  /* 0x000000ffff057224 */ /* 0x000fe200078e0008 */
[----:B---3--:R-:W-:Y:S01]  /*225d0*/  @P2 SHF.R.U32.HI R5, RZ, R9, R0 ;  /* 0x00000009ff052219 */ /* 0x008fe20000011600 */
[----:B------:R-:W-:Y:S02]  /*225e0*/  IMAD.IADD R3, R3, 0x1, R7 ;  /* 0x0000000103037824 */ /* 0x000fe400078e0207 */
[----:B------:R-:W-:Y:S01]  /*225f0*/  IMAD R4, R12, UR4, RZ ;  /* 0x000000040c047c24 */ /* 0x000fe2000f8e02ff */
[----:B------:R-:W-:Y:S01]  /*22600*/  IADD3 R7, -R5, RZ, RZ ;  /* 0x000000ff05077210 */ /* 0x000fe20007ffe1ff */
[----:B------:R-:W-:Y:S01]  /*22610*/  IMAD.WIDE.U32 R2, R13, UR4, R2 ;  /* 0x000000040d027c25 */ /* 0x000fe2000f8e0002 */
[----:B------:R-:W-:-:S03]  /*22620*/  SHF.R.S32.HI R0, RZ, 0x1f, R5 ;  /* 0x0000001fff007819 */ /* 0x000fc60000011405 */
[----:B------:R-:W-:Y:S01]  /*22630*/  IMAD R9, R13, UR5, R4 ;  /* 0x000000050d097c24 */ /* 0x000fe2000f8e0204 */
[----:B------:R-:W-:Y:S01]  /*22640*/  ULDC.64 UR4, c[0x0][0xae0] ;  /* 0x0002b80000047ab9 */ /* 0x000fe20000000a00 */
[----:B------:R-:W-:Y:S02]  /*22650*/  IMAD R7, R25, R7, R8 ;  /* 0x0000000719077224 */ /* 0x000fe400078e0208 */
[----:B------:R-:W-:Y:S02]  /*22660*/  IMAD R4, R0, UR4, RZ ;  /* 0x0000000400047c24 */ /* 0x000fe4000f8e02ff */
[----:B------:R-:W-:Y:S01]  /*22670*/  IMAD.IADD R3, R3, 0x1, R9 ;  /* 0x0000000103037824 */ /* 0x000fe200078e0209 */
[----:B------:R-:W-:Y:S01]  /*22680*/  SHF.R.S32.HI R0, RZ, 0x1f, R7 ;  /* 0x0000001fff007819 */ /* 0x000fe20000011407 */
[C---:B------:R-:W-:Y:S02]  /*22690*/  IMAD R9, R5.reuse, UR5, R4 ;  /* 0x0000000505097c24 */ /* 0x040fe4000f8e0204 */
[----:B------:R-:W-:Y:S01]  /*226a0*/  IMAD.WIDE.U32 R2, R5, UR4, R2 ;  /* 0x0000000405027c25 */ /* 0x000fe2000f8e0002 */
[----:B------:R-:W-:-:S03]  /*226b0*/  ULDC.64 UR4, c[0x0][0xad8] ;  /* 0x0002b60000047ab9 */ /* 0x000fc60000000a00 */
[----:B------:R-:W-:Y:S02]  /*226c0*/  IMAD R0, R0, UR4, RZ ;  /* 0x0000000400007c24 */ /* 0x000fe4000f8e02ff */
[----:B------:R-:W-:Y:S02]  /*226d0*/  IMAD.IADD R3, R3, 0x1, R9 ;  /* 0x0000000103037824 */ /* 0x000fe400078e0209 */
[C---:B------:R-:W-:Y:S02]  /*226e0*/  IMAD R9, R7.reuse, UR5, R0 ;  /* 0x0000000507097c24 */ /* 0x040fe4000f8e0200 */
[----:B------:R-:W-:Y:S01]  /*226f0*/  IMAD.WIDE.U32 R4, R7, UR4, R2 ;  /* 0x0000000407047c25 */ /* 0x000fe2000f8e0002 */
[----:B------:R-:W-:-:S03]  /*22700*/  ULDC.64 UR4, c[0x0][0xa80] ;  /* 0x0002a00000047ab9 */ /* 0x000fc60000000a00 */
[----:B------:R-:W-:Y:S01]  /*22710*/  IMAD.SHL.U32 R29, R29, 0x8, RZ ;  /* 0x000000081d1d7824 */ /* 0x000fe200078e00ff */
[C---:B------:R-:W-:Y:S01]  /*22720*/  LEA R2, P0, R4.reuse, UR4, 0x1 ;  /* 0x0000000404027c11 */ /* 0x040fe2000f8008ff */
[----:B------:R-:W-:Y:S01]  /*22730*/  IMAD.IADD R3, R5, 0x1, R9 ;  /* 0x0000000105037824 */ /* 0x000fe200078e0209 */
[----:B------:R-:W-:Y:S01]  /*22740*/  UMOV UR4, 0xffffffff ;  /* 0xffffffff00047882 */ /* 0x000fe20000000000 */
[C---:B------:R-:W-:Y:S01]  /*22750*/  VIADD R9, R29.reuse, 0x80 ;  /* 0x000000801d097836 */ /* 0x040fe20000000000 */
[----:B------:R-:W-:Y:S02]  /*22760*/  IADD3 R5, R29, 0x40, RZ ;  /* 0x000000401d057810 */ /* 0x000fe40007ffe0ff */
[----:B------:R-:W-:Y:S02]  /*22770*/  LEA.HI.X R3, R4, UR5, R3, 0x1, P0 ;  /* 0x0000000504037c11 */ /* 0x000fe400080f0c03 */
[----:B------:R-:W-:Y:S02]  /*22780*/  SHF.R.S32.HI R10, RZ, 0x1f, R29 ;  /* 0x0000001fff0a7819 */ /* 0x000fe4000001141d */
[----:B------:R-:W-:-:S02]  /*22790*/  SHF.R.S32.HI R7, RZ, 0x1f, R5 ;  /* 0x0000001fff077819 */ /* 0x000fc40000011405 */
[----:B------:R-:W-:Y:S01]  /*227a0*/  SHF.R.S32.HI R8, RZ, 0x1f, R9 ;  /* 0x0000001fff087819 */ /* 0x000fe20000011409 */
[----:B------:R-:W-:Y:S06]  /*227b0*/  BRA.DIV UR4, `(.L_x_620) ;  /* 0x000000aa04b07947 */ /* 0x000fec000b800000 */
[----:B------:R2:W3:Y:S04]  /*227c0*/  SHFL.IDX PT, R0, R3, RZ, 0x181f ;  /* 0x00181fff03007589 */ /* 0x0004e800000e0000 */
[----:B------:R2:W4:Y:S02]  /*227d0*/  SHFL.IDX PT, R14, R2, RZ, 0x181f ;  /* 0x00181fff020e7589 */ /* 0x00052400000e0000 */
.L_x_871:
[----:B------:R-:W-:Y:S01]  /*227e0*/  IMAD R25, R6, R25, RZ ;  /* 0x0000001906197224 */ /* 0x000fe200078e02ff */
[----:B------:R-:W-:Y:S01]  /*227f0*/  BSSY B1, `(.L_x_621) ;  /* 0x0000011000017945 */ /* 0x000fe20003800000 */
[----:B------:R-:W-:-:S05]  /*22800*/  IMAD R6, R24, 0x80, R20 ;  /* 0x0000008018067824 */ /* 0x000fca00078e0214 */
[----:B------:R-:W-:-:S13]  /*22810*/  ISETP.GE.AND P0, PT, R6, R25, PT ;  /* 0x000000190600720c */ /* 0x000fda0003f06270 */
[----:B------:R-:W-:Y:S05]  /*22820*/  @P0 BRA `(.L_x_622) ;  /* 0x0000000000340947 */ /* 0x000fea0003800000 */
[----:B------:R-:W-:Y:S02]  /*22830*/  ULDC UR4, c[0x0][0xac8] ;  /* 0x0002b20000047ab9 */ /* 0x000fe40000000800 */
[----:B------:R-:W-:Y:S02]  /*22840*/  ISETP.GE.AND P3, PT, R29, UR4, PT ;  /* 0x000000041d007c0c */ /* 0x000fe4000bf66270 */
[----:B------:R-:W-:Y:S02]  /*22850*/  ISETP.GE.AND P4, PT, R5, UR4, PT ;  /* 0x0000000405007c0c */ /* 0x000fe4000bf86270 */
[----:B------:R-:W-:-:S09]  /*22860*/  ISETP.GE.AND P5, PT, R9, UR4, PT ;  /* 0x0000000409007c0c */ /* 0x000fd2000bfa6270 */
[-C--:B----4-:R-:W-:Y:S02]  /*22870*/  @!P3 LEA R12, P0, R29, R14.reuse, 0x1 ;  /* 0x0000000e1d0cb211 */ /* 0x090fe400078008ff */
[-C--:B------:R-:W-:Y:S02]  /*22880*/  @!P4 LEA R20, P1, R5, R14.reuse, 0x1 ;  /* 0x0000000e0514c211 */ /* 0x080fe400078208ff */
[----:B------:R-:W-:Y:S02]  /*22890*/  @!P5 LEA R14, P2, R9, R14, 0x1 ;  /* 0x0000000e090ed211 */ /* 0x000fe400078408ff */
[-C--:B---3--:R-:W-:Y:S02]  /*228a0*/  @!P3 LEA.HI.X R13, R29, R0.reuse, R10, 0x1, P0 ;  /* 0x000000001d0db211 */ /* 0x088fe400000f0c0a */
[-C--:B------:R-:W-:Y:S02]  /*228b0*/  @!P4 LEA.HI.X R21, R5, R0.reuse, R7, 0x1, P1 ;  /* 0x000000000515c211 */ /* 0x080fe400008f0c07 */
[----:B------:R-:W-:Y:S01]  /*228c0*/  @!P5 LEA.HI.X R15, R9, R0, R8, 0x1, P2 ;  /* 0x00000000090fd211 */ /* 0x000fe200010f0c08 */
[----:B------:R3:W-:Y:S04]  /*228d0*/  @!P3 ST.E.128 desc[UR50][R12.64], RZ ;  /* 0x000000ff0c00b985 */ /* 0x0007e8000c101d32 */
[----:B------:R3:W-:Y:S04]  /*228e0*/  @!P4 ST.E.128 desc[UR50][R20.64], RZ ;  /* 0x000000ff1400c985 */ /* 0x0007e8000c101d32 */
[----:B------:R3:W-:Y:S02]  /*228f0*/  @!P5 ST.E.128 desc[UR50][R14.64], RZ ;  /* 0x000000ff0e00d985 */ /* 0x0007e4000c101d32 */
.L_x_622:
[----:B------:R-:W-:Y:S05]  /*22900*/  BSYNC B1 ;  /* 0x0000000000017941 */ /* 0x000fea0003800000 */
.L_x_621:
[----:B------:R-:W-:-:S03]  /*22910*/  UMOV UR4, 0xffffffff ;  /* 0xffffffff00047882 */ /* 0x000fc60000000000 */
[----:B------:R-:W-:Y:S05]  /*22920*/  BRA.DIV UR4, `(.L_x_623) ;  /* 0x000000aa04887947 */ /* 0x000fea000b800000 */
[----:B---3--:R3:W0:Y:S04]  /*22930*/  SHFL.IDX PT, R0, R3, 0x1, 0x181f ;  /* 0x00381f0003007f89 */ /* 0x00862800000e0000 */
[----:B----4-:R3:W4:Y:S02]  /*22940*/  SHFL.IDX PT, R14, R2, 0x1, 0x181f ;  /* 0x00381f00020e7f89 */ /* 0x01072400000e0000 */
.L_x_875:
[----:B------:R-:W-:Y:S01]  /*22950*/  VIADD R4, R6, 0x20 ;  /* 0x0000002006047836 */ /* 0x000fe20000000000 */
[----:B------:R-:W-:Y:S04]  /*22960*/  BSSY B1, `(.L_x_624) ;  /* 0x0000010000017945 */ /* 0x000fe80003800000 */
        /* <DEDUP_REMOVED lines=9> */
[-C--:B0-----:R-:W-:Y:S02]  /*22a00*/  @!P3 LEA.HI.X R13, R29, R0.reuse, R10, 0x1, P0 ;  /* 0x000000001d0db211 */ /* 0x081fe400000f0c0a */
[-C--:B------:R-:W-:Y:S02]  /*22a10*/  @!P4 LEA.HI.X R21, R5, R0.reuse, R7, 0x1, P1 ;  /* 0x000000000515c211 */ /* 0x080fe400008f0c07 */
[----:B------:R-:W-:Y:S01]  /*22a20*/  @!P5 LEA.HI.X R15, R9, R0, R8, 0x1, P2 ;  /* 0x00000000090fd211 */ /* 0x000fe200010f0c08 */
[----:B------:R0:W-:Y:S04]  /*22a30*/  @!P3 ST.E.128 desc[UR50][R12.64], RZ ;  /* 0x000000ff0c00b985 */ /* 0x0001e8000c101d32 */
[----:B------:R0:W-:Y:S04]  /*22a40*/  @!P4 ST.E.128 desc[UR50][R20.64], RZ ;  /* 0x000000ff1400c985 */ /* 0x0001e8000c101d32 */
[----:B------:R0:W-:Y:S02]  /*22a50*/  @!P5 ST.E.128 desc[UR50][R14.64], RZ ;  /* 0x000000ff0e00d985 */ /* 0x0001e4000c101d32 */
.L_x_625:
[----:B------:R-:W-:Y:S05]  /*22a60*/  BSYNC B1 ;  /* 0x0000000000017941 */ /* 0x000fea0003800000 */
.L_x_624:
[----:B------:R-:W-:-:S03]  /*22a70*/  UMOV UR4, 0xffffffff ;  /* 0xffffffff00047882 */ /* 0x000fc60000000000 */
[----:B------:R-:W-:Y:S05]  /*22a80*/  BRA.DIV UR4, `(.L_x_626) ;  /* 0x000000aa04787947 */ /* 0x000fea000b800000 */
[----:B0-----:R0:W0:Y:S04]  /*22a90*/  SHFL.IDX PT, R0, R3, 0x2, 0x181f ;  /* 0x00581f0003007f89 */ /* 0x00102800000e0000 */
[----:B----4-:R4:W0:Y:S02]  /*22aa0*/  SHFL.IDX PT, R14, R2, 0x2, 0x181f ;  /* 0x00581f00020e7f89 */ /* 0x01082400000e0000 */
.L_x_879:
        /* <DEDUP_REMOVED lines=14> */
[----:B------:R0:W-:Y:S04]  /*22b90*/  @!P3 ST.E.128 desc[UR50][R12.64], RZ ;  /* 0x000000ff0c00b985 */ /* 0x0001e8000c101d32 */
[----:B------:R0:W-:Y:S04]  /*22ba0*/  @!P4 ST.E.128 desc[UR50][R20.64], RZ ;  /* 0x000000ff1400c985 */ /* 0x0001e8000c101d32 */
[----:B------:R0:W-:Y:S02]  /*22bb0*/  @!P5 ST.E.128 desc[UR50][R14.64], RZ ;  /* 0x000000ff0e00d985 */ /* 0x0001e4000c101d32 */
.L_x_628:
[----:B------:R-:W-:Y:S05]  /*22bc0*/  BSYNC B1 ;  /* 0x0000000000017941 */ /* 0x000fea0003800000 */
.L_x_627:
[----:B------:R-:W-:-:S03]  /*22bd0*/  UMOV UR4, 0xffffffff ;  /* 0xffffffff00047882 */ /* 0x000fc60000000000 */
[----:B------:R-:W-:Y:S05]  /*22be0*/  BRA.DIV UR4, `(.L_x_629) ;  /* 0x000000aa04687947 */ /* 0x000fea000b800000 */
[----:B0-----:R0:W0:Y:S04]  /*22bf0*/  SHFL.IDX PT, R0, R3, 0x3, 0x181f ;  /* 0x00781f0003007f89 */ /* 0x00102800000e0000 */
[----:B------:R0:W0:Y:S02]  /*22c00*/  SHFL.IDX PT, R14, R2, 0x3, 0x181f ;  /* 0x00781f00020e7f89 */ /* 0x00002400000e0000 */
.L_x_883:
[----:B0-234-:R-:W-:-:S04]  /*22c10*/  IADD3 R2, R6, 0x60, RZ ;  /* 0x0000006006027810 */ /* 0x01dfc80007ffe0ff */
[----:B------:R-:W-:-:S13]  /*22c20*/  ISETP.GE.AND P0, PT, R2, R25, PT ;  /* 0x000000190200720c */ /* 0x000fda0003f06270 */
[----:B------:R-:W-:Y:S05]  /*22c30*/  @P0 BRA `(.L_x_616) ;  /* 0x0000000000340947 */ /* 0x000fea0003800000 */
[----:B------:R-:W-:Y:S02]  /*22c40*/  ULDC UR4, c[0x0][0xac8] ;  /* 0x0002b20000047ab9 */ /* 0x000fe40000000800 */
[----:B------:R-:W-:Y:S02]  /*22c50*/  ISETP.GE.AND P3, PT, R29, UR4, PT ;  /* 0x000000041d007c0c */ /* 0x000fe4000bf66270 */
[----:B------:R-:W-:Y:S02]  /*22c60*/  ISETP.GE.AND P4, PT, R5, UR4, PT ;  /* 0x0000000405007c0c */ /* 0x000fe4000bf86270 */
[----:B------:R-:W-:-:S09]  /*22c70*/  ISETP.GE.AND P5, PT, R9, UR4, PT ;  /* 0x0000000409007c0c */ /* 0x000fd2000bfa6270 */
[-C--:B------:R-:W-:Y:S02]  /*22c80*/  @!P3 LEA R2, P0, R29, R14.reuse, 0x1 ;  /* 0x0000000e1d02b211 */ /* 0x080fe400078008ff */
        /* <DEDUP_REMOVED lines=8> */
.L_x_616:
[----:B------:R-:W-:Y:S05]  /*22d10*/  BSYNC B0 ;  /* 0x0000000000007941 */ /* 0x000fea0003800000 */
.L_x_606:
[----:B------:R-:W-:Y:S02]  /*22d20*/  ULDC UR4, c[0x0][0xc3c] ;  /* 0x00030f0000047ab9 */ /* 0x000fe40000000800 */
[----:B-1----:R-:W-:-:S13]  /*22d30*/  ISETP.GE.AND P0, PT, R223, UR4, PT ;  /* 0x00000004df007c0c */ /* 0x002fda000bf06270 */
[----:B------:R-:W-:Y:S05]  /*22d40*/  @!P0 BRA `(.L_x_630) ;  /* 0xfffffde4003c8947 */ /* 0x000fea000383ffff */
[----:B------:R-:W-:Y:S05]  /*22d50*/  BRA `(.L_x_431) ;  /* 0x0000007c00ac7947 */ /* 0x000fea0003800000 */
.L_x_429:
        /* <DEDUP_REMOVED lines=10> */
[----:B------:R0:W1:Y:S01]  /*22e00*/  @P0 LDS.128 R16, [R2+0x334d0] ;  /* 0x0334d00002100984 */ /* 0x0000620000000c00 */
[----:B------:R-:W-:Y:S06]  /*22e10*/  @P0 BAR.ARV 0x4, 0x180 ;  /* 0x0106000000000b1d */ /* 0x000fec0000002000 */
[----:B------:R-:W-:Y:S05]  /*22e20*/  @P0 BRA `(.L_x_631) ;  /* 0x0000000800040947 */ /* 0x000fea0003800000 */
[----:B------:R-:W2:Y:S01]  /*22e30*/  S2R R4, SR_TID.X ;  /* 0x0000000000047919 */ /* 0x000ea20000002100 */
[----:B------:R-:W-:Y:S01]  /*22e40*/  ULDC UR4, c[0x0][0xc3c] ;  /* 0x00030f0000047ab9 */ /* 0x000fe20000000800 */
[----:B------:R-:W-:Y:S01]  /*22e50*/  IMAD.MOV.U32 R0, RZ, RZ, RZ ;  /* 0x000000ffff007224 */ /* 0x000fe200078e00ff */
[----:B------:R-:W3:Y:S01]  /*22e60*/  S2UR UR6, SR_CTAID.X ;  /* 0x00000000000679c3 */ /* 0x000ee20000002500 */
[----:B------:R-:W-:Y:S01]  /*22e70*/  ULDC UR5, c[0x0][0xc38] ;  /* 0x00030e0000057ab9 */ /* 0x000fe20000000800 */
[----:B--2---:R-:W-:-:S04]  /*22e80*/  LOP3.LUT R5, R4, 0x1f, RZ, 0xc0, !PT ;  /* 0x0000001f04057812 */ /* 0x004fc800078ec0ff */
[----:B------:R-:W-:-:S04]  /*22e90*/  ISETP.NE.AND P0, PT, R5, 0x1f, PT ;  /* 0x0000001f0500780c */ /* 0x000fc80003f05270 */
[----:B------:R-:W-:-:S13]  /*22ea0*/  ISETP.GE.OR P1, PT, R5, UR4, !P0 ;  /* 0x0000000405007c0c */ /* 0x000fda000c726670 */
[----:B0-----:R-:W0:Y:S02]  /*22eb0*/  @!P1 LDC.64 R2, c[0x0][0xc80] ;  /* 0x00032000ff029b82 */ /* 0x001e240000000a00 */
[----:B0-----:R-:W-:-:S05]  /*22ec0*/  @!P1 IMAD.WIDE.U32 R2, R5, 0x4, R2 ;  /* 0x0000000405029825 */ /* 0x001fca00078e0002 */
[----:B------:R-:W2:Y:S01]  /*22ed0*/  @!P1 LDG.E R0, desc[UR50][R2.64] ;  /* 0x0000003202009981 */ /* 0x000ea2000c1e1900 */
[C---:B------:R-:W-:Y:S01]  /*22ee0*/  ISETP.NE.AND P1, PT, R5.reuse, RZ, PT ;  /* 0x000000ff0500720c */ /* 0x040fe20003f25270 */
[----:B------:R-:W-:Y:S01]  /*22ef0*/  UMOV UR4, URZ ;  /* 0x0000003f00047c82 */ /* 0x000fe20008000000 */
[C---:B------:R-:W-:Y:S01]  /*22f00*/  ISETP.GE.U32.AND P2, PT, R5.reuse, 0x2, PT ;  /* 0x000000020500780c */ /* 0x040fe20003f46070 */
[----:B-1----:R-:W-:Y:S01]  /*22f10*/  IMAD.MOV.U32 R16, RZ, RZ, RZ ;  /* 0x000000ffff107224 */ /* 0x002fe200078e00ff */
        /* <DEDUP_REMOVED lines=13> */
[----:B0-----:R-:W-:-:S04]  /*22ff0*/  SEL R2, R2, RZ, P4 ;  /* 0x000000ff02027207 */ /* 0x001fc80002000000 */
[----:B------:R-:W-:-:S05]  /*23000*/  IADD3 R2, R3, R2, RZ ;  /* 0x0000000203027210 */ /* 0x000fca0007ffe0ff */
[----:B------:R-:W0:Y:S02]  /*23010*/  SHFL.UP PT, R6, R2, 0x10, RZ ;  /* 0x0600000002067989 */ /* 0x000e2400000e00ff */
[----:B0-----:R-:W-:-:S05]  /*23020*/  SEL R7, R6, RZ, P5 ;  /* 0x000000ff06077207 */ /* 0x001fca0002800000 */
[----:B------:R-:W-:-:S05]  /*23030*/  IMAD.IADD R7, R2, 0x1, R7 ;  /* 0x0000000102077824 */ /* 0x000fca00078e0207 */
[----:B------:R-:W0:Y:S02]  /*23040*/  SHFL.IDX PT, R4, R7, 0x1f, 0x1f ;  /* 0x03e01f0007047f89 */ /* 0x000e2400000e0000 */
[----:B0-----:R-:W-:-:S04]  /*23050*/  IMAD R4, R4, UR5, RZ ;  /* 0x0000000504047c24 */ /* 0x001fc8000f8e02ff */
[----:B------:R-:W-:Y:S01]  /*23060*/  IMAD.MOV.U32 R3, RZ, RZ, R4 ;  /* 0x000000ffff037224 */ /* 0x000fe200078e0004 */
[----:B---3--:R-:W-:-:S13]  /*23070*/  ISETP.GT.AND P6, PT, R4, UR6, PT ;  /* 0x0000000604007c0c */ /* 0x008fda000bfc4270 */
[----:B------:R-:W-:Y:S05]  /*23080*/  @P6 BRA `(.L_x_632) ;  /* 0x00000000009c6947 */ /* 0x000fea0003800000 */
[----:B------:R-:W0:Y:S01]  /*23090*/  LDC R10, c[0x0][0xc3c] ;  /* 0x00030f00ff0a7b82 */ /* 0x000e220000000800 */
[----:B------:R-:W-:Y:S01]  /*230a0*/  IMAD.MOV.U32 R4, RZ, RZ, R3 ;  /* 0x000000ffff047224 */ /* 0x000fe200078e0003 */
[----:B------:R-:W-:Y:S01]  /*230b0*/  UMOV UR4, URZ ;  /* 0x0000003f00047c82 */ /* 0x000fe20008000000 */
[----:B------:R-:W-:Y:S01]  /*230c0*/  ULDC UR7, c[0x0][0xc3c] ;  /* 0x00030f0000077ab9 */ /* 0x000fe20000000800 */
[----:B------:R-:W-:-:S05]  /*230d0*/  ULDC UR5, c[0x0][0xc38] ;  /* 0x00030e0000057ab9 */ /* 0x000fca0000000800 */
.L_x_636:
[----:B------:R-:W-:Y:S01]  /*230e0*/  UIADD3 UR4, UR4, 0x1f, URZ ;  /* 0x0000001f04047890 */ /* 0x000fe2000fffe03f */
[----:B------:R-:W-:-:S05]  /*230f0*/  MOV R19, UR7 ;  /* 0x0000000700137c02 */ /* 0x000fca0008000f00 */
[----:B0-----:R-:W-:-:S13]  /*23100*/  ISETP.LE.AND P6, PT, R10, UR4, PT ;  /* 0x000000040a007c0c */ /* 0x001fda000bfc3270 */
[----:B------:R-:W-:Y:S05]  /*23110*/  @P6 BRA `(.L_x_633) ;  /* 0x0000000400246947 */ /* 0x000fea0003800000 */
[----:B------:R-:W-:Y:S01]  /*23120*/  VIADD R7, R5, UR4 ;  /* 0x0000000405077c36 */ /* 0x000fe20008000000 */
[----:B------:R-:W-:Y:S01]  /*23130*/  BSSY B0, `(.L_x_634) ;  /* 0x0000007000007945 */ /* 0x000fe20003800000 */
[----:B------:R-:W-:-:S03]  /*23140*/  IMAD.MOV.U32 R0, RZ, RZ, RZ ;  /* 0x000000ffff007224 */ /* 0x000fc600078e00ff */
[----:B------:R-:W-:-:S13]  /*23150*/  ISETP.GE.OR P6, PT, R7, R10, !P0 ;  /* 0x0000000a0700720c */ /* 0x000fda00047c6670 */
[----:B------:R-:W-:Y:S05]  /*23160*/  @P6 BRA `(.L_x_635) ;  /* 0x00000000000c6947 */ /* 0x000fea0003800000 */
[----:B------:R-:W0:Y:S02]  /*23170*/  LDC.64 R2, c[0x0][0xc80] ;  /* 0x00032000ff027b82 */ /* 0x000e240000000a00 */
[----:B0-----:R-:W-:-:S05]  /*23180*/  IMAD.WIDE R2, R7, 0x4, R2 ;  /* 0x0000000407027825 */ /* 0x001fca00078e0202 */
[----:B------:R0:W5:Y:S02]  /*23190*/  LDG.E R0, desc[UR50][R2.64] ;  /* 0x0000003202007981 */ /* 0x000164000c1e1900 */
.L_x_635:
[----:B------:R-:W-:Y:S05]  /*231a0*/  BSYNC B0 ;  /* 0x0000000000007941 */ /* 0x000fea0003800000 */
.L_x_634:
[----:B0----5:R-:W0:Y:S02]  /*231b0*/  SHFL.UP PT, R2, R0, 0x1, RZ ;  /* 0x0420000000027989 */ /* 0x021e2400000e00ff */
        /* <DEDUP_REMOVED lines=11> */
[----:B------:R-:W0:Y:S02]  /*23270*/  SHFL.UP PT, R8, R6, 0x10, RZ ;  /* 0x0600000006087989 */ /* 0x000e2400000e00ff */
[----:B0-----:R-:W-:-:S05]  /*23280*/  SEL R9, R8, RZ, P5 ;  /* 0x000000ff08097207 */ /* 0x001fca0002800000 */
[----:B------:R-:W-:-:S05]  /*23290*/  IMAD.IADD R9, R6, 0x1, R9 ;  /* 0x0000000106097824 */ /* 0x000fca00078e0209 */
[----:B------:R-:W0:Y:S02]  /*232a0*/  SHFL.IDX PT, R3, R9, 0x1f, 0x1f ;  /* 0x03e01f0009037f89 */ /* 0x000e2400000e0000 */
[----:B0-----:R-:W-:-:S04]  /*232b0*/  IMAD R3, R3, UR5, RZ ;  /* 0x0000000503037c24 */ /* 0x001fc8000f8e02ff */
[----:B------:R-:W-:-:S05]  /*232c0*/  IMAD.IADD R4, R3, 0x1, R4 ;  /* 0x0000000103047824 */ /* 0x000fca00078e0204 */
[----:B------:R-:W-:-:S13]  /*232d0*/  ISETP.GT.AND P6, PT, R4, UR6, PT ;  /* 0x0000000604007c0c */ /* 0x000fda000bfc4270 */
[----:B------:R-:W-:Y:S05]  /*232e0*/  @!P6 BRA `(.L_x_636) ;  /* 0xfffffffc007ce947 */ /* 0x000fea000383ffff */
[----:B------:R-:W-:-:S07]  /*232f0*/  IMAD.MOV.U32 R7, RZ, RZ, R9 ;  /* 0x000000ffff077224 */ /* 0x000fce00078e0009 */
.L_x_632:
[----:B------:R-:W-:-:S05]  /*23300*/  IADD3 R8, -R3, R4, RZ ;  /* 0x0000000403087210 */ /* 0x000fca0007ffe1ff */
[----:B------:R-:W-:-:S05]  /*23310*/  IMAD R2, R7, UR5, R8 ;  /* 0x0000000507027c24 */ /* 0x000fca000f8e0208 */
[----:B------:R-:W-:-:S13]  /*23320*/  ISETP.GT.AND P0, PT, R2, UR6, PT ;  /* 0x0000000602007c0c */ /* 0x000fda000bf04270 */
[----:B------:R-:W-:-:S04]  /*23330*/  VOTE.ANY R4, PT, !P0 ;  /* 0x0000000000047806 */ /* 0x000fc800040e0100 */
[----:B------:R-:W0:Y:S01]  /*23340*/  POPC R19, R4 ;  /* 0x0000000400137309 */ /* 0x000e220000000000 */
[----:B------:R-:W-:Y:S01]  /*23350*/  ISETP.NE.AND P0, PT, R4, RZ, PT ;  /* 0x000000ff0400720c */ /* 0x000fe20003f05270 */
[----:B0-----:R-:W0:Y:S02]  /*23360*/  SHFL.IDX PT, R10, R0, R19, 0x1f ;  /* 0x00001f13000a7589 */ /* 0x001e2400000e0000 */
[----:B0-----:R-:W-:-:S04]  /*23370*/  IABS R9, R10 ;  /* 0x0000000a00097213 */ /* 0x001fc80000000000 */
[----:B------:R-:W0:Y:S08]  /*23380*/  I2F.RP R6, R9 ;  /* 0x0000000900067306 */ /* 0x000e300000209400 */
[----:B0-----:R-:W0:Y:S02]  /*23390*/  MUFU.RCP R6, R6 ;  /* 0x0000000600067308 */ /* 0x001e240000001000 */
[----:B0-----:R-:W-:-:S06]  /*233a0*/  VIADD R2, R6, 0xffffffe ;  /* 0x0ffffffe06027836 */ /* 0x001fcc0000000000 */
[----:B------:R0:W1:Y:S01]  /*233b0*/  F2I.FTZ.U32.TRUNC.NTZ R3, R2 ;  /* 0x0000000200037305 */ /* 0x000062000021f000 */
[----:B------:R-:W-:Y:S05]  /*233c0*/  @!P0 BRA `(.L_x_637) ;  /* 0x0000000000088947 */ /* 0x000fea0003800000 */
[----:B------:R-:W-:-:S06]  /*233d0*/  VIADD R16, R19, 0xffffffff ;  /* 0xffffffff13107836 */ /* 0x000fcc0000000000 */
[----:B------:R2:W3:Y:S02]  /*233e0*/  SHFL.IDX PT, R16, R7, R16, 0x1f ;  /* 0x00001f1007107589 */ /* 0x0004e400000e0000 */
.L_x_637:
[----:B---3--:R-:W-:Y:S01]  /*233f0*/  IMAD R16, R16, UR5, R8 ;  /* 0x0000000510107c24 */ /* 0x008fe2000f8e0208 */
[----:B0-----:R-:W-:Y:S01]  /*23400*/  IABS R2, R10 ;  /* 0x0000000a00027213 */ /* 0x001fe20000000000 */
[----:B-1----:R-:W-:Y:S02]  /*23410*/  IMAD.MOV R0, RZ, RZ, -R3 ;  /* 0x000000ffff007224 */ /* 0x002fe400078e0a03 */
[----:B------:R-:W-:Y:S01]  /*23420*/  VIADD R19, R19, UR4 ;  /* 0x0000000413137c36 */ /* 0x000fe20008000000 */
[----:B------:R-:W-:Y:S01]  /*23430*/  IADD3 R11, -R16, UR6, RZ ;  /* 0x00000006100b7c10 */ /* 0x000fe2000fffe1ff */
[----:B------:R-:W-:Y:S01]  /*23440*/  IMAD.MOV R4, RZ, RZ, -R2 ;  /* 0x000000ffff047224 */ /* 0x000fe200078e0a02 */
[----:B------:R-:W-:Y:S01]  /*23450*/  MOV R2, RZ ;  /* 0x000000ff00027202 */ /* 0x000fe20000000f00 */
[----:B--2---:R-:W-:Y:S01]  /*23460*/  IMAD R7, R0, R9, RZ ;  /* 0x0000000900077224 */ /* 0x004fe200078e02ff */
[----:B------:R-:W-:-:S03]  /*23470*/  IABS R0, R11 ;  /* 0x0000000b00007213 */ /* 0x000fc60000000000 */
        /* <DEDUP_REMOVED lines=12> */
[----:B------:R-:W-:-:S06]  /*23540*/  @P0 IADD3 R2, R2, 0x1, RZ ;  /* 0x0000000102020810 */ /* 0x000fcc0007ffe0ff */
[----:B------:R-:W-:Y:S01]  /*23550*/  @!P2 IMAD.MOV R2, RZ, RZ, -R2 ;  /* 0x000000ffff02a224 */ /* 0x000fe200078e0a02 */
[----:B------:R-:W-:-:S05]  /*23560*/  @!P1 LOP3.LUT R2, RZ, R10, RZ, 0x33, !PT ;  /* 0x0000000aff029212 */ /* 0x000fca00078e33ff */
[--C-:B------:R-:W-:Y:S02]  /*23570*/  IMAD.MOV R17, RZ, RZ, -R2.reuse ;  /* 0x000000ffff117224 */ /* 0x100fe400078e0a02 */
[----:B------:R-:W-:Y:S02]  /*23580*/  IMAD.MOV.U32 R18, RZ, RZ, R2 ;  /* 0x000000ffff127224 */ /* 0x000fe400078e0002 */
[----:B------:R-:W-:Y:S01]  /*23590*/  IMAD R17, R10, R17, R11 ;  /* 0x000000110a117224 */ /* 0x000fe200078e020b */
[----:B------:R-:W-:Y:S06]  /*235a0*/  BRA `(.L_x_638) ;  /* 0x00000000000c7947 */ /* 0x000fec0003800000 */
.L_x_633:
[----:B------:R-:W-:Y:S01]  /*235b0*/  MOV R17, RZ ;  /* 0x000000ff00117202 */ /* 0x000fe20000000f00 */
[----:B------:R-:W-:Y:S02]  /*235c0*/  IMAD.U32 R16, RZ, RZ, UR6 ;  /* 0x00000006ff107e24 */ /* 0x000fe4000f8e00ff */
[----:B------:R-:W-:-:S07]  /*235d0*/  IMAD.MOV.U32 R18, RZ, RZ, RZ ;  /* 0x000000ffff127224 */ /* 0x000fce00078e00ff */
.L_x_638:
[----:B------:R-:W-:-:S13]  /*235e0*/  ISETP.NE.AND P0, PT, R5, RZ, PT ;  /* 0x000000ff0500720c */ /* 0x000fda0003f05270 */
[----:B------:R-:W0:Y:S01]  /*235f0*/  @!P0 S2R R3, SR_CgaCtaId ;  /* 0x0000000000038919 */ /* 0x000e220000008800 */
[----:B------:R-:W-:-:S04]  /*23600*/  @!P0 MOV R0, 0x400 ;  /* 0x0000040000008802 */ /* 0x000fc80000000f00 */
[----:B0-----:R-:W-:-:S05]  /*23610*/  @!P0 LEA R0, R3, R0, 0x18 ;  /* 0x0000000003008211 */ /* 0x001fca00078ec0ff */
[----:B------:R2:W-:Y:S01]  /*23620*/  @!P0 STS.128 [R0+0x334d0], R16 ;  /* 0x0334d01000008388 */ /* 0x0005e20000000c00 */
[----:B------:R-:W-:Y:S06]  /*23630*/  BAR.ARV 0x5, 0x180 ;  /* 0x0146000000007b1d */ /* 0x000fec0000002000 */
.L_x_631:
[----:B------:R3:W-:Y:S01]  /*23640*/  STL [R1+0x38], RZ ;  /* 0x000038ff01007387 */ /* 0x0007e20000100800 */
[----:B------:R-:W-:Y:S01]  /*23650*/  ULDC UR4, c[0x0][0xc3c] ;  /* 0x00030f0000047ab9 */ /* 0x000fe20000000800 */
[----:B------:R-:W-:Y:S01]  /*23660*/  IMAD.MOV.U32 R33, RZ, RZ, 0x1 ;  /* 0x00000001ff217424 */ /* 0x000fe200078e00ff */
[----:B-1----:R-:W-:Y:S01]  /*23670*/  ISETP.GE.AND P0, PT, R19, UR4, PT ;  /* 0x0000000413007c0c */ /* 0x002fe2000bf06270 */
[----:B------:R-:W-:-:S12]  /*23680*/  IMAD.MOV.U32 R29, RZ, RZ, RZ ;  /* 0x000000ffff1d7224 */ /* 0x000fd800078e00ff */
[----:B---3--:R-:W-:Y:S05]  /*23690*/  @P0 BRA `(.L_x_639) ;  /* 0x0000007000600947 */ /* 0x008fea0003800000 */
[----:B------:R-:W0:Y:S01]  /*236a0*/  S2R R7, SR_TID.X ;  /* 0x0000000000077919 */ /* 0x000e220000002100 */
[----:B------:R-:W1:Y:S01]  /*236b0*/  S2UR UR4, SR_CgaCtaId ;  /* 0x00000000000479c3 */ /* 0x000e620000008800 */
[----:B------:R-:W-:Y:S01]  /*236c0*/  MOV R22, 0x400 ;  /* 0x0000040000167802 */ /* 0x000fe20000000f00 */
[----:B------:R-:W-:Y:S01]  /*236d0*/  BSSY B7, `(.L_x_639) ;  /* 0x0000714000077945 */ /* 0x000fe20003800000 */
[----:B------:R-:W-:Y:S01]  /*236e0*/  IMAD.MOV.U32 R34, RZ, RZ, 0x1 ;  /* 0x00000001ff227424 */ /* 0x000fe200078e00ff */
[----:B------:R-:W-:Y:S01]  /*236f0*/  MOV R29, RZ ;  /* 0x000000ff001d7202 */ /* 0x000fe20000000f00 */
[----:B------:R-:W-:Y:S01]  /*23700*/  IMAD.MOV.U32 R31, RZ, RZ, RZ ;  /* 0x000000ffff1f7224 */ /* 0x000fe200078e00ff */
[----:B------:R-:W-:Y:S01]  /*23710*/  ULDC.64 UR40, c[0x0][0x198] ;  /* 0x0000660000287ab9 */ /* 0x000fe20000000a00 */
[----:B------:R-:W-:Y:S01]  /*23720*/  IMAD.MOV.U32 R33, RZ, RZ, 0x1 ;  /* 0x00000001ff217424 */ /* 0x000fe200078e00ff */
[----:B------:R-:W-:Y:S02]  /*23730*/  ULOP3.LUT UR39, UR36, 0x2, URZ, 0xfc, !UPT ;  /* 0x0000000224277892 */ /* 0x000fe4000f8efc3f */
[----:B------:R-:W-:Y:S01]  /*23740*/  ULOP3.LUT UR37, UR36, 0x1, URZ, 0xfc, !UPT ;  /* 0x0000000124257892 */ /* 0x000fe2000f8efc3f */
[----:B------:R-:W-:Y:S01]  /*23750*/  ULDC UR38, c[0x0][0xc] ;  /* 0x0000030000267ab9 */ /* 0x000fe20000000800 */
[C---:B0-----:R-:W-:Y:S01]  /*23760*/  SHF.L.U32 R2, R7.reuse, 0x6, RZ ;  /* 0x0000000607027819 */ /* 0x041fe200000006ff */
[C---:B------:R-:W-:Y:S01]  /*23770*/  IMAD.SHL.U32 R37, R7.reuse, 0x10, RZ ;  /* 0x0000001007257824 */ /* 0x040fe200078e00ff */
[C---:B------:R-:W-:Y:S01]  /*23780*/  LOP3.LUT R12, R7.reuse, 0x7f, RZ, 0xc0, !PT ;  /* 0x0000007f070c7812 */ /* 0x040fe200078ec0ff */
[C---:B------:R-:W-:Y:S01]  /*23790*/  IMAD.SHL.U32 R6, R7.reuse, 0x2, RZ ;  /* 0x0000000207067824 */ /* 0x040fe200078e00ff */
[----:B------:R-:W-:Y:S01]  /*237a0*/  SHF.R.U32.HI R3, RZ, 0x1, R7 ;  /* 0x00000001ff037819 */ /* 0x000fe20000011607 */
[----:B------:R-:W-:Y:S01]  /*237b0*/  IMAD.SHL.U32 R10, R7, 0x4, RZ ;  /* 0x00000004070a7824 */ /* 0x000fe200078e00ff */
[----:B--2---:R-:W-:Y:S01]  /*237c0*/  LOP3.LUT R0, R2, 0x180, RZ, 0xc0, !PT ;  /* 0x0000018002007812 */ /* 0x004fe200078ec0ff */
[----:B------:R-:W-:Y:S01]  /*237d0*/  IMAD.SHL.U32 R4, R12, 0x10, RZ ;  /* 0x000000100c047824 */ /* 0x000fe200078e00ff */
[----:B------:R-:W-:-:S02]  /*237e0*/  LOP3.LUT R5, R37, 0x1b0, RZ, 0xc0, !PT ;  /* 0x000001b025057812 */ /* 0x000fc400078ec0ff */
[----:B------:R-:W-:Y:S01]  /*237f0*/  LOP3.LUT R3, R0, 0x30, R3, 0xf8, !PT ;  /* 0x0000003000037812 */ /* 0x000fe200078ef803 */
[----:B------:R-:W-:Y:S01]  /*23800*/  IMAD.SHL.U32 R0, R7, 0x20, RZ ;  /* 0x0000002007007824 */ /* 0x000fe200078e00ff */
[----:B------:R-:W-:Y:S02]  /*23810*/  LOP3.LUT R8, R5, 0x30, R6, 0x78, !PT ;  /* 0x0000003005087812 */ /* 0x000fe400078e7806 */
[----:B------:R-:W-:Y:S02]  /*23820*/  LOP3.LUT R6, R4, 0x600, RZ, 0xc0, !PT ;  /* 0x0000060004067812 */ /* 0x000fe400078ec0ff */
[----:B------:R-:W-:Y:S02]  /*23830*/  SHF.L.U32 R4, R7, 0x3, RZ ;  /* 0x0000000307047819 */ /* 0x000fe400000006ff */
[----:B------:R-:W-:Y:S02]  /*23840*/  LOP3.LUT R5, R0, 0x80, RZ, 0xc0, !PT ;  /* 0x0000008000057812 */ /* 0x000fe400078ec0ff */
[----:B------:R-:W-:-:S02]  /*23850*/  LOP3.LUT R9, R6, 0x40, R37, 0xf8, !PT ;  /* 0x0000004006097812 */ /* 0x000fc400078ef825 */
[----:B------:R-:W-:Y:S02]  /*23860*/  LOP3.LUT R3, R3, 0x30, R4, 0x78, !PT ;  /* 0x0000003003037812 */ /* 0x000fe400078e7804 */
[----:B------:R-:W-:Y:S02]  /*23870*/  LOP3.LUT R5, R5, 0x10, R7, 0xf8, !PT ;  /* 0x0000001005057812 */ /* 0x000fe400078ef807 */
[----:B------:R-:W-:Y:S02]  /*23880*/  LOP3.LUT R7, R6, 0x60, R0, 0xf8, !PT ;  /* 0x0000006006077812 */ /* 0x000fe400078ef800 */
[----:B------:R-:W-:Y:S02]  /*23890*/  LOP3.LUT R11, R9, R8, RZ, 0xfc, !PT ;  /* 0x00000008090b7212 */ /* 0x000fe400078efcff */
[----:B------:R-:W-:Y:S02]  /*238a0*/  LOP3.LUT R2, R3, 0x640, R2, 0xf8, !PT ;  /* 0x0000064003027812 */ /* 0x000fe400078ef802 */
[----:B------:R-:W-:Y:S01]  /*238b0*/  LOP3.LUT R5, R5, 0x10, R10, 0x78, !PT ;  /* 0x0000001005057812 */ /* 0x000fe200078e780a */
[----:B------:R-:W-:Y:S01]  /*238c0*/  STL [R1+0x10], R11 ;  /* 0x0000100b01007387 */ /* 0x000fe20000100800 */
[----:B------:R-:W-:-:S02]  /*238d0*/  LOP3.LUT R4, R7, 0x100, R0, 0xf8, !PT ;  /* 0x0000010007047812 */ /* 0x000fc400078ef800 */
[----:B------:R-:W-:Y:S01]  /*238e0*/  SHF.R.U32.HI R3, RZ, 0x2, R12 ;  /* 0x00000002ff037819 */ /* 0x000fe2000001160c */
[----:B------:R0:W-:Y:S01]  /*238f0*/  STL [R1+0x18], R2 ;  /* 0x0000180201007387 */ /* 0x0001e20000100800 */
[----:B------:R-:W-:Y:S02]  /*23900*/  LOP3.LUT R37, R37, 0x30, RZ, 0xc0, !PT ;  /* 0x0000003025257812 */ /* 0x000fe400078ec0ff */
[----:B------:R-:W-:Y:S02]  /*23910*/  LOP3.LUT R0, R3, 0x60, R0, 0xf8, !PT ;  /* 0x0000006003007812 */ /* 0x000fe400078ef800 */
[----:B------:R-:W-:Y:S02]  /*23920*/  LOP3.LUT R3, R37, 0x80, RZ, 0xfc, !PT ;  /* 0x0000008025037812 */ /* 0x000fe400078efcff */
[----:B0-----:R-:W-:-:S05]  /*23930*/  LOP3.LUT R2, R4, R5, RZ, 0xfc, !PT ;  /* 0x0000000504027212 */ /* 0x001fca00078efcff */
[----:B------:R1:W-:Y:S04]  /*23940*/  STL [R1+0x14], R2 ;  /* 0x0000140201007387 */ /* 0x0003e80000100800 */
[----:B------:R-:W-:Y:S01]  /*23950*/  STL [R1+0x38], RZ ;  /* 0x000038ff01007387 */ /* 0x000fe20000100800 */
[----:B-1----:R-:W-:-:S05]  /*23960*/  IMAD.U32 R2, RZ, RZ, UR4 ;  /* 0x00000004ff027e24 */ /* 0x002fca000f8e00ff */
[----:B------:R-:W-:Y:S01]  /*23970*/  LEA R22, R2, R22, 0x18 ;  /* 0x0000001602167211 */ /* 0x000fe200078ec0ff */
[----:B------:R0:W-:Y:S02]  /*23980*/  STL [R1+0xc], R2 ;  /* 0x00000c0201007387 */ /* 0x0001e40000100800 */
[----:B0-----:R-:W-:Y:S02]  /*23990*/  LOP3.LUT R2, R37, 0x40, RZ, 0xfc, !PT ;  /* 0x0000004025027812 */ /* 0x001fe400078efcff */
[----:B------:R-:W-:Y:S01]  /*239a0*/  LOP3.LUT R2, R0, 0x80, RZ, 0xfc, !PT ;  /* 0x0000008000027812 */ /* 0x000fe200078efcff */
[----:B------:R-:W-:-:S05]  /*239b0*/  IMAD.IADD R0, R22, 0x1, R11 ;  /* 0x0000000116007824 */ /* 0x000fca00078e020b */
[----:B------:R0:W-:Y:S02]  /*239c0*/  STL [R1+0x1c], R0 ;  /* 0x00001c0001007387 */ /* 0x0001e40000100800 */
.L_x_759:
[----:B012-4-:R-:W1:Y:S02]  /*239d0*/  LDC.64 R2, c[0x0][0xc88] ;  /* 0x00032200ff027b82 */ /* 0x017e640000000a00 */
[----:B-1----:R-:W-:-:S05]  /*239e0*/  IMAD.WIDE R2, R19, 0x4, R2 ;  /* 0x0000000413027825 */ /* 0x002fca00078e0202 */
[----:B------:R-:W0:Y:S01]  /*239f0*/  LDG.E R23, desc[UR50][R2.64] ;  /* 0x0000003202177981 */ /* 0x000e22000c1e1900 */
[----:B------:R-:W-:Y:S05]  /*23a00*/  YIELD ;  /* 0x0000000000007946 */ /* 0x000fea0003800000 */
[----:B------:R-:W-:Y:S01]  /*23a10*/  ULDC.64 UR4, c[0x0][0xa28] ;  /* 0x00028a0000047ab9 */ /* 0x000fe20000000a00 */
[----:B------:R-:W-:Y:S01]  /*23a20*/  ULDC.64 UR8, c[0x0][0xa18] ;  /* 0x0002860000087ab9 */ /* 0x000fe20000000a00 */
[----:B------:R-:W-:Y:S01]  /*23a30*/  ISETP.NE.U32.AND P0, PT, RZ, UR4, PT ;  /* 0x00000004ff007c0c */ /* 0x000fe2000bf05070 */
[----:B------:R-:W-:Y:S01]  /*23a40*/  IMAD.MOV.U32 R9, RZ, RZ, RZ ;  /* 0x000000ffff097224 */ /* 0x000fe200078e00ff */
[----:B------:R-:W-:-:S02]  /*23a50*/  ULDC.64 UR6, c[0x0][0xa10] ;  /* 0x0002840000067ab9 */ /* 0x000fc40000000a00 */
[----:B------:R-:W-:Y:S02]  /*23a60*/  ISETP.NE.AND.EX P0, PT, RZ, UR5, PT, P0 ;  /* 0x00000005ff007c0c */ /* 0x000fe4000bf05300 */
[----:B------:R-:W-:-:S04]  /*23a70*/  ISETP.NE.U32.AND P2, PT, RZ, UR8, PT ;  /* 0x00000008ff007c0c */ /* 0x000fc8000bf45070 */
[----:B------:R-:W-:Y:S02]  /*23a80*/  ISETP.NE.AND.EX P2, PT, RZ, UR9, PT, P2 ;  /* 0x00000009ff007c0c */ /* 0x000fe4000bf45320 */
[----:B------:R-:W-:Y:S02]  /*23a90*/  MOV R27, RZ ;  /* 0x000000ff001b7202 */ /* 0x000fe40000000f00 */
[----:B0-----:R-:W-:-:S03]  /*23aa0*/  SHF.R.S32.HI R0, RZ, 0x1f, R23 ;  /* 0x0000001fff007819 */ /* 0x001fc60000011417 */
[C---:B------:R-:W-:Y:S01]  /*23ab0*/  @P0 LEA R2, P1, R23.reuse, UR4, 0x2 ;  /* 0x0000000417020c11 */ /* 0x040fe2000f8210ff */
[C---:B------:R-:W-:Y:S01]  /*23ac0*/  IMAD.SHL.U32 R25, R23.reuse, 0x4, RZ ;  /* 0x0000000417197824 */ /* 0x040fe200078e00ff */
[C-C-:B------:R-:W-:Y:S01]  /*23ad0*/  SHF.L.U64.HI R26, R23.reuse, 0x2, R0.reuse ;  /* 0x00000002171a7819 */ /* 0x140fe20000010200 */
[----:B------:R0:W-:Y:S01]  /*23ae0*/  STL [R1+0x30], R0 ;  /* 0x0000300001007387 */ /* 0x0001e20000100800 */
[----:B------:R-:W-:Y:S01]  /*23af0*/  @P0 LEA.HI.X R3, R23, UR5, R0, 0x2, P1 ;  /* 0x0000000517030c11 */ /* 0x000fe200088f1400 */
[----:B------:R-:W-:-:S04]  /*23b00*/  ULDC.64 UR4, c[0x0][0xa00] ;  /* 0x0002800000047ab9 */ /* 0x000fc80000000a00 */
[----:B------:R1:W2:Y:S01]  /*23b10*/  @P0 LDG.E R9, desc[UR50][R2.64] ;  /* 0x0000003202090981 */ /* 0x0002a2000c1e1900 */
[----:B------:R-:W-:Y:S02]  /*23b20*/  ISETP.NE.U32.AND P0, PT, RZ, UR4, PT ;  /* 0x00000004ff007c0c */ /* 0x000fe4000bf05070 */
[----:B------:R-:W-:Y:S01]  /*23b30*/  ISETP.NE.U32.AND P1, PT, RZ, UR6, PT ;  /* 0x00000006ff007c0c */ /* 0x000fe2000bf25070 */
[----:B0-----:R-:W-:Y:S01]  /*23b40*/  IMAD.MOV.U32 R0, RZ, RZ, RZ ;  /* 0x000000ffff007224 */ /* 0x001fe200078e00ff */
[----:B------:R-:W-:Y:S02]  /*23b50*/  ISETP.NE.AND.EX P0, PT, RZ, UR5, PT, P0 ;  /* 0x00000005ff007c0c */ /* 0x000fe4000bf05300 */
[----:B------:R-:W-:Y:S02]  /*23b60*/  ISETP.NE.AND.EX P1, PT, RZ, UR7, PT, P1 ;  /* 0x00000007ff007c0c */ /* 0x000fe4000bf25310 */
[C---:B------:R-:W-:Y:S02]  /*23b70*/  IADD3 R4, P4, R25.reuse, UR6, RZ ;  /* 0x0000000619047c10 */ /* 0x040fe4000ff9e0ff */
[----:B-1----:R-:W-:Y:S01]  /*23b80*/  IADD3 R2, P3, R25, UR4, RZ ;  /* 0x0000000419027c10 */ /* 0x002fe2000ff7e0ff */
[----:B------:R-:W-:Y:S01]  /*23b90*/  ULDC UR4, c[0x0][0x288] ;  /* 0x0000a20000047ab9 */ /* 0x000fe20000000800 */
[----:B------:R-:W-:-:S02]  /*23ba0*/  IADD3.X R5, R26, UR7, RZ, P4, !PT ;  /* 0x000000071a057c10 */ /* 0x000fc4000a7fe4ff */
[C---:B------:R-:W-:Y:S02]  /*23bb0*/  IADD3.X R3, R26.reuse, UR5, RZ, P3, !PT ;  /* 0x000000051a037c10 */ /* 0x040fe40009ffe4ff */
[----:B------:R-:W-:Y:S01]  /*23bc0*/  @P2 IADD3 R6, P3, R25, UR8, RZ ;  /* 0x0000000819062c10 */ /* 0x000fe2000ff7e0ff */
[----:B------:R-:W-:Y:S01]  /*23bd0*/  IMAD.U32 R8, RZ, RZ, UR4 ;  /* 0x00000004ff087e24 */ /* 0x000fe2000f8e00ff */
[----:B------:R-:W-:Y:S01]  /*23be0*/  ULDC.64 UR4, c[0x0][0x418] ;  /* 0x0001060000047ab9 */ /* 0x000fe20000000a00 */
[----:B------:R-:W5:Y:S01]  /*23bf0*/  @P0 LDG.E R27, desc[UR50][R2.64] ;  /* 0x00000032021b0981 */ /* 0x000f62000c1e1900 */
[----:B------:R-:W-:-:S03]  /*23c00*/  @P2 IADD3.X R7, R26, UR9, RZ, P3, !PT ;  /* 0x000000091a072c10 */ /* 0x000fc60009ffe4ff */
[----:B------:R-:W5:Y:S04]  /*23c10*/  @P1 LDG.E R0, desc[UR50][R4.64] ;  /* 0x0000003204001981 */ /* 0x000f68000c1e1900 */
[----:B------:R0:W3:Y:S01]  /*23c20*/  @P2 LDG.E R8, desc[UR50][R6.64] ;  /* 0x0000003206082981 */ /* 0x0000e2000c1e1900 */
[----:B------:R-:W-:-:S03]  /*23c30*/  UISETP.NE.U32.AND UP0, UPT, UR4, URZ, UPT ;  /* 0x0000003f0400728c */ /* 0x000fc6000bf05070 */
[----:B------:R-:W-:Y:S01]  /*23c40*/  ULDC UR4, c[0x0][0x424] ;  /* 0x0001090000047ab9 */ /* 0x000fe20000000800 */
[----:B------:R-:W-:-:S03]  /*23c50*/  UISETP.NE.AND.EX UP0, UPT, UR5, URZ, UPT, UP0 ;  /* 0x0000003f0500728c */ /* 0x000fc6000bf05300 */
[----:B------:R-:W-:Y:S01]  /*23c60*/  ULDC UR5, c[0x0][0x2f0] ;  /* 0x0000bc0000057ab9 */ /* 0x000fe20000000800 */
[----:B------:R-:W-:-:S04]  /*23c70*/  USEL UR4, UR4, 0x1, UP0 ;  /* 0x0000000104047887 */ /* 0x000fc80008000000 */
[----:B------:R-:W-:-:S03]  /*23c80*/  UIMAD UR4, UR4, UR5, URZ ;  /* 0x00000005040472a4 */ /* 0x000fc6000f8e023f */
[----:B------:R-:W-:Y:S02]  /*23c90*/  ULDC UR5, c[0x0][0x348] ;  /* 0x0000d20000057ab9 */ /* 0x000fe40000000800 */
[----:B0-----:R-:W-:Y:S02]  /*23ca0*/  IMAD.U32 R6, RZ, RZ, UR5 ;  /* 0x00000005ff067e24 */ /* 0x001fe4000f8e00ff */
[----:B------:R-:W-:Y:S01]  /*23cb0*/  IMAD.U32 R7, RZ, RZ, UR4 ;  /* 0x00000004ff077e24 */ /* 0x000fe2000f8e00ff */
[----:B--2---:R0:W-:Y:S04]  /*23cc0*/  STL [R1+0x4], R9 ;  /* 0x0000040901007387 */ /* 0x0041e80000100800 */
[----:B---3--:R0:W-:Y:S01]  /*23cd0*/  STL [R1+0x34], R8 ;  /* 0x0000340801007387 */ /* 0x0081e20000100800 */
[----:B------:R-:W-:Y:S05]  /*23ce0*/  @P2 BRA `(.L_x_640) ;  /* 0x0000000000142947 */ /* 0x000fea0003800000 */
[----:B------:R-:W-:Y:S05]  /*23cf0*/  @!P0 BRA `(.L_x_640) ;  /* 0x0000000000108947 */ /* 0x000fea0003800000 */
[----:B0-----:R-:W2:Y:S04]  /*23d00*/  LDG.E R8, desc[UR50][R2.64] ;  /* 0x0000003202087981 */ /* 0x001ea8000c1e1900 */
[----:B------:R-:W2:Y:S02]  /*23d10*/  LDG.E R2, desc[UR50][R2.64+0x4] ;  /* 0x0000043202027981 */ /* 0x000ea4000c1e1900 */
[----:B--2---:R-:W-:-:S05]  /*23d20*/  IADD3 R2, -R8, R2, RZ ;  /* 0x0000000208027210 */ /* 0x004fca0007ffe1ff */
[----:B------:R1:W-:Y:S02]  /*23d30*/  STL [R1+0x34], R2 ;  /* 0x0000340201007387 */ /* 0x0003e40000100800 */
.L_x_640:
[----:B------:R-:W-:Y:S01]  /*23d40*/  ULDC.64 UR4, c[0x0][0xa20] ;  /* 0x0002880000047ab9 */ /* 0x000fe20000000a00 */
[----:B------:R-:W-:Y:S01]  /*23d50*/  IMAD.MOV.U32 R32, RZ, RZ, R23 ;  /* 0x000000ffff207224 */ /* 0x000fe200078e0017 */
[----:B------:R-:W-:-:S04]  /*23d60*/  ISETP.NE.U32.AND P0, PT, RZ, UR4, PT ;  /* 0x00000004ff007c0c */ /* 0x000fc8000bf05070 */
[----:B------:R-:W-:-:S13]  /*23d70*/  ISETP.NE.AND.EX P0, PT, RZ, UR5, PT, P0 ;  /* 0x00000005ff007c0c */ /* 0x000fda000bf05300 */
[----:B------:R-:W-:Y:S05]  /*23d80*/  @!P0 BRA `(.L_x_641) ;  /* 0x0000000000108947 */ /* 0x000fea0003800000 */
[----:B-1----:R-:W-:-:S04]  /*23d90*/  IADD3 R2, P0, R25, UR4, RZ ;  /* 0x0000000419027c10 */ /* 0x002fc8000ff1e0ff */
[----:B------:R-:W-:-:S05]  /*23da0*/  IADD3.X R3, R26, UR5, RZ, P0, !PT ;  /* 0x000000051a037c10 */ /* 0x000fca00087fe4ff */
[----:B------:R2:W5:Y:S01]  /*23db0*/  LDG.E R7, desc[UR50][R2.64] ;  /* 0x0000003202077981 */ /* 0x000562000c1e1900 */
[----:B------:R-:W-:Y:S05]  /*23dc0*/  BRA `(.L_x_642) ;  /* 0x0000000000247947 */ /* 0x000fea0003800000 */
.L_x_641:
[----:B------:R-:W-:Y:S02]  /*23dd0*/  ULDC.64 UR4, c[0x0][0xa08] ;  /* 0x0002820000047ab9 */ /* 0x000fe40000000a00 */
[----:B------:R-:W-:-:S04]  /*23de0*/  ISETP.NE.U32.AND P0, PT, RZ, UR4, PT ;  /* 0x00000004ff007c0c */ /* 0x000fc8000bf05070 */
[----:B------:R-:W-:-:S13]  /*23df0*/  ISETP.NE.AND.EX P0, PT, RZ, UR5, PT, P0 ;  /* 0x00000005ff007c0c */ /* 0x000fda000bf05300 */
[----:B------:R-:W-:Y:S05]  /*23e00*/  @!P0 BRA `(.L_x_642) ;  /* 0x0000000000148947 */ /* 0x000fea0003800000 */
[----:B-1----:R-:W1:Y:S02]  /*23e10*/  LDC.64 R2, c[0x0][0xa08] ;  /* 0x00028200ff027b82 */ /* 0x002e640000000a00 */
[----:B-1----:R-:W-:-:S05]  /*23e20*/  IMAD.WIDE R2, R32, 0x4, R2 ;  /* 0x0000000420027825 */ /* 0x002fca00078e0202 */
[----:B------:R-:W2:Y:S04]  /*23e30*/  LDG.E R7, desc[UR50][R2.64] ;  /* 0x0000003202077981 */ /* 0x000ea8000c1e1900 */
[----:B------:R-:W2:Y:S02]  /*23e40*/  LDG.E R2, desc[UR50][R2.64+0x4] ;  /* 0x0000043202027981 */ /* 0x000ea4000c1e1900 */
[----:B--2---:R-:W-:-:S07]  /*23e50*/  IMAD.IADD R7, R2, 0x1, -R7 ;  /* 0x0000000102077824 */ /* 0x004fce00078e0a07 */
.L_x_642:
[----:B-12---:R-:W2:Y:S04]  /*23e60*/  @P1 LDG.E R2, desc[UR50][R4.64] ;  /* 0x0000003204021981 */ /* 0x006ea8000c1e1900 */
[----:B------:R-:W2:Y:S01]  /*23e70*/  @P1 LDG.E R4, desc[UR50][R4.64+0x4] ;  /* 0x0000043204041981 */ /* 0x000ea2000c1e1900 */
[----:B-----5:R-:W-:Y:S01]  /*23e80*/  IMAD.IADD R7, R7, 0x1, -R9 ;  /* 0x0000000107077824 */ /* 0x020fe200078e0a09 */
[----:B------:R-:W-:Y:S01]  /*23e90*/  BSSY B0, `(.L_x_643) ;  /* 0x0000156000007945 */ /* 0x000fe20003800000 */
[----:B--2---:R-:W-:-:S05]  /*23ea0*/  @P1 IMAD.IADD R6, R4, 0x1, -R2 ;  /* 0x0000000104061824 */ /* 0x004fca00078e0a02 */
[----:B------:R-:W-:-:S05]  /*23eb0*/  IADD3 R24, R7, R6, RZ ;  /* 0x0000000607187210 */ /* 0x000fca0007ffe0ff */
[----:B------:R-:W-:-:S04]  /*23ec0*/  VIADD R30, R24, 0x9f ;  /* 0x0000009f181e7836 */ /* 0x000fc80000000000 */
[----:B------:R-:W-:-:S05]  /*23ed0*/  IMAD.HI R30, R30, 0x66666667, RZ ;  /* 0x666666671e1e7827 */ /* 0x000fca00078e02ff */
[----:B------:R-:W-:-:S04]  /*23ee0*/  SHF.R.U32.HI R2, RZ, 0x1f, R30 ;  /* 0x0000001fff027819 */ /* 0x000fc8000001161e */
[----:B------:R-:W-:-:S05]  /*23ef0*/  LEA.HI.SX32 R30, R30, R2, 0x1a ;  /* 0x000000021e1e7211 */ /* 0x000fca00078fd2ff */
[--C-:B------:R-:W-:Y:S02]  /*23f00*/  IMAD R2, R30, 0xa0, -R7.reuse ;  /* 0x000000a01e027824 */ /* 0x100fe400078e0a07 */
[----:B------:R-:W-:-:S03]  /*23f10*/  IMAD.MOV R7, RZ, RZ, -R7 ;  /* 0x000000ffff077224 */ /* 0x000fc600078e0a07 */
[----:B------:R-:W-:Y:S02]  /*23f20*/  VIMNMX R2, R2, R6, PT ;  /* 0x0000000602027248 */ /* 0x000fe40003fe0100 */
[----:B------:R-:W-:-:S04]  /*23f30*/  VIMNMX R7, RZ, R7, !PT ;  /* 0x00000007ff077248 */ /* 0x000fc80007fe0100 */
[----:B------:R-:W-:-:S13]  /*23f40*/  ISETP.GT.AND P0, PT, R2, R7, PT ;  /* 0x000000070200720c */ /* 0x000fda0003f04270 */
[----:B------:R-:W-:Y:S02]  /*23f50*/  @P0 VIADD R5, R2, 0x9f ;  /* 0x0000009f02050836 */ /* 0x000fe40000000000 */
[----:B------:R-:W-:-:S04]  /*23f60*/  IMAD.WIDE.U32 R2, R7, -0x33333333, RZ ;  /* 0xcccccccd07027825 */ /* 0x000fc800078e00ff */
[----:B------:R-:W-:Y:S01]  /*23f70*/  @P0 IMAD.HI R5, R5, 0x66666667, RZ ;  /* 0x6666666705050827 */ /* 0x000fe200078e02ff */
[----:B------:R-:W-:-:S04]  /*23f80*/  SHF.R.U32.HI R4, RZ, 0x7, R3 ;  /* 0x00000007ff047819 */ /* 0x000fc80000011603 */
[----:B------:R-:W-:Y:S01]  /*23f90*/  @P0 SHF.R.U32.HI R3, RZ, 0x1f, R5 ;  /* 0x0000001fff030819 */ /* 0x000fe20000011605 */
[----:B------:R-:W-:-:S03]  /*23fa0*/  IMAD.MOV.U32 R2, RZ, RZ, R4 ;  /* 0x000000ffff027224 */ /* 0x000fc600078e0004 */
[----:B------:R-:W-:Y:S02]  /*23fb0*/  @P0 LEA.HI.SX32 R2, R5, R3, 0x1a ;  /* 0x0000000305020211 */ /* 0x000fe400078fd2ff */
[----:B------:R-:W-:Y:S02]  /*23fc0*/  PLOP3.LUT P0, PT, PT, PT, PT, 0x80, 0x0 ;  /* 0x000000000000781c */ /* 0x000fe40003f0f070 */
[----:B------:R-:W-:-:S13]  /*23fd0*/  ISETP.GT.AND P2, PT, R2, R4, PT ;  /* 0x000000040200720c */ /* 0x000fda0003f44270 */
[----:B------:R-:W-:Y:S05]  /*23fe0*/  @!P2 BRA `(.L_x_644) ;  /* 0x000000140000a947 */ /* 0x000fea0003800000 */
[----:B------:R-:W-:Y:S01]  /*23ff0*/  UMOV UR4, 0xffffffff ;  /* 0xffffffff00047882 */ /* 0x000fe20000000000 */
[----:B------:R-:W-:Y:S02]  /*24000*/  SEL R5, R32, RZ, !P1 ;  /* 0x000000ff20057207 */ /* 0x000fe40004800000 */
[----:B------:R-:W-:Y:S05]  /*24010*/  BRA.DIV UR4, `(.L_x_645) ;  /* 0x0000009604a47947 */ /* 0x000fea000b800000 */
[----:B------:R-:W1:Y:S02]  /*24020*/  S2R R3, SR_TID.X ;  /* 0x0000000000037919 */ /* 0x000e640000002100 */
[----:B-1----:R-:W-:-:S04]  /*24030*/  SHF.R.U32.HI R3, RZ, 0x5, R3 ;  /* 0x00000005ff037819 */ /* 0x002fc80000011603 */
[----:B------:R-:W-:-:S05]  /*24040*/  LOP3.LUT R3, R3, 0x3, RZ, 0xc0, !PT ;  /* 0x0000000303037812 */ /* 0x000fca00078ec0ff */
[----:B------:R1:W2:Y:S02]  /*24050*/  SHFL.IDX PT, R14, R3, RZ, 0x1f ;  /* 0x00001fff030e7589 */ /* 0x0002a400000e0000 */
.L_x_886:
[----:B--2---:R-:W-:Y:S02]  /*24060*/  ISETP.NE.AND P0, PT, R14, RZ, PT ;  /* 0x000000ff0e00720c */ /* 0x004fe40003f05270 */
[----:B------:R-:W-:-:S11]  /*24070*/  PLOP3.LUT P6, PT, PT, PT, PT, 0x8, 0x0 ;  /* 0x000000000000781c */ /* 0x000fd60003fce170 */
[----:B------:R-:W-:Y:S05]  /*24080*/  @P0 BRA `(.L_x_646) ;  /* 0x00000000000c0947 */ /* 0x000fea0003800000 */
[----:B------:R-:W-:-:S03]  /*24090*/  UMOV UR4, 0xffffffff ;  /* 0xffffffff00047882 */ /* 0x000fc60000000000 */
[----:B------:R-:W-:Y:S05]  /*240a0*/  BRA.DIV UR4, `(.L_x_647) ;  /* 0x0000009604b47947 */ /* 0x000fea000b800000 */
[----:B------:R-:W-:-:S13]  /*240b0*/  ELECT P6, URZ, PT ;  /* 0x00000000003f782f */ /* 0x000fda00038c0000 */
.L_x_646:
[----:B-1----:R-:W2:Y:S01]  /*240c0*/  LDL R3, [R1+0x38] ;  /* 0x0000380001037983 */ /* 0x002ea20000100800 */
[----:B------:R-:W-:Y:S01]  /*240d0*/  BSSY B1, `(.L_x_648) ;  /* 0x0000008000017945 */ /* 0x000fe20003800000 */
[----:B--2---:R-:W-:-:S04]  /*240e0*/  IADD3 R3, R3, 0x1, RZ ;  /* 0x0000000103037810 */ /* 0x004fc80007ffe0ff */
[----:B------:R-:W-:-:S04]  /*240f0*/  LEA.HI R6, R3, R3, RZ, 0x1 ;  /* 0x0000000303067211 */ /* 0x000fc800078f08ff */
[----:B------:R-:W-:-:S05]  /*24100*/  LOP3.LUT R6, R6, 0xfffffffe, RZ, 0xc0, !PT ;  /* 0xfffffffe06067812 */ /* 0x000fca00078ec0ff */
[----:B------:R-:W-:-:S05]  /*24110*/  IMAD.IADD R3, R3, 0x1, -R6 ;  /* 0x0000000103037824 */ /* 0x000fca00078e0a06 */
[----:B------:R-:W-:-:S04]  /*24120*/  SHF.L.U32 R3, R3, 0x1f, RZ ;  /* 0x0000001f03037819 */ /* 0x000fc800000006ff */
[----:B------:R-:W1:Y:S02]  /*24130*/  SYNCS.PHASECHK.TRANS64.TRYWAIT P0, [R22+URZ+0x33420], R3 ;  /* 0x03342003160075a7 */ /* 0x000e64000800017f */
[----:B-1----:R-:W-:Y:S05]  /*24140*/  @!P0 BRA `(.L_x_649) ;  /* 0x0000009400ac8947 */ /* 0x002fea0003800000 */
.L_x_889:
[----:B------:R-:W-:Y:S05]  /*24150*/  BSYNC B1 ;  /* 0x0000000000017941 */ /* 0x000fea0003800000 */
.L_x_648:
[----:B------:R-:W-:Y:S04]  /*24160*/  BSSY B1, `(.L_x_650) ;  /* 0x000008b000017945 */ /* 0x000fe80003800000 */
[----:B------:R-:W-:Y:S05]  /*24170*/  @!P6 BRA `(.L_x_651) ;  /* 0x000000080024e947 */ /* 0x000fea0003800000 */
[----:B0-----:R-:W-:Y:S01]  /*24180*/  IMAD R9, R31, 0x8, R22 ;  /* 0x000000081f097824 */ /* 0x001fe200078e0216 */
[----:B------:R-:W-:Y:S01]  /*24190*/  SHF.L.U32 R8, R34, 0x1f, RZ ;  /* 0x0000001f22087819 */ /* 0x000fe200000006ff */
[----:B------:R-:W0:Y:S01]  /*241a0*/  S2R R6, SR_TID.X ;  /* 0x0000000000067919 */ /* 0x000e220000002100 */
[----:B------:R-:W-:Y:S02]  /*241b0*/  BSSY B2, `(.L_x_652) ;  /* 0x0000005000027945 */ /* 0x000fe40003800000 */
[----:B------:R-:W2:Y:S01]  /*241c0*/  SYNCS.PHASECHK.TRANS64.TRYWAIT P0, [R9+URZ+0x334a0], R8 ;  /* 0x0334a008090075a7 */ /* 0x000ea2000800017f */
[----:B0-----:R-:W-:-:S04]  /*241d0*/  LOP3.LUT R6, R6, 0x7f, RZ, 0xc0, !PT ;  /* 0x0000007f06067812 */ /* 0x001fc800078ec0ff */
[----:B------:R-:W-:Y:S01]  /*241e0*/  ISETP.NE.AND P1, PT, R6, RZ, PT ;  /* 0x000000ff0600720c */ /* 0x000fe20003f25270 */
[----:B--2---:R-:W-:-:S12]  /*241f0*/  @!P0 BRA `(.L_x_653) ;  /* 0x0000009400948947 */ /* 0x004fd80003800000 */
.L_x_890:
[----:B------:R-:W-:Y:S05]  /*24200*/  BSYNC B2 ;  /* 0x0000000000027941 */ /* 0x000fea0003800000 */
.L_x_652:
[----:B------:R-:W-:Y:S04]  /*24210*/  BSSY B2, `(.L_x_654) ;  /* 0x0000009000027945 */ /* 0x000fe80003800000 */
[----:B------:R-:W-:Y:S05]  /*24220*/  @P1 BRA `(.L_x_655) ;  /* 0x00000000001c1947 */ /* 0x000fea0003800000 */
[----:B-1----:R-:W1:Y:S02]  /*24230*/  S2R R3, SR_TID.X ;  /* 0x0000000000037919 */ /* 0x002e640000002100 */
[----:B-1----:R-:W-:Y:S01]  /*24240*/  LOP3.LUT R6, R3, 0x1f, RZ, 0xc0, !PT ;  /* 0x0000001f03067812 */ /* 0x002fe200078ec0ff */
[----:B------:R-:W-:-:S03]  /*24250*/  IMAD.MOV.U32 R3, RZ, RZ, 0x7800 ;  /* 0x00007800ff037424 */ /* 0x000fc600078e00ff */
[----:B------:R-:W-:Y:S01]  /*24260*/  ISETP.NE.AND P0, PT, R6, RZ, PT ;  /* 0x000000ff0600720c */ /* 0x000fe20003f05270 */
[----:B------:R2:W-:-:S12]  /*24270*/  SYNCS.ARRIVE.TRANS64 RZ, [R9+URZ+0x33490], R3 ;  /* 0x0334900309ff79a7 */ /* 0x0005d8000800003f */
[----:B--2---:R-:W-:Y:S05]  /*24280*/  @!P0 BRA `(.L_x_655) ;  /* 0x0000000000048947 */ /* 0x004fea0003800000 */
[----:B------:R-:W-:Y:S01]  /*24290*/  BPT.TRAP 0x1 ;  /* 0x000000040000795c */ /* 0x000fe20000300000 */
.L_x_655:
[----:B------:R-:W-:Y:S05]  /*242a0*/  BSYNC B2 ;  /* 0x0000000000027941 */ /* 0x000fea0003800000 */
.L_x_654:
[----:B------:R-:W-:Y:S01]  /*242b0*/  IMAD.MOV.U32 R14, RZ, RZ, RZ ;  /* 0x000000ffff0e7224 */ /* 0x000fe200078e00ff */
[----:B------:R-:W-:Y:S01]  /*242c0*/  UIADD3 UR4, UP0, UR40, 0x570, URZ ;  /* 0x0000057028047890 */ /* 0x000fe2000ff1e03f */
[----:B------:R-:W-:Y:S01]  /*242d0*/  IMAD R6, R2, 0xa0, R0 ;  /* 0x000000a002067824 */ /* 0x000fe200078e0200 */
[----:B------:R-:W-:Y:S01]  /*242e0*/  PLOP3.LUT P0, PT, PT, PT, PT, 0x80, 0x0 ;  /* 0x000000000000781c */ /* 0x000fe20003f0f070 */
[----:B------:R-:W-:Y:S01]  /*242f0*/  IMAD R7, R31, 0x7800, R22 ;  /* 0x000078001f077824 */ /* 0x000fe200078e0216 */
[----:B------:R-:W-:Y:S01]  /*24300*/  R2UR UR10, R14 ;  /* 0x000000000e0a72ca */ /* 0x000fe200000e0000 */
[----:B-1----:R-:W-:Y:S01]  /*24310*/  VIADD R3, R9, 0x33490 ;  /* 0x0003349009037836 */ /* 0x002fe20000000000 */
[----:B------:R-:W-:Y:S01]  /*24320*/  IADD3 R6, R6, -0xa0, RZ ;  /* 0xffffff6006067810 */ /* 0x000fe20007ffe0ff */
[----:B------:R-:W-:Y:S01]  /*24330*/  VIADD R10, R7, 0x24200 ;  /* 0x00024200070a7836 */ /* 0x000fe20000000000 */
[----:B------:R-:W-:Y:S01]  /*24340*/  UIADD3.X UR5, URZ, UR41, URZ, UP0, !UPT ;  /* 0x000000293f057290 */ /* 0x000fe200087fe43f */
[----:B------:R-:W-:Y:S01]  /*24350*/  UMOV UR6, 0x0 ;  /* 0x0000000000067882 */ /* 0x000fe20000000000 */
[----:B------:R-:W-:-:S10]  /*24360*/  UMOV UR7, 0x12f00000 ;  /* 0x12f0000000077882 */ /* 0x000fd40000000000 */
.L_x_656:
[----:B------:R-:W-:-:S13]  /*24370*/  @P0 ELECT P2, URZ, PT ;  /* 0x00000000003f082f */ /* 0x000fda0003840000 */
[----:B------:R-:W-:Y:S02]  /*24380*/  @P2 R2UR UR13, R5 ;  /* 0x00000000050d22ca */ /* 0x000fe400000e0000 */
[----:B------:R-:W-:Y:S02]  /*24390*/  @P2 R2UR UR12, R18 ;  /* 0x00000000120c22ca */ /* 0x000fe400000e0000 */
[----:B------:R-:W-:Y:S02]  /*243a0*/  @P2 R2UR UR11, R6 ;  /* 0x00000000060b22ca */ /* 0x000fe400000e0000 */
[----:B------:R-:W-:Y:S02]  /*243b0*/  @P2 R2UR UR9, R3 ;  /* 0x00000000030922ca */ /* 0x000fe400000e0000 */
[----:B------:R-:W-:Y:S02]  /*243c0*/  @P2 R2UR UR8, R10 ;  /* 0x000000000a0822ca */ /* 0x000fe400000e0000 */
[----:B------:R-:W-:-:S02]  /*243d0*/  @P2 PLOP3.LUT P0, PT, P2, PT, PT, 0x8, 0x0 ;  /* 0x000000000000281c */ /* 0x000fc4000170e170 */
[----:B------:R-:W-:-:S09]  /*243e0*/  PLOP3.LUT P2, PT, PT, PT, PT, 0x8, 0x0 ;  /* 0x000000000000781c */ /* 0x000fd20003f4e170 */
[----:B------:R1:W-:Y:S02]  /*243f0*/  UTMALDG.4D [UR8], [UR4], desc[UR6] ;  /* 0x00000608040075b4 */ /* 0x0003e40008019000 */
[----:B-1----:R-:W-:Y:S05]  /*24400*/  @P0 BRA.U.ANY `(.L_x_656) ;  /* 0xfffffffd00d80947 */ /* 0x002fea000393ffff */
[----:B------:R-:W-:Y:S01]  /*24410*/  IMAD.MOV.U32 R13, RZ, RZ, 0x40 ;  /* 0x00000040ff0d7424 */ /* 0x000fe200078e00ff */
[----:B------:R-:W-:Y:S01]  /*24420*/  PLOP3.LUT P0, PT, PT, PT, PT, 0x80, 0x0 ;  /* 0x000000000000781c */ /* 0x000fe20003f0f070 */
[----:B------:R-:W-:Y:S01]  /*24430*/  VIADD R10, R7, 0x26a00 ;  /* 0x00026a00070a7836 */ /* 0x000fe20000000000 */
[----:B------:R-:W-:Y:S01]  /*24440*/  UMOV UR6, 0x0 ;  /* 0x0000000000067882 */ /* 0x000fe20000000000 */
[----:B------:R-:W-:Y:S01]  /*24450*/  UMOV UR7, 0x12f00000 ;  /* 0x12f0000000077882 */ /* 0x000fe20000000000 */
[----:B------:R-:W-:-:S15]  /*24460*/  R2UR UR10, R13 ;  /* 0x000000000d0a72ca */ /* 0x000fde00000e0000 */
.L_x_657:
        /* <DEDUP_REMOVED lines=10> */
[----:B------:R-:W-:Y:S01]  /*24510*/  MOV R12, 0x80 ;  /* 0x00000080000c7802 */ /* 0x000fe20000000f00 */
[----:B------:R-:W-:Y:S01]  /*24520*/  VIADD R10, R7, 0x29200 ;  /* 0x00029200070a7836 */ /* 0x000fe20000000000 */
[----:B------:R-:W-:Y:S01]  /*24530*/  PLOP3.LUT P0, PT, PT, PT, PT, 0x80, 0x0 ;  /* 0x000000000000781c */ /* 0x000fe20003f0f070 */
[----:B------:R-:W-:Y:S01]  /*24540*/  UMOV UR6, 0x0 ;  /* 0x0000000000067882 */ /* 0x000fe20000000000 */
[----:B------:R-:W-:Y:S01]  /*24550*/  R2UR UR10, R12 ;  /* 0x000000000c0a72ca */ /* 0x000fe200000e0000 */
[----:B------:R-:W-:-:S14]  /*24560*/  UMOV UR7, 0x12f00000 ;  /* 0x12f0000000077882 */ /* 0x000fdc0000000000 */
.L_x_658:
        /* <DEDUP_REMOVED lines=10> */
[----:B------:R-:W1:Y:S01]  /*24610*/  SYNCS.PHASECHK.TRANS64.TRYWAIT P0, [R9+URZ+0x334c0], R8 ;  /* 0x0334c008090075a7 */ /* 0x000e62000800017f */
[----:B------:R-:W-:Y:S04]  /*24620*/  BSSY B2, `(.L_x_659) ;  /* 0x0000002000027945 */ /* 0x000fe80003800000 */
[----:B-1----:R-:W-:Y:S05]  /*24630*/  @!P0 BRA `(.L_x_660) ;  /* 0x0000009000988947 */ /* 0x002fea0003800000 */
.L_x_891:
[----:B------:R-:W-:Y:S05]  /*24640*/  BSYNC B2 ;  /* 0x0000000000027941 */ /* 0x000fea0003800000 */
.L_x_659:
[----:B------:R-:W-:Y:S01]  /*24650*/  BSSY B2, `(.L_x_661) ;  /* 0x000000b000027945 */ /* 0x000fe20003800000 */
[----:B------:R-:W-:Y:S02]  /*24660*/  IMAD.MOV.U32 R10, RZ, RZ, 0x0 ;  /* 0x00000000ff0a7424 */ /* 0x000fe400078e00ff */
[----:B------:R-:W-:Y:S01]  /*24670*/  IMAD.MOV.U32 R11, RZ, RZ, 0x12f00000 ;  /* 0x12f00000ff0b7424 */ /* 0x000fe200078e00ff */
[----:B------:R-:W-:Y:S06]  /*24680*/  @P1 BRA `(.L_x_662) ;  /* 0x00000000001c1947 */ /* 0x000fec0003800000 */
[----:B------:R-:W2:Y:S02]  /*24690*/  S2R R3, SR_TID.X ;  /* 0x0000000000037919 */ /* 0x000ea40000002100 */
[----:B--2---:R-:W-:Y:S01]  /*246a0*/  LOP3.LUT R15, R3, 0x1f, RZ, 0xc0, !PT ;  /* 0x0000001f030f7812 */ /* 0x004fe200078ec0ff */
[----:B------:R-:W-:-:S03]  /*246b0*/  IMAD.MOV.U32 R3, RZ, RZ, 0x7800 ;  /* 0x00007800ff037424 */ /* 0x000fc600078e00ff */
[----:B------:R-:W-:Y:S01]  /*246c0*/  ISETP.NE.AND P0, PT, R15, RZ, PT ;  /* 0x000000ff0f00720c */ /* 0x000fe20003f05270 */
[----:B------:R2:W-:-:S12]  /*246d0*/  SYNCS.ARRIVE.TRANS64 RZ, [R9+URZ+0x334b0], R3 ;  /* 0x0334b00309ff79a7 */ /* 0x0005d8000800003f */
[----:B--2---:R-:W-:Y:S05]  /*246e0*/  @!P0 BRA `(.L_x_662) ;  /* 0x0000000000048947 */ /* 0x004fea0003800000 */
[----:B------:R-:W-:Y:S01]  /*246f0*/  BPT.TRAP 0x1 ;  /* 0x000000040000795c */ /* 0x000fe20000300000 */
.L_x_662:
[----:B------:R-:W-:Y:S05]  /*24700*/  BSYNC B2 ;  /* 0x0000000000027941 */ /* 0x000fea0003800000 */
.L_x_661:
[----:B------:R-:W-:Y:S01]  /*24710*/  R2UR UR10, R14 ;  /* 0x000000000e0a72ca */ /* 0x000fe200000e0000 */
[----:B------:R-:W-:Y:S01]  /*24720*/  UIADD3 UR4, UP0, UR40, 0x670, URZ ;  /* 0x0000067028047890 */ /* 0x000fe2000ff1e03f */
[----:B------:R-:W-:Y:S01]  /*24730*/  R2UR UR6, R10 ;  /* 0x000000000a0672ca */ /* 0x000fe200000e0000 */
[----:B------:R-:W-:Y:S01]  /*24740*/  VIADD R3, R7, 0xf200 ;  /* 0x0000f20007037836 */ /* 0x000fe20000000000 */
[----:B------:R-:W-:Y:S01]  /*24750*/  R2UR UR7, R11 ;  /* 0x000000000b0772ca */ /* 0x000fe200000e0000 */
[----:B------:R-:W-:Y:S01]  /*24760*/  UIADD3.X UR5, URZ, UR41, URZ, UP0, !UPT ;  /* 0x000000293f057290 */ /* 0x000fe200087fe43f */
[----:B------:R-:W-:Y:S02]  /*24770*/  PLOP3.LUT P0, PT, PT, PT, PT, 0x80, 0x0 ;  /* 0x000000000000781c */ /* 0x000fe40003f0f070 */
[----:B01----:R-:W-:-:S11]  /*24780*/  IADD3 R9, R9, 0x334b0, RZ ;  /* 0x000334b009097810 */ /* 0x003fd60007ffe0ff */
.L_x_663:
        /* <DEDUP_REMOVED lines=9> */
[----:B0-----:R-:W-:Y:S05]  /*24820*/  @P0 BRA.U.ANY `(.L_x_663) ;  /* 0xfffffffd00d80947 */ /* 0x001fea000393ffff */
[----:B------:R-:W-:Y:S01]  /*24830*/  R2UR UR10, R13 ;  /* 0x000000000d0a72ca */ /* 0x000fe200000e0000 */
[----:B------:R-:W-:Y:S01]  /*24840*/  VIADD R3, R7, 0x11a00 ;  /* 0x00011a0007037836 */ /* 0x000fe20000000000 */
[----:B------:R-:W-:Y:S02]  /*24850*/  R2UR UR6, R10 ;  /* 0x000000000a0672ca */ /* 0x000fe400000e0000 */
[----:B------:R-:W-:Y:S02]  /*24860*/  R2UR UR7, R11 ;  /* 0x000000000b0772ca */ /* 0x000fe400000e0000 */
[----:B------:R-:W-:-:S13]  /*24870*/  PLOP3.LUT P0, PT, PT, PT, PT, 0x80, 0x0 ;  /* 0x000000000000781c */ /* 0x000fda0003f0f070 */
.L_x_664:
        /* <DEDUP_REMOVED lines=15> */
.L_x_665:
        /* <DEDUP_REMOVED lines=9> */
[----:B--2---:R-:W-:Y:S05]  /*24a00*/  @P0 BRA.U.ANY `(.L_x_665) ;  /* 0xfffffffd00d80947 */ /* 0x004fea000393ffff */
.L_x_651:
[----:B------:R-:W-:Y:S05]  /*24a10*/  BSYNC B1 ;  /* 0x0000000000017941 */ /* 0x000fea0003800000 */
.L_x_650:
[----:B------:R-:W-:Y:S01]  /*24a20*/  IADD3 R7, R2, -0x2, RZ ;  /* 0xfffffffe02077810 */ /* 0x000fe20007ffe0ff */
[----:B------:R-:W-:Y:S01]  /*24a30*/  VIADD R31, R31, 0x1 ;  /* 0x000000011f1f7836 */ /* 0x000fe20000000000 */
[----:B------:R-:W-:Y:S02]  /*24a40*/  PLOP3.LUT P0, PT, PT, PT, PT, 0x8, 0x0 ;  /* 0x000000000000781c */ /* 0x000fe40003f0e170 */
[----:B------:R-:W-:Y:S02]  /*24a50*/  ISETP.GE.AND P2, PT, R7, R4, PT ;  /* 0x000000040700720c */ /* 0x000fe40003f46270 */
[----:B------:R-:W-:-:S04]  /*24a60*/  ISETP.NE.AND P1, PT, R31, 0x2, PT ;  /* 0x000000021f00780c */ /* 0x000fc80003f25270 */
[----:B------:R-:W-:Y:S02]  /*24a70*/  SEL R2, RZ, 0x1, P1 ;  /* 0x00000001ff027807 */ /* 0x000fe40000800000 */
[----:B------:R-:W-:Y:S02]  /*24a80*/  SEL R31, R31, RZ, P1 ;  /* 0x000000ff1f1f7207 */ /* 0x000fe40000800000 */
[----:B------:R-:W-:-:S03]  /*24a90*/  LOP3.LUT R34, R34, R2, RZ, 0x3c, !PT ;  /* 0x0000000222227212 */ /* 0x000fc600078e3cff */
[----:B------:R-:W-:Y:S05]  /*24aa0*/  @!P2 BRA `(.L_x_644) ;  /* 0x000000080050a947 */ /* 0x000fea0003800000 */
.L_x_682:
[----:B------:R-:W-:Y:S05]  /*24ab0*/  YIELD ;  /* 0x0000000000007946 */ /* 0x000fea0003800000 */
[----:B------:R-:W-:Y:S04]  /*24ac0*/  BSSY B1, `(.L_x_666) ;  /* 0x000008a000017945 */ /* 0x000fe80003800000 */
[----:B------:R-:W-:Y:S05]  /*24ad0*/  @!P6 BRA `(.L_x_667) ;  /* 0x000000080020e947 */ /* 0x000fea0003800000 */
[----:B------:R-:W-:Y:S01]  /*24ae0*/  IMAD R6, R31, 0x8, R22 ;  /* 0x000000081f067824 */ /* 0x000fe200078e0216 */
[----:B-1----:R-:W-:Y:S01]  /*24af0*/  SHF.L.U32 R3, R34, 0x1f, RZ ;  /* 0x0000001f22037819 */ /* 0x002fe200000006ff */
[----:B------:R-:W1:Y:S01]  /*24b00*/  S2R R2, SR_TID.X ;  /* 0x0000000000027919 */ /* 0x000e620000002100 */
[----:B------:R-:W-:Y:S02]  /*24b10*/  BSSY B2, `(.L_x_668) ;  /* 0x0000005000027945 */ /* 0x000fe40003800000 */
[----:B------:R-:W2:Y:S01]  /*24b20*/  SYNCS.PHASECHK.TRANS64.TRYWAIT P1, [R6+URZ+0x334a0], R3 ;  /* 0x0334a003060075a7 */ /* 0x000ea2000802017f */
[----:B-1----:R-:W-:-:S04]  /*24b30*/  LOP3.LUT R2, R2, 0x7f, RZ, 0xc0, !PT ;  /* 0x0000007f02027812 */ /* 0x002fc800078ec0ff */
[----:B------:R-:W-:Y:S01]  /*24b40*/  ISETP.NE.AND P2, PT, R2, RZ, PT ;  /* 0x000000ff0200720c */ /* 0x000fe20003f45270 */
[----:B--2---:R-:W-:-:S12]  /*24b50*/  @!P1 BRA `(.L_x_669) ;  /* 0x0000008c00649947 */ /* 0x004fd80003800000 */
.L_x_892:
[----:B------:R-:W-:Y:S05]  /*24b60*/  BSYNC B2 ;  /* 0x0000000000027941 */ /* 0x000fea0003800000 */
.L_x_668:
[----:B------:R-:W-:Y:S04]  /*24b70*/  BSSY B2, `(.L_x_670) ;  /* 0x0000009000027945 */ /* 0x000fe80003800000 */
[----:B------:R-:W-:Y:S05]  /*24b80*/  @P2 BRA `(.L_x_671) ;  /* 0x00000000001c2947 */ /* 0x000fea0003800000 */
[----:B------:R-:W0:Y:S02]  /*24b90*/  S2R R2, SR_TID.X ;  /* 0x0000000000027919 */ /* 0x000e240000002100 */
[----:B0-----:R-:W-:Y:S01]  /*24ba0*/  LOP3.LUT R8, R2, 0x1f, RZ, 0xc0, !PT ;  /* 0x0000001f02087812 */ /* 0x001fe200078ec0ff */
[----:B------:R-:W-:-:S03]  /*24bb0*/  IMAD.MOV.U32 R2, RZ, RZ, 0x7800 ;  /* 0x00007800ff027424 */ /* 0x000fc600078e00ff */
[----:B------:R-:W-:Y:S01]  /*24bc0*/  ISETP.NE.AND P1, PT, R8, RZ, PT ;  /* 0x000000ff0800720c */ /* 0x000fe20003f25270 */
[----:B------:R2:W-:-:S12]  /*24bd0*/  SYNCS.ARRIVE.TRANS64 RZ, [R6+URZ+0x33490], R2 ;  /* 0x0334900206ff79a7 */ /* 0x0005d8000800003f */
[----:B--2---:R-:W-:Y:S05]  /*24be0*/  @!P1 BRA `(.L_x_671) ;  /* 0x0000000000049947 */ /* 0x004fea0003800000 */
[----:B------:R-:W-:Y:S01]  /*24bf0*/  BPT.TRAP 0x1 ;  /* 0x000000040000795c */ /* 0x000fe20000300000 */
.L_x_671:
[----:B------:R-:W-:Y:S05]  /*24c00*/  BSYNC B2 ;  /* 0x0000000000027941 */ /* 0x000fea0003800000 */
.L_x_670:
[----:B------:R-:W-:Y:S01]  /*24c10*/  IMAD.MOV.U32 R11, RZ, RZ, RZ ;  /* 0x000000ffff0b7224 */ /* 0x000fe200078e00ff */
[----:B------:R-:W-:Y:S01]  /*24c20*/  UIADD3 UR4, UP0, UR40, 0x570, URZ ;  /* 0x0000057028047890 */ /* 0x000fe2000ff1e03f */
[----:B0-----:R-:W-:Y:S01]  /*24c30*/  IMAD R8, R31, 0x7800, R22 ;  /* 0x000078001f087824 */ /* 0x001fe200078e0216 */
[----:B------:R-:W-:Y:S01]  /*24c40*/  PLOP3.LUT P1, PT, PT, PT, PT, 0x80, 0x0 ;  /* 0x000000000000781c */ /* 0x000fe20003f2f070 */
[----:B------:R-:W-:Y:S01]  /*24c50*/  IMAD R9, R7, 0xa0, R0 ;  /* 0x000000a007097824 */ /* 0x000fe200078e0200 */
[----:B------:R-:W-:Y:S01]  /*24c60*/  R2UR UR10, R11 ;  /* 0x000000000b0a72ca */ /* 0x000fe200000e0000 */
[----:B------:R-:W-:Y:S01]  /*24c70*/  VIADD R2, R6, 0x33490 ;  /* 0x0003349006027836 */ /* 0x000fe20000000000 */
[----:B------:R-:W-:Y:S01]  /*24c80*/  IADD3 R10, R8, 0x24200, RZ ;  /* 0x00024200080a7810 */ /* 0x000fe20007ffe0ff */
[----:B------:R-:W-:Y:S01]  /*24c90*/  UIADD3.X UR5, URZ, UR41, URZ, UP0, !UPT ;  /* 0x000000293f057290 */ /* 0x000fe200087fe43f */
[----:B------:R-:W-:Y:S01]  /*24ca0*/  UMOV UR6, 0x0 ;  /* 0x0000000000067882 */ /* 0x000fe20000000000 */
[----:B------:R-:W-:-:S10]  /*24cb0*/  UMOV UR7, 0x12f00000 ;  /* 0x12f0000000077882 */ /* 0x000fd40000000000 */
.L_x_672:
        /* <DEDUP_REMOVED lines=10> */
[----:B------:R-:W-:Y:S01]  /*24d60*/  IMAD.MOV.U32 R13, RZ, RZ, 0x40 ;  /* 0x00000040ff0d7424 */ /* 0x000fe200078e00ff */
[----:B------:R-:W-:Y:S01]  /*24d70*/  PLOP3.LUT P1, PT, PT, PT, PT, 0x80, 0x0 ;  /* 0x000000000000781c */ /* 0x000fe20003f2f070 */
[----:B------:R-:W-:Y:S01]  /*24d80*/  VIADD R10, R8, 0x26a00 ;  /* 0x00026a00080a7836 */ /* 0x000fe20000000000 */
[----:B------:R-:W-:Y:S01]  /*24d90*/  UMOV UR6, 0x0 ;  /* 0x0000000000067882 */ /* 0x000fe20000000000 */
[----:B------:R-:W-:Y:S01]  /*24da0*/  UMOV UR7, 0x12f00000 ;  /* 0x12f0000000077882 */ /* 0x000fe20000000000 */
[----:B------:R-:W-:-:S15]  /*24db0*/  R2UR UR10, R13 ;  /* 0x000000000d0a72ca */ /* 0x000fde00000e0000 */
.L_x_673:
        /* <DEDUP_REMOVED lines=16> */
.L_x_674:
        /* <DEDUP_REMOVED lines=10> */
[----:B------:R-:W0:Y:S01]  /*24f60*/  SYNCS.PHASECHK.TRANS64.TRYWAIT P1, [R6+URZ+0x334c0], R3 ;  /* 0x0334c003060075a7 */ /* 0x000e22000802017f */
[----:B------:R-:W-:Y:S04]  /*24f70*/  BSSY B2, `(.L_x_675) ;  /* 0x0000002000027945 */ /* 0x000fe80003800000 */
[----:B0-----:R-:W-:Y:S05]  /*24f80*/  @!P1 BRA `(.L_x_676) ;  /* 0x00000088006c9947 */ /* 0x001fea0003800000 */
.L_x_893:
[----:B------:R-:W-:Y:S05]  /*24f90*/  BSYNC B2 ;  /* 0x0000000000027941 */ /* 0x000fea0003800000 */
.L_x_675:
[----:B------:R-:W-:Y:S01]  /*24fa0*/  BSSY B2, `(.L_x_677) ;  /* 0x000000b000027945 */ /* 0x000fe20003800000 */
[----:B------:R-:W-:Y:S01]  /*24fb0*/  MOV R2, 0x0 ;  /* 0x0000000000027802 */ /* 0x000fe20000000f00 */
[----:B01----:R-:W-:Y:S02]  /*24fc0*/  IMAD.MOV.U32 R3, RZ, RZ, 0x12f00000 ;  /* 0x12f00000ff037424 */ /* 0x003fe400078e00ff */
[----:B------:R-:W-:Y:S05]  /*24fd0*/  @P2 BRA `(.L_x_678) ;  /* 0x00000000001c2947 */ /* 0x000fea0003800000 */
[----:B------:R-:W0:Y:S02]  /*24fe0*/  S2R R10, SR_TID.X ;  /* 0x00000000000a7919 */ /* 0x000e240000002100 */
[----:B0-----:R-:W-:Y:S01]  /*24ff0*/  LOP3.LUT R14, R10, 0x1f, RZ, 0xc0, !PT ;  /* 0x0000001f0a0e7812 */ /* 0x001fe200078ec0ff */
[----:B------:R-:W-:-:S03]  /*25000*/  IMAD.MOV.U32 R10, RZ, RZ, 0x7800 ;  /* 0x00007800ff0a7424 */ /* 0x000fc600078e00ff */
[----:B------:R-:W-:Y:S01]  /*25010*/  ISETP.NE.AND P1, PT, R14, RZ, PT ;  /* 0x000000ff0e00720c */ /* 0x000fe20003f25270 */
[----:B------:R0:W-:-:S12]  /*25020*/  SYNCS.ARRIVE.TRANS64 RZ, [R6+URZ+0x334b0], R10 ;  /* 0x0334b00a06ff79a7 */ /* 0x0001d8000800003f */
[----:B0-----:R-:W-:Y:S05]  /*25030*/  @!P1 BRA `(.L_x_678) ;  /* 0x0000000000049947 */ /* 0x001fea0003800000 */
[----:B------:R-:W-:Y:S01]  /*25040*/  BPT.TRAP 0x1 ;  /* 0x000000040000795c */ /* 0x000fe20000300000 */
.L_x_678:
[----:B------:R-:W-:Y:S05]  /*25050*/  BSYNC B2 ;  /* 0x0000000000027941 */ /* 0x000fea0003800000 */
.L_x_677:
[----:B------:R-:W-:Y:S01]  /*25060*/  R2UR UR10, R11 ;  /* 0x000000000b0a72ca */ /* 0x000fe200000e0000 */
[----:B------:R-:W-:Y:S01]  /*25070*/  UIADD3 UR4, UP0, UR40, 0x670, URZ ;  /* 0x0000067028047890 */ /* 0x000fe2000ff1e03f */
[----:B------:R-:W-:Y:S01]  /*25080*/  R2UR UR6, R2 ;  /* 0x00000000020672ca */ /* 0x000fe200000e0000 */
[----:B------:R-:W-:Y:S01]  /*25090*/  VIADD R6, R6, 0x334b0 ;  /* 0x000334b006067836 */ /* 0x000fe20000000000 */
[----:B------:R-:W-:Y:S01]  /*250a0*/  R2UR UR7, R3 ;  /* 0x00000000030772ca */ /* 0x000fe200000e0000 */
[----:B------:R-:W-:Y:S01]  /*250b0*/  VIADD R10, R8, 0xf200 ;  /* 0x0000f200080a7836 */ /* 0x000fe20000000000 */
[----:B------:R-:W-:Y:S01]  /*250c0*/  PLOP3.LUT P1, PT, PT, PT, PT, 0x80, 0x0 ;  /* 0x000000000000781c */ /* 0x000fe20003f2f070 */
[----:B------:R-:W-:-:S12]  /*250d0*/  UIADD3.X UR5, URZ, UR41, URZ, UP0, !UPT ;  /* 0x000000293f057290 */ /* 0x000fd800087fe43f */
.L_x_679:
        /* <DEDUP_REMOVED lines=10> */
[----:B------:R-:W-:Y:S02]  /*25180*/  R2UR UR10, R13 ;  /* 0x000000000d0a72ca */ /* 0x000fe400000e0000 */
[----:B------:R-:W-:Y:S02]  /*25190*/  R2UR UR6, R2 ;  /* 0x00000000020672ca */ /* 0x000fe400000e0000 */
[----:B------:R-:W-:Y:S02]  /*251a0*/  R2UR UR7, R3 ;  /* 0x00000000030772ca */ /* 0x000fe400000e0000 */
[----:B------:R-:W-:Y:S02]  /*251b0*/  PLOP3.LUT P1, PT, PT, PT, PT, 0x80, 0x0 ;  /* 0x000000000000781c */ /* 0x000fe40003f2f070 */
[----:B------:R-:W-:-:S11]  /*251c0*/  IADD3 R10, R8, 0x11a00, RZ ;  /* 0x00011a00080a7810 */ /* 0x000fd60007ffe0ff */
.L_x_680:
        /* <DEDUP_REMOVED lines=15> */
.L_x_681:
        /* <DEDUP_REMOVED lines=10> */
.L_x_667:
[----:B------:R-:W-:Y:S05]  /*25360*/  BSYNC B1 ;  /* 0x0000000000017941 */ /* 0x000fea0003800000 */
.L_x_666:
[----:B------:R-:W-:Y:S01]  /*25370*/  ISETP.GT.AND P2, PT, R7, R4, PT ;  /* 0x000000040700720c */ /* 0x000fe20003f44270 */
[----:B------:R-:W-:Y:S02]  /*25380*/  VIADD R31, R31, 0x1 ;  /* 0x000000011f1f7836 */ /* 0x000fe40000000000 */
[----:B------:R-:W-:-:S03]  /*25390*/  VIADD R7, R7, 0xffffffff ;  /* 0xffffffff07077836 */ /* 0x000fc60000000000 */
[----:B------:R-:W-:-:S04]  /*253a0*/  ISETP.NE.AND P1, PT, R31, 0x2, PT ;  /* 0x000000021f00780c */ /* 0x000fc80003f25270 */
[----:B------:R-:W-:Y:S02]  /*253b0*/  SEL R2, RZ, 0x1, P1 ;  /* 0x00000001ff027807 */ /* 0x000fe40000800000 */
[----:B------:R-:W-:Y:S02]  /*253c0*/  SEL R31, R31, RZ, P1 ;  /* 0x000000ff1f1f7207 */ /* 0x000fe40000800000 */
[----:B------:R-:W-:Y:S01]  /*253d0*/  LOP3.LUT R34, R34, R2, RZ, 0x3c, !PT ;  /* 0x0000000222227212 */ /* 0x000fe200078e3cff */
[----:B------:R-:W-:Y:S06]  /*253e0*/  @P2 BRA `(.L_x_682) ;  /* 0xfffffff400b02947 */ /* 0x000fec000383ffff */
.L_x_644:
[----:B------:R-:W-:Y:S05]  /*253f0*/  BSYNC B0 ;  /* 0x0000000000007941 */ /* 0x000fea0003800000 */
.L_x_643:
[----:B------:R-:W-:Y:S05]  /*25400*/  @!P0 WARPSYNC.ALL ;  /* 0x0000000000008948 */ /* 0x000fea0003800000 */
[----:B------:R-:W-:Y:S01]  /*25410*/  @!P0 BAR.SYNC.DEFER_BLOCKING 0xc, 0x180 ;  /* 0x0306000000008b1d */ /* 0x000fe20000010000 */
[----:B------:R-:W-:-:S13]  /*25420*/  ISETP.GT.AND P0, PT, R24, RZ, PT ;  /* 0x000000ff1800720c */ /* 0x000fda0003f04270 */
[----:B------:R-:W-:Y:S05]  /*25430*/  @P0 BRA `(.L_x_683) ;  /* 0x0000000000440947 */ /* 0x000fea0003800000 */
[----:B------:R-:W2:Y:S02]  /*25440*/  S2R R2, SR_TID.X ;  /* 0x0000000000027919 */ /* 0x000ea40000002100 */
[----:B--2---:R-:W-:-:S04]  /*25450*/  LOP3.LUT R2, R2, 0x7f, RZ, 0xc0, !PT ;  /* 0x0000007f02027812 */ /* 0x004fc800078ec0ff */
[----:B------:R-:W-:-:S13]  /*25460*/  ISETP.NE.AND P0, PT, R2, RZ, PT ;  /* 0x000000ff0200720c */ /* 0x000fda0003f05270 */
[----:B------:R-:W-:Y:S05]  /*25470*/  @P0 BRA `(.L_x_684) ;  /* 0x0000004800600947 */ /* 0x000fea0003800000 */
[----:B------:R-:W2:Y:S01]  /*25480*/  S2R R5, SR_LANEID ;  /* 0x0000000000057919 */ /* 0x000ea20000000000 */
[----:B------:R-:W-:Y:S01]  /*25490*/  VOTEU.ANY UR4, UPT, PT ;  /* 0x0000000000047886 */ /* 0x000fe200038e0100 */
[----:B-1----:R-:W1:Y:S01]  /*254a0*/  LDC.64 R2, c[0x0][0xc60] ;  /* 0x00031800ff027b82 */ /* 0x002e620000000a00 */
[----:B------:R-:W2:Y:S02]  /*254b0*/  FLO.U32 R0, UR4 ;  /* 0x0000000400007d00 */ /* 0x000ea400080e0000 */
[----:B--2---:R-:W-:-:S06]  /*254c0*/  ISETP.EQ.U32.AND P0, PT, R0, R5, PT ;  /* 0x000000050000720c */ /* 0x004fcc0003f02070 */
[----:B------:R-:W1:Y:S07]  /*254d0*/  POPC R5, UR4 ;  /* 0x0000000400057d09 */ /* 0x000e6e0008000000 */
[----:B-1----:R-:W2:Y:S01]  /*254e0*/  @P0 ATOMG.E.ADD.STRONG.GPU PT, R3, desc[UR50][R2.64], R5 ;  /* 0x00000005020309a8 */ /* 0x002ea200081ee1f2 */
[----:B------:R-:W1:Y:S02]  /*254f0*/  S2R R4, SR_LTMASK ;  /* 0x0000000000047919 */ /* 0x000e640000003900 */
[----:B-1----:R-:W-:-:S04]  /*25500*/  LOP3.LUT R4, R4, UR4, RZ, 0xc0, !PT ;  /* 0x0000000404047c12 */ /* 0x002fc8000f8ec0ff */
[----:B------:R-:W1:Y:S01]  /*25510*/  POPC R7, R4 ;  /* 0x0000000400077309 */ /* 0x000e620000000000 */
[----:B--2---:R-:W1:Y:S02]  /*25520*/  SHFL.IDX PT, R0, R3, R0, 0x1f ;  /* 0x00001f0003007589 */ /* 0x004e6400000e0000 */
[----:B-1----:R-:W-:Y:S01]  /*25530*/  IADD3 R16, R0, UR38, R7 ;  /* 0x0000002600107c10 */ /* 0x002fe2000fffe007 */
[----:B------:R-:W-:Y:S06]  /*25540*/  BRA `(.L_x_684) ;  /* 0x00000048002c7947 */ /* 0x000fec0003800000 */
.L_x_683:
        /* <DEDUP_REMOVED lines=8> */
[----:B------:R-:W-:Y:S01]  /*255d0*/  MOV R4, UR6 ;  /* 0x0000000600047c02 */ /* 0x000fe20008000f00 */
[----:B------:R-:W-:Y:S01]  /*255e0*/  IMAD.U32 R5, RZ, RZ, UR7 ;  /* 0x00000007ff057e24 */ /* 0x000fe2000f8e00ff */
[----:B-1----:R-:W1:Y:S01]  /*255f0*/  LDC.64 R2, c[0x4][R2] ;  /* 0x0100000002027b82 */ /* 0x002e620000000a00 */
[----:B------:R-:W-:Y:S01]  /*25600*/  IMAD.U32 R6, RZ, RZ, UR8 ;  /* 0x00000008ff067e24 */ /* 0x000fe2000f8e00ff */
[----:B------:R-:W-:Y:S01]  /*25610*/  MOV R11, UR5 ;  /* 0x00000005000b7c02 */ /* 0x000fe20008000f00 */
[----:B------:R-:W-:Y:S02]  /*25620*/  IMAD.U32 R7, RZ, RZ, UR9 ;  /* 0x00000009ff077e24 */ /* 0x000fe4000f8e00ff */
[----:B------:R-:W-:-:S02]  /*25630*/  IMAD.U32 R10, RZ, RZ, UR4 ;  /* 0x00000004ff0a7e24 */ /* 0x000fc4000f8e00ff */
[----:B0-----:R-:W-:Y:S02]  /*25640*/  IMAD.MOV.U32 R8, RZ, RZ, 0x70 ;  /* 0x00000070ff087424 */ /* 0x001fe400078e00ff */
[----:B------:R-:W-:Y:S02]  /*25650*/  IMAD.MOV.U32 R12, RZ, RZ, 0x1 ;  /* 0x00000001ff0c7424 */ /* 0x000fe400078e00ff */
[----:B------:R-:W-:-:S07]  /*25660*/  IMAD.MOV.U32 R13, RZ, RZ, RZ ;  /* 0x000000ffff0d7224 */ /* 0x000fce00078e00ff */
[----:B------:R-:W-:-:S07]  /*25670*/  LEPC R20, `(.L_x_686) ;  /* 0x000000001014794e */ /* 0x000fce0000000000 */
[----:B-1----:R-:W-:Y:S05]  /*25680*/  CALL.ABS.NOINC R2 ;  /* 0x0000000002007343 */ /* 0x002fea0003c00000 */
.L_x_686:
[----:B------:R-:W-:Y:S05]  /*25690*/  BSYNC B6 ;  /* 0x0000000000067941 */ /* 0x000fea0003800000 */
.L_x_685:
        /* <DEDUP_REMOVED lines=22> */
.L_x_688:
[----:B------:R-:W-:Y:S05]  /*25800*/  BSYNC B6 ;  /* 0x0000000000067941 */ /* 0x000fea0003800000 */
.L_x_687:
        /* <DEDUP_REMOVED lines=20> */
.L_x_690:
[----:B------:R-:W-:Y:S05]  /*25950*/  BSYNC B6 ;  /* 0x0000000000067941 */ /* 0x000fea0003800000 */
.L_x_689:
[----:B------:R-:W-:Y:S01]  /*25960*/  LOP3.LUT P6, RZ, R36, 0x1, RZ, 0xc0, !PT ;  /* 0x0000000124ff7812 */ /* 0x000fe200078cc0ff */
[----:B------:R-:W-:-:S12]  /*25970*/  BSSY B6, `(.L_x_691) ;  /* 0x0000012000067945 */ /* 0x000fd80003800000 */
[----:B------:R-:W-:Y:S05]  /*25980*/  @!P6 BRA `(.L_x_692) ;  /* 0x000000000040e947 */ /* 0x000fea0003800000 */
[----:B------:R-:W-:Y:S01]  /*25990*/  MOV R2, 0x0 ;  /* 0x0000000000027802 */ /* 0x000fe20000000f00 */
[----:B------:R-:W-:Y:S01]  /*259a0*/  ULDC.64 UR4, c[0x4][0xc0] ;  /* 0x0100300000047ab9 */ /* 0x000fe20000000a00 */
[----:B------:R-:W-:Y:S01]  /*259b0*/  ULDC.64 UR6, c[0x4][0xc8] ;  /* 0x0100320000067ab9 */ /* 0x000fe20000000a00 */
[----:B------:R-:W-:Y:S01]  /*259c0*/  ULDC.64 UR8, c[0x4][0x20] ;  /* 0x0100080000087ab9 */ /* 0x000fe20000000a00 */
[----:B------:R-:W-:Y:S01]  /*259d0*/  IMAD.U32 R4, RZ, RZ, UR4 ;  /* 0x00000004ff047e24 */ /* 0x000fe2000f8e00ff */
[----:B------:R-:W-:Y:S01]  /*259e0*/  MOV R5, UR5 ;  /* 0x0000000500057c02 */ /* 0x000fe20008000f00 */
[----:B-1----:R-:W1:Y:S01]  /*259f0*/  LDC.64 R2, c[0x4][R2] ;  /* 0x0100000002027b82 */ /* 0x002e620000000a00 */
[----:B------:R-:W-:Y:S01]  /*25a00*/  IMAD.U32 R6, RZ, RZ, UR6 ;  /* 0x00000006ff067e24 */ /* 0x000fe2000f8e00ff */
[----:B0-----:R-:W-:Y:S01]  /*25a10*/  MOV R8, 0x70 ;  /* 0x0000007000087802 */ /* 0x001fe20000000f00 */
[----:B------:R-:W-:Y:S02]  /*25a20*/  IMAD.U32 R7, RZ, RZ, UR7 ;  /* 0x00000007ff077e24 */ /* 0x000fe4000f8e00ff */
[----:B------:R-:W-:-:S02]  /*25a30*/  IMAD.U32 R10, RZ, RZ, UR8 ;  /* 0x00000008ff0a7e24 */ /* 0x000fc4000f8e00ff */
[----:B------:R-:W-:Y:S02]  /*25a40*/  IMAD.U32 R11, RZ, RZ, UR9 ;  /* 0x00000009ff0b7e24 */ /* 0x000fe4000f8e00ff */
[----:B------:R-:W-:Y:S02]  /*25a50*/  IMAD.MOV.U32 R12, RZ, RZ, 0x1 ;  /* 0x00000001ff0c7424 */ /* 0x000fe400078e00ff */
[----:B------:R-:W-:-:S07]  /*25a60*/  IMAD.MOV.U32 R13, RZ, RZ, RZ ;  /* 0x000000ffff0d7224 */ /* 0x000fce00078e00ff */
[----:B------:R-:W-:-:S07]  /*25a70*/  LEPC R20, `(.L_x_692) ;  /* 0x000000001014794e */ /* 0x000fce0000000000 */
[----:B-1----:R-:W-:Y:S05]  /*25a80*/  CALL.ABS.NOINC R2 ;  /* 0x0000000002007343 */ /* 0x002fea0003c00000 */
.L_x_692:
[----:B------:R-:W-:Y:S05]  /*25a90*/  BSYNC B6 ;  /* 0x0000000000067941 */ /* 0x000fea0003800000 */
.L_x_691:
[----:B------:R-:W2:Y:S01]  /*25aa0*/  LDL R21, [R1+0x4] ;  /* 0x0000040001157983 */ /* 0x000ea20000100800 */
[----:B------:R-:W-:Y:S01]  /*25ab0*/  ULDC.64 UR4, c[0x0][0x9f8] ;  /* 0x00027e0000047ab9 */ /* 0x000fe20000000a00 */
[----:B------:R-:W3:Y:S01]  /*25ac0*/  LDC R11, c[0x0][0x430] ;  /* 0x00010c00ff0b7b82 */ /* 0x000ee20000000800 */
[----:B------:R-:W-:Y:S01]  /*25ad0*/  ISETP.NE.U32.AND P0, PT, RZ, UR4, PT ;  /* 0x00000004ff007c0c */ /* 0x000fe2000bf05070 */
[----:B------:R-:W4:Y:S03]  /*25ae0*/  S2R R20, SR_TID.X ;  /* 0x0000000000147919 */ /* 0x000f260000002100 */
[----:B------:R-:W-:-:S13]  /*25af0*/  ISETP.NE.AND.EX P0, PT, RZ, UR5, PT, P0 ;  /* 0x00000005ff007c0c */ /* 0x000fda000bf05300 */
[----:B------:R-:W-:-:S04]  /*25b00*/  @P0 IADD3 R2, P1, R25, UR4, RZ ;  /* 0x0000000419020c10 */ /* 0x000fc8000ff3e0ff */
[----:B-1----:R-:W-:-:S05]  /*25b10*/  @P0 IADD3.X R3, R26, UR5, RZ, P1, !PT ;  /* 0x000000051a030c10 */ /* 0x002fca0008ffe4ff */
[----:B------:R1:W2:Y:S01]  /*25b20*/  @P0 LDG.E R32, desc[UR50][R2.64] ;  /* 0x0000003202200981 */ /* 0x0002a2000c1e1900 */
[----:B---3--:R-:W-:Y:S01]  /*25b30*/  ISETP.NE.AND P0, PT, R11, 0x1, PT ;  /* 0x000000010b00780c */ /* 0x008fe20003f05270 */
[----:B------:R-:W-:Y:S01]  /*25b40*/  IMAD.MOV.U32 R7, RZ, RZ, 0xa0 ;  /* 0x000000a0ff077424 */ /* 0x000fe200078e00ff */
[----:B------:R-:W3:Y:S03]  /*25b50*/  S2R R28, SR_TID.X ;  /* 0x00000000001c7919 */ /* 0x000ee60000002100 */
[----:B------:R-:W-:Y:S01]  /*25b60*/  IMAD R6, R30, R7, -0xa0 ;  /* 0xffffff601e067424 */ /* 0x000fe200078e0207 */
[----:B----4-:R-:W-:-:S04]  /*25b70*/  LOP3.LUT R20, R20, 0x7f, RZ, 0xc0, !PT ;  /* 0x0000007f14147812 */ /* 0x010fc800078ec0ff */
[----:B------:R-:W-:-:S03]  /*25b80*/  SHF.R.U32.HI R20, RZ, 0x2, R20 ;  /* 0x00000002ff147819 */ /* 0x000fc60000011614 */
[----:B------:R-:W4:Y:S08]  /*25b90*/  @P0 LDC R5, c[0x0][0x434] ;  /* 0x00010d00ff050b82 */ /* 0x000f300000000800 */
[----:B-1----:R-:W1:Y:S08]  /*25ba0*/  @P0 LDC R3, c[0x0][0x438] ;  /* 0x00010e00ff030b82 */ /* 0x002e700000000800 */
[----:B------:R-:W1:Y:S01]  /*25bb0*/  @P0 LDC R0, c[0x0][0x434] ;  /* 0x00010d00ff000b82 */ /* 0x000e620000000800 */
[----:B---3--:R-:W-:-:S07]  /*25bc0*/  IMAD.SHL.U32 R28, R28, 0x20, RZ ;  /* 0x000000201c1c7824 */ /* 0x008fce00078e00ff */
[----:B------:R-:W3:Y:S01]  /*25bd0*/  @P0 LDC R2, c[0x0][0x438] ;  /* 0x00010e00ff020b82 */ /* 0x000ee20000000800 */
[----:B------:R-:W-:Y:S02]  /*25be0*/  LOP3.LUT R28, R20, 0x60, R28, 0xf8, !PT ;  /* 0x00000060141c7812 */ /* 0x000fe400078ef81c */
[----:B------:R-:W0:Y:S02]  /*25bf0*/  S2R R20, SR_TID.X ;  /* 0x0000000000147919 */ /* 0x000e240000002100 */
[----:B------:R-:W-:-:S04]  /*25c00*/  IADD3 R4, R28, R6, RZ ;  /* 0x000000061c047210 */ /* 0x000fc80007ffe0ff */
[----:B------:R-:W-:Y:S02]  /*25c10*/  ISETP.GE.AND P1, PT, R4, R24, PT ;  /* 0x000000180400720c */ /* 0x000fe40003f26270 */
[C---:B0-----:R-:W-:Y:S01]  /*25c20*/  LOP3.LUT R28, R20.reuse, 0x7f, RZ, 0xc0, !PT ;  /* 0x0000007f141c7812 */ /* 0x041fe200078ec0ff */
[----:B------:R-:W-:-:S03]  /*25c30*/  IMAD.SHL.U32 R20, R20, 0x20, RZ ;  /* 0x0000002014147824 */ /* 0x000fc600078e00ff */
[----:B------:R-:W-:-:S04]  /*25c40*/  SHF.R.U32.HI R28, RZ, 0x2, R28 ;  /* 0x00000002ff1c7819 */ /* 0x000fc8000001161c */
[----:B------:R-:W-:-:S04]  /*25c50*/  LOP3.LUT R20, R28, 0x60, R20, 0xf8, !PT ;  /* 0x000000601c147812 */ /* 0x000fc800078ef814 */
[----:B------:R-:W-:-:S05]  /*25c60*/  LOP3.LUT R20, R20, 0x80, RZ, 0xfc, !PT ;  /* 0x0000008014147812 */ /* 0x000fca00078efcff */
[----:B------:R-:W-:Y:S01]  /*25c70*/  IMAD.IADD R6, R20, 0x1, R6 ;  /* 0x0000000114067824 */ /* 0x000fe200078e0206 */
[----:B------:R-:W-:Y:S01]  /*25c80*/  LOP3.LUT R36, R36, 0xfffffff7, RZ, 0xc0, !PT ;  /* 0xfffffff724247812 */ /* 0x000fe200078ec0ff */
[----:B------:R-:W-:Y:S01]  /*25c90*/  UMOV UR4, 0xffffffff ;  /* 0xffffffff00047882 */ /* 0x000fe20000000000 */
[----:B--2---:R-:W-:Y:S02]  /*25ca0*/  IMAD.IADD R10, R4, 0x1, R21 ;  /* 0x00000001040a7824 */ /* 0x004fe400078e0215 */
[----:B------:R-:W-:Y:S02]  /*25cb0*/  IADD3 R8, R6, R21, RZ ;  /* 0x0000001506087210 */ /* 0x000fe40007ffe0ff */
[----:B----4-:R-:W-:-:S04]  /*25cc0*/  @P0 IMAD.HI.U32 R5, R10, R5, RZ ;  /* 0x000000050a050227 */ /* 0x010fc800078e00ff */
[----:B------:R-:W-:Y:S01]  /*25cd0*/  IMAD.MOV.U32 R9, RZ, RZ, R10 ;  /* 0x000000ffff097224 */ /* 0x000fe200078e000a */
[----:B-1----:R-:W-:Y:S01]  /*25ce0*/  @P0 SHF.R.U32.HI R9, RZ, R3, R5 ;  /* 0x00000003ff090219 */ /* 0x002fe20000011605 */
[----:B------:R-:W-:Y:S01]  /*25cf0*/  @P0 IMAD.HI.U32 R3, R8, R0, RZ ;  /* 0x0000000008030227 */ /* 0x000fe200078e00ff */
[----:B------:R-:W0:Y:S02]  /*25d00*/  @!P1 LDC.64 R4, c[0x0][0x418] ;  /* 0x00010600ff049b82 */ /* 0x000e240000000a00 */
[----:B------:R-:W-:Y:S01]  /*25d10*/  @!P1 SHF.R.S32.HI R7, RZ, 0x1f, R9 ;  /* 0x0000001fff079819 */ /* 0x000fe20000011409 */
[----:B------:R-:W-:Y:S01]  /*25d20*/  IMAD.MOV.U32 R0, RZ, RZ, R8 ;  /* 0x000000ffff007224 */ /* 0x000fe200078e0008 */
[----:B---3--:R-:W-:Y:S02]  /*25d30*/  @P0 SHF.R.U32.HI R0, RZ, R2, R3 ;  /* 0x00000002ff000219 */ /* 0x008fe40000011603 */
[----:B------:R-:W-:Y:S01]  /*25d40*/  ISETP.GE.AND P0, PT, R6, R24, PT ;  /* 0x000000180600720c */ /* 0x000fe20003f06270 */
[----:B------:R-:W-:Y:S01]  /*25d50*/  @!P1 IMAD.MOV.U32 R6, RZ, RZ, R9 ;  /* 0x000000ffff069224 */ /* 0x000fe200078e0009 */
[----:B------:R-:W1:Y:S02]  /*25d60*/  @!P1 LDC.64 R2, c[0x0][0x428] ;  /* 0x00010a00ff029b82 */ /* 0x000e640000000a00 */
[----:B------:R-:W-:-:S02]  /*25d70*/  ISETP.GT.U32.OR P0, PT, R20, 0x9f, P0 ;  /* 0x0000009f1400780c */ /* 0x000fc40000704470 */
[----:B------:R-:W-:-:S05]  /*25d80*/  SHF.R.S32.HI R14, RZ, 0x1f, R32 ;  /* 0x0000001fff0e7819 */ /* 0x000fca0000011420 */
[----:B------:R2:W-:Y:S01]  /*25d90*/  STL [R1+0x8], R14 ;  /* 0x0000080e01007387 */ /* 0x0005e20000100800 */
[----:B-1----:R-:W-:-:S04]  /*25da0*/  @!P1 IMAD.WIDE.U32 R6, R32, R2, R6 ;  /* 0x0000000220069225 */ /* 0x002fc800078e0006 */
[----:B------:R-:W-:Y:S01]  /*25db0*/  @!P1 IMAD R2, R14, R2, RZ ;  /* 0x000000020e029224 */ /* 0x000fe200078e02ff */
[----:B0-----:R-:W-:-:S03]  /*25dc0*/  @!P1 LEA R12, P2, R6, R4, 0x2 ;  /* 0x00000004060c9211 */ /* 0x001fc600078410ff */
[----:B------:R-:W-:-:S04]  /*25dd0*/  @!P1 IMAD R3, R32, R3, R2 ;  /* 0x0000000320039224 */ /* 0x000fc800078e0202 */
[----:B------:R-:W-:Y:S01]  /*25de0*/  @!P1 IMAD.IADD R3, R7, 0x1, R3 ;  /* 0x0000000107039824 */ /* 0x000fe200078e0203 */
[----:B------:R-:W-:-:S04]  /*25df0*/  @!P0 SHF.R.S32.HI R7, RZ, 0x1f, R0 ;  /* 0x0000001fff078819 */ /* 0x000fc80000011400 */
[----:B------:R-:W-:Y:S01]  /*25e00*/  @!P1 LEA.HI.X R13, R6, R5, R3, 0x2, P2 ;  /* 0x00000005060d9211 */ /* 0x000fe200010f1403 */
[----:B------:R-:W-:Y:S01]  /*25e10*/  IMAD.MOV R5, RZ, RZ, -R9 ;  /* 0x000000ffff057224 */ /* 0x000fe200078e0a09 */
[----:B------:R-:W0:Y:S01]  /*25e20*/  @!P0 LDC.64 R2, c[0x0][0x428] ;  /* 0x00010a00ff028b82 */ /* 0x000e220000000a00 */
[----:B------:R-:W-:Y:S02]  /*25e30*/  @!P0 MOV R6, R0 ;  /* 0x0000000000068202 */ /* 0x000fe40000000f00 */
[----:B------:R-:W-:-:S05]  /*25e40*/  IMAD R5, R11, R5, R10 ;  /* 0x000000050b057224 */ /* 0x000fca00078e020a */
[----:B------:R-:W1:Y:S01]  /*25e50*/  LDC R9, c[0x0][0x2f4] ;  /* 0x0000bd00ff097b82 */ /* 0x000e620000000800 */
[-C--:B0-----:R-:W-:Y:S02]  /*25e60*/  @!P0 IMAD R4, R14, R2.reuse, RZ ;  /* 0x000000020e048224 */ /* 0x081fe400078e02ff */
[----:B------:R-:W-:-:S04]  /*25e70*/  @!P0 IMAD.WIDE.U32 R6, R32, R2, R6 ;  /* 0x0000000220068225 */ /* 0x000fc800078e0006 */
[----:B------:R-:W-:Y:S02]  /*25e80*/  @!P0 IMAD R4, R32, R3, R4 ;  /* 0x0000000320048224 */ /* 0x000fe400078e0204 */
[----:B------:R-:W0:Y:S02]  /*25e90*/  @!P0 LDC.64 R2, c[0x0][0x418] ;  /* 0x00010600ff028b82 */ /* 0x000e240000000a00 */
[----:B------:R-:W-:Y:S02]  /*25ea0*/  @!P0 IMAD.IADD R4, R4, 0x1, R7 ;  /* 0x0000000104048824 */ /* 0x000fe400078e0207 */
[----:B------:R-:W-:Y:S01]  /*25eb0*/  IMAD.U32 R10, RZ, RZ, UR39 ;  /* 0x00000027ff0a7e24 */ /* 0x000fe2000f8e00ff */
[----:B0-----:R-:W-:-:S04]  /*25ec0*/  @!P0 LEA R2, P2, R6, R2, 0x2 ;  /* 0x0000000206028211 */ /* 0x001fc800078410ff */
[----:B------:R-:W-:Y:S02]  /*25ed0*/  @!P0 LEA.HI.X R3, R6, R3, R4, 0x2, P2 ;  /* 0x0000000306038211 */ /* 0x000fe400010f1404 */
[----:B------:R-:W-:Y:S02]  /*25ee0*/  CS2R R6, SRZ ;  /* 0x0000000000067805 */ /* 0x000fe4000001ff00 */
[----:B------:R-:W-:-:S04]  /*25ef0*/  ISETP.GT.U32.AND P2, PT, R20, 0x9f, PT ;  /* 0x0000009f1400780c */ /* 0x000fc80003f44070 */
[----:B------:R0:W5:Y:S01]  /*25f00*/  @!P1 LDG.E R6, desc[UR50][R12.64] ;  /* 0x000000320c069981 */ /* 0x000162000c1e1900 */
[C---:B-1----:R-:W-:Y:S02]  /*25f10*/  ISETP.GE.AND P1, PT, R37.reuse, R9, PT ;  /* 0x000000092500720c */ /* 0x042fe40003f26270 */
[----:B------:R-:W-:Y:S01]  /*25f20*/  ISETP.NE.AND P3, PT, R10, 0x3, PT ;  /* 0x000000030a00780c */ /* 0x000fe20003f65270 */
[----:B------:R0:W5:Y:S01]  /*25f30*/  @!P0 LDG.E R7, desc[UR50][R2.64] ;  /* 0x0000003202078981 */ /* 0x000162000c1e1900 */
[----:B--2---:R-:W-:Y:S01]  /*25f40*/  LOP3.LUT R14, R37, 0x40, RZ, 0xfc, !PT ;  /* 0x00000040250e7812 */ /* 0x004fe200078efcff */
[----:B------:R-:W-:-:S03]  /*25f50*/  IMAD.MOV R0, RZ, RZ, -R0 ;  /* 0x000000ffff007224 */ /* 0x000fc600078e0a00 */
[----:B------:R-:W-:Y:S02]  /*25f60*/  @P2 LOP3.LUT R36, R36, 0x8, RZ, 0xfc, !PT ;  /* 0x0000000824242812 */ /* 0x000fe400078efcff */
[----:B------:R-:W-:Y:S01]  /*25f70*/  ISETP.GE.AND P0, PT, R14, R9, PT ;  /* 0x000000090e00720c */ /* 0x000fe20003f06270 */
[----:B------:R-:W-:Y:S01]  /*25f80*/  IMAD R8, R11, R0, R8 ;  /* 0x000000000b087224 */ /* 0x000fe200078e0208 */
[----:B------:R-:W-:Y:S02]  /*25f90*/  LOP3.LUT R36, R36, 0xffffffef, RZ, 0xc0, !PT ;  /* 0xffffffef24247812 */ /* 0x000fe400078ec0ff */
[----:B------:R-:W-:Y:S02]  /*25fa0*/  LOP3.LUT R14, R37, 0x80, RZ, 0xfc, !PT ;  /* 0x00000080250e7812 */ /* 0x000fe400078efcff */
[----:B------:R-:W-:-:S04]  /*25fb0*/  LOP3.LUT R36, R36, 0xfffffffb, RZ, 0xc0, !PT ;  /* 0xfffffffb24247812 */ /* 0x000fc800078ec0ff */
[----:B------:R-:W-:-:S04]  /*25fc0*/  @P1 LOP3.LUT R36, R36, 0x4, RZ, 0xfc, !PT ;  /* 0x0000000424241812 */ /* 0x000fc800078efcff */
[----:B------:R-:W-:-:S04]  /*25fd0*/  @P3 LOP3.LUT R36, R36, 0x10, RZ, 0xfc, !PT ;  /* 0x0000001024243812 */ /* 0x000fc800078efcff */
[----:B------:R-:W-:-:S04]  /*25fe0*/  LOP3.LUT R36, R36, 0xfffffffd, RZ, 0xc0, !PT ;  /* 0xfffffffd24247812 */ /* 0x000fc800078ec0ff */
[----:B------:R-:W-:Y:S02]  /*25ff0*/  @P0 LOP3.LUT R36, R36, 0x2, RZ, 0xfc, !PT ;  /* 0x0000000224240812 */ /* 0x000fe400078efcff */
[----:B------:R-:W-:Y:S02]  /*26000*/  ISETP.GE.AND P0, PT, R14, R9, PT ;  /* 0x000000090e00720c */ /* 0x000fe40003f06270 */
[----:B------:R-:W-:-:S11]  /*26010*/  LOP3.LUT R36, R36, 0xfffffffe, RZ, 0xc0, !PT ;  /* 0xfffffffe24247812 */ /* 0x000fd600078ec0ff */
[----:B------:R-:W-:Y:S01]  /*26020*/  @P0 LOP3.LUT R36, R36, 0x1, RZ, 0xfc, !PT ;  /* 0x0000000124240812 */ /* 0x000fe200078efcff */
[----:B0-----:R-:W-:Y:S06]  /*26030*/  BRA.DIV UR4, `(.L_x_693) ;  /* 0x0000007a04547947 */ /* 0x001fec000b800000 */
.L_x_896:
[----:B------:R-:W-:Y:S01]  /*26040*/  SHF.R.S32.HI R0, RZ, 0x1f, R18 ;  /* 0x0000001fff007819 */ /* 0x000fe20000011412 */
[----:B------:R-:W-:-:S04]  /*26050*/  VIADD R11, R30, 0xffffffff ;  /* 0xffffffff1e0b7836 */ /* 0x000fc80000000000 */
[----:B------:R0:W-:Y:S01]  /*26060*/  STL [R1], R0 ;  /* 0x0000000001007387 */ /* 0x0001e20000100800 */
[----:B------:R-:W-:Y:S05]  /*26070*/  @!P3 BRA `(.L_x_694) ;  /* 0x000000000004b947 */ /* 0x000fea0003800000 */
[----:B------:R-:W-:Y:S01]  /*26080*/  BPT.TRAP 0x1 ;  /* 0x000000040000795c */ /* 0x000fe20000300000 */
.L_x_694:
[----:B------:R-:W-:Y:S01]  /*26090*/  LEA R4, R29, R22, 0x3 ;  /* 0x000000161d047211 */ /* 0x000fe200078e18ff */
[----:B------:R-:W-:Y:S01]  /*260a0*/  BSSY B0, `(.L_x_695) ;  /* 0x0000007000007945 */ /* 0x000fe20003800000 */
[----:B0-----:R-:W-:-:S04]  /*260b0*/  SHF.L.U32 R0, R33, 0x1f, RZ ;  /* 0x0000001f21007819 */ /* 0x001fc800000006ff */
[----:B------:R0:W1:Y:S01]  /*260c0*/  SYNCS.PHASECHK.TRANS64.TRYWAIT P0, [R4+URZ+0x33480], R0 ;  /* 0x03348000040075a7 */ /* 0x000062000800017f */
[----:B------:R0:W-:Y:S02]  /*260d0*/  STL [R1+0x2c], R0 ;  /* 0x00002c0001007387 */ /* 0x0001e40000100800 */
[----:B0-----:R-:W-:-:S05]  /*260e0*/  SHF.R.S32.HI R0, RZ, 0x1f, R5 ;  /* 0x0000001fff007819 */ /* 0x001fca0000011405 */
[----:B------:R0:W-:Y:S02]  /*260f0*/  STL [R1+0x24], R0 ;  /* 0x0000240001007387 */ /* 0x0001e40000100800 */
[----:B01----:R-:W-:Y:S05]  /*26100*/  @!P0 BRA `(.L_x_696) ;  /* 0x0000007800548947 */ /* 0x003fea0003800000 */
.L_x_897:
[----:B------:R-:W-:Y:S05]  /*26110*/  BSYNC B0 ;  /* 0x0000000000007941 */ /* 0x000fea0003800000 */
.L_x_695:
[----:B0-----:R-:W2:Y:S01]  /*26120*/  LDL R0, [R1+0x24] ;  /* 0x0000240001007983 */ /* 0x001ea20000100800 */
[----:B------:R-:W-:-:S03]  /*26130*/  ULDC.64 UR4, c[0x0][0x328] ;  /* 0x0000ca0000047ab9 */ /* 0x000fc60000000a00 */
[----:B------:R-:W3:Y:S04]  /*26140*/  LDL R9, [R1] ;  /* 0x0000000001097983 */ /* 0x000ee80000100800 */
[----:B------:R-:W4:Y:S01]  /*26150*/  LDL R12, [R1+0x10] ;  /* 0x00001000010c7983 */ /* 0x000f220000100800 */
[----:B------:R-:W-:Y:S01]  /*26160*/  IMAD.WIDE.U32 R2, R5, UR4, RZ ;  /* 0x0000000405027c25 */ /* 0x000fe2000f8e00ff */
[----:B-----5:R-:W-:Y:S01]  /*26170*/  SHF.R.S32.HI R10, RZ, 0x1f, R6 ;  /* 0x0000001fff0a7819 */ /* 0x020fe20000011406 */
[----:B------:R-:W-:Y:S01]  /*26180*/  ULDC.64 UR6, c[0x0][0x338] ;  /* 0x0000ce0000067ab9 */ /* 0x000fe20000000a00 */
[----:B------:R-:W0:Y:S01]  /*26190*/  S2R R13, SR_TID.X ;  /* 0x00000000000d7919 */ /* 0x000e220000002100 */
[----:B------:R-:W-:Y:S01]  /*261a0*/  ULDC.64 UR8, c[0x0][0x330] ;  /* 0x0000cc0000087ab9 */ /* 0x000fe20000000a00 */
[----:B------:R-:W-:Y:S01]  /*261b0*/  SHF.R.S32.HI R35, RZ, 0x1f, R8 ;  /* 0x0000001fff237819 */ /* 0x000fe20000011408 */
[----:B------:R-:W-:Y:S01]  /*261c0*/  ULDC.64 UR10, c[0x0][0x318] ;  /* 0x0000c600000a7ab9 */ /* 0x000fe20000000a00 */
[----:B------:R1:W-:Y:S01]  /*261d0*/  STL [R1+0x28], R10 ;  /* 0x0000280a01007387 */ /* 0x0003e20000100800 */
[----:B------:R-:W-:-:S02]  /*261e0*/  SHF.R.S32.HI R28, RZ, 0x1f, R7 ;  /* 0x0000001fff1c7819 */ /* 0x000fc40000011407 */
[----:B------:R-:W-:Y:S02]  /*261f0*/  LOP3.LUT R36, R36, 0xffffffdf, RZ, 0xc0, !PT ;  /* 0xffffffdf24247812 */ /* 0x000fe400078ec0ff */
[----:B0-----:R-:W-:-:S04]  /*26200*/  LOP3.LUT R13, R13, 0x7f, RZ, 0xc0, !PT ;  /* 0x0000007f0d0d7812 */ /* 0x001fc800078ec0ff */
[----:B------:R-:W-:Y:S01]  /*26210*/  SHF.R.U32.HI R13, RZ, 0x2, R13 ;  /* 0x00000002ff0d7819 */ /* 0x000fe2000001160d */
[----:B--2---:R-:W-:-:S04]  /*26220*/  IMAD R0, R0, UR4, RZ ;  /* 0x0000000400007c24 */ /* 0x004fc8000f8e02ff */
[----:B------:R-:W-:-:S04]  /*26230*/  IMAD R0, R5, UR5, R0 ;  /* 0x0000000505007c24 */ /* 0x000fc8000f8e0200 */
[----:B------:R-:W-:Y:S02]  /*26240*/  IMAD.IADD R3, R3, 0x1, R0 ;  /* 0x0000000103037824 */ /* 0x000fe400078e0200 */
[----:B------:R-:W-:Y:S02]  /*26250*/  IMAD R0, R10, UR6, RZ ;  /* 0x000000060a007c24 */ /* 0x000fe4000f8e02ff */
[----:B------:R-:W-:-:S04]  /*26260*/  IMAD.WIDE.U32 R2, R6, UR6, R2 ;  /* 0x0000000606027c25 */ /* 0x000fc8000f8e0002 */
[----:B------:R-:W-:-:S04]  /*26270*/  IMAD R0, R6, UR7, R0 ;  /* 0x0000000706007c24 */ /* 0x000fc8000f8e0200 */
[----:B------:R-:W-:Y:S02]  /*26280*/  IMAD.IADD R3, R3, 0x1, R0 ;  /* 0x0000000103037824 */ /* 0x000fe400078e0200 */
[----:B---3--:R-:W-:Y:S02]  /*26290*/  IMAD R0, R9, UR8, RZ ;  /* 0x0000000809007c24 */ /* 0x008fe4000f8e02ff */
[----:B------:R-:W-:-:S04]  /*262a0*/  IMAD.WIDE.U32 R2, R18, UR8, R2 ;  /* 0x0000000812027c25 */ /* 0x000fc8000f8e0002 */
[----:B------:R-:W-:Y:S01]  /*262b0*/  IMAD R0, R18, UR9, R0 ;  /* 0x0000000912007c24 */ /* 0x000fe2000f8e0200 */
[----:B-1----:R-:W-:Y:S01]  /*262c0*/  IADD3 R10, P0, R2, UR10, RZ ;  /* 0x0000000a020a7c10 */ /* 0x002fe2000ff1e0ff */
[----:B------:R-:W-:-:S03]  /*262d0*/  IMAD R2, R35, UR4, RZ ;  /* 0x0000000423027c24 */ /* 0x000fc6000f8e02ff */
[----:B------:R-:W-:Y:S01]  /*262e0*/  IADD3.X R20, R3, UR11, R0, P0, !PT ;  /* 0x0000000b03147c10 */ /* 0x000fe200087fe400 */
[C---:B------:R-:W-:Y:S02]  /*262f0*/  IMAD R9, R8.reuse, UR5, R2 ;  /* 0x0000000508097c24 */ /* 0x040fe4000f8e0202 */
[----:B------:R-:W-:-:S04]  /*26300*/  IMAD.WIDE.U32 R2, R8, UR4, RZ ;  /* 0x0000000408027c25 */ /* 0x000fc8000f8e00ff */
[----:B------:R-:W-:Y:S02]  /*26310*/  IMAD.IADD R3, R3, 0x1, R9 ;  /* 0x0000000103037824 */ /* 0x000fe400078e0209 */
[----:B------:R-:W-:Y:S02]  /*26320*/  IMAD R9, R28, UR6, RZ ;  /* 0x000000061c097c24 */ /* 0x000fe4000f8e02ff */
[----:B------:R-:W-:-:S04]  /*26330*/  IMAD.WIDE.U32 R2, R7, UR6, R2 ;  /* 0x0000000607027c25 */ /* 0x000fc8000f8e0002 */
[----:B------:R-:W-:-:S04]  /*26340*/  IMAD R9, R7, UR7, R9 ;  /* 0x0000000707097c24 */ /* 0x000fc8000f8e0209 */
[----:B------:R-:W-:Y:S02]  /*26350*/  IMAD.IADD R3, R3, 0x1, R9 ;  /* 0x0000000103037824 */ /* 0x000fe400078e0209 */
[----:B------:R-:W-:Y:S02]  /*26360*/  IMAD R9, R11, -0xa0, R24 ;  /* 0xffffff600b097824 */ /* 0x000fe400078e0218 */
[----:B------:R-:W-:-:S03]  /*26370*/  IMAD.WIDE.U32 R2, R18, UR8, R2 ;  /* 0x0000000812027c25 */ /* 0x000fc6000f8e0002 */
[----:B------:R-:W-:Y:S02]  /*26380*/  IADD3 R9, -R13, R9, RZ ;  /* 0x000000090d097210 */ /* 0x000fe40007ffe1ff */
[----:B------:R-:W-:-:S04]  /*26390*/  IADD3 R26, P0, R2, UR10, RZ ;  /* 0x0000000a021a7c10 */ /* 0x000fc8000ff1e0ff */
[----:B------:R-:W-:Y:S02]  /*263a0*/  IADD3.X R25, R0, UR11, R3, P0, !PT ;  /* 0x0000000b00197c10 */ /* 0x000fe400087fe403 */
[----:B------:R-:W-:Y:S01]  /*263b0*/  ISETP.GE.AND P0, PT, R9, 0x1, PT ;  /* 0x000000010900780c */ /* 0x000fe20003f06270 */
[----:B------:R-:W-:Y:S01]  /*263c0*/  UMOV UR4, 0xffffffff ;  /* 0xffffffff00047882 */ /* 0x000fe20000000000 */
[----:B----4-:R-:W-:-:S11]  /*263d0*/  IMAD R21, R29, 0x7800, R12 ;  /* 0x000078001d157824 */ /* 0x010fd600078e020c */
[----:B------:R-:W-:Y:S01]  /*263e0*/  @P0 LOP3.LUT R36, R36, 0x20, RZ, 0xfc, !PT ;  /* 0x0000002024240812 */ /* 0x000fe200078efcff */
[----:B------:R-:W-:Y:S06]  /*263f0*/  BRA.DIV UR4, `(.L_x_697) ;  /* 0x0000007604b07947 */ /* 0x000fec000b800000 */
[----:B------:R-:W0:Y:S01]  /*26400*/  SHFL.IDX PT, R2, R10, RZ, 0x1c1f ;  /* 0x001c1fff0a027589 */ /* 0x000e2200000e0000 */
[----:B------:R-:W1:Y:S01]  /*26410*/  LDC R12, c[0x0][0x2f4] ;  /* 0x0000bd00ff0c7b82 */ /* 0x000e620000000800 */
[C---:B------:R-:W-:Y:S02]  /*26420*/  LOP3.LUT R13, R37.reuse, 0x40, RZ, 0xfc, !PT ;  /* 0x00000040250d7812 */ /* 0x040fe400078efcff */
[----:B------:R-:W2:Y:S01]  /*26430*/  SHFL.IDX PT, R0, R20, RZ, 0x1c1f ;  /* 0x001c1fff14007589 */ /* 0x000ea200000e0000 */
[----:B------:R-:W-:Y:S02]  /*26440*/  LOP3.LUT R11, R37, 0x80, RZ, 0xfc, !PT ;  /* 0x00000080250b7812 */ /* 0x000fe400078efcff */
[C---:B------:R-:W-:Y:S02]  /*26450*/  ISETP.GE.AND P6, PT, R9.reuse, 0x81, PT ;  /* 0x000000810900780c */ /* 0x040fe40003fc6270 */
[----:B------:R-:W-:Y:S02]  /*26460*/  LOP3.LUT R36, R36, 0xffffffbf, RZ, 0xc0, !PT ;  /* 0xffffffbf24247812 */ /* 0x000fe400078ec0ff */
[----:B------:R-:W-:-:S02]  /*26470*/  ISETP.GE.AND P5, PT, R9, 0x21, PT ;  /* 0x000000210900780c */ /* 0x000fc40003fa6270 */
[----:B------:R-:W-:-:S07]  /*26480*/  ISETP.GE.AND P4, PT, R9, 0x41, PT ;  /* 0x000000410900780c */ /* 0x000fce0003f86270 */
[----:B------:R-:W-:Y:S02]  /*26490*/  @P6 LOP3.LUT R36, R36, 0x40, RZ, 0xfc, !PT ;  /* 0x0000004024246812 */ /* 0x000fe400078efcff */
[C---:B0-----:R-:W-:Y:S02]  /*264a0*/  IADD3 R2, P0, R37.reuse, R2, RZ ;  /* 0x0000000225027210 */ /* 0x041fe40007f1e0ff */
[-C--:B-1----:R-:W-:Y:S02]  /*264b0*/  ISETP.GE.AND P3, PT, R37, R12.reuse, PT ;  /* 0x0000000c2500720c */ /* 0x082fe40003f66270 */
[----:B------:R-:W-:Y:S01]  /*264c0*/  ISETP.GE.AND P2, PT, R13, R12, PT ;  /* 0x0000000c0d00720c */ /* 0x000fe20003f46270 */
[----:B--2---:R-:W-:Y:S01]  /*264d0*/  IMAD.X R3, RZ, RZ, R0, P0 ;  /* 0x000000ffff037224 */ /* 0x004fe200000e0600 */
[C---:B------:R-:W-:Y:S01]  /*264e0*/  ISETP.LT.OR P0, PT, R9.reuse, 0x1, P3 ;  /* 0x000000010900780c */ /* 0x040fe20001f01670 */
[----:B------:R-:W-:Y:S01]  /*264f0*/  IMAD.IADD R0, R22, 0x1, R21 ;  /* 0x0000000116007824 */ /* 0x000fe200078e0215 */
[----:B------:R-:W-:-:S11]  /*26500*/  ISETP.LT.OR P1, PT, R9, 0x1, P2 ;  /* 0x000000010900780c */ /* 0x000fd60001721670 */
[----:B------:R-:W-:Y:S01]  /*26510*/  @!PT LDS RZ, [RZ] ;  /* 0x00000000fffff984 */ /* 0x000fe20000000800 */
[----:B------:R-:W-:Y:S01]  /*26520*/  LDGSTS.E.BYPASS.LTC128B.128 [R0+0xf200], desc[UR50][R2.64], !P0 ;  /* 0x0f20000002007fae */ /* 0x000fe2000c101d72 */
[----:B------:R-:W-:-:S03]  /*26530*/  ISETP.GE.AND P0, PT, R11, R12, PT ;  /* 0x0000000c0b00720c */ /* 0x000fc60003f06270 */
[----:B------:R-:W-:Y:S01]  /*26540*/  LDGSTS.E.BYPASS.LTC128B.128 [R0+0x11a00], desc[UR50][R2.64+0x40], !P1 ;  /* 0x11a0004002007fae */ /* 0x000fe2000c901d72 */
[----:B------:R-:W-:-:S13]  /*26550*/  ISETP.LT.OR P1, PT, R9, 0x1, P0 ;  /* 0x000000010900780c */ /* 0x000fda0000721670 */
[----:B------:R0:W-:Y:S04]  /*26560*/  LDGSTS.E.BYPASS.LTC128B.128 [R0+0x14200], desc[UR50][R2.64+0x80], !P1 ;  /* 0x1420008002007fae */ /* 0x0001e8000c901d72 */
[----:B0-----:R-:W0:Y:S04]  /*26570*/  SHFL.IDX PT, R2, R10, 0x1, 0x1c1f ;  /* 0x003c1f000a027f89 */ /* 0x001e2800000e0000 */
[----:B------:R-:W1:Y:S01]  /*26580*/  SHFL.IDX PT, R3, R20, 0x1, 0x1c1f ;  /* 0x003c1f0014037f89 */ /* 0x000e6200000e0000 */
[----:B0-----:R-:W-:-:S05]  /*26590*/  IADD3 R2, P1, R37, R2, RZ ;  /* 0x0000000225027210 */ /* 0x001fca0007f3e0ff */
[----:B-1----:R-:W-:Y:S01]  /*265a0*/  IMAD.X R3, RZ, RZ, R3, P1 ;  /* 0x000000ffff037224 */ /* 0x002fe200008e0603 */
[----:B------:R-:W-:-:S13]  /*265b0*/  ISETP.LT.OR P1, PT, R9, 0x21, P3 ;  /* 0x000000210900780c */ /* 0x000fda0001f21670 */
[----:B------:R-:W-:Y:S01]  /*265c0*/  LDGSTS.E.BYPASS.LTC128B.128 [R0+0xfa00], desc[UR50][R2.64], !P1 ;  /* 0x0fa0000002007fae */ /* 0x000fe2000c901d72 */
[----:B------:R-:W-:-:S13]  /*265d0*/  ISETP.LT.OR P1, PT, R9, 0x21, P2 ;  /* 0x000000210900780c */ /* 0x000fda0001721670 */
[----:B------:R-:W-:Y:S01]  /*265e0*/  LDGSTS.E.BYPASS.LTC128B.128 [R0+0x12200], desc[UR50][R2.64+0x40], !P1 ;  /* 0x1220004002007fae */ /* 0x000fe2000c901d72 */
[----:B------:R-:W-:-:S13]  /*265f0*/  ISETP.LT.OR P1, PT, R9, 0x21, P0 ;  /* 0x000000210900780c */ /* 0x000fda0000721670 */
[----:B------:R0:W-:Y:S04]  /*26600*/  LDGSTS.E.BYPASS.LTC128B.128 [R0+0x14a00], desc[UR50][R2.64+0x80], !P1 ;  /* 0x14a0008002007fae */ /* 0x0001e8000c901d72 */
[----:B0-----:R-:W0:Y:S04]  /*26610*/  SHFL.IDX PT, R2, R10, 0x2, 0x1c1f ;  /* 0x005c1f000a027f89 */ /* 0x001e2800000e0000 */
[----:B------:R-:W1:Y:S04]  /*26620*/  SHFL.IDX PT, R3, R20, 0x2, 0x1c1f ;  /* 0x005c1f0014037f89 */ /* 0x000e6800000e0000 */
[----:B------:R-:W-:Y:S01]  /*26630*/  SHFL.IDX PT, R20, R20, 0x3, 0x1c1f ;  /* 0x007c1f0014147f89 */ /* 0x000fe200000e0000 */
        /* <DEDUP_REMOVED lines=8> */
[----:B0-----:R-:W0:Y:S02]  /*266c0*/  SHFL.IDX PT, R2, R10, 0x3, 0x1c1f ;  /* 0x007c1f000a027f89 */ /* 0x001e2400000e0000 */
[----:B0-----:R-:W-:-:S04]  /*266d0*/  IADD3 R2, P1, R37, R2, RZ ;  /* 0x0000000225027210 */ /* 0x001fc80007f3e0ff */
[----:B------:R-:W-:Y:S02]  /*266e0*/  IADD3.X R3, RZ, R20, RZ, P1, !PT ;  /* 0x00000014ff037210 */ /* 0x000fe40000ffe4ff */
[----:B------:R-:W-:-:S13]  /*266f0*/  ISETP.LT.OR P1, PT, R9, 0x61, P3 ;  /* 0x000000610900780c */ /* 0x000fda0001f21670 */
[----:B------:R-:W-:Y:S01]  /*26700*/  LDGSTS.E.BYPASS.LTC128B.128 [R0+0x10a00], desc[UR50][R2.64], !P1 ;  /* 0x10a0000002007fae */ /* 0x000fe2000c901d72 */
[----:B------:R-:W-:-:S13]  /*26710*/  ISETP.LT.OR P1, PT, R9, 0x61, P2 ;  /* 0x000000610900780c */ /* 0x000fda0001721670 */
[----:B------:R-:W-:Y:S01]  /*26720*/  LDGSTS.E.BYPASS.LTC128B.128 [R0+0x13200], desc[UR50][R2.64+0x40], !P1 ;  /* 0x1320004002007fae */ /* 0x000fe2000c901d72 */
[----:B------:R-:W-:-:S13]  /*26730*/  ISETP.LT.OR P1, PT, R9, 0x61, P0 ;  /* 0x000000610900780c */ /* 0x000fda0000721670 */
[----:B------:R0:W-:Y:S01]  /*26740*/  LDGSTS.E.BYPASS.LTC128B.128 [R0+0x15a00], desc[UR50][R2.64+0x80], !P1 ;  /* 0x15a0008002007fae */ /* 0x0001e2000c901d72 */
[----:B------:R-:W-:-:S03]  /*26750*/  ISETP.GE.AND P1, PT, R9, 0x61, PT ;  /* 0x000000610900780c */ /* 0x000fc60003f26270 */
[----:B0-----:R0:W1:Y:S04]  /*26760*/  SHFL.IDX PT, R3, R25, RZ, 0x1c1f ;  /* 0x001c1fff19037589 */ /* 0x00106800000e0000 */
[----:B------:R0:W2:Y:S06]  /*26770*/  SHFL.IDX PT, R2, R26, RZ, 0x1c1f ;  /* 0x001c1fff1a027589 */ /* 0x0000ac00000e0000 */
.L_x_909:
[C---:B------:R-:W-:Y:S02]  /*26780*/  ISETP.LT.OR P3, PT, R9.reuse, 0x81, P3 ;  /* 0x000000810900780c */ /* 0x040fe40001f61670 */
[C---:B------:R-:W-:Y:S02]  /*26790*/  ISETP.LT.OR P2, PT, R9.reuse, 0x81, P2 ;  /* 0x000000810900780c */ /* 0x040fe40001741670 */
[----:B------:R-:W-:Y:S02]  /*267a0*/  ISETP.LT.OR P0, PT, R9, 0x81, P0 ;  /* 0x000000810900780c */ /* 0x000fe40000701670 */
[----:B--2---:R-:W-:-:S05]  /*267b0*/  IADD3 R2, P6, R37, R2, RZ ;  /* 0x0000000225027210 */ /* 0x004fca0007fde0ff */
[----:B-1----:R-:W-:-:S05]  /*267c0*/  IMAD.X R3, RZ, RZ, R3, P6 ;  /* 0x000000ffff037224 */ /* 0x002fca00030e0603 */
        /* <DEDUP_REMOVED lines=8> */
.L_x_698:
        /* <DEDUP_REMOVED lines=11> */
.L_x_699:
[----:B------:R1:W-:Y:S01]  /*26900*/  SYNCS.ARRIVE.TRANS64.A1T0 RZ, [R4+URZ+0x33470], RZ ;  /* 0x033470ff04ff79a7 */ /* 0x0003e2000810003f */
[----:B------:R-:W-:Y:S05]  /*26910*/  @!P3 BRA `(.L_x_700) ;  /* 0x000000000004b947 */ /* 0x000fea0003800000 */
[----:B------:R-:W-:Y:S01]  /*26920*/  BPT.TRAP 0x1 ;  /* 0x000000040000795c */ /* 0x000fe20000300000 */
.L_x_700:
[----:B------:R-:W2:Y:S01]  /*26930*/  LDL R2, [R1+0x2c] ;  /* 0x00002c0001027983 */ /* 0x000ea20000100800 */
[----:B------:R-:W-:Y:S01]  /*26940*/  BSSY B0, `(.L_x_701) ;  /* 0x0000003000007945 */ /* 0x000fe20003800000 */
[----:B--2---:R-:W2:Y:S03]  /*26950*/  SYNCS.PHASECHK.TRANS64.TRYWAIT P0, [R4+URZ+0x33440], R2 ;  /* 0x03344002040075a7 */ /* 0x004ea6000800017f */
[----:B--2---:R-:W-:Y:S05]  /*26960*/  @!P0 BRA `(.L_x_702) ;  /* 0x0000007800548947 */ /* 0x004fea0003800000 */
.L_x_910:
[----:B------:R-:W-:Y:S05]  /*26970*/  BSYNC B0 ;  /* 0x0000000000007941 */ /* 0x000fea0003800000 */
.L_x_701:
[----:B--2---:R-:W2:Y:S01]  /*26980*/  LDL.LU R2, [R1+0x24] ;  /* 0x0000240001027983 */ /* 0x004ea20000300800 */
[----:B------:R-:W-:Y:S01]  /*26990*/  ULDC.64 UR4, c[0x0][0x300] ;  /* 0x0000c00000047ab9 */ /* 0x000fe20000000a00 */
[----:B------:R-:W-:Y:S02]  /*269a0*/  ULDC.64 UR6, c[0x0][0x310] ;  /* 0x0000c40000067ab9 */ /* 0x000fe40000000a00 */
[----:B------:R-:W3:Y:S04]  /*269b0*/  LDL.LU R11, [R1+0x28] ;  /* 0x00002800010b7983 */ /* 0x000ee80000300800 */
[----:B------:R-:W4:Y:S01]  /*269c0*/  LDL R12, [R1] ;  /* 0x00000000010c7983 */ /* 0x000f220000100800 */
[----:B--2---:R-:W-:Y:S02]  /*269d0*/  IMAD R9, R2, UR4, RZ ;  /* 0x0000000402097c24 */ /* 0x004fe4000f8e02ff */
[----:B------:R-:W-:-:S04]  /*269e0*/  IMAD.WIDE.U32 R2, R5, UR4, RZ ;  /* 0x0000000405027c25 */ /* 0x000fc8000f8e00ff */
[----:B------:R-:W-:Y:S02]  /*269f0*/  IMAD R9, R5, UR5, R9 ;  /* 0x0000000505097c24 */ /* 0x000fe4000f8e0209 */
[----:B---3--:R-:W-:Y:S02]  /*26a00*/  IMAD R5, R11, UR6, RZ ;  /* 0x000000060b057c24 */ /* 0x008fe4000f8e02ff */
[----:B------:R-:W-:Y:S02]  /*26a10*/  IMAD.IADD R3, R3, 0x1, R9 ;  /* 0x0000000103037824 */ /* 0x000fe400078e0209 */
[C---:B------:R-:W-:Y:S02]  /*26a20*/  IMAD R5, R6.reuse, UR7, R5 ;  /* 0x0000000706057c24 */ /* 0x040fe4000f8e0205 */
[----:B------:R-:W-:-:S04]  /*26a30*/  IMAD.WIDE.U32 R2, R6, UR6, R2 ;  /* 0x0000000606027c25 */ /* 0x000fc8000f8e0002 */
[----:B------:R-:W-:Y:S01]  /*26a40*/  IMAD.IADD R11, R3, 0x1, R5 ;  /* 0x00000001030b7824 */ /* 0x000fe200078e0205 */
[----:B------:R-:W-:Y:S01]  /*26a50*/  MOV R10, R2 ;  /* 0x00000002000a7202 */ /* 0x000fe20000000f00 */
[----:B------:R-:W-:Y:S02]  /*26a60*/  IMAD R5, R35, UR4, RZ ;  /* 0x0000000423057c24 */ /* 0x000fe4000f8e02ff */
[----:B------:R-:W-:-:S04]  /*26a70*/  IMAD.WIDE.U32 R2, R8, UR4, RZ ;  /* 0x0000000408027c25 */ /* 0x000fc8000f8e00ff */
[----:B------:R-:W-:Y:S01]  /*26a80*/  IMAD R5, R8, UR5, R5 ;  /* 0x0000000508057c24 */ /* 0x000fe2000f8e0205 */
[----:B------:R-:W-:Y:S01]  /*26a90*/  ULDC.64 UR4, c[0x0][0x308] ;  /* 0x0000c20000047ab9 */ /* 0x000fe20000000a00 */
[----:B------:R-:W-:Y:S02]  /*26aa0*/  IMAD R9, R28, UR6, RZ ;  /* 0x000000061c097c24 */ /* 0x000fe4000f8e02ff */
[----:B------:R-:W-:Y:S02]  /*26ab0*/  IMAD.IADD R3, R3, 0x1, R5 ;  /* 0x0000000103037824 */ /* 0x000fe400078e0205 */
[C---:B------:R-:W-:Y:S02]  /*26ac0*/  IMAD R9, R7.reuse, UR7, R9 ;  /* 0x0000000707097c24 */ /* 0x040fe4000f8e0209 */
[----:B------:R-:W-:Y:S01]  /*26ad0*/  IMAD.WIDE.U32 R2, R7, UR6, R2 ;  /* 0x0000000607027c25 */ /* 0x000fe2000f8e0002 */
[----:B------:R-:W-:-:S03]  /*26ae0*/  ULDC.64 UR6, c[0x0][0x2e8] ;  /* 0x0000ba0000067ab9 */ /* 0x000fc60000000a00 */
[----:B------:R-:W-:-:S04]  /*26af0*/  IMAD.WIDE.U32 R6, R18, UR4, R10 ;  /* 0x0000000412067c25 */ /* 0x000fc8000f8e000a */
[----:B----4-:R-:W-:Y:S01]  /*26b00*/  IMAD R8, R12, UR4, RZ ;  /* 0x000000040c087c24 */ /* 0x010fe2000f8e02ff */
        /* <DEDUP_REMOVED lines=9> */
[----:B------:R-:W2:Y:S01]  /*26ba0*/  SHFL.IDX PT, R3, R5, RZ, 0x1c1f ;  /* 0x001c1fff05037589 */ /* 0x000ea200000e0000 */
[----:B------:R-:W-:Y:S01]  /*26bb0*/  LOP3.LUT R36, R36, 0xfffffeff, RZ, 0xc0, !PT ;  /* 0xfffffeff24247812 */ /* 0x000fe200078ec0ff */
[----:B------:R-:W3:Y:S01]  /*26bc0*/  LDC R10, c[0x0][0x2f4] ;  /* 0x0000bd00ff0a7b82 */ /* 0x000ee20000000800 */
[C---:B------:R-:W-:Y:S01]  /*26bd0*/  LOP3.LUT R11, R37.reuse, 0x40, RZ, 0xfc, !PT ;  /* 0x00000040250b7812 */ /* 0x040fe200078efcff */
[----:B------:R-:W4:Y:S01]  /*26be0*/  SHFL.IDX PT, R2, R6, RZ, 0x1c1f ;  /* 0x001c1fff06027589 */ /* 0x000f2200000e0000 */
[----:B------:R-:W-:Y:S02]  /*26bf0*/  @P1 LOP3.LUT R36, R36, 0x100, RZ, 0xfc, !PT ;  /* 0x0000010024241812 */ /* 0x000fe400078efcff */
[----:B------:R-:W-:Y:S01]  /*26c00*/  LOP3.LUT R9, R37, 0x80, RZ, 0xfc, !PT ;  /* 0x0000008025097812 */ /* 0x000fe200078efcff */
[----:B------:R-:W-:Y:S01]  /*26c10*/  SHFL.IDX PT, R8, R8, RZ, 0x1c1f ;  /* 0x001c1fff08087589 */ /* 0x000fe200000e0000 */
[----:B------:R-:W-:-:S13]  /*26c20*/  LOP3.LUT P1, RZ, R36, 0x20, RZ, 0xc0, !PT ;  /* 0x0000002024ff7812 */ /* 0x000fda000782c0ff */
[C---:B--2---:R-:W-:Y:S02]  /*26c30*/  @P1 IADD3 R3, P0, R37.reuse, R3, RZ ;  /* 0x0000000325031210 */ /* 0x044fe40007f1e0ff */
[-C--:B---3--:R-:W-:Y:S02]  /*26c40*/  ISETP.GE.AND P6, PT, R37, R10.reuse, PT ;  /* 0x0000000a2500720c */ /* 0x088fe40003fc6270 */
[-C--:B------:R-:W-:Y:S01]  /*26c50*/  ISETP.GE.AND P3, PT, R11, R10.reuse, PT ;  /* 0x0000000a0b00720c */ /* 0x080fe20003f66270 */
[----:B----4-:R-:W-:Y:S01]  /*26c60*/  @P1 IMAD.X R2, RZ, RZ, R2, P0 ;  /* 0x000000ffff021224 */ /* 0x010fe200000e0602 */
[----:B------:R-:W-:-:S04]  /*26c70*/  ISETP.GE.AND P2, PT, R9, R10, PT ;  /* 0x0000000a0900720c */ /* 0x000fc80003f46270 */
[----:B------:R-:W-:-:S04]  /*26c80*/  @P1 LOP3.LUT R3, R3, R2, RZ, 0x3c, !PT ;  /* 0x0000000203031212 */ /* 0x000fc800078e3cff */
[----:B------:R-:W-:-:S04]  /*26c90*/  @P1 LOP3.LUT R2, R3, R2, RZ, 0x3c, !PT ;  /* 0x0000000203021212 */ /* 0x000fc800078e3cff */
[----:B------:R-:W-:-:S05]  /*26ca0*/  @P1 LOP3.LUT R3, R3, R2, RZ, 0x3c, !PT ;  /* 0x0000000203031212 */ /* 0x000fca00078e3cff */
[----:B------:R-:W-:Y:S04]  /*26cb0*/  @P1 LDGSTS.E.BYPASS.LTC128B.128 [R0+0x24200], desc[UR50][R2.64], !P6 ;  /* 0x2420000002001fae */ /* 0x000fe8000f101d72 */
[----:B------:R-:W-:Y:S04]  /*26cc0*/  @P1 LDGSTS.E.BYPASS.LTC128B.128 [R0+0x26a00], desc[UR50][R2.64+0x40], !P3 ;  /* 0x26a0004002001fae */ /* 0x000fe8000d901d72 */
[----:B------:R2:W-:Y:S01]  /*26cd0*/  @P1 LDGSTS.E.BYPASS.LTC128B.128 [R0+0x29200], desc[UR50][R2.64+0x80], !P2 ;  /* 0x2920008002001fae */ /* 0x0005e2000d101d72 */
[----:B------:R-:W-:-:S03]  /*26ce0*/  LOP3.LUT P1, RZ, R36, 0x100, RZ, 0xc0, !PT ;  /* 0x0000010024ff7812 */ /* 0x000fc6000782c0ff */
[----:B--2---:R-:W2:Y:S04]  /*26cf0*/  SHFL.IDX PT, R3, R5, 0x1, 0x1c1f ;  /* 0x003c1f0005037f89 */ /* 0x004ea800000e0000 */
[----:B------:R-:W3:Y:S01]  /*26d00*/  SHFL.IDX PT, R2, R6, 0x1, 0x1c1f ;  /* 0x003c1f0006027f89 */ /* 0x000ee200000e0000 */
[----:B--2---:R-:W-:-:S05]  /*26d10*/  @P5 IADD3 R3, P0, R37, R3, RZ ;  /* 0x0000000325035210 */ /* 0x004fca0007f1e0ff */
[----:B---3--:R-:W-:-:S05]  /*26d20*/  @P5 IMAD.X R2, RZ, RZ, R2, P0 ;  /* 0x000000ffff025224 */ /* 0x008fca00000e0602 */
[----:B------:R-:W-:-:S04]  /*26d30*/  @P5 LOP3.LUT R3, R3, R2, RZ, 0x3c, !PT ;  /* 0x0000000203035212 */ /* 0x000fc800078e3cff */
[----:B------:R-:W-:-:S04]  /*26d40*/  @P5 LOP3.LUT R2, R3, R2, RZ, 0x3c, !PT ;  /* 0x0000000203025212 */ /* 0x000fc800078e3cff */
[----:B------:R-:W-:-:S05]  /*26d50*/  @P5 LOP3.LUT R3, R3, R2, RZ, 0x3c, !PT ;  /* 0x0000000203035212 */ /* 0x000fca00078e3cff */
[----:B------:R-:W-:Y:S04]  /*26d60*/  @P5 LDGSTS.E.BYPASS.LTC128B.128 [R0+0x24a00], desc[UR50][R2.64], !P6 ;  /* 0x24a0000002005fae */ /* 0x000fe8000f101d72 */
[----:B------:R-:W-:Y:S04]  /*26d70*/  @P5 LDGSTS.E.BYPASS.LTC128B.128 [R0+0x27200], desc[UR50][R2.64+0x40], !P3 ;  /* 0x2720004002005fae */ /* 0x000fe8000d901d72 */
[----:B------:R2:W-:Y:S04]  /*26d80*/  @P5 LDGSTS.E.BYPASS.LTC128B.128 [R0+0x29a00], desc[UR50][R2.64+0x80], !P2 ;  /* 0x29a0008002005fae */ /* 0x0005e8000d101d72 */
[----:B--2---:R-:W2:Y:S04]  /*26d90*/  SHFL.IDX PT, R3, R5, 0x2, 0x1c1f ;  /* 0x005c1f0005037f89 */ /* 0x004ea800000e0000 */
[----:B------:R-:W3:Y:S04]  /*26da0*/  SHFL.IDX PT, R2, R6, 0x2, 0x1c1f ;  /* 0x005c1f0006027f89 */ /* 0x000ee800000e0000 */
[----:B------:R-:W4:Y:S04]  /*26db0*/  SHFL.IDX PT, R5, R5, 0x3, 0x1c1f ;  /* 0x007c1f0005057f89 */ /* 0x000f2800000e0000 */
[----:B------:R-:W5:Y:S01]  /*26dc0*/  SHFL.IDX PT, R6, R6, 0x3, 0x1c1f ;  /* 0x007c1f0006067f89 */ /* 0x000f6200000e0000 */
[----:B--2---:R-:W-:-:S04]  /*26dd0*/  @P4 IADD3 R3, P0, R37, R3, RZ ;  /* 0x0000000325034210 */ /* 0x004fc80007f1e0ff */
[----:B---3--:R-:W-:-:S04]  /*26de0*/  @P4 IADD3.X R2, RZ, R2, RZ, P0, !PT ;  /* 0x00000002ff024210 */ /* 0x008fc800007fe4ff */
[----:B------:R-:W-:-:S04]  /*26df0*/  @P4 LOP3.LUT R3, R3, R2, RZ, 0x3c, !PT ;  /* 0x0000000203034212 */ /* 0x000fc800078e3cff */
[----:B------:R-:W-:-:S04]  /*26e00*/  @P4 LOP3.LUT R2, R3, R2, RZ, 0x3c, !PT ;  /* 0x0000000203024212 */ /* 0x000fc800078e3cff */
[----:B------:R-:W-:-:S05]  /*26e10*/  @P4 LOP3.LUT R3, R3, R2, RZ, 0x3c, !PT ;  /* 0x0000000203034212 */ /* 0x000fca00078e3cff */
[----:B------:R-:W-:Y:S04]  /*26e20*/  @P4 LDGSTS.E.BYPASS.LTC128B.128 [R0+0x25200], desc[UR50][R2.64], !P6 ;  /* 0x2520000002004fae */ /* 0x000fe8000f101d72 */
[----:B------:R-:W-:Y:S04]  /*26e30*/  @P4 LDGSTS.E.BYPASS.LTC128B.128 [R0+0x27a00], desc[UR50][R2.64+0x40], !P3 ;  /* 0x27a0004002004fae */ /* 0x000fe8000d901d72 */
[----:B------:R4:W-:Y:S02]  /*26e40*/  @P4 LDGSTS.E.BYPASS.LTC128B.128 [R0+0x2a200], desc[UR50][R2.64+0x80], !P2 ;  /* 0x2a20008002004fae */ /* 0x0009e4000d101d72 */
[----:B----4-:R-:W-:-:S05]  /*26e50*/  @P1 IADD3 R2, P0, R37, R5, RZ ;  /* 0x0000000525021210 */ /* 0x010fca0007f1e0ff */
[----:B-----5:R-:W-:-:S05]  /*26e60*/  @P1 IMAD.X R3, RZ, RZ, R6, P0 ;  /* 0x000000ffff031224 */ /* 0x020fca00000e0606 */
[----:B------:R-:W-:Y:S04]  /*26e70*/  @P1 LDGSTS.E.BYPASS.LTC128B.128 [R0+0x25a00], desc[UR50][R2.64], !P6 ;  /* 0x25a0000002001fae */ /* 0x000fe8000f101d72 */
[----:B------:R-:W-:Y:S04]  /*26e80*/  @P1 LDGSTS.E.BYPASS.LTC128B.128 [R0+0x28200], desc[UR50][R2.64+0x40], !P3 ;  /* 0x2820004002001fae */ /* 0x000fe8000d901d72 */
[----:B------:R2:W-:Y:S04]  /*26e90*/  @P1 LDGSTS.E.BYPASS.LTC128B.128 [R0+0x2aa00], desc[UR50][R2.64+0x80], !P2 ;  /* 0x2aa0008002001fae */ /* 0x0005e8000d101d72 */
[----:B--2---:R2:W3:Y:S02]  /*26ea0*/  SHFL.IDX PT, R2, R7, RZ, 0x1c1f ;  /* 0x001c1fff07027589 */ /* 0x0044e400000e0000 */
.L_x_922:
[----:B------:R-:W-:Y:S01]  /*26eb0*/  LOP3.LUT P0, RZ, R36, 0x40, RZ, 0xc0, !PT ;  /* 0x0000004024ff7812 */ /* 0x000fe2000780c0ff */
[----:B------:R-:W-:-:S12]  /*26ec0*/  BSSY B0, `(.L_x_704) ;  /* 0x0000010000007945 */ /* 0x000fd80003800000 */
[----:B------:R-:W-:Y:S05]  /*26ed0*/  @!P0 BRA `(.L_x_705) ;  /* 0x0000000000388947 */ /* 0x000fea0003800000 */
[----:B------:R-:W4:Y:S01]  /*26ee0*/  LDC R6, c[0x0][0x2f4] ;  /* 0x0000bd00ff067b82 */ /* 0x000f220000000800 */
[C---:B--2---:R-:W-:Y:S02]  /*26ef0*/  LOP3.LUT R7, R37.reuse, 0x40, RZ, 0xfc, !PT ;  /* 0x0000004025077812 */ /* 0x044fe400078efcff */
[C---:B------:R-:W-:Y:S02]  /*26f00*/  LOP3.LUT R5, R37.reuse, 0x80, RZ, 0xfc, !PT ;  /* 0x0000008025057812 */ /* 0x040fe400078efcff */
[----:B---3--:R-:W-:-:S05]  /*26f10*/  IADD3 R2, P0, R37, R2, RZ ;  /* 0x0000000225027210 */ /* 0x008fca0007f1e0ff */
[----:B------:R-:W-:Y:S01]  /*26f20*/  IMAD.X R3, RZ, RZ, R8, P0 ;  /* 0x000000ffff037224 */ /* 0x000fe200000e0608 */
[-C--:B----4-:R-:W-:Y:S02]  /*26f30*/  ISETP.GE.AND P3, PT, R37, R6.reuse, PT ;  /* 0x000000062500720c */ /* 0x090fe40003f66270 */
        /* <DEDUP_REMOVED lines=8> */
.L_x_705:
[----:B------:R-:W-:Y:S05]  /*26fc0*/  BSYNC B0 ;  /* 0x0000000000007941 */ /* 0x000fea0003800000 */
.L_x_704:
[----:B------:R-:W-:Y:S01]  /*26fd0*/  NOP ;  /* 0x0000000000007918 */ /* 0x000fe20000000000 */
[----:B------:R-:W-:-:S13]  /*26fe0*/  PLOP3.LUT P0, PT, PT, PT, PT, 0x80, 0x0 ;  /* 0x000000000000781c */ /* 0x000fda0003f0f070 */
.L_x_706:
[----:B------:R-:W-:Y:S02]  /*26ff0*/  PLOP3.LUT P1, PT, P1, P0, PT, 0xa2, 0x0 ;  /* 0x000000000000781c */ /* 0x000fe40000f21472 */
[----:B------:R-:W-:-:S08]  /*27000*/  @P0 R2UR P1, UR4, R4 ;  /* 0x00000000040402ca */ /* 0x000fd00000020000 */
[----:B------:R-:W-:-:S05]  /*27010*/  @P0 PLOP3.LUT P0, PT, P1, PT, PT, 0x80, 0x0 ;  /* 0x000000000000081c */ /* 0x000fca0000f0f070 */
[----:B------:R-:W-:Y:S01]  /*27020*/  @!P1 SYNCS.ARRIVE.TRANS64.RED.A0T1 RZ, [UR4+0x33430], RZ ;  /* 0x033430ffffff99a7 */ /* 0x000fe20008200404 */
[----:B------:R-:W-:Y:S07]  /*27030*/  @!P1 ARRIVES.LDGSTSBAR.64.TRANSCNT [UR4+0x33430] ;  /* 0x03343000ff0099b0 */ /* 0x000fee0008000a84 */
[----:B------:R-:W-:Y:S05]  /*27040*/  @P0 BRA.U.ANY `(.L_x_706) ;  /* 0xfffffffd00e80947 */ /* 0x000fea000393ffff */
[----:B------:R-:W-:Y:S01]  /*27050*/  NOP ;  /* 0x0000000000007918 */ /* 0x000fe20000000000 */
[----:B----4-:R-:W-:-:S05]  /*27060*/  IMAD.U32 R0, RZ, RZ, UR39 ;  /* 0x00000027ff007e24 */ /* 0x010fca000f8e00ff */
[----:B------:R-:W-:-:S13]  /*27070*/  ISETP.NE.AND P2, PT, R0, 0x3, PT ;  /* 0x000000030000780c */ /* 0x000fda0003f45270 */
[----:B------:R-:W-:Y:S05]  /*27080*/  @!P2 BRA `(.L_x_707) ;  /* 0x000000000004a947 */ /* 0x000fea0003800000 */
[----:B------:R-:W-:Y:S01]  /*27090*/  BPT.TRAP 0x1 ;  /* 0x000000040000795c */ /* 0x000fe20000300000 */
.L_x_707:
[----:B------:R4:W5:Y:S01]  /*270a0*/  LDL.LU R3, [R1+0x30] ;  /* 0x0000300001037983 */ /* 0x0009620000300800 */
[----:B------:R4:W-:Y:S02]  /*270b0*/  SYNCS.ARRIVE.TRANS64.A1T0 RZ, [R4+URZ+0x33430], RZ ;  /* 0x033430ff04ff79a7 */ /* 0x0009e4000810003f */
[----:B------:R-:W-:Y:S05]  /*270c0*/  WARPSYNC.ALL ;  /* 0x0000000000007948 */ /* 0x000fea0003800000 */
[----:B------:R-:W-:Y:S01]  /*270d0*/  ULDC.64 UR6, c[0x0][0xa00] ;  /* 0x0002800000067ab9 */ /* 0x000fe20000000a00 */
[----:B---3--:R-:W-:Y:S01]  /*270e0*/  VIADD R2, R22, 0x1e200 ;  /* 0x0001e20016027836 */ /* 0x008fe20000000000 */
[----:B------:R-:W-:Y:S01]  /*270f0*/  BAR.SYNC.DEFER_BLOCKING 0x8, 0x180 ;  /* 0x0206000000007b1d */ /* 0x000fe20000010000 */
[----:B------:R-:W-:Y:S02]  /*27100*/  ISETP.NE.U32.AND P0, PT, RZ, UR6, PT ;  /* 0x00000006ff007c0c */ /* 0x000fe4000bf05070 */
[----:B------:R-:W-:-:S02]  /*27110*/  SHF.R.S32.HI R0, RZ, 0x1f, R27 ;  /* 0x0000001fff007819 */ /* 0x000fc4000001141b */
[----:B------:R-:W-:Y:S01]  /*27120*/  ISETP.NE.AND.EX P0, PT, RZ, UR7, PT, P0 ;  /* 0x00000007ff007c0c */ /* 0x000fe2000bf05300 */
[----:B------:R-:W-:Y:S01]  /*27130*/  ULDC.64 UR4, c[0x0][0x298] ;  /* 0x0000a60000047ab9 */ /* 0x000fe20000000a00 */
[----:B------:R-:W-:Y:S01]  /*27140*/  BSSY B6, `(.L_x_708) ;  /* 0x0000019000067945 */ /* 0x000fe20003800000 */
[----:B------:R-:W-:Y:S01]  /*27150*/  IMAD R0, R0, UR4, RZ ;  /* 0x0000000400007c24 */ /* 0x000fe2000f8e02ff */
[----:B------:R-:W-:-:S03]  /*27160*/  SEL R23, R23, RZ, !P0 ;  /* 0x000000ff17177207 */ /* 0x000fc60004000000 */
[C---:B------:R-:W-:Y:S02]  /*27170*/  IMAD R0, R27.reuse, UR5, R0 ;  /* 0x000000051b007c24 */ /* 0x040fe4000f8e0200 */
[----:B0-----:R-:W-:-:S05]  /*27180*/  IMAD.WIDE.U32 R26, R27, UR4, RZ ;  /* 0x000000041b1a7c25 */ /* 0x001fca000f8e00ff */
[----:B------:R-:W-:Y:S02]  /*27190*/  IADD3 R25, R27, R0, RZ ;  /* 0x000000001b197210 */ /* 0x000fe40007ffe0ff */
[----:B-----5:R-:W-:Y:S02]  /*271a0*/  SEL R28, R3, RZ, !P0 ;  /* 0x000000ff031c7207 */ /* 0x020fe40004000000 */
[----:B------:R-:W-:-:S13]  /*271b0*/  LOP3.LUT P0, RZ, R2, 0x1bf, RZ, 0xc0, !PT ;  /* 0x000001bf02ff7812 */ /* 0x000fda000780c0ff */
[----:B------:R-:W-:Y:S05]  /*271c0*/  @!P0 BRA `(.L_x_709) ;  /* 0x0000000000408947 */ /* 0x000fea0003800000 */
[----:B------:R-:W-:Y:S01]  /*271d0*/  MOV R2, 0x0 ;  /* 0x0000000000027802 */ /* 0x000fe20000000f00 */
[----:B------:R-:W-:Y:S01]  /*271e0*/  ULDC.64 UR4, c[0x4][0xc0] ;  /* 0x0100300000047ab9 */ /* 0x000fe20000000a00 */
[----:B------:R-:W-:Y:S01]  /*271f0*/  ULDC.64 UR6, c[0x4][0xc8] ;  /* 0x0100320000067ab9 */ /* 0x000fe20000000a00 */
[----:B------:R-:W-:Y:S01]  /*27200*/  ULDC.64 UR8, c[0x4][0x28] ;  /* 0x01000a0000087ab9 */ /* 0x000fe20000000a00 */
[----:B-1--4-:R-:W-:Y:S01]  /*27210*/  IMAD.U32 R4, RZ, RZ, UR4 ;  /* 0x00000004ff047e24 */ /* 0x012fe2000f8e00ff */
[----:B------:R-:W-:Y:S01]  /*27220*/  MOV R10, UR8 ;  /* 0x00000008000a7c02 */ /* 0x000fe20008000f00 */
[----:B------:R-:W0:Y:S01]  /*27230*/  LDC.64 R2, c[0x4][R2] ;  /* 0x0100000002027b82 */ /* 0x000e220000000a00 */
[----:B------:R-:W-:Y:S02]  /*27240*/  IMAD.U32 R5, RZ, RZ, UR5 ;  /* 0x00000005ff057e24 */ /* 0x000fe4000f8e00ff */
[----:B------:R-:W-:Y:S02]  /*27250*/  IMAD.U32 R6, RZ, RZ, UR6 ;  /* 0x00000006ff067e24 */ /* 0x000fe4000f8e00ff */
[----:B--2---:R-:W-:-:S02]  /*27260*/  IMAD.U32 R7, RZ, RZ, UR7 ;  /* 0x00000007ff077e24 */ /* 0x004fc4000f8e00ff */
[----:B------:R-:W-:Y:S02]  /*27270*/  IMAD.U32 R11, RZ, RZ, UR9 ;  /* 0x00000009ff0b7e24 */ /* 0x000fe4000f8e00ff */
[----:B------:R-:W-:Y:S02]  /*27280*/  IMAD.MOV.U32 R8, RZ, RZ, 0x70 ;  /* 0x00000070ff087424 */ /* 0x000fe400078e00ff */
[----:B------:R-:W-:Y:S02]  /*27290*/  IMAD.MOV.U32 R12, RZ, RZ, 0x1 ;  /* 0x00000001ff0c7424 */ /* 0x000fe400078e00ff */
[----:B------:R-:W-:-:S07]  /*272a0*/  IMAD.MOV.U32 R13, RZ, RZ, RZ ;  /* 0x000000ffff0d7224 */ /* 0x000fce00078e00ff */
[----:B------:R-:W-:-:S07]  /*272b0*/  LEPC R20, `(.L_x_709) ;  /* 0x000000001014794e */ /* 0x000fce0000000000 */
[----:B0-----:R-:W-:Y:S05]  /*272c0*/  CALL.ABS.NOINC R2 ;  /* 0x0000000002007343 */ /* 0x001fea0003c00000 */
.L_x_709:
[----:B------:R-:W-:Y:S05]  /*272d0*/  BSYNC B6 ;  /* 0x0000000000067941 */ /* 0x000fea0003800000 */
.L_x_708:
[----:B------:R-:W3:Y:S01]  /*272e0*/  LDL R20, [R1] ;  /* 0x0000000001147983 */ /* 0x000ee20000100800 */
[----:B--2---:R-:W0:Y:S01]  /*272f0*/  LDC R7, c[0x0][0x448] ;  /* 0x00011200ff077b82 */ /* 0x004e220000000800 */
[----:B------:R-:W-:Y:S01]  /*27300*/  ULDC.64 UR4, c[0x0][0x2d8] ;  /* 0x0000b60000047ab9 */ /* 0x000fe20000000a00 */
[----:B------:R-:W-:Y:S01]  /*27310*/  MOV R2, R26 ;  /* 0x0000001a00027202 */ /* 0x000fe20000000f00 */
[----:B------:R2:W5:Y:S01]  /*27320*/  LDL R10, [R1+0x34] ;  /* 0x00003400010a7983 */ /* 0x0005620000100800 */
[----:B------:R-:W-:-:S03]  /*27330*/  IMAD.MOV.U32 R3, RZ, RZ, R25 ;  /* 0x000000ffff037224 */ /* 0x000fc600078e0019 */
[----:B------:R2:W5:Y:S01]  /*27340*/  LDL R8, [R1+0x1c] ;  /* 0x00001c0001087983 */ /* 0x0005620000100800 */
[----:B------:R-:W-:Y:S01]  /*27350*/  IMAD.WIDE.U32 R2, R18, UR4, R2 ;  /* 0x0000000412027c25 */ /* 0x000fe2000f8e0002 */
[----:B0-----:R-:W-:-:S13]  /*27360*/  ISETP.NE.AND P0, PT, R7, 0x1, PT ;  /* 0x000000010700780c */ /* 0x001fda0003f05270 */
[----:B-1--4-:R-:W0:Y:S01]  /*27370*/  @P0 LDC R4, c[0x0][0x44c] ;  /* 0x00011300ff040b82 */ /* 0x012e220000000800 */
[----:B------:R-:W-:Y:S02]  /*27380*/  SHF.L.U32 R17, R17, 0x7, RZ ;  /* 0x0000000711117819 */ /* 0x000fe400000006ff */
[C---:B------:R-:W-:Y:S02]  /*27390*/  LOP3.LUT R9, R37.reuse, 0x40, RZ, 0xfc, !PT ;  /* 0x0000004025097812 */ /* 0x040fe400078efcff */
[----:B------:R-:W-:Y:S01]  /*273a0*/  LOP3.LUT R11, R37, 0x80, RZ, 0xfc, !PT ;  /* 0x00000080250b7812 */ /* 0x000fe200078efcff */
[----:B---3--:R-:W-:Y:S02]  /*273b0*/  IMAD R0, R20, UR4, RZ ;  /* 0x0000000414007c24 */ /* 0x008fe4000f8e02ff */
[----:B------:R-:W1:Y:S02]  /*273c0*/  S2R R20, SR_TID.X ;  /* 0x0000000000147919 */ /* 0x000e640000002100 */
[----:B------:R-:W-:Y:S01]  /*273d0*/  IMAD R0, R18, UR5, R0 ;  /* 0x0000000512007c24 */ /* 0x000fe2000f8e0200 */
[----:B------:R-:W-:-:S03]  /*273e0*/  ULDC.64 UR4, c[0x0][0x2e0] ;  /* 0x0000b80000047ab9 */ /* 0x000fc60000000a00 */
[----:B------:R-:W-:Y:S02]  /*273f0*/  IMAD.IADD R3, R3, 0x1, R0 ;  /* 0x0000000103037824 */ /* 0x000fe400078e0200 */
[----:B------:R-:W-:Y:S02]  /*27400*/  IMAD R0, R28, UR4, RZ ;  /* 0x000000041c007c24 */ /* 0x000fe4000f8e02ff */
[----:B------:R-:W-:-:S04]  /*27410*/  IMAD.WIDE.U32 R2, R23, UR4, R2 ;  /* 0x0000000417027c25 */ /* 0x000fc8000f8e0002 */
[----:B------:R-:W-:Y:S01]  /*27420*/  IMAD R0, R23, UR5, R0 ;  /* 0x0000000517007c24 */ /* 0x000fe2000f8e0200 */
[----:B------:R-:W-:-:S03]  /*27430*/  ULDC.64 UR4, c[0x0][0x2d0] ;  /* 0x0000b40000047ab9 */ /* 0x000fc60000000a00 */
[----:B------:R-:W-:Y:S02]  /*27440*/  IMAD.IADD R3, R3, 0x1, R0 ;  /* 0x0000000103037824 */ /* 0x000fe400078e0200 */
[----:B------:R-:W3:Y:S01]  /*27450*/  @P0 LDC R0, c[0x0][0x450] ;  /* 0x00011400ff000b82 */ /* 0x000ee20000000800 */
[C---:B-1----:R-:W-:Y:S01]  /*27460*/  LOP3.LUT R21, R20.reuse, 0x7f, RZ, 0xc0, !PT ;  /* 0x0000007f14157812 */ /* 0x042fe200078ec0ff */
[----:B------:R-:W-:-:S03]  /*27470*/  IMAD.SHL.U32 R20, R20, 0x20, RZ ;  /* 0x0000002014147824 */ /* 0x000fc600078e00ff */
[----:B------:R-:W-:-:S04]  /*27480*/  SHF.R.U32.HI R21, RZ, 0x2, R21 ;  /* 0x00000002ff157819 */ /* 0x000fc80000011615 */
[----:B------:R-:W-:-:S04]  /*27490*/  LOP3.LUT R20, R21, 0x60, R20, 0xf8, !PT ;  /* 0x0000006015147812 */ /* 0x000fc800078ef814 */
[----:B------:R-:W-:-:S05]  /*274a0*/  LOP3.LUT R5, R20, R17, RZ, 0xfc, !PT ;  /* 0x0000001114057212 */ /* 0x000fca00078efcff */
[----:B0-----:R-:W-:-:S04]  /*274b0*/  @P0 IMAD.HI.U32 R6, R5, R4, RZ ;  /* 0x0000000405060227 */ /* 0x001fc800078e00ff */
[----:B------:R-:W-:Y:S01]  /*274c0*/  IMAD.MOV.U32 R4, RZ, RZ, R5 ;  /* 0x000000ffff047224 */ /* 0x000fe200078e0005 */
[----:B---3--:R-:W-:Y:S01]  /*274d0*/  @P0 SHF.R.U32.HI R4, RZ, R0, R6 ;  /* 0x00000000ff040219 */ /* 0x008fe20000011606 */
[----:B------:R-:W0:Y:S04]  /*274e0*/  S2R R20, SR_TID.X ;  /* 0x0000000000147919 */ /* 0x000e280000002100 */
[----:B------:R-:W-:-:S04]  /*274f0*/  IMAD.MOV R0, RZ, RZ, -R4 ;  /* 0x000000ffff007224 */ /* 0x000fc800078e0a04 */
[----:B------:R-:W-:Y:S01]  /*27500*/  IMAD R0, R7, R0, R5 ;  /* 0x0000000007007224 */ /* 0x000fe200078e0205 */
[----:B------:R-:W-:Y:S01]  /*27510*/  SHF.R.S32.HI R5, RZ, 0x1f, R4 ;  /* 0x0000001fff057819 */ /* 0x000fe20000011404 */
[----:B------:R-:W-:-:S04]  /*27520*/  IMAD.WIDE.U32 R2, R4, UR4, R2 ;  /* 0x0000000404027c25 */ /* 0x000fc8000f8e0002 */
[----:B------:R-:W-:-:S04]  /*27530*/  IMAD R5, R5, UR4, RZ ;  /* 0x0000000405057c24 */ /* 0x000fc8000f8e02ff */
[----:B------:R-:W-:Y:S01]  /*27540*/  IMAD R5, R4, UR5, R5 ;  /* 0x0000000504057c24 */ /* 0x000fe2000f8e0205 */
        /* <DEDUP_REMOVED lines=9> */
[----:B0-----:R-:W-:Y:S02]  /*275e0*/  LOP3.LUT R20, R20, 0x7f, RZ, 0xc0, !PT ;  /* 0x0000007f14147812 */ /* 0x001fe400078ec0ff */
[----:B------:R-:W-:Y:S01]  /*275f0*/  IADD3.X R4, R3, UR5, R4, P0, !PT ;  /* 0x0000000503047c10 */ /* 0x000fe200087fe404 */
[----:B------:R-:W-:Y:S01]  /*27600*/  UMOV UR5, 0xffffffff ;  /* 0xffffffff00057882 */ /* 0x000fe20000000000 */
[----:B------:R-:W-:Y:S02]  /*27610*/  ISETP.GE.AND P3, PT, R37, UR4, PT ;  /* 0x0000000425007c0c */ /* 0x000fe4000bf66270 */
[----:B------:R-:W-:-:S02]  /*27620*/  ISETP.GE.AND P2, PT, R9, UR4, PT ;  /* 0x0000000409007c0c */ /* 0x000fc4000bf46270 */
[----:B------:R-:W-:Y:S02]  /*27630*/  ISETP.GE.AND P0, PT, R11, UR4, PT ;  /* 0x000000040b007c0c */ /* 0x000fe4000bf06270 */
[----:B------:R-:W-:Y:S01]  /*27640*/  SHF.R.U32.HI R9, RZ, 0x2, R20 ;  /* 0x00000002ff097819 */ /* 0x000fe20000011614 */
[----:B--2---:R-:W-:Y:S10]  /*27650*/  BRA.DIV UR5, `(.L_x_710) ;  /* 0x00000076050c7947 */ /* 0x004ff4000b800000 */
[----:B------:R-:W0:Y:S01]  /*27660*/  SHFL.IDX PT, R3, R0, RZ, 0x1c1f ;  /* 0x001c1fff00037589 */ /* 0x000e2200000e0000 */
[----:B-----5:R-:W-:Y:S02]  /*27670*/  IMAD R5, R10, R7, RZ ;  /* 0x000000070a057224 */ /* 0x020fe400078e02ff */
[----:B------:R-:W-:Y:S01]  /*27680*/  IMAD.IADD R17, R9, 0x1, R17 ;  /* 0x0000000109117824 */ /* 0x000fe200078e0211 */
[----:B------:R-:W1:Y:S03]  /*27690*/  SHFL.IDX PT, R2, R4, RZ, 0x1c1f ;  /* 0x001c1fff04027589 */ /* 0x000e6600000e0000 */
[C---:B------:R-:W-:Y:S01]  /*276a0*/  VIADD R6, R17.reuse, 0x20 ;  /* 0x0000002011067836 */ /* 0x040fe20000000000 */
[----:B------:R-:W-:Y:S01]  /*276b0*/  ISETP.GE.AND P1, PT, R17, R5, PT ;  /* 0x000000051100720c */ /* 0x000fe20003f26270 */
[----:B------:R-:W-:-:S12]  /*276c0*/  SHFL.IDX PT, R14, R0, 0x3, 0x1c1f ;  /* 0x007c1f00000e7f89 */ /* 0x000fd800000e0000 */
[----:B0-----:R-:W-:-:S04]  /*276d0*/  @!P1 IADD3 R3, P4, R37, R3, RZ ;  /* 0x0000000325039210 */ /* 0x001fc80007f9e0ff */
[----:B-1----:R-:W-:-:S04]  /*276e0*/  @!P1 IADD3.X R2, RZ, R2, RZ, P4, !PT ;  /* 0x00000002ff029210 */ /* 0x002fc800027fe4ff */
[----:B------:R-:W-:-:S04]  /*276f0*/  @!P1 LOP3.LUT R3, R3, R2, RZ, 0x3c, !PT ;  /* 0x0000000203039212 */ /* 0x000fc800078e3cff */
[----:B------:R-:W-:-:S04]  /*27700*/  @!P1 LOP3.LUT R2, R3, R2, RZ, 0x3c, !PT ;  /* 0x0000000203029212 */ /* 0x000fc800078e3cff */
[----:B------:R-:W-:-:S05]  /*27710*/  @!P1 LOP3.LUT R3, R3, R2, RZ, 0x3c, !PT ;  /* 0x0000000203039212 */ /* 0x000fca00078e3cff */
[----:B------:R-:W-:Y:S04]  /*27720*/  @!P1 LDGSTS.E.BYPASS.LTC128B.128 [R8+0x1e200], desc[UR50][R2.64], !P3 ;  /* 0x1e20000002089fae */ /* 0x000fe8000d901d72 */
[----:B------:R-:W-:Y:S04]  /*27730*/  @!P1 LDGSTS.E.BYPASS.LTC128B.128 [R8+0x20200], desc[UR50][R2.64+0x40], !P2 ;  /* 0x2020004002089fae */ /* 0x000fe8000d101d72 */
[----:B------:R0:W-:Y:S01]  /*27740*/  @!P1 LDGSTS.E.BYPASS.LTC128B.128 [R8+0x22200], desc[UR50][R2.64+0x80], !P0 ;  /* 0x2220008002089fae */ /* 0x0001e2000c101d72 */
[----:B------:R-:W-:Y:S01]  /*27750*/  ISETP.GE.AND P1, PT, R6, R5, PT ;  /* 0x000000050600720c */ /* 0x000fe20003f26270 */
[----:B------:R-:W-:-:S02]  /*27760*/  VIADD R6, R17, 0x40 ;  /* 0x0000004011067836 */ /* 0x000fc40000000000 */
[----:B0-----:R-:W0:Y:S04]  /*27770*/  SHFL.IDX PT, R3, R0, 0x1, 0x1c1f ;  /* 0x003c1f0000037f89 */ /* 0x001e2800000e0000 */
[----:B------:R-:W1:Y:S06]  /*27780*/  SHFL.IDX PT, R2, R4, 0x1, 0x1c1f ;  /* 0x003c1f0004027f89 */ /* 0x000e6c00000e0000 */
[----:B0-----:R-:W-:-:S05]  /*27790*/  @!P1 IADD3 R3, P4, R37, R3, RZ ;  /* 0x0000000325039210 */ /* 0x001fca0007f9e0ff */
[----:B-1----:R-:W-:-:S05]  /*277a0*/  @!P1 IMAD.X R2, RZ, RZ, R2, P4 ;  /* 0x000000ffff029224 */ /* 0x002fca00020e0602 */
[----:B------:R-:W-:-:S04]  /*277b0*/  @!P1 LOP3.LUT R3, R3, R2, RZ, 0x3c, !PT ;  /* 0x0000000203039212 */ /* 0x000fc800078e3cff */
[----:B------:R-:W-:-:S04]  /*277c0*/  @!P1 LOP3.LUT R2, R3, R2, RZ, 0x3c, !PT ;  /* 0x0000000203029212 */ /* 0x000fc800078e3cff */
[----:B------:R-:W-:-:S05]  /*277d0*/  @!P1 LOP3.LUT R3, R3, R2, RZ, 0x3c, !PT ;  /* 0x0000000203039212 */ /* 0x000fca00078e3cff */
[----:B------:R-:W-:Y:S04]  /*277e0*/  @!P1 LDGSTS.E.BYPASS.LTC128B.128 [R8+0x1ea00], desc[UR50][R2.64], !P3 ;  /* 0x1ea0000002089fae */ /* 0x000fe8000d901d72 */
[----:B------:R-:W-:Y:S04]  /*277f0*/  @!P1 LDGSTS.E.BYPASS.LTC128B.128 [R8+0x20a00], desc[UR50][R2.64+0x40], !P2 ;  /* 0x20a0004002089fae */ /* 0x000fe8000d101d72 */
[----:B------:R0:W-:Y:S01]  /*27800*/  @!P1 LDGSTS.E.BYPASS.LTC128B.128 [R8+0x22a00], desc[UR50][R2.64+0x80], !P0 ;  /* 0x22a0008002089fae */ /* 0x0001e2000c101d72 */
[----:B------:R-:W-:-:S03]  /*27810*/  ISETP.GE.AND P1, PT, R6, R5, PT ;  /* 0x000000050600720c */ /* 0x000fc60003f26270 */
[----:B0-----:R-:W0:Y:S04]  /*27820*/  SHFL.IDX PT, R3, R0, 0x2, 0x1c1f ;  /* 0x005c1f0000037f89 */ /* 0x001e2800000e0000 */
[----:B------:R-:W1:Y:S04]  /*27830*/  SHFL.IDX PT, R2, R4, 0x2, 0x1c1f ;  /* 0x005c1f0004027f89 */ /* 0x000e6800000e0000 */
[----:B------:R-:W2:Y:S02]  /*27840*/  SHFL.IDX PT, R4, R4, 0x3, 0x1c1f ;  /* 0x007c1f0004047f89 */ /* 0x000ea400000e0000 */
[----:B0-----:R-:W-:-:S05]  /*27850*/  @!P1 IADD3 R3, P4, R37, R3, RZ ;  /* 0x0000000325039210 */ /* 0x001fca0007f9e0ff */
[----:B-1----:R-:W-:-:S05]  /*27860*/  @!P1 IMAD.X R2, RZ, RZ, R2, P4 ;  /* 0x000000ffff029224 */ /* 0x002fca00020e0602 */
[----:B------:R-:W-:-:S04]  /*27870*/  @!P1 LOP3.LUT R3, R3, R2, RZ, 0x3c, !PT ;  /* 0x0000000203039212 */ /* 0x000fc800078e3cff */
[----:B------:R-:W-:-:S04]  /*27880*/  @!P1 LOP3.LUT R2, R3, R2, RZ, 0x3c, !PT ;  /* 0x0000000203029212 */ /* 0x000fc800078e3cff */
[----:B------:R-:W-:-:S05]  /*27890*/  @!P1 LOP3.LUT R3, R3, R2, RZ, 0x3c, !PT ;  /* 0x0000000203039212 */ /* 0x000fca00078e3cff */
[----:B------:R0:W-:Y:S04]  /*278a0*/  @!P1 LDGSTS.E.BYPASS.LTC128B.128 [R8+0x1f200], desc[UR50][R2.64], !P3 ;  /* 0x1f20000002089fae */ /* 0x0001e8000d901d72 */
[----:B------:R0:W-:Y:S04]  /*278b0*/  @!P1 LDGSTS.E.BYPASS.LTC128B.128 [R8+0x21200], desc[UR50][R2.64+0x40], !P2 ;  /* 0x2120004002089fae */ /* 0x0001e8000d101d72 */
[----:B--2---:R0:W-:Y:S02]  /*278c0*/  @!P1 LDGSTS.E.BYPASS.LTC128B.128 [R8+0x23200], desc[UR50][R2.64+0x80], !P0 ;  /* 0x2320008002089fae */ /* 0x0041e4000c101d72 */
.L_x_931:
[----:B------:R-:W-:Y:S01]  /*278d0*/  IADD3 R0, R17, 0x60, RZ ;  /* 0x0000006011007810 */ /* 0x000fe20007ffe0ff */
[----:B------:R-:W-:Y:S03]  /*278e0*/  BSSY B0, `(.L_x_711) ;  /* 0x000000b000007945 */ /* 0x000fe60003800000 */
[----:B------:R-:W-:-:S13]  /*278f0*/  ISETP.GE.AND P1, PT, R0, R5, PT ;  /* 0x000000050000720c */ /* 0x000fda0003f26270 */
[----:B------:R-:W-:Y:S05]  /*27900*/  @P1 BRA `(.L_x_712) ;  /* 0x0000000000201947 */ /* 0x000fea0003800000 */
[----:B0-----:R-:W-:-:S05]  /*27910*/  IADD3 R2, P1, R37, R14, RZ ;  /* 0x0000000e25027210 */ /* 0x001fca0007f3e0ff */
[----:B------:R-:W-:-:S05]  /*27920*/  IMAD.X R3, RZ, RZ, R4, P1 ;  /* 0x000000ffff037224 */ /* 0x000fca00008e0604 */
[----:B------:R-:W-:Y:S01]  /*27930*/  @!PT LDS RZ, [RZ] ;  /* 0x00000000fffff984 */ /* 0x000fe20000000800 */
[----:B------:R-:W-:Y:S01]  /*27940*/  @!PT LDS RZ, [RZ] ;  /* 0x00000000fffff984 */ /* 0x000fe20000000800 */
[----:B------:R-:W-:Y:S01]  /*27950*/  @!PT LDS RZ, [RZ] ;  /* 0x00000000fffff984 */ /* 0x000fe20000000800 */
[----:B------:R1:W-:Y:S04]  /*27960*/  LDGSTS.E.BYPASS.LTC128B.128 [R8+0x1fa00], desc[UR50][R2.64], !P3 ;  /* 0x1fa0000002087fae */ /* 0x0003e8000d901d72 */
[----:B------:R1:W-:Y:S04]  /*27970*/  LDGSTS.E.BYPASS.LTC128B.128 [R8+0x21a00], desc[UR50][R2.64+0x40], !P2 ;  /* 0x21a0004002087fae */ /* 0x0003e8000d101d72 */
[----:B------:R1:W-:Y:S02]  /*27980*/  LDGSTS.E.BYPASS.LTC128B.128 [R8+0x23a00], desc[UR50][R2.64+0x80], !P0 ;  /* 0x23a0008002087fae */ /* 0x0003e4000c101d72 */
.L_x_712:
[----:B------:R-:W-:Y:S05]  /*27990*/  BSYNC B0 ;  /* 0x0000000000007941 */ /* 0x000fea0003800000 */
.L_x_711:
[----:B------:R-:W-:Y:S01]  /*279a0*/  NOP ;  /* 0x0000000000007918 */ /* 0x000fe20000000000 */
[----:B------:R-:W-:-:S13]  /*279b0*/  PLOP3.LUT P0, PT, PT, PT, PT, 0x80, 0x0 ;  /* 0x000000000000781c */ /* 0x000fda0003f0f070 */
.L_x_713:
[----:B------:R-:W-:Y:S02]  /*279c0*/  PLOP3.LUT P1, PT, P1, P0, PT, 0xa2, 0x0 ;  /* 0x000000000000781c */ /* 0x000fe40000f21472 */
[----:B------:R-:W-:-:S08]  /*279d0*/  @P0 R2UR P1, UR4, R22 ;  /* 0x00000000160402ca */ /* 0x000fd00000020000 */
[----:B------:R-:W-:-:S05]  /*279e0*/  @P0 PLOP3.LUT P0, PT, P1, PT, PT, 0x80, 0x0 ;  /* 0x000000000000081c */ /* 0x000fca0000f0f070 */
[----:B------:R-:W-:Y:S01]  /*279f0*/  @!P1 SYNCS.ARRIVE.TRANS64.RED.A0T1 RZ, [UR4+0x33400], RZ ;  /* 0x033400ffffff99a7 */ /* 0x000fe20008200404 */
[----:B------:R-:W-:Y:S07]  /*27a00*/  @!P1 ARRIVES.LDGSTSBAR.64.TRANSCNT [UR4+0x33400] ;  /* 0x03340000ff0099b0 */ /* 0x000fee0008000a84 */
[----:B------:R-:W-:Y:S05]  /*27a10*/  @P0 BRA.U.ANY `(.L_x_713) ;  /* 0xfffffffd00e80947 */ /* 0x000fea000393ffff */
[----:B01----:R-:W2:Y:S02]  /*27a20*/  LDL.LU R2, [R1+0x38] ;  /* 0x0000380001027983 */ /* 0x003ea40000300800 */
        /* <DEDUP_REMOVED lines=9> */
[----:B------:R-:W1:Y:S03]  /*27ac0*/  SYNCS.PHASECHK.TRANS64.TRYWAIT P0, [R22+URZ+0x33420], R3 ;  /* 0x03342003160075a7 */ /* 0x000e66000800017f */
[----:B01----:R-:W-:Y:S05]  /*27ad0*/  @!P0 BRA `(.L_x_715) ;  /* 0x0000007400448947 */ /* 0x003fea0003800000 */
.L_x_932:
[----:B------:R-:W-:Y:S05]  /*27ae0*/  BSYNC B0 ;  /* 0x0000000000007941 */ /* 0x000fea0003800000 */
.L_x_714:
[----:B------:R-:W-:-:S13]  /*27af0*/  ISETP.GE.AND P0, PT, R24, 0xa1, PT ;  /* 0x000000a11800780c */ /* 0x000fda0003f06270 */
[----:B------:R-:W-:Y:S05]  /*27b00*/  @!P0 BRA `(.L_x_716) ;  /* 0x0000001800488947 */ /* 0x000fea0003800000 */
[----:B------:R-:W-:Y:S01]  /*27b10*/  VIADD R30, R30, 0xfffffffe ;  /* 0xfffffffe1e1e7836 */ /* 0x000fe20000000000 */
[----:B------:R-:W-:Y:S01]  /*27b20*/  MOV R17, R29 ;  /* 0x0000001d00117202 */ /* 0x000fe20000000f00 */
[----:B------:R-:W-:-:S07]  /*27b30*/  IMAD.MOV.U32 R20, RZ, RZ, R33 ;  /* 0x000000ffff147224 */ /* 0x000fce00078e0021 */
.L_x_736:
[----:B--2---:R-:W2:Y:S01]  /*27b40*/  LDL R5, [R1+0x4] ;  /* 0x0000040001057983 */ /* 0x004ea20000100800 */
[----:B-1----:R-:W1:Y:S03]  /*27b50*/  LDC R6, c[0x0][0x430] ;  /* 0x00010c00ff067b82 */ /* 0x002e660000000800 */
[----:B------:R-:W3:Y:S01]  /*27b60*/  LDL R9, [R1+0x8] ;  /* 0x0000080001097983 */ /* 0x000ee20000100800 */
[----:B------:R-:W4:Y:S01]  /*27b70*/  S2R R0, SR_TID.X ;  /* 0x0000000000007919 */ /* 0x000f220000002100 */
[----:B0-----:R-:W0:Y:S01]  /*27b80*/  S2R R3, SR_TID.X ;  /* 0x0000000000037919 */ /* 0x001e220000002100 */
[----:B------:R-:W0:Y:S01]  /*27b90*/  S2R R8, SR_TID.X ;  /* 0x0000000000087919 */ /* 0x000e220000002100 */
[----:B-1----:R-:W-:-:S13]  /*27ba0*/  ISETP.NE.AND P0, PT, R6, 0x1, PT ;  /* 0x000000010600780c */ /* 0x002fda0003f05270 */
[----:B------:R-:W1:Y:S01]  /*27bb0*/  @P0 LDC R2, c[0x0][0x434] ;  /* 0x00010d00ff020b82 */ /* 0x000e620000000800 */
[----:B----4-:R-:W-:-:S04]  /*27bc0*/  LOP3.LUT R0, R0, 0x7f, RZ, 0xc0, !PT ;  /* 0x0000007f00007812 */ /* 0x010fc800078ec0ff */
[----:B------:R-:W-:Y:S01]  /*27bd0*/  SHF.R.U32.HI R0, RZ, 0x2, R0 ;  /* 0x00000002ff007819 */ /* 0x000fe20000011600 */
[----:B0-----:R-:W-:-:S05]  /*27be0*/  IMAD.SHL.U32 R4, R3, 0x20, RZ ;  /* 0x0000002003047824 */ /* 0x001fca00078e00ff */
[----:B------:R-:W-:Y:S02]  /*27bf0*/  LOP3.LUT R4, R0, 0x60, R4, 0xf8, !PT ;  /* 0x0000006000047812 */ /* 0x000fe400078ef804 */
[----:B------:R-:W0:Y:S01]  /*27c00*/  @P0 LDC R0, c[0x0][0x438] ;  /* 0x00010e00ff000b82 */ /* 0x000e220000000800 */
[----:B------:R-:W-:Y:S02]  /*27c10*/  LOP3.LUT R3, R3, 0x7f, RZ, 0xc0, !PT ;  /* 0x0000007f03037812 */ /* 0x000fe400078ec0ff */
[----:B------:R-:W-:Y:S01]  /*27c20*/  SHF.L.U32 R8, R8, 0x5, RZ ;  /* 0x0000000508087819 */ /* 0x000fe200000006ff */
[----:B------:R-:W-:Y:S05]  /*27c30*/  YIELD ;  /* 0x0000000000007946 */ /* 0x000fea0003800000 */
[----:B------:R-:W-:Y:S01]  /*27c40*/  ULDC.64 UR4, c[0x0][0x428] ;  /* 0x00010a0000047ab9 */ /* 0x000fe20000000a00 */
[----:B------:R-:W-:Y:S01]  /*27c50*/  ULDC.64 UR6, c[0x0][0x418] ;  /* 0x0001060000067ab9 */ /* 0x000fe20000000a00 */
[----:B--2---:R-:W-:-:S04]  /*27c60*/  IMAD R7, R30, 0xa0, R5 ;  /* 0x000000a01e077824 */ /* 0x004fc800078e0205 */
[----:B------:R-:W-:Y:S01]  /*27c70*/  IMAD.IADD R5, R4, 0x1, R7 ;  /* 0x0000000104057824 */ /* 0x000fe200078e0207 */
[----:B------:R-:W-:-:S03]  /*27c80*/  SHF.R.U32.HI R4, RZ, 0x2, R3 ;  /* 0x00000002ff047819 */ /* 0x000fc60000011603 */
[----:B-1----:R-:W-:Y:S01]  /*27c90*/  @P0 IMAD.HI.U32 R3, R5, R2, RZ ;  /* 0x0000000205030227 */ /* 0x002fe200078e00ff */
[----:B------:R-:W-:Y:S02]  /*27ca0*/  LOP3.LUT R8, R4, 0x60, R8, 0xf8, !PT ;  /* 0x0000006004087812 */ /* 0x000fe400078ef808 */
[----:B------:R-:W1:Y:S01]  /*27cb0*/  @P0 LDC R4, c[0x0][0x434] ;  /* 0x00010d00ff040b82 */ /* 0x000e620000000800 */
[----:B------:R-:W-:Y:S01]  /*27cc0*/  IMAD.MOV.U32 R2, RZ, RZ, R5 ;  /* 0x000000ffff027224 */ /* 0x000fe200078e0005 */
[----:B0-----:R-:W-:-:S06]  /*27cd0*/  @P0 SHF.R.U32.HI R2, RZ, R0, R3 ;  /* 0x00000000ff020219 */ /* 0x001fcc0000011603 */
[----:B------:R-:W0:Y:S01]  /*27ce0*/  @P0 LDC R0, c[0x0][0x438] ;  /* 0x00010e00ff000b82 */ /* 0x000e220000000800 */
[----:B------:R-:W-:-:S05]  /*27cf0*/  LOP3.LUT R8, R8, 0x80, RZ, 0xfc, !PT ;  /* 0x0000008008087812 */ /* 0x000fca00078efcff */
[----:B------:R-:W-:-:S04]  /*27d00*/  IMAD.IADD R7, R8, 0x1, R7 ;  /* 0x0000000108077824 */ /* 0x000fc800078e0207 */
[----:B-1----:R-:W-:-:S04]  /*27d10*/  @P0 IMAD.HI.U32 R3, R7, R4, RZ ;  /* 0x0000000407030227 */ /* 0x002fc800078e00ff */
[----:B------:R-:W-:Y:S01]  /*27d20*/  IMAD.MOV.U32 R4, RZ, RZ, R7 ;  /* 0x000000ffff047224 */ /* 0x000fe200078e0007 */
[----:B0-----:R-:W-:Y:S01]  /*27d30*/  @P0 SHF.R.U32.HI R4, RZ, R0, R3 ;  /* 0x00000000ff040219 */ /* 0x001fe20000011603 */
[----:B------:R-:W-:-:S04]  /*27d40*/  IMAD.MOV R3, RZ, RZ, -R2 ;  /* 0x000000ffff037224 */ /* 0x000fc800078e0a02 */
[----:B------:R-:W-:Y:S02]  /*27d50*/  IMAD.MOV R0, RZ, RZ, -R4 ;  /* 0x000000ffff007224 */ /* 0x000fe400078e0a04 */
[C---:B------:R-:W-:Y:S01]  /*27d60*/  IMAD R5, R6.reuse, R3, R5 ;  /* 0x0000000306057224 */ /* 0x040fe200078e0205 */
[--C-:B------:R-:W-:Y:S01]  /*27d70*/  SHF.R.S32.HI R3, RZ, 0x1f, R2.reuse ;  /* 0x0000001fff037819 */ /* 0x100fe20000011402 */
[----:B------:R-:W-:Y:S02]  /*27d80*/  IMAD R6, R6, R0, R7 ;  /* 0x0000000006067224 */ /* 0x000fe400078e0207 */
[----:B---3--:R-:W-:Y:S02]  /*27d90*/  IMAD R0, R9, UR4, RZ ;  /* 0x0000000409007c24 */ /* 0x008fe4000f8e02ff */
[----:B------:R-:W-:-:S04]  /*27da0*/  IMAD.WIDE.U32 R2, R32, UR4, R2 ;  /* 0x0000000420027c25 */ /* 0x000fc8000f8e0002 */
[----:B------:R-:W-:Y:S01]  /*27db0*/  IMAD R0, R32, UR5, R0 ;  /* 0x0000000520007c24 */ /* 0x000fe2000f8e0200 */
[----:B------:R-:W-:Y:S02]  /*27dc0*/  ISETP.GT.U32.AND P1, PT, R8, 0x9f, PT ;  /* 0x0000009f0800780c */ /* 0x000fe40003f24070 */
[----:B------:R-:W-:Y:S02]  /*27dd0*/  LEA R8, P0, R2, UR6, 0x2 ;  /* 0x0000000602087c11 */ /* 0x000fe4000f8010ff */
[----:B------:R-:W-:-:S04]  /*27de0*/  IADD3 R3, R0, R3, RZ ;  /* 0x0000000300037210 */ /* 0x000fc80007ffe0ff */
[----:B------:R-:W-:-:S05]  /*27df0*/  LEA.HI.X R9, R2, UR7, R3, 0x2, P0 ;  /* 0x0000000702097c11 */ /* 0x000fca00080f1403 */
[----:B------:R-:W2:Y:S01]  /*27e00*/  LDG.E R8, desc[UR50][R8.64] ;  /* 0x0000003208087981 */ /* 0x000ea2000c1e1900 */
[--C-:B------:R-:W-:Y:S01]  /*27e10*/  @!P1 SHF.R.S32.HI R3, RZ, 0x1f, R4.reuse ;  /* 0x0000001fff039819 */ /* 0x100fe20000011404 */
[----:B------:R-:W-:Y:S01]  /*27e20*/  @!P1 IMAD.MOV.U32 R2, RZ, RZ, R4 ;  /* 0x000000ffff029224 */ /* 0x000fe200078e0004 */
[----:B------:R-:W-:-:S03]  /*27e30*/  MOV R12, UR39 ;  /* 0x00000027000c7c02 */ /* 0x000fc60008000f00 */
[----:B------:R-:W-:Y:S01]  /*27e40*/  @!P1 IMAD.WIDE.U32 R2, R32, UR4, R2 ;  /* 0x0000000420029c25 */ /* 0x000fe2000f8e0002 */
[----:B------:R-:W-:-:S03]  /*27e50*/  ISETP.NE.AND P2, PT, R12, 0x3, PT ;  /* 0x000000030c00780c */ /* 0x000fc60003f45270 */
[----:B------:R-:W-:Y:S01]  /*27e60*/  @!P1 IMAD.IADD R0, R0, 0x1, R3 ;  /* 0x0000000100009824 */ /* 0x000fe200078e0203 */
[C---:B------:R-:W-:Y:S01]  /*27e70*/  @!P1 LEA R10, P0, R2.reuse, UR6, 0x2 ;  /* 0x00000006020a9c11 */ /* 0x040fe2000f8010ff */
[----:B------:R-:W-:Y:S02]  /*27e80*/  VIADD R29, R17, 0x1 ;  /* 0x00000001111d7836 */ /* 0x000fe40000000000 */
[----:B------:R-:W-:Y:S01]  /*27e90*/  IMAD.MOV.U32 R7, RZ, RZ, RZ ;  /* 0x000000ffff077224 */ /* 0x000fe200078e00ff */
[----:B------:R-:W-:Y:S02]  /*27ea0*/  @!P1 LEA.HI.X R11, R2, UR7, R0, 0x2, P0 ;  /* 0x00000007020b9c11 */ /* 0x000fe400080f1400 */
[----:B------:R-:W-:-:S03]  /*27eb0*/  ISETP.NE.AND P0, PT, R29, 0x2, PT ;  /* 0x000000021d00780c */ /* 0x000fc60003f05270 */
[----:B------:R0:W5:Y:S01]  /*27ec0*/  @!P1 LDG.E R7, desc[UR50][R10.64] ;  /* 0x000000320a079981 */ /* 0x000162000c1e1900 */
[----:B------:R-:W-:Y:S02]  /*27ed0*/  SEL R33, RZ, 0x1, P0 ;  /* 0x00000001ff217807 */ /* 0x000fe40000000000 */
[C---:B------:R-:W-:Y:S01]  /*27ee0*/  ISETP.GT.AND P1, PT, R30.reuse, RZ, PT ;  /* 0x000000ff1e00720c */ /* 0x040fe20003f24270 */
[----:B------:R-:W-:Y:S01]  /*27ef0*/  VIADD R30, R30, 0xffffffff ;  /* 0xffffffff1e1e7836 */ /* 0x000fe20000000000 */
[----:B------:R-:W-:Y:S02]  /*27f00*/  SEL R29, R29, RZ, P0 ;  /* 0x000000ff1d1d7207 */ /* 0x000fe40000000000 */
[----:B------:R-:W-:Y:S02]  /*27f10*/  LOP3.LUT R33, R20, R33, RZ, 0x3c, !PT ;  /* 0x0000002114217212 */ /* 0x000fe400078e3cff */
[----:B--2---:R-:W-:Y:S01]  /*27f20*/  SHF.R.S32.HI R27, RZ, 0x1f, R8 ;  /* 0x0000001fff1b7819 */ /* 0x004fe20000011408 */
[----:B0-----:R-:W-:Y:S06]  /*27f30*/  @!P2 BRA `(.L_x_717) ;  /* 0x000000000004a947 */ /* 0x001fec0003800000 */
[----:B------:R-:W-:Y:S01]  /*27f40*/  BPT.TRAP 0x1 ;  /* 0x000000040000795c */ /* 0x000fe20000300000 */
.L_x_717:
[----:B------:R-:W-:Y:S01]  /*27f50*/  IMAD R4, R29, 0x8, R22 ;  /* 0x000000081d047824 */ /* 0x000fe200078e0216 */
[----:B------:R-:W-:Y:S01]  /*27f60*/  SHF.L.U32 R28, R33, 0x1f, RZ ;  /* 0x0000001f211c7819 */ /* 0x000fe200000006ff */
[----:B------:R-:W-:Y:S01]  /*27f70*/  BSSY B0, `(.L_x_718) ;  /* 0x0000004000007945 */ /* 0x000fe20003800000 */
[----:B------:R-:W-:Y:S02]  /*27f80*/  SHF.R.S32.HI R26, RZ, 0x1f, R5 ;  /* 0x0000001fff1a7819 */ /* 0x000fe40000011405 */
[----:B------:R-:W0:Y:S02]  /*27f90*/  SYNCS.PHASECHK.TRANS64.TRYWAIT P0, [R4+URZ+0x33480], R28 ;  /* 0x0334801c040075a7 */ /* 0x000e24000800017f */
[----:B0-----:R-:W-:Y:S05]  /*27fa0*/  @!P0 BRA `(.L_x_719) ;  /* 0x0000007000248947 */ /* 0x001fea0003800000 */
.L_x_933:
[----:B------:R-:W-:Y:S05]  /*27fb0*/  BSYNC B0 ;  /* 0x0000000000007941 */ /* 0x000fea0003800000 */
.L_x_718:
[----:B------:R-:W2:Y:S01]  /*27fc0*/  LDL R9, [R1] ;  /* 0x0000000001097983 */ /* 0x000ea20000100800 */
[----:B------:R-:W-:Y:S01]  /*27fd0*/  ULDC.64 UR4, c[0x0][0x328] ;  /* 0x0000ca0000047ab9 */ /* 0x000fe20000000a00 */
[----:B------:R-:W-:Y:S02]  /*27fe0*/  ULDC.64 UR6, c[0x0][0x338] ;  /* 0x0000ce0000067ab9 */ /* 0x000fe40000000a00 */
[----:B------:R-:W3:Y:S01]  /*27ff0*/  LDL R14, [R1+0x10] ;  /* 0x00001000010e7983 */ /* 0x000ee20000100800 */
        /* <DEDUP_REMOVED lines=8> */
[----:B------:R-:W-:-:S02]  /*28080*/  LOP3.LUT R13, R37, 0x80, RZ, 0xfc, !PT ;  /* 0x00000080250d7812 */ /* 0x000fc400078efcff */
[----:B------:R-:W-:Y:S01]  /*28090*/  IMAD.IADD R3, R3, 0x1, R0 ;  /* 0x0000000103037824 */ /* 0x000fe200078e0200 */
[----:B------:R-:W-:Y:S01]  /*280a0*/  LOP3.LUT R12, R37, 0x40, RZ, 0xfc, !PT ;  /* 0x00000040250c7812 */ /* 0x000fe200078efcff */
[----:B------:R-:W-:Y:S02]  /*280b0*/  IMAD R0, R27, UR6, RZ ;  /* 0x000000061b007c24 */ /* 0x000fe4000f8e02ff */
[----:B------:R-:W-:-:S04]  /*280c0*/  IMAD.WIDE.U32 R2, R8, UR6, R2 ;  /* 0x0000000608027c25 */ /* 0x000fc8000f8e0002 */
[----:B------:R-:W-:-:S04]  /*280d0*/  IMAD R0, R8, UR7, R0 ;  /* 0x0000000708007c24 */ /* 0x000fc8000f8e0200 */
[----:B------:R-:W-:Y:S02]  /*280e0*/  IMAD.IADD R3, R3, 0x1, R0 ;  /* 0x0000000103037824 */ /* 0x000fe400078e0200 */
[----:B------:R-:W-:Y:S02]  /*280f0*/  IMAD R0, R24, UR4, RZ ;  /* 0x0000000418007c24 */ /* 0x000fe4000f8e02ff */
[----:B------:R-:W-:-:S04]  /*28100*/  IMAD.WIDE.U32 R2, R18, UR8, R2 ;  /* 0x0000000812027c25 */ /* 0x000fc8000f8e0002 */
[----:B------:R-:W-:Y:S01]  /*28110*/  IMAD R0, R6, UR5, R0 ;  /* 0x0000000506007c24 */ /* 0x000fe2000f8e0200 */
[-C--:B-1----:R-:W-:Y:S02]  /*28120*/  ISETP.GE.AND P2, PT, R13, R11.reuse, PT ;  /* 0x0000000b0d00720c */ /* 0x082fe40003f46270 */
[-C--:B------:R-:W-:Y:S02]  /*28130*/  ISETP.GE.AND P3, PT, R12, R11.reuse, PT ;  /* 0x0000000b0c00720c */ /* 0x080fe40003f66270 */
[----:B------:R-:W-:Y:S01]  /*28140*/  ISETP.GE.AND P4, PT, R37, R11, PT ;  /* 0x0000000b2500720c */ /* 0x000fe20003f86270 */
[----:B--2---:R-:W-:Y:S01]  /*28150*/  IMAD R23, R9, UR8, RZ ;  /* 0x0000000809177c24 */ /* 0x004fe2000f8e02ff */
[----:B------:R-:W-:-:S03]  /*28160*/  IADD3 R9, P0, R2, UR10, RZ ;  /* 0x0000000a02097c10 */ /* 0x000fc6000ff1e0ff */
[----:B------:R-:W-:Y:S02]  /*28170*/  IMAD R23, R18, UR9, R23 ;  /* 0x0000000912177c24 */ /* 0x000fe4000f8e0217 */
[----:B---3--:R-:W-:-:S03]  /*28180*/  IMAD R35, R29, 0x7800, R14 ;  /* 0x000078001d237824 */ /* 0x008fc600078e020e */
[----:B------:R-:W-:Y:S01]  /*28190*/  IADD3.X R10, R23, UR11, R3, P0, !PT ;  /* 0x0000000b170a7c10 */ /* 0x000fe200087fe403 */
[----:B------:R-:W-:Y:S01]  /*281a0*/  IMAD.WIDE.U32 R2, R6, UR4, RZ ;  /* 0x0000000406027c25 */ /* 0x000fe2000f8e00ff */
[----:B------:R-:W-:-:S04]  /*281b0*/  UMOV UR4, 0xffffffff ;  /* 0xffffffff00047882 */ /* 0x000fc80000000000 */
[----:B------:R-:W-:Y:S01]  /*281c0*/  IADD3 R3, R3, R0, RZ ;  /* 0x0000000003037210 */ /* 0x000fe20007ffe0ff */
[----:B------:R-:W-:-:S04]  /*281d0*/  IMAD R0, R25, UR6, RZ ;  /* 0x0000000619007c24 */ /* 0x000fc8000f8e02ff */
        /* <DEDUP_REMOVED lines=25> */
[----:B-1----:R-:W-:-:S04]  /*28370*/  IADD3 R2, P0, R37, R2, RZ ;  /* 0x0000000225027210 */ /* 0x002fc80007f1e0ff */
[----:B------:R-:W-:Y:S02]  /*28380*/  IADD3.X R3, RZ, R35, RZ, P0, !PT ;  /* 0x00000023ff037210 */ /* 0x000fe400007fe4ff */
        /* <DEDUP_REMOVED lines=11> */
.L_x_945:
        /* <DEDUP_REMOVED lines=10> */
.L_x_721:
        /* <DEDUP_REMOVED lines=11> */
.L_x_722:
[----:B------:R2:W-:Y:S01]  /*28590*/  SYNCS.ARRIVE.TRANS64.A1T0 RZ, [R4+URZ+0x33470], RZ ;  /* 0x033470ff04ff79a7 */ /* 0x0005e2000810003f */
[----:B------:R-:W-:Y:S05]  /*285a0*/  @!P3 BRA `(.L_x_723) ;  /* 0x000000000004b947 */ /* 0x000fea0003800000 */
[----:B------:R-:W-:Y:S01]  /*285b0*/  BPT.TRAP 0x1 ;  /* 0x000000040000795c */ /* 0x000fe20000300000 */
.L_x_723:
[----:B------:R-:W3:Y:S01]  /*285c0*/  SYNCS.PHASECHK.TRANS64.TRYWAIT P0, [R4+URZ+0x33440], R28 ;  /* 0x0334401c040075a7 */ /* 0x000ee2000800017f */
[----:B------:R-:W-:Y:S04]  /*285d0*/  BSSY B0, `(.L_x_724) ;  /* 0x0000002000007945 */ /* 0x000fe80003800000 */
[----:B---3--:R-:W-:Y:S05]  /*285e0*/  @!P0 BRA `(.L_x_725) ;  /* 0x0000007000288947 */ /* 0x008fea0003800000 */
.L_x_946:
[----:B------:R-:W-:Y:S05]  /*285f0*/  BSYNC B0 ;  /* 0x0000000000007941 */ /* 0x000fea0003800000 */
.L_x_724:
[----:B------:R-:W4:Y:S01]  /*28600*/  LDL R10, [R1] ;  /* 0x00000000010a7983 */ /* 0x000f220000100800 */
[----:B------:R-:W-:Y:S01]  /*28610*/  ULDC.64 UR4, c[0x0][0x300] ;  /* 0x0000c00000047ab9 */ /* 0x000fe20000000a00 */
[----:B------:R-:W-:Y:S01]  /*28620*/  ULDC.64 UR6, c[0x0][0x310] ;  /* 0x0000c40000067ab9 */ /* 0x000fe20000000a00 */
[----:B------:R-:W-:Y:S01]  /*28630*/  IMAD R9, R26, UR4, RZ ;  /* 0x000000041a097c24 */ /* 0x000fe2000f8e02ff */
[----:B------:R-:W-:Y:S01]  /*28640*/  LOP3.LUT R12, R37, 0x80, RZ, 0xfc, !PT ;  /* 0x00000080250c7812 */ /* 0x000fe200078efcff */
[----:B------:R-:W-:Y:S01]  /*28650*/  IMAD.WIDE.U32 R2, R5, UR4, RZ ;  /* 0x0000000405027c25 */ /* 0x000fe2000f8e00ff */
[----:B------:R-:W-:-:S03]  /*28660*/  LOP3.LUT R11, R37, 0x40, RZ, 0xfc, !PT ;  /* 0x00000040250b7812 */ /* 0x000fc600078efcff */
[----:B------:R-:W-:Y:S02]  /*28670*/  IMAD R9, R5, UR5, R9 ;  /* 0x0000000505097c24 */ /* 0x000fe4000f8e0209 */
[----:B------:R-:W-:Y:S02]  /*28680*/  IMAD R27, R27, UR6, RZ ;  /* 0x000000061b1b7c24 */ /* 0x000fe4000f8e02ff */
[----:B------:R-:W-:Y:S02]  /*28690*/  IMAD.IADD R3, R3, 0x1, R9 ;  /* 0x0000000103037824 */ /* 0x000fe400078e0209 */
[----:B------:R-:W-:Y:S02]  /*286a0*/  IMAD R5, R24, UR4, RZ ;  /* 0x0000000418057c24 */ /* 0x000fe4000f8e02ff */
[----:B------:R-:W-:-:S04]  /*286b0*/  IMAD.WIDE.U32 R2, R8, UR6, R2 ;  /* 0x0000000608027c25 */ /* 0x000fc8000f8e0002 */
[----:B------:R-:W-:Y:S02]  /*286c0*/  IMAD R8, R8, UR7, R27 ;  /* 0x0000000708087c24 */ /* 0x000fe4000f8e021b */
[----:B------:R-:W-:-:S03]  /*286d0*/  IMAD R5, R6, UR5, R5 ;  /* 0x0000000506057c24 */ /* 0x000fc6000f8e0205 */
[----:B------:R-:W-:Y:S01]  /*286e0*/  IADD3 R9, R3, R8, RZ ;  /* 0x0000000803097210 */ /* 0x000fe20007ffe0ff */
[----:B------:R-:W-:Y:S02]  /*286f0*/  IMAD.MOV.U32 R8, RZ, RZ, R2 ;  /* 0x000000ffff087224 */ /* 0x000fe400078e0002 */
[----:B------:R-:W-:Y:S01]  /*28700*/  IMAD.WIDE.U32 R2, R6, UR4, RZ ;  /* 0x0000000406027c25 */ /* 0x000fe2000f8e00ff */
[----:B------:R-:W-:-:S03]  /*28710*/  ULDC.64 UR4, c[0x0][0x308] ;  /* 0x0000c20000047ab9 */ /* 0x000fc60000000a00 */
[----:B------:R-:W-:Y:S02]  /*28720*/  IMAD.IADD R3, R3, 0x1, R5 ;  /* 0x0000000103037824 */ /* 0x000fe400078e0205 */
[----:B------:R-:W-:Y:S02]  /*28730*/  IMAD R6, R25, UR6, RZ ;  /* 0x0000000619067c24 */ /* 0x000fe4000f8e02ff */
[----:B------:R-:W-:-:S04]  /*28740*/  IMAD.WIDE.U32 R2, R7, UR6, R2 ;  /* 0x0000000607027c25 */ /* 0x000fc8000f8e0002 */
[----:B------:R-:W-:Y:S01]  /*28750*/  IMAD R6, R7, UR7, R6 ;  /* 0x0000000707067c24 */ /* 0x000fe2000f8e0206 */
[----:B------:R-:W-:Y:S01]  /*28760*/  ULDC.64 UR6, c[0x0][0x2e8] ;  /* 0x0000ba0000067ab9 */ /* 0x000fe20000000a00 */
[----:B------:R-:W-:-:S04]  /*28770*/  IMAD.WIDE.U32 R8, R18, UR4, R8 ;  /* 0x0000000412087c25 */ /* 0x000fc8000f8e0008 */
[----:B------:R-:W-:Y:S01]  /*28780*/  IMAD.IADD R3, R3, 0x1, R6 ;  /* 0x0000000103037824 */ /* 0x000fe200078e0206 */
[----:B------:R-:W-:Y:S01]  /*28790*/  IADD3 R5, P0, R8, UR6, RZ ;  /* 0x0000000608057c10 */ /* 0x000fe2000ff1e0ff */
[----:B------:R-:W-:-:S04]  /*287a0*/  IMAD.WIDE.U32 R2, R18, UR4, R2 ;  /* 0x0000000412027c25 */ /* 0x000fc8000f8e0002 */
[----:B----4-:R-:W-:Y:S01]  /*287b0*/  IMAD R7, R10, UR4, RZ ;  /* 0x000000040a077c24 */ /* 0x010fe2000f8e02ff */
[----:B------:R-:W-:Y:S01]  /*287c0*/  UMOV UR4, 0xffffffff ;  /* 0xffffffff00047882 */ /* 0x000fe20000000000 */
[----:B------:R-:W4:Y:S02]  /*287d0*/  LDC R10, c[0x0][0x2f4] ;  /* 0x0000bd00ff0a7b82 */ /* 0x000f240000000800 */
[----:B------:R-:W-:-:S05]  /*287e0*/  IMAD R7, R18, UR5, R7 ;  /* 0x0000000512077c24 */ /* 0x000fca000f8e0207 */
[----:B------:R-:W-:Y:S02]  /*287f0*/  IADD3.X R8, R7, UR7, R9, P0, !PT ;  /* 0x0000000707087c10 */ /* 0x000fe400087fe409 */
[----:B------:R-:W-:-:S04]  /*28800*/  IADD3 R6, P0, R2, UR6, RZ ;  /* 0x0000000602067c10 */ /* 0x000fc8000ff1e0ff */
[----:B------:R-:W-:Y:S02]  /*28810*/  IADD3.X R7, R7, UR7, R3, P0, !PT ;  /* 0x0000000707077c10 */ /* 0x000fe400087fe403 */
[-C--:B----4-:R-:W-:Y:S02]  /*28820*/  ISETP.GE.AND P2, PT, R12, R10.reuse, PT ;  /* 0x0000000a0c00720c */ /* 0x090fe40003f46270 */
[-C--:B------:R-:W-:Y:S02]  /*28830*/  ISETP.GE.AND P3, PT, R11, R10.reuse, PT ;  /* 0x0000000a0b00720c */ /* 0x080fe40003f66270 */
[----:B------:R-:W-:Y:S01]  /*28840*/  ISETP.GE.AND P4, PT, R37, R10, PT ;  /* 0x0000000a2500720c */ /* 0x000fe20003f86270 */
[----:B------:R-:W-:-:S12]  /*28850*/  BRA.DIV UR4, `(.L_x_726) ;  /* 0x0000006e04a07947 */ /* 0x000fd8000b800000 */
        /* <DEDUP_REMOVED lines=11> */
[----:B------:R-:W5:Y:S01]  /*28910*/  SHFL.IDX PT, R3, R8, 0x1, 0x1c1f ;  /* 0x003c1f0008037f89 */ /* 0x000f6200000e0000 */
[----:B----4-:R-:W-:-:S04]  /*28920*/  IADD3 R2, P0, R37, R2, RZ ;  /* 0x0000000225027210 */ /* 0x010fc80007f1e0ff */
[----:B-----5:R-:W-:-:S05]  /*28930*/  IADD3.X R3, RZ, R3, RZ, P0, !PT ;  /* 0x00000003ff037210 */ /* 0x020fca00007fe4ff */
[----:B------:R-:W-:Y:S04]  /*28940*/  LDGSTS.E.BYPASS.LTC128B.128 [R0+0x24a00], desc[UR50][R2.64], !P4 ;  /* 0x24a0000002007fae */ /* 0x000fe8000e101d72 */
[----:B------:R-:W-:Y:S04]  /*28950*/  LDGSTS.E.BYPASS.LTC128B.128 [R0+0x27200], desc[UR50][R2.64+0x40], !P3 ;  /* 0x2720004002007fae */ /* 0x000fe8000d901d72 */
[----:B------:R4:W-:Y:S04]  /*28960*/  LDGSTS.E.BYPASS.LTC128B.128 [R0+0x29a00], desc[UR50][R2.64+0x80], !P2 ;  /* 0x29a0008002007fae */ /* 0x0009e8000d101d72 */
[----:B----4-:R-:W4:Y:S02]  /*28970*/  SHFL.IDX PT, R2, R5, 0x2, 0x1c1f ;  /* 0x005c1f0005027f89 */ /* 0x010f2400000e0000 */
[----:B----4-:R-:W-:-:S05]  /*28980*/  IADD3 R2, P0, R37, R2, RZ ;  /* 0x0000000225027210 */ /* 0x010fca0007f1e0ff */
[----:B------:R-:W-:Y:S02]  /*28990*/  IMAD.X R3, RZ, RZ, R9, P0 ;  /* 0x000000ffff037224 */ /* 0x000fe400000e0609 */
[----:B------:R-:W-:Y:S04]  /*289a0*/  SHFL.IDX PT, R9, R8, 0x3, 0x1c1f ;  /* 0x007c1f0008097f89 */ /* 0x000fe800000e0000 */
[----:B------:R-:W-:Y:S04]  /*289b0*/  LDGSTS.E.BYPASS.LTC128B.128 [R0+0x25200], desc[UR50][R2.64], !P4 ;  /* 0x2520000002007fae */ /* 0x000fe8000e101d72 */
[----:B------:R-:W-:Y:S04]  /*289c0*/  LDGSTS.E.BYPASS.LTC128B.128 [R0+0x27a00], desc[UR50][R2.64+0x40], !P3 ;  /* 0x27a0004002007fae */ /* 0x000fe8000d901d72 */
[----:B------:R4:W-:Y:S04]  /*289d0*/  LDGSTS.E.BYPASS.LTC128B.128 [R0+0x2a200], desc[UR50][R2.64+0x80], !P2 ;  /* 0x2a20008002007fae */ /* 0x0009e8000d101d72 */
[----:B----4-:R-:W4:Y:S02]  /*289e0*/  SHFL.IDX PT, R2, R5, 0x3, 0x1c1f ;  /* 0x007c1f0005027f89 */ /* 0x010f2400000e0000 */
[----:B----4-:R-:W-:-:S05]  /*289f0*/  IADD3 R2, P0, R37, R2, RZ ;  /* 0x0000000225027210 */ /* 0x010fca0007f1e0ff */
[----:B------:R-:W-:-:S05]  /*28a00*/  IMAD.X R3, RZ, RZ, R9, P0 ;  /* 0x000000ffff037224 */ /* 0x000fca00000e0609 */
[----:B------:R4:W-:Y:S04]  /*28a10*/  LDGSTS.E.BYPASS.LTC128B.128 [R0+0x25a00], desc[UR50][R2.64], !P4 ;  /* 0x25a0000002007fae */ /* 0x0009e8000e101d72 */
[----:B------:R4:W-:Y:S04]  /*28a20*/  LDGSTS.E.BYPASS.LTC128B.128 [R0+0x28200], desc[UR50][R2.64+0x40], !P3 ;  /* 0x2820004002007fae */ /* 0x0009e8000d901d72 */
[----:B------:R4:W-:Y:S02]  /*28a30*/  LDGSTS.E.BYPASS.LTC128B.128 [R0+0x2aa00], desc[UR50][R2.64+0x80], !P2 ;  /* 0x2aa0008002007fae */ /* 0x0009e4000d101d72 */
.L_x_958:
[----:B----4-:R-:W-:-:S05]  /*28a40*/  IADD3 R2, P0, R37, R14, RZ ;  /* 0x0000000e25027210 */ /* 0x010fca0007f1e0ff */
        /* <DEDUP_REMOVED lines=9> */
.L_x_727:
        /* <DEDUP_REMOVED lines=11> */
.L_x_728:
[----:B------:R-:W-:Y:S01]  /*28b90*/  MOV R0, UR37 ;  /* 0x0000002500007c02 */ /* 0x000fe20008000f00 */
[----:B------:R4:W-:Y:S03]  /*28ba0*/  SYNCS.ARRIVE.TRANS64.A1T0 RZ, [R4+URZ+0x33430], RZ ;  /* 0x033430ff04ff79a7 */ /* 0x0009e6000810003f */
[----:B------:R-:W-:-:S13]  /*28bb0*/  ISETP.NE.AND P0, PT, R0, 0x3, PT ;  /* 0x000000030000780c */ /* 0x000fda0003f05270 */
[----:B----4-:R-:W-:Y:S05]  /*28bc0*/  @!P0 BRA `(.L_x_729) ;  /* 0x0000000000048947 */ /* 0x010fea0003800000 */
[----:B------:R-:W-:Y:S01]  /*28bd0*/  BPT.TRAP 0x1 ;  /* 0x000000040000795c */ /* 0x000fe20000300000 */
.L_x_729:
[----:B------:R-:W-:Y:S01]  /*28be0*/  LOP3.LUT R3, R20, 0x1, RZ, 0x3c, !PT ;  /* 0x0000000114037812 */ /* 0x000fe200078e3cff */
[----:B------:R-:W-:Y:S01]  /*28bf0*/  IMAD R0, R17, 0x8, R22 ;  /* 0x0000000811007824 */ /* 0x000fe200078e0216 */
[----:B------:R-:W-:Y:S02]  /*28c00*/  BSSY B0, `(.L_x_730) ;  /* 0x0000004000007945 */ /* 0x000fe40003800000 */
[----:B------:R-:W-:-:S04]  /*28c10*/  SHF.L.U32 R3, R3, 0x1f, RZ ;  /* 0x0000001f03037819 */ /* 0x000fc800000006ff */
[----:B------:R-:W4:Y:S02]  /*28c20*/  SYNCS.PHASECHK.TRANS64.TRYWAIT P2, [R0+URZ+0x33470], R3 ;  /* 0x03347003000075a7 */ /* 0x000f24000804017f */
[----:B----4-:R-:W-:Y:S05]  /*28c30*/  @!P2 BRA `(.L_x_731) ;  /* 0x000000700020a947 */ /* 0x010fea0003800000 */
.L_x_959:
[----:B------:R-:W-:Y:S05]  /*28c40*/  BSYNC B0 ;  /* 0x0000000000007941 */ /* 0x000fea0003800000 */
.L_x_730:
[----:B------:R-:W-:-:S05]  /*28c50*/  IMAD.U32 R2, RZ, RZ, UR39 ;  /* 0x00000027ff027e24 */ /* 0x000fca000f8e00ff */
[----:B------:R-:W-:-:S13]  /*28c60*/  ISETP.NE.AND P2, PT, R2, 0x3, PT ;  /* 0x000000030200780c */ /* 0x000fda0003f45270 */
[----:B------:R-:W-:Y:S05]  /*28c70*/  @!P2 BRA `(.L_x_732) ;  /* 0x000000000004a947 */ /* 0x000fea0003800000 */
[----:B------:R-:W-:Y:S01]  /*28c80*/  BPT.TRAP 0x1 ;  /* 0x000000040000795c */ /* 0x000fe20000300000 */
.L_x_732:
[----:B----4-:R-:W-:Y:S01]  /*28c90*/  SHF.L.U32 R3, R20, 0x1f, RZ ;  /* 0x0000001f14037819 */ /* 0x010fe200000006ff */
[----:B------:R-:W-:-:S03]  /*28ca0*/  IMAD R2, R17, 0x7800, RZ ;  /* 0x0000780011027824 */ /* 0x000fc600078e02ff */
[----:B------:R-:W4:Y:S02]  /*28cb0*/  SYNCS.PHASECHK.TRANS64.TRYWAIT P2, [R0+URZ+0x33460], R3 ;  /* 0x03346003000075a7 */ /* 0x000f24000804017f */
[----:B----4-:R-:W-:Y:S05]  /*28cc0*/  @!P2 BRA `(.L_x_733) ;  /* 0x000000700010a947 */ /* 0x010fea0003800000 */
.L_x_960:
[----:B0-23--:R-:W4:Y:S04]  /*28cd0*/  LDL R4, [R1+0x18] ;  /* 0x0000180001047983 */ /* 0x00df280000100800 */
[----:B------:R-:W2:Y:S01]  /*28ce0*/  LDL R8, [R1+0x14] ;  /* 0x0000140001087983 */ /* 0x000ea20000100800 */
[----:B------:R-:W-:Y:S05]  /*28cf0*/  WARPSYNC.ALL ;  /* 0x0000000000007948 */ /* 0x000fea0003800000 */
[----:B------:R-:W-:-:S04]  /*28d00*/  MOV R17, UR39 ;  /* 0x0000002700117c02 */ /* 0x000fc80008000f00 */
[----:B------:R-:W-:Y:S02]  /*28d10*/  ISETP.NE.AND P2, PT, R17, 0x3, PT ;  /* 0x000000031100780c */ /* 0x000fe40003f45270 */
[C---:B----4-:R-:W-:Y:S02]  /*28d20*/  LOP3.LUT R3, R2.reuse, R4, RZ, 0xfc, !PT ;  /* 0x0000000402037212 */ /* 0x050fe400078efcff */
[----:B--2---:R-:W-:-:S03]  /*28d30*/  LOP3.LUT R2, R2, R8, RZ, 0xfc, !PT ;  /* 0x0000000802027212 */ /* 0x004fc600078efcff */
[C---:B------:R-:W-:Y:S02]  /*28d40*/  IMAD.IADD R3, R22.reuse, 0x1, R3 ;  /* 0x0000000116037824 */ /* 0x040fe400078e0203 */
[----:B------:R-:W-:-:S03]  /*28d50*/  IMAD.IADD R2, R22, 0x1, R2 ;  /* 0x0000000116027824 */ /* 0x000fc600078e0202 */
[----:B------:R-:W0:Y:S02]  /*28d60*/  LDSM.16.MT88.4 R4, [R3+0xf200] ;  /* 0x00f200000304783b */ /* 0x000e240000004200 */
[C-C-:B0-----:R-:W-:Y:S02]  /*28d70*/  PRMT R12, R4.reuse, 0x6420, R5.reuse ;  /* 0x00006420040c7816 */ /* 0x141fe40000000005 */
[----:B------:R-:W-:Y:S02]  /*28d80*/  PRMT R13, R4, 0x7531, R5 ;  /* 0x00007531040d7816 */ /* 0x000fe40000000005 */
[C-C-:B------:R-:W-:Y:S02]  /*28d90*/  PRMT R14, R6.reuse, 0x6420, R7.reuse ;  /* 0x00006420060e7816 */ /* 0x140fe40000000007 */
        /* <DEDUP_REMOVED lines=94> */
.L_x_734:
[----:B--2---:R2:W-:Y:S01]  /*29380*/  SYNCS.ARRIVE.TRANS64.A1T0 RZ, [R0+URZ+0x33450], RZ ;  /* 0x033450ff00ff79a7 */ /* 0x0045e2000810003f */
[----:B------:R-:W-:Y:S06]  /*29390*/  BAR.SYNC.DEFER_BLOCKING 0x2, 0x80 ;  /* 0x0082000000007b1d */ /* 0x000fec0000010000 */
[----:B------:R-:W-:Y:S05]  /*293a0*/  @!P0 BRA `(.L_x_735) ;  /* 0x0000000000048947 */ /* 0x000fea0003800000 */
[----:B------:R-:W-:Y:S01]  /*293b0*/  BPT.TRAP 0x1 ;  /* 0x000000040000795c */ /* 0x000fe20000300000 */
.L_x_735:
[----:B0-----:R-:W3:Y:S01]  /*293c0*/  LDL R2, [R1+0xc] ;  /* 0x00000c0001027983 */ /* 0x001ee20000100800 */
[----:B--2---:R-:W-:Y:S02]  /*293d0*/  VIADD R0, R0, 0x33480 ;  /* 0x0003348000007836 */ /* 0x004fe40000000000 */
[----:B------:R-:W-:Y:S02]  /*293e0*/  IMAD.MOV.U32 R17, RZ, RZ, R29 ;  /* 0x000000ffff117224 */ /* 0x000fe400078e001d */
[----:B------:R-:W-:Y:S01]  /*293f0*/  IMAD.MOV.U32 R20, RZ, RZ, R33 ;  /* 0x000000ffff147224 */ /* 0x000fe200078e0021 */
[----:B---3--:R-:W-:-:S04]  /*29400*/  PRMT R0, R2, 0x654, R0 ;  /* 0x0000065402007816 */ /* 0x008fc80000000000 */
[----:B------:R2:W-:Y:S01]  /*29410*/  SYNCS.ARRIVE.TRANS64.RED.A1T0 RZ, [R0+URZ], RZ ;  /* 0x000000ff00ff79a7 */ /* 0x0005e2000810043f */
[----:B------:R-:W-:Y:S05]  /*29420*/  @P1 BRA `(.L_x_736) ;  /* 0xffffffe400c41947 */ /* 0x000fea000383ffff */
.L_x_716:
[----:B--2---:R-:W2:Y:S01]  /*29430*/  S2R R0, SR_TID.X ;  /* 0x0000000000007919 */ /* 0x004ea20000002100 */
[----:B------:R-:W-:Y:S01]  /*29440*/  BSSY B0, `(.L_x_737) ;  /* 0x0000012000007945 */ /* 0x000fe20003800000 */
[----:B--2---:R-:W-:Y:S01]  /*29450*/  LOP3.LUT R2, R0, 0x7f, RZ, 0xc0, !PT ;  /* 0x0000007f00027812 */ /* 0x004fe200078ec0ff */
[----:B------:R-:W-:-:S03]  /*29460*/  IMAD.U32 R0, RZ, RZ, UR37 ;  /* 0x00000025ff007e24 */ /* 0x000fc6000f8e00ff */
[----:B------:R-:W-:Y:S02]  /*29470*/  ISETP.NE.AND P1, PT, R2, RZ, PT ;  /* 0x000000ff0200720c */ /* 0x000fe40003f25270 */
[----:B------:R-:W-:-:S11]  /*29480*/  ISETP.NE.AND P0, PT, R0, 0x3, PT ;  /* 0x000000030000780c */ /* 0x000fd60003f05270 */
[----:B------:R-:W-:Y:S05]  /*29490*/  @P1 BRA `(.L_x_738) ;  /* 0x0000000000301947 */ /* 0x000fea0003800000 */
[----:B------:R-:W2:Y:S01]  /*294a0*/  S2R R5, SR_LANEID ;  /* 0x0000000000057919 */ /* 0x000ea20000000000 */
[----:B------:R-:W-:Y:S01]  /*294b0*/  VOTEU.ANY UR4, UPT, PT ;  /* 0x0000000000047886 */ /* 0x000fe200038e0100 */
[----:B0-----:R-:W0:Y:S01]  /*294c0*/  LDC.64 R2, c[0x0][0xc60] ;  /* 0x00031800ff027b82 */ /* 0x001e220000000a00 */
[----:B------:R-:W2:Y:S02]  /*294d0*/  FLO.U32 R0, UR4 ;  /* 0x0000000400007d00 */ /* 0x000ea400080e0000 */
[----:B--2---:R-:W-:-:S06]  /*294e0*/  ISETP.EQ.U32.AND P1, PT, R0, R5, PT ;  /* 0x000000050000720c */ /* 0x004fcc0003f22070 */
[----:B------:R-:W0:Y:S07]  /*294f0*/  POPC R5, UR4 ;  /* 0x0000000400057d09 */ /* 0x000e2e0008000000 */
[----:B0-----:R-:W2:Y:S01]  /*29500*/  @P1 ATOMG.E.ADD.STRONG.GPU PT, R3, desc[UR50][R2.64], R5 ;  /* 0x00000005020319a8 */ /* 0x001ea200081ee1f2 */
[----:B------:R-:W0:Y:S02]  /*29510*/  S2R R4, SR_LTMASK ;  /* 0x0000000000047919 */ /* 0x000e240000003900 */
[----:B0-----:R-:W-:-:S04]  /*29520*/  LOP3.LUT R4, R4, UR4, RZ, 0xc0, !PT ;  /* 0x0000000404047c12 */ /* 0x001fc8000f8ec0ff */
[----:B------:R-:W0:Y:S01]  /*29530*/  POPC R7, R4 ;  /* 0x0000000400077309 */ /* 0x000e220000000000 */
[----:B--2---:R-:W0:Y:S02]  /*29540*/  SHFL.IDX PT, R0, R3, R0, 0x1f ;  /* 0x00001f0003007589 */ /* 0x004e2400000e0000 */
[----:B0-----:R-:W-:-:S07]  /*29550*/  IADD3 R16, R0, UR38, R7 ;  /* 0x0000002600107c10 */ /* 0x001fce000fffe007 */
.L_x_738:
[----:B------:R-:W-:Y:S05]  /*29560*/  BSYNC B0 ;  /* 0x0000000000007941 */ /* 0x000fea0003800000 */
.L_x_737:
[----:B------:R-:W-:Y:S05]  /*29570*/  @!P0 BRA `(.L_x_739) ;  /* 0x0000000000048947 */ /* 0x000fea0003800000 */
[----:B------:R-:W-:Y:S01]  /*29580*/  BPT.TRAP 0x1 ;  /* 0x000000040000795c */ /* 0x000fe20000300000 */
.L_x_739:
[----:B------:R-:W-:Y:S01]  /*29590*/  LOP3.LUT R0, R33, 0x1, RZ, 0x3c, !PT ;  /* 0x0000000121007812 */ /* 0x000fe200078e3cff */
[----:B------:R-:W-:Y:S01]  /*295a0*/  BSSY B0, `(.L_x_740) ;  /* 0x0000005000007945 */ /* 0x000fe20003800000 */
[----:B0-----:R-:W-:Y:S02]  /*295b0*/  LEA R3, R29, R22, 0x3 ;  /* 0x000000161d037211 */ /* 0x001fe400078e18ff */
[----:B------:R-:W-:-:S04]  /*295c0*/  SHF.L.U32 R0, R0, 0x1f, RZ ;  /* 0x0000001f00007819 */ /* 0x000fc800000006ff */
[----:B------:R-:W0:Y:S02]  /*295d0*/  SYNCS.PHASECHK.TRANS64.TRYWAIT P1, [R3+URZ+0x33470], R0 ;  /* 0x03347000030075a7 */ /* 0x000e24000802017f */
[----:B0-----:R-:W-:Y:S05]  /*295e0*/  @!P1 BRA `(.L_x_741) ;  /* 0x0000006400dc9947 */ /* 0x001fea0003800000 */
.L_x_961:
[----:B------:R-:W-:Y:S05]  /*295f0*/  BSYNC B0 ;  /* 0x0000000000007941 */ /* 0x000fea0003800000 */
.L_x_740:
[----:B------:R-:W-:-:S05]  /*29600*/  IMAD.U32 R2, RZ, RZ, UR39 ;  /* 0x00000027ff027e24 */ /* 0x000fca000f8e00ff */
[----:B------:R-:W-:-:S13]  /*29610*/  ISETP.NE.AND P1, PT, R2, 0x3, PT ;  /* 0x000000030200780c */ /* 0x000fda0003f25270 */
[----:B------:R-:W-:Y:S05]  /*29620*/  @!P1 BRA `(.L_x_742) ;  /* 0x0000000000049947 */ /* 0x000fea0003800000 */
[----:B------:R-:W-:Y:S01]  /*29630*/  BPT.TRAP 0x1 ;  /* 0x000000040000795c */ /* 0x000fe20000300000 */
.L_x_742:
[----:B0-----:R-:W-:-:S04]  /*29640*/  SHF.L.U32 R0, R33, 0x1f, RZ ;  /* 0x0000001f21007819 */ /* 0x001fc800000006ff */
[----:B------:R-:W0:Y:S02]  /*29650*/  SYNCS.PHASECHK.TRANS64.TRYWAIT P1, [R3+URZ+0x33460], R0 ;  /* 0x03346000030075a7 */ /* 0x000e24000802017f */
[----:B0-----:R-:W-:Y:S05]  /*29660*/  @!P1 BRA `(.L_x_743) ;  /* 0x0000006400d09947 */ /* 0x001fea0003800000 */
.L_x_962:
        /* <DEDUP_REMOVED lines=108> */
.L_x_744:
[----:B--2---:R2:W-:Y:S01]  /*29d30*/  SYNCS.ARRIVE.TRANS64.A1T0 RZ, [R3+URZ+0x33450], RZ ;  /* 0x033450ff03ff79a7 */ /* 0x0045e2000810003f */
[----:B------:R-:W-:Y:S06]  /*29d40*/  BAR.SYNC.DEFER_BLOCKING 0x2, 0x80 ;  /* 0x0082000000007b1d */ /* 0x000fec0000010000 */
[----:B------:R-:W-:Y:S05]  /*29d50*/  @!P0 BRA `(.L_x_745) ;  /* 0x0000000000048947 */ /* 0x000fea0003800000 */
[----:B------:R-:W-:Y:S01]  /*29d60*/  BPT.TRAP 0x1 ;  /* 0x000000040000795c */ /* 0x000fe20000300000 */
.L_x_745:
[----:B------:R-:W3:Y:S01]  /*29d70*/  LDL R0, [R1+0xc] ;  /* 0x00000c0001007983 */ /* 0x000ee20000100800 */
[----:B--2---:R-:W-:Y:S01]  /*29d80*/  IADD3 R3, R3, 0x33480, RZ ;  /* 0x0003348003037810 */ /* 0x004fe20007ffe0ff */
[----:B------:R-:W-:-:S05]  /*29d90*/  VIADD R29, R29, 0x1 ;  /* 0x000000011d1d7836 */ /* 0x000fca0000000000 */
[----:B------:R-:W-:-:S04]  /*29da0*/  ISETP.NE.AND P0, PT, R29, 0x2, PT ;  /* 0x000000021d00780c */ /* 0x000fc80003f05270 */
[----:B------:R-:W-:Y:S02]  /*29db0*/  SEL R29, R29, RZ, P0 ;  /* 0x000000ff1d1d7207 */ /* 0x000fe40000000000 */
[----:B---3--:R-:W-:Y:S02]  /*29dc0*/  PRMT R3, R0, 0x654, R3 ;  /* 0x0000065400037816 */ /* 0x008fe40000000003 */
[----:B------:R-:W-:Y:S02]  /*29dd0*/  SEL R0, RZ, 0x1, P0 ;  /* 0x00000001ff007807 */ /* 0x000fe40000000000 */
[----:B------:R2:W-:Y:S02]  /*29de0*/  SYNCS.ARRIVE.TRANS64.RED.A1T0 RZ, [R3+URZ], RZ ;  /* 0x000000ff03ff79a7 */ /* 0x0005e4000810043f */
[----:B------:R-:W-:-:S07]  /*29df0*/  LOP3.LUT R33, R33, R0, RZ, 0x3c, !PT ;  /* 0x0000000021217212 */ /* 0x000fce00078e3cff */
.L_x_684:
[----:B------:R-:W-:-:S13]  /*29e00*/  LOP3.LUT P0, RZ, R36, 0x80, RZ, 0xc0, !PT ;  /* 0x0000008024ff7812 */ /* 0x000fda000780c0ff */
[----:B------:R-:W-:Y:S05]  /*29e10*/  @!P0 BRA `(.L_x_746) ;  /* 0x0000000000288947 */ /* 0x000fea0003800000 */
[----:B------:R-:W-:Y:S05]  /*29e20*/  WARPSYNC.ALL ;  /* 0x0000000000007948 */ /* 0x000fea0003800000 */
[----:B------:R-:W3:Y:S08]  /*29e30*/  S2UR UR4, SR_CgaCtaId ;  /* 0x00000000000479c3 */ /* 0x000ef00000008800 */
[----:B------:R-:W-:Y:S01]  /*29e40*/  BAR.SYNC.DEFER_BLOCKING 0x5, 0x180 ;  /* 0x0146000000007b1d */ /* 0x000fe20000010000 */
[----:B-1----:R-:W-:Y:S01]  /*29e50*/  MOV R22, 0x400 ;  /* 0x0000040000167802 */ /* 0x002fe20000000f00 */
[----:B---3--:R-:W-:-:S05]  /*29e60*/  IMAD.U32 R0, RZ, RZ, UR4 ;  /* 0x00000004ff007e24 */ /* 0x008fca000f8e00ff */
[----:B------:R-:W-:Y:S01]  /*29e70*/  LEA R22, R0, R22, 0x18 ;  /* 0x0000001600167211 */ /* 0x000fe200078ec0ff */
[----:B------:R1:W-:Y:S04]  /*29e80*/  STL [R1+0xc], R0 ;  /* 0x00000c0001007387 */ /* 0x0003e80000100800 */
[----:B------:R1:W3:Y:S01]  /*29e90*/  LDS.128 R16, [R22+0x334d0] ;  /* 0x0334d00016107984 */ /* 0x0002e20000000c00 */
[----:B------:R-:W-:Y:S06]  /*29ea0*/  BAR.ARV 0x4, 0x180 ;  /* 0x0106000000007b1d */ /* 0x000fec0000002000 */
[----:B------:R-:W-:Y:S05]  /*29eb0*/  BRA `(.L_x_747) ;  /* 0x0000000800487947 */ /* 0x000fea0003800000 */
.L_x_746:
[----:B------:R-:W0:Y:S01]  /*29ec0*/  S2R R0, SR_TID.X ;  /* 0x0000000000007919 */ /* 0x000e220000002100 */
[----:B------:R-:W-:Y:S01]  /*29ed0*/  UMOV UR4, 0xffffffff ;  /* 0xffffffff00047882 */ /* 0x000fe20000000000 */
[----:B0-----:R-:W-:-:S04]  /*29ee0*/  LOP3.LUT R8, R0, 0x1f, RZ, 0xc0, !PT ;  /* 0x0000001f00087812 */ /* 0x001fc800078ec0ff */
[----:B------:R-:W-:Y:S01]  /*29ef0*/  ISETP.NE.AND P0, PT, R8, 0x1f, PT ;  /* 0x0000001f0800780c */ /* 0x000fe20003f05270 */
[----:B------:R-:W-:-:S12]  /*29f00*/  BRA.DIV UR4, `(.L_x_748) ;  /* 0x0000005e04bc7947 */ /* 0x000fd8000b800000 */
[----:B------:R-:W-:Y:S01]  /*29f10*/  IMAD.IADD R5, R19, 0x1, R8 ;  /* 0x0000000113057824 */ /* 0x000fe200078e0208 */
[----:B------:R-:W-:-:S04]  /*29f20*/  ULDC UR4, c[0x0][0xc3c] ;  /* 0x00030f0000047ab9 */ /* 0x000fc80000000800 */
[----:B------:R-:W-:-:S13]  /*29f30*/  ISETP.GE.OR P1, PT, R5, UR4, !P0 ;  /* 0x0000000405007c0c */ /* 0x000fda000c726670 */
[----:B-12---:R-:W0:Y:S02]  /*29f40*/  @!P1 LDC.64 R2, c[0x0][0xc80] ;  /* 0x00032000ff029b82 */ /* 0x006e240000000a00 */
[----:B0-----:R-:W-:-:S06]  /*29f50*/  @!P1 IMAD.WIDE R2, R5, 0x4, R2 ;  /* 0x0000000405029825 */ /* 0x001fcc00078e0202 */
[----:B------:R-:W2:Y:S01]  /*29f60*/  @!P1 LDG.E R2, desc[UR50][R2.64] ;  /* 0x0000003202029981 */ /* 0x000ea2000c1e1900 */
[----:B------:R-:W-:Y:S01]  /*29f70*/  IMAD.MOV.U32 R5, RZ, RZ, RZ ;  /* 0x000000ffff057224 */ /* 0x000fe200078e00ff */
[C---:B------:R-:W-:Y:S02]  /*29f80*/  ISETP.GE.U32.AND P2, PT, R8.reuse, 0x2, PT ;  /* 0x000000020800780c */ /* 0x040fe40003f46070 */
[C---:B------:R-:W-:Y:S01]  /*29f90*/  ISETP.GE.U32.AND P3, PT, R8.reuse, 0x4, PT ;  /* 0x000000040800780c */ /* 0x040fe20003f66070 */
[----:B------:R-:W-:Y:S01]  /*29fa0*/  SHFL.IDX PT, R0, R16, RZ, 0x1f ;  /* 0x00001fff10007589 */ /* 0x000fe200000e0000 */
[C---:B------:R-:W-:Y:S02]  /*29fb0*/  ISETP.GE.U32.AND P4, PT, R8.reuse, 0x8, PT ;  /* 0x000000080800780c */ /* 0x040fe40003f86070 */
[----:B------:R-:W-:Y:S01]  /*29fc0*/  ISETP.GE.U32.AND P5, PT, R8, 0x10, PT ;  /* 0x000000100800780c */ /* 0x000fe20003fa6070 */
[----:B------:R-:W-:Y:S01]  /*29fd0*/  SHFL.IDX PT, R4, R16, 0x1, 0x1f ;  /* 0x00201f0010047f89 */ /* 0x000fe200000e0000 */
[----:B--2---:R-:W-:-:S02]  /*29fe0*/  @!P1 MOV R5, R2 ;  /* 0x0000000200059202 */ /* 0x004fc40000000f00 */
[----:B------:R-:W-:-:S03]  /*29ff0*/  ISETP.NE.AND P1, PT, R8, RZ, PT ;  /* 0x000000ff0800720c */ /* 0x000fc60003f25270 */
        /* <DEDUP_REMOVED lines=15> */
[----:B------:R0:W1:Y:S02]  /*2a0f0*/  SHFL.IDX PT, R14, R2, 0x1f, 0x1f ;  /* 0x03e01f00020e7f89 */ /* 0x00006400000e0000 */
.L_x_972:
[----:B------:R-:W-:Y:S02]  /*2a100*/  ULDC UR4, c[0x0][0xc38] ;  /* 0x00030e0000047ab9 */ /* 0x000fe40000000800 */
[----:B------:R-:W-:-:S04]  /*2a110*/  IMAD.U32 R7, RZ, RZ, UR4 ;  /* 0x00000004ff077e24 */ /* 0x000fc8000f8e00ff */
[----:B-1----:R-:W-:-:S04]  /*2a120*/  IMAD R14, R14, R7, RZ ;  /* 0x000000070e0e7224 */ /* 0x002fc800078e02ff */
[----:B------:R-:W-:-:S05]  /*2a130*/  IMAD.IADD R9, R4, 0x1, R14 ;  /* 0x0000000104097824 */ /* 0x000fca00078e020e */
[----:B------:R-:W-:-:S13]  /*2a140*/  ISETP.GT.AND P6, PT, R9, R0, PT ;  /* 0x000000000900720c */ /* 0x000fda0003fc4270 */
[----:B------:R-:W-:Y:S05]  /*2a150*/  @P6 BRA `(.L_x_749) ;  /* 0x00000000009c6947 */ /* 0x000fea0003800000 */
.L_x_754:
[----:B0-----:R-:W0:Y:S01]  /*2a160*/  LDC R2, c[0x0][0xc3c] ;  /* 0x00030f00ff027b82 */ /* 0x001e220000000800 */
[----:B------:R-:W-:-:S05]  /*2a170*/  VIADD R19, R19, 0x1f ;  /* 0x0000001f13137836 */ /* 0x000fca0000000000 */
[----:B0-----:R-:W-:-:S13]  /*2a180*/  ISETP.GE.AND P6, PT, R19, R2, PT ;  /* 0x000000021300720c */ /* 0x001fda0003fc6270 */
[----:B------:R-:W-:Y:S05]  /*2a190*/  @P6 BRA `(.L_x_750) ;  /* 0x0000000400446947 */ /* 0x000fea0003800000 */
[----:B------:R-:W0:Y:S01]  /*2a1a0*/  S2R R3, SR_TID.X ;  /* 0x0000000000037919 */ /* 0x000e220000002100 */
[----:B------:R-:W-:Y:S01]  /*2a1b0*/  BSSY B0, `(.L_x_751) ;  /* 0x0000009000007945 */ /* 0x000fe20003800000 */
[----:B------:R-:W-:Y:S02]  /*2a1c0*/  MOV R5, RZ ;  /* 0x000000ff00057202 */ /* 0x000fe40000000f00 */
[----:B0-----:R-:W-:-:S05]  /*2a1d0*/  LOP3.LUT R3, R3, 0x1f, RZ, 0xc0, !PT ;  /* 0x0000001f03037812 */ /* 0x001fca00078ec0ff */
[----:B------:R-:W-:-:S05]  /*2a1e0*/  IMAD.IADD R7, R19, 0x1, R3 ;  /* 0x0000000113077824 */ /* 0x000fca00078e0203 */
[----:B------:R-:W-:-:S13]  /*2a1f0*/  ISETP.GE.OR P6, PT, R7, R2, !P0 ;  /* 0x000000020700720c */ /* 0x000fda00047c6670 */
[----:B------:R-:W-:Y:S05]  /*2a200*/  @P6 BRA `(.L_x_752) ;  /* 0x00000000000c6947 */ /* 0x000fea0003800000 */
[----:B------:R-:W0:Y:S02]  /*2a210*/  LDC.64 R2, c[0x0][0xc80] ;  /* 0x00032000ff027b82 */ /* 0x000e240000000a00 */
[----:B0-----:R-:W-:-:S05]  /*2a220*/  IMAD.WIDE R2, R7, 0x4, R2 ;  /* 0x0000000407027825 */ /* 0x001fca00078e0202 */
[----:B------:R0:W5:Y:S02]  /*2a230*/  LDG.E R5, desc[UR50][R2.64] ;  /* 0x0000003202057981 */ /* 0x000164000c1e1900 */
.L_x_752:
[----:B------:R-:W-:Y:S05]  /*2a240*/  BSYNC B0 ;  /* 0x0000000000007941 */ /* 0x000fea0003800000 */
.L_x_751:
[----:B------:R-:W-:-:S03]  /*2a250*/  UMOV UR4, 0xffffffff ;  /* 0xffffffff00047882 */ /* 0x000fc60000000000 */
[----:B------:R-:W-:Y:S05]  /*2a260*/  BRA.DIV UR4, `(.L_x_753) ;  /* 0x0000006204087947 */ /* 0x000fea000b800000 */
[----:B-----5:R-:W1:Y:S02]  /*2a270*/  SHFL.UP PT, R14, R5, 0x1, RZ ;  /* 0x04200000050e7989 */ /* 0x020e6400000e00ff */
[----:B-1----:R-:W-:-:S05]  /*2a280*/  SEL R14, R14, RZ, P1 ;  /* 0x000000ff0e0e7207 */ /* 0x002fca0000800000 */
        /* <DEDUP_REMOVED lines=14> */
.L_x_980:
[----:B------:R-:W-:Y:S02]  /*2a370*/  ULDC UR4, c[0x0][0xc38] ;  /* 0x00030e0000047ab9 */ /* 0x000fe40000000800 */
[----:B------:R-:W-:-:S04]  /*2a380*/  IMAD.U32 R7, RZ, RZ, UR4 ;  /* 0x00000004ff077e24 */ /* 0x000fc8000f8e00ff */
[----:B-1----:R-:W-:-:S04]  /*2a390*/  IMAD R14, R14, R7, RZ ;  /* 0x000000070e0e7224 */ /* 0x002fc800078e02ff */
[----:B------:R-:W-:-:S05]  /*2a3a0*/  IMAD.IADD R9, R14, 0x1, R9 ;  /* 0x000000010e097824 */ /* 0x000fca00078e0209 */
[----:B------:R-:W-:-:S13]  /*2a3b0*/  ISETP.GT.AND P6, PT, R9, R0, PT ;  /* 0x000000000900720c */ /* 0x000fda0003fc4270 */
[----:B------:R-:W-:Y:S05]  /*2a3c0*/  @!P6 BRA `(.L_x_754) ;  /* 0xfffffffc0064e947 */ /* 0x000fea000383ffff */
.L_x_749:
[----:B------:R-:W-:Y:S01]  /*2a3d0*/  IMAD.IADD R16, R9, 0x1, -R14 ;  /* 0x0000000109107824 */ /* 0x000fe200078e0a0e */
[----:B------:R-:W-:-:S03]  /*2a3e0*/  UMOV UR4, 0xffffffff ;  /* 0xffffffff00047882 */ /* 0x000fc60000000000 */
[----:B------:R-:W-:-:S05]  /*2a3f0*/  IMAD R3, R2, R7, R16 ;  /* 0x0000000702037224 */ /* 0x000fca00078e0210 */
[----:B------:R-:W-:Y:S01]  /*2a400*/  ISETP.GT.AND P6, PT, R3, R0, PT ;  /* 0x000000000300720c */ /* 0x000fe20003fc4270 */
[----:B------:R-:W-:-:S12]  /*2a410*/  BRA.DIV UR4, `(.L_x_755) ;  /* 0x0000006204587947 */ /* 0x000fd8000b800000 */
[----:B------:R-:W-:-:S04]  /*2a420*/  VOTE.ANY R3, PT, !P6 ;  /* 0x0000000000037806 */ /* 0x000fc800070e0100 */
[----:B------:R-:W1:Y:S02]  /*2a430*/  POPC R4, R3 ;  /* 0x0000000300047309 */ /* 0x000e640000000000 */
[----:B-1----:R1:W2:Y:S02]  /*2a440*/  SHFL.IDX PT, R5, R5, R4, 0x1f ;  /* 0x00001f0405057589 */ /* 0x0022a400000e0000 */
.L_x_984:
[----:B------:R-:W-:Y:S01]  /*2a450*/  ISETP.NE.AND P0, PT, R3, RZ, PT ;  /* 0x000000ff0300720c */ /* 0x000fe20003f05270 */
[----:B------:R-:W-:-:S12]  /*2a460*/  IMAD.MOV.U32 R14, RZ, RZ, RZ ;  /* 0x000000ffff0e7224 */ /* 0x000fd800078e00ff */
[----:B------:R-:W-:Y:S05]  /*2a470*/  @!P0 BRA `(.L_x_756) ;  /* 0x0000000000108947 */ /* 0x000fea0003800000 */
[----:B------:R-:W-:Y:S01]  /*2a480*/  UMOV UR4, 0xffffffff ;  /* 0xffffffff00047882 */ /* 0x000fe20000000000 */
[----:B------:R-:W-:Y:S02]  /*2a490*/  IADD3 R12, R4, -0x1, RZ ;  /* 0xffffffff040c7810 */ /* 0x000fe40007ffe0ff */
[----:B------:R-:W-:Y:S05]  /*2a4a0*/  BRA.DIV UR4, `(.L_x_757) ;  /* 0x00000062047c7947 */ /* 0x000fea000b800000 */
[----:B------:R3:W4:Y:S02]  /*2a4b0*/  SHFL.IDX PT, R14, R2, R12, 0x1f ;  /* 0x00001f0c020e7589 */ /* 0x00072400000e0000 */
.L_x_756:
[----:B--2---:R-:W-:Y:S01]  /*2a4c0*/  IABS R6, R5 ;  /* 0x0000000500067213 */ /* 0x004fe20000000000 */
[----:B----4-:R-:W-:Y:S02]  /*2a4d0*/  IMAD R16, R14, R7, R16 ;  /* 0x000000070e107224 */ /* 0x010fe400078e0210 */
[----:B------:R-:W-:Y:S01]  /*2a4e0*/  IMAD.IADD R19, R4, 0x1, R19 ;  /* 0x0000000104137824 */ /* 0x000fe200078e0213 */
[----:B------:R-:W2:Y:S01]  /*2a4f0*/  I2F.RP R8, R6 ;  /* 0x0000000600087306 */ /* 0x000ea20000209400 */
[----:B------:R-:W-:-:S07]  /*2a500*/  IMAD.IADD R0, R0, 0x1, -R16 ;  /* 0x0000000100007824 */ /* 0x000fce00078e0a10 */
[----:B--2---:R-:W0:Y:S02]  /*2a510*/  MUFU.RCP R8, R8 ;  /* 0x0000000800087308 */ /* 0x004e240000001000 */
[----:B0--3--:R-:W-:-:S06]  /*2a520*/  VIADD R2, R8, 0xffffffe ;  /* 0x0ffffffe08027836 */ /* 0x009fcc0000000000 */
[----:B------:R0:W2:Y:S02]  /*2a530*/  F2I.FTZ.U32.TRUNC.NTZ R3, R2 ;  /* 0x0000000200037305 */ /* 0x0000a4000021f000 */
[----:B0-----:R-:W-:Y:S02]  /*2a540*/  IMAD.MOV.U32 R2, RZ, RZ, RZ ;  /* 0x000000ffff027224 */ /* 0x001fe400078e00ff */
[----:B--2---:R-:W-:-:S04]  /*2a550*/  IMAD.MOV R7, RZ, RZ, -R3 ;  /* 0x000000ffff077224 */ /* 0x004fc800078e0a03 */
[----:B------:R-:W-:-:S04]  /*2a560*/  IMAD R7, R7, R6, RZ ;  /* 0x0000000607077224 */ /* 0x000fc800078e02ff */
[----:B------:R-:W-:Y:S01]  /*2a570*/  IMAD.HI.U32 R3, R3, R7, R2 ;  /* 0x0000000703037227 */ /* 0x000fe200078e0002 */
[----:B------:R-:W-:Y:S02]  /*2a580*/  IABS R7, R5 ;  /* 0x0000000500077213 */ /* 0x000fe40000000000 */
[----:B------:R-:W-:Y:S02]  /*2a590*/  IABS R2, R0 ;  /* 0x0000000000027213 */ /* 0x000fe40000000000 */
[----:B------:R-:W-:-:S03]  /*2a5a0*/  IADD3 R7, RZ, -R7, RZ ;  /* 0x80000007ff077210 */ /* 0x000fc60007ffe0ff */
        /* <DEDUP_REMOVED lines=11> */
[----:B------:R-:W-:-:S04]  /*2a660*/  @!P1 LOP3.LUT R3, RZ, R5, RZ, 0x33, !PT ;  /* 0x00000005ff039212 */ /* 0x000fc800078e33ff */
[----:B------:R-:W-:Y:S01]  /*2a670*/  IADD3 R17, -R3, RZ, RZ ;  /* 0x000000ff03117210 */ /* 0x000fe20007ffe1ff */
[----:B------:R-:W-:-:S04]  /*2a680*/  IMAD.MOV.U32 R18, RZ, RZ, R3 ;  /* 0x000000ffff127224 */ /* 0x000fc800078e0003 */
[----:B------:R-:W-:Y:S01]  /*2a690*/  IMAD R17, R5, R17, R0 ;  /* 0x0000001105117224 */ /* 0x000fe200078e0200 */
[----:B------:R-:W-:Y:S06]  /*2a6a0*/  BRA `(.L_x_758) ;  /* 0x00000000001c7947 */ /* 0x000fec0003800000 */
.L_x_750:
[----:B------:R-:W-:Y:S01]  /*2a6b0*/  UMOV UR4, URZ ;  /* 0x0000003f00047c82 */ /* 0x000fe20008000000 */
[----:B------:R-:W-:Y:S01]  /*2a6c0*/  UMOV UR5, URZ ;  /* 0x0000003f00057c82 */ /* 0x000fe20008000000 */
[----:B------:R-:W-:Y:S01]  /*2a6d0*/  ULDC UR6, c[0x0][0xc3c] ;  /* 0x00030f0000067ab9 */ /* 0x000fe20000000800 */
[----:B------:R-:W-:Y:S01]  /*2a6e0*/  IMAD.MOV.U32 R16, RZ, RZ, R0 ;  /* 0x000000ffff107224 */ /* 0x000fe200078e0000 */
[----:B------:R-:W-:Y:S01]  /*2a6f0*/  MOV R18, UR5 ;  /* 0x0000000500127c02 */ /* 0x000fe20008000f00 */
[----:B------:R-:W-:Y:S02]  /*2a700*/  IMAD.U32 R17, RZ, RZ, UR4 ;  /* 0x00000004ff117e24 */ /* 0x000fe4000f8e00ff */
[----:B------:R-:W-:-:S07]  /*2a710*/  IMAD.U32 R19, RZ, RZ, UR6 ;  /* 0x00000006ff137e24 */ /* 0x000fce000f8e00ff */
.L_x_758:
[----:B------:R4:W2:Y:S01]  /*2a720*/  LDL R2, [R1+0xc] ;  /* 0x00000c0001027983 */ /* 0x0008a20000100800 */
[----:B------:R-:W0:Y:S01]  /*2a730*/  S2R R0, SR_TID.X ;  /* 0x0000000000007919 */ /* 0x000e220000002100 */
[----:B------:R-:W-:Y:S05]  /*2a740*/  WARPSYNC.ALL ;  /* 0x0000000000007948 */ /* 0x000fea0003800000 */
[----:B0-----:R-:W-:Y:S01]  /*2a750*/  LOP3.LUT R0, R0, 0x1f, RZ, 0xc0, !PT ;  /* 0x0000001f00007812 */ /* 0x001fe200078ec0ff */
[----:B------:R-:W-:Y:S03]  /*2a760*/  BAR.SYNC.DEFER_BLOCKING 0x4, 0x180 ;  /* 0x0106000000007b1d */ /* 0x000fe60000010000 */
[----:B------:R-:W-:-:S13]  /*2a770*/  ISETP.NE.AND P0, PT, R0, RZ, PT ;  /* 0x000000ff0000720c */ /* 0x000fda0003f05270 */
[----:B------:R-:W-:Y:S01]  /*2a780*/  @!P0 MOV R0, 0x400 ;  /* 0x0000040000008802 */ /* 0x000fe20000000f00 */
[----:B--2---:R-:W0:Y:S03]  /*2a790*/  @!P0 S2R R2, SR_CgaCtaId ;  /* 0x0000000000028919 */ /* 0x004e260000008800 */
[----:B0-----:R-:W-:Y:S01]  /*2a7a0*/  @!P0 LEA R22, R2, R0, 0x18 ;  /* 0x0000000002168211 */ /* 0x001fe200078ec0ff */
[----:B------:R4:W-:Y:S04]  /*2a7b0*/  @!P0 STL [R1+0xc], R2 ;  /* 0x00000c0201008387 */ /* 0x0009e80000100800 */
[----:B------:R4:W-:Y:S01]  /*2a7c0*/  @!P0 STS.128 [R22+0x334d0], R16 ;  /* 0x0334d01016008388 */ /* 0x0009e20000000c00 */
[----:B------:R-:W-:Y:S06]  /*2a7d0*/  BAR.ARV 0x5, 0x180 ;  /* 0x0146000000007b1d */ /* 0x000fec0000002000 */
.L_x_747:
[----:B------:R-:W-:Y:S02]  /*2a7e0*/  ULDC UR4, c[0x0][0xc3c] ;  /* 0x00030f0000047ab9 */ /* 0x000fe40000000800 */
[----:B---3--:R-:W-:-:S13]  /*2a7f0*/  ISETP.GE.AND P0, PT, R19, UR4, PT ;  /* 0x0000000413007c0c */ /* 0x008fda000bf06270 */
[----:B------:R-:W-:Y:S05]  /*2a800*/  @!P0 BRA `(.L_x_759) ;  /* 0xffffff9000708947 */ /* 0x000fea000383ffff */
[----:B------:R-:W-:Y:S05]  /*2a810*/  BSYNC B7 ;  /* 0x0000000000077941 */ /* 0x000fea0003800000 */
.L_x_639:
[----:B-12---:R-:W2:Y:S01]  /*2a820*/  LDL.LU R0, [R1+0x38] ;  /* 0x0000380001007983 */ /* 0x006ea20000300800 */
[----:B------:R-:W-:Y:S01]  /*2a830*/  BSSY B0, `(.L_x_760) ;  /* 0x000000b000007945 */ /* 0x000fe20003800000 */
[----:B------:R-:W1:Y:S01]  /*2a840*/  S2R R5, SR_CgaCtaId ;  /* 0x0000000000057919 */ /* 0x000e620000008800 */
[----:B--2---:R-:W-:-:S05]  /*2a850*/  VIADD R0, R0, 0x1 ;  /* 0x0000000100007836 */ /* 0x004fca0000000000 */
[----:B0---4-:R-:W-:-:S04]  /*2a860*/  LEA.HI R2, R0, R0, RZ, 0x1 ;  /* 0x0000000000027211 */ /* 0x011fc800078f08ff */
[----:B------:R-:W-:Y:S02]  /*2a870*/  LOP3.LUT R3, R2, 0xfffffffe, RZ, 0xc0, !PT ;  /* 0xfffffffe02037812 */ /* 0x000fe400078ec0ff */
[----:B------:R-:W-:-:S03]  /*2a880*/  MOV R2, 0x400 ;  /* 0x0000040000027802 */ /* 0x000fc60000000f00 */
[----:B------:R-:W-:Y:S01]  /*2a890*/  IMAD.IADD R0, R0, 0x1, -R3 ;  /* 0x0000000100007824 */ /* 0x000fe200078e0a03 */
[----:B-1----:R-:W-:-:S04]  /*2a8a0*/  LEA R5, R5, R2, 0x18 ;  /* 0x0000000205057211 */ /* 0x002fc800078ec0ff */
[----:B------:R-:W-:-:S04]  /*2a8b0*/  SHF.L.U32 R0, R0, 0x1f, RZ ;  /* 0x0000001f00007819 */ /* 0x000fc800000006ff */
[----:B------:R-:W0:Y:S02]  /*2a8c0*/  SYNCS.PHASECHK.TRANS64.TRYWAIT P0, [R5+URZ+0x33420], R0 ;  /* 0x03342000050075a7 */ /* 0x000e24000800017f */
[----:B0-----:R-:W-:Y:S05]  /*2a8d0*/  @!P0 BRA `(.L_x_761) ;  /* 0x0000005c00948947 */ /* 0x001fea0003800000 */
.L_x_987:
[----:B------:R-:W-:Y:S05]  /*2a8e0*/  BSYNC B0 ;  /* 0x0000000000007941 */ /* 0x000fea0003800000 */
.L_x_760:
[----:B------:R-:W-:-:S03]  /*2a8f0*/  UMOV UR4, 0xffffffff ;  /* 0xffffffff00047882 */ /* 0x000fc60000000000 */
[----:B------:R-:W-:Y:S05]  /*2a900*/  BRA.DIV UR4, `(.L_x_762) ;  /* 0x0000005e049c7947 */ /* 0x000fea000b800000 */
[----:B0-----:R-:W0:Y:S02]  /*2a910*/  S2R R0, SR_TID.X ;  /* 0x0000000000007919 */ /* 0x001e240000002100 */
[----:B0-----:R-:W-:-:S04]  /*2a920*/  SHF.R.U32.HI R0, RZ, 0x5, R0 ;  /* 0x00000005ff007819 */ /* 0x001fc80000011600 */
[----:B------:R-:W-:-:S05]  /*2a930*/  LOP3.LUT R0, R0, 0x3, RZ, 0xc0, !PT ;  /* 0x0000000300007812 */ /* 0x000fca00078ec0ff */
[----:B------:R0:W1:Y:S02]  /*2a940*/  SHFL.IDX PT, R14, R0, RZ, 0x1f ;  /* 0x00001fff000e7589 */ /* 0x00006400000e0000 */
.L_x_990:
[----:B-1----:R-:W-:-:S13]  /*2a950*/  ISETP.NE.AND P0, PT, R14, RZ, PT ;  /* 0x000000ff0e00720c */ /* 0x002fda0003f05270 */
[----:B------:R-:W-:Y:S05]  /*2a960*/  @P0 BRA `(.L_x_431) ;  /* 0x0000000000a80947 */ /* 0x000fea0003800000 */
[----:B------:R-:W-:-:S03]  /*2a970*/  UMOV UR4, 0xffffffff ;  /* 0xffffffff00047882 */ /* 0x000fc60000000000 */
[----:B------:R-:W-:Y:S05]  /*2a980*/  BRA.DIV UR4, `(.L_x_763) ;  /* 0x0000005e04b07947 */ /* 0x000fea000b800000 */
[----:B------:R-:W-:-:S13]  /*2a990*/  ELECT P6, URZ, PT ;  /* 0x00000000003f782f */ /* 0x000fda00038c0000 */
.L_x_993:
[----:B------:R-:W-:Y:S05]  /*2a9a0*/  @!P6 BRA `(.L_x_431) ;  /* 0x000000000098e947 */ /* 0x000fea0003800000 */
[----:B------:R-:W-:-:S06]  /*2a9b0*/  ULOP3.LUT UR4, UR36, 0x2, URZ, 0xfc, !UPT ;  /* 0x0000000224047892 */ /* 0x000fcc000f8efc3f */
[----:B0-----:R-:W-:-:S05]  /*2a9c0*/  IMAD.U32 R0, RZ, RZ, UR4 ;  /* 0x00000004ff007e24 */ /* 0x001fca000f8e00ff */
[----:B------:R-:W-:-:S13]  /*2a9d0*/  ISETP.NE.AND P0, PT, R0, 0x3, PT ;  /* 0x000000030000780c */ /* 0x000fda0003f05270 */
[----:B------:R-:W-:Y:S05]  /*2a9e0*/  @!P0 BRA `(.L_x_764) ;  /* 0x0000000000048947 */ /* 0x000fea0003800000 */
[----:B------:R-:W-:Y:S01]  /*2a9f0*/  BPT.TRAP 0x1 ;  /* 0x000000040000795c */ /* 0x000fe20000300000 */
.L_x_764:
[C---:B------:R-:W-:Y:S01]  /*2aa00*/  LEA R3, R29.reuse, R5, 0x3 ;  /* 0x000000051d037211 */ /* 0x040fe200078e18ff */
[----:B------:R-:W-:Y:S01]  /*2aa10*/  VIADD R29, R29, 0x1 ;  /* 0x000000011d1d7836 */ /* 0x000fe20000000000 */
[----:B------:R-:W-:-:S04]  /*2aa20*/  SHF.L.U32 R2, R33, 0x1f, RZ ;  /* 0x0000001f21027819 */ /* 0x000fc800000006ff */
[----:B------:R-:W0:Y:S01]  /*2aa30*/  SYNCS.PHASECHK.TRANS64.TRYWAIT P1, [R3+URZ+0x33440], R2 ;  /* 0x03344002030075a7 */ /* 0x000e22000802017f */
[----:B------:R-:W-:-:S04]  /*2aa40*/  ISETP.NE.AND P2, PT, R29, 0x2, PT ;  /* 0x000000021d00780c */ /* 0x000fc80003f45270 */
[----:B------:R-:W-:Y:S01]  /*2aa50*/  SEL R0, RZ, 0x1, P2 ;  /* 0x00000001ff007807 */ /* 0x000fe20001000000 */
[----:B0-----:R-:W-:Y:S08]  /*2aa60*/  @!P1 BRA `(.L_x_765) ;  /* 0x0000005c00989947 */ /* 0x001ff00003800000 */
.L_x_994:
[----:B------:R-:W-:Y:S02]  /*2aa70*/  SEL R29, R29, RZ, P2 ;  /* 0x000000ff1d1d7207 */ /* 0x000fe40001000000 */
[----:B------:R-:W-:Y:S01]  /*2aa80*/  LOP3.LUT R0, R33, R0, RZ, 0x3c, !PT ;  /* 0x0000000021007212 */ /* 0x000fe200078e3cff */
[----:B------:R-:W-:Y:S06]  /*2aa90*/  @!P0 BRA `(.L_x_766) ;  /* 0x0000000000048947 */ /* 0x000fec0003800000 */
[----:B------:R-:W-:Y:S01]  /*2aaa0*/  BPT.TRAP 0x1 ;  /* 0x000000040000795c */ /* 0x000fe20000300000 */
.L_x_766:
[----:B------:R-:W-:Y:S01]  /*2aab0*/  IMAD R29, R29, 0x8, R5 ;  /* 0x000000081d1d7824 */ /* 0x000fe200078e0205 */
[----:B------:R-:W-:-:S04]  /*2aac0*/  SHF.L.U32 R0, R0, 0x1f, RZ ;  /* 0x0000001f00007819 */ /* 0x000fc800000006ff */
[----:B------:R-:W1:Y:S02]  /*2aad0*/  SYNCS.PHASECHK.TRANS64.TRYWAIT P1, [R29+URZ+0x33440], R0 ;  /* 0x033440001d0075a7 */ /* 0x000e64000802017f */
[----:B-1----:R-:W-:Y:S05]  /*2aae0*/  @!P1 BRA `(.L_x_767) ;  /* 0x0000005c008c9947 */ /* 0x002fea0003800000 */
.L_x_995:
[----:B------:R-:W-:Y:S05]  /*2aaf0*/  @!P0 BRA `(.L_x_768) ;  /* 0x0000000000048947 */ /* 0x000fea0003800000 */
[----:B------:R-:W-:Y:S01]  /*2ab00*/  BPT.TRAP 0x1 ;  /* 0x000000040000795c */ /* 0x000fe20000300000 */
.L_x_768:
[----:B------:R-:W2:Y:S02]  /*2ab10*/  SYNCS.PHASECHK.TRANS64.TRYWAIT P1, [R3+URZ+0x33460], R2 ;  /* 0x03346002030075a7 */ /* 0x000ea4000802017f */
[----:B--2---:R-:W-:Y:S05]  /*2ab20*/  @!P1 BRA `(.L_x_769) ;  /* 0x0000005c00909947 */ /* 0x004fea0003800000 */
.L_x_996:
[----:B------:R-:W-:Y:S05]  /*2ab30*/  @!P0 BRA `(.L_x_770) ;  /* 0x0000000000048947 */ /* 0x000fea0003800000 */
[----:B------:R-:W-:Y:S01]  /*2ab40*/  BPT.TRAP 0x1 ;  /* 0x000000040000795c */ /* 0x000fe20000300000 */
.L_x_770:
[----:B------:R-:W3:Y:S02]  /*2ab50*/  SYNCS.PHASECHK.TRANS64.TRYWAIT P1, [R29+URZ+0x33460], R0 ;  /* 0x033460001d0075a7 */ /* 0x000ee4000802017f */
[----:B---3--:R-:W-:Y:S05]  /*2ab60*/  @!P1 BRA `(.L_x_771) ;  /* 0x0000005c00949947 */ /* 0x008fea0003800000 */
.L_x_997:
[----:B------:R-:W-:Y:S05]  /*2ab70*/  @!P0 BRA `(.L_x_772) ;  /* 0x0000000000048947 */ /* 0x000fea0003800000 */
[----:B------:R-:W-:Y:S01]  /*2ab80*/  BPT.TRAP 0x1 ;  /* 0x000000040000795c */ /* 0x000fe20000300000 */
.L_x_772:
[----:B------:R-:W4:Y:S02]  /*2ab90*/  SYNCS.PHASECHK.TRANS64.TRYWAIT P1, [R3+URZ+0x33480], R2 ;  /* 0x03348002030075a7 */ /* 0x000f24000802017f */
[----:B----4-:R-:W-:Y:S05]  /*2aba0*/  @!P1 BRA `(.L_x_773) ;  /* 0x0000005c00989947 */ /* 0x010fea0003800000 */
.L_x_998:
[----:B------:R-:W-:Y:S05]  /*2abb0*/  @!P0 BRA `(.L_x_774) ;  /* 0x0000000000048947 */ /* 0x000fea0003800000 */
[----:B------:R-:W-:Y:S01]  /*2abc0*/  BPT.TRAP 0x1 ;  /* 0x000000040000795c */ /* 0x000fe20000300000 */
.L_x_774:
[----:B------:R0:W0:Y:S02]  /*2abd0*/  SYNCS.PHASECHK.TRANS64.TRYWAIT P0, [R29+URZ+0x33480], R0 ;  /* 0x033480001d0075a7 */ /* 0x000024000800017f */
[----:B0-----:R-:W-:Y:S05]  /*2abe0*/  @!P0 NANOSLEEP.SYNCS 0x989680 ;  /* 0x009896800000895d */ /* 0x001fea0003900000 */
[----:B------:R-:W0:Y:S02]  /*2abf0*/  @!P0 SYNCS.PHASECHK.TRANS64 P0, [R29+URZ+0x33480], R0 ;  /* 0x033480001d0085a7 */ /* 0x000e24000800007f */
[----:B0-----:R-:W-:Y:S05]  /*2ac00*/  @!P0 BRA `(.L_x_774) ;  /* 0xfffffffc00f08947 */ /* 0x001fea000383ffff */
.L_x_431:
[----:B------:R-:W-:Y:S05]  /*2ac10*/  BSYNC B8 ;  /* 0x0000000000087941 */ /* 0x000fea0003800000 */
.L_x_428:
[----:B------:R-:W-:Y:S05]  /*2ac20*/  EXIT ;  /* 0x000000000000794d */ /* 0x000fea0003800000 */
.L_x_449:
[----:B-1----:R1:W2:Y:S02]  /*2ac30*/  SYNCS.PHASECHK.TRANS64.TRYWAIT P5, [R93+URZ+0x33490], R94 ;  /* 0x0334905e5d0075a7 */ /* 0x0022a400080a017f */
[----:B--2---:R-:W-:Y:S05]  /*2ac40*/  @!P5 NANOSLEEP.SYNCS 0x989680 ;  /* 0x009896800000d95d */ /* 0x004fea0003900000 */
[----:B------:R-:W2:Y:S02]  /*2ac50*/  @!P5 SYNCS.PHASECHK.TRANS64 P5, [R93+URZ+0x33490], R94 ;  /* 0x0334905e5d00d5a7 */ /* 0x000ea400080a007f */
[----:B--2---:R-:W-:Y:S05]  /*2ac60*/  @!P5 BRA `(.L_x_449) ;  /* 0xfffffffc00f0d947 */ /* 0x004fea000383ffff */
[----:B------:R-:W-:Y:S05]  /*2ac70*/  BRA `(.L_x_775) ;  /* 0xfffffd8400d87947 */ /* 0x000fea000383ffff */
.L_x_450:
[----:B------:R-:W-:Y:S01]  /*2ac80*/  BSSY B1, `(.L_x_776) ;  /* 0x0000008000017945 */ /* 0x000fe20003800000 */
[----:B0-----:R-:W-:Y:S01]  /*2ac90*/  IMAD.MOV.U32 R13, RZ, RZ, R119 ;  /* 0x000000ffff0d7224 */ /* 0x001fe200078e0077 */
[----:B------:R-:W-:Y:S01]  /*2aca0*/  MOV R11, 0x1e1f ;  /* 0x00001e1f000b7802 */ /* 0x000fe20000000f00 */
[----:B------:R-:W-:Y:S02]  /*2acb0*/  IMAD.MOV.U32 R12, RZ, RZ, RZ ;  /* 0x000000ffff0c7224 */ /* 0x000fe400078e00ff */
[----:B------:R-:W-:-:S07]  /*2acc0*/  IMAD.MOV.U32 R15, RZ, RZ, -0x1 ;  /* 0xffffffffff0f7424 */ /* 0x000fce00078e00ff */
[----:B-1----:R-:W-:Y:S05]  /*2acd0*/  WARPSYNC.COLLECTIVE R15, `(.L_x_777) ;  /* 0x000000000f087348 */ /* 0x002fea0003c00000 */
[----:B------:R0:W2:Y:S02]  /*2ace0*/  SHFL.IDX P6, R14, R13, R12, R11 ;  /* 0x0000000c0d0e7389 */ /* 0x0000a400000c000b */
[----:B012---:R-:W-:Y:S01]  /*2acf0*/  ENDCOLLECTIVE ;  /* 0x000000000000791b */ /* 0x007fe20003800000 */
.L_x_777:
[----:B------:R-:W-:Y:S05]  /*2ad00*/  BSYNC B1 ;  /* 0x0000000000017941 */ /* 0x000fea0003800000 */
.L_x_776:
[----:B------:R-:W-:Y:S01]  /*2ad10*/  IMAD.MOV.U32 R13, RZ, RZ, R120 ;  /* 0x000000ffff0d7224 */ /* 0x000fe200078e0078 */
[----:B------:R-:W-:Y:S01]  /*2ad20*/  MOV R11, 0x1e1f ;  /* 0x00001e1f000b7802 */ /* 0x000fe20000000f00 */
[----:B------:R-:W-:Y:S02]  /*2ad30*/  IMAD.MOV.U32 R12, RZ, RZ, RZ ;  /* 0x000000ffff0c7224 */ /* 0x000fe400078e00ff */
[----:B------:R-:W-:Y:S02]  /*2ad40*/  IMAD.MOV.U32 R15, RZ, RZ, -0x1 ;  /* 0xffffffffff0f7424 */ /* 0x000fe400078e00ff */
[----:B------:R-:W-:-:S07]  /*2ad50*/  IMAD.MOV.U32 R143, RZ, RZ, R14 ;  /* 0x000000ffff8f7224 */ /* 0x000fce00078e000e */
[----:B------:R-:W-:Y:S05]  /*2ad60*/  WARPSYNC.COLLECTIVE R15, `(.L_x_778) ;  /* 0x000000000f087348 */ /* 0x000fea0003c00000 */
[----:B------:R0:W1:Y:S02]  /*2ad70*/  SHFL.IDX P6, R14, R13, R12, R11 ;  /* 0x0000000c0d0e7389 */ /* 0x00006400000c000b */
[----:B01----:R-:W-:Y:S01]  /*2ad80*/  ENDCOLLECTIVE ;  /* 0x000000000000791b */ /* 0x003fe20003800000 */
.L_x_778:
[----:B------:R-:W-:Y:S01]  /*2ad90*/  IMAD.MOV.U32 R145, RZ, RZ, R14 ;  /* 0x000000ffff917224 */ /* 0x000fe200078e000e */
[----:B------:R-:W-:Y:S06]  /*2ada0*/  BRA `(.L_x_779) ;  /* 0xfffffd8400a07947 */ /* 0x000fec000383ffff */
.L_x_475:
[----:B------:R-:W-:Y:S01]  /*2adb0*/  BSSY B1, `(.L_x_780) ;  /* 0x0000008000017945 */ /* 0x000fe20003800000 */
[----:B0-----:R-:W-:Y:S01]  /*2adc0*/  IMAD.MOV.U32 R13, RZ, RZ, R119 ;  /* 0x000000ffff0d7224 */ /* 0x001fe200078e0077 */
[----:B------:R-:W-:Y:S01]  /*2add0*/  MOV R11, 0x1e1f ;  /* 0x00001e1f000b7802 */ /* 0x000fe20000000f00 */
[----:B------:R-:W-:Y:S02]  /*2ade0*/  IMAD.MOV.U32 R12, RZ, RZ, 0x1 ;  /* 0x00000001ff0c7424 */ /* 0x000fe400078e00ff */
[----:B------:R-:W-:-:S07]  /*2adf0*/  IMAD.MOV.U32 R15, RZ, RZ, -0x1 ;  /* 0xffffffffff0f7424 */ /* 0x000fce00078e00ff */
[----:B-1234-:R-:W-:Y:S05]  /*2ae00*/  WARPSYNC.COLLECTIVE R15, `(.L_x_781) ;  /* 0x000000000f087348 */ /* 0x01efea0003c00000 */
[----:B------:R0:W0:Y:S02]  /*2ae10*/  SHFL.IDX P6, R14, R13, R12, R11 ;  /* 0x0000000c0d0e7389 */ /* 0x00002400000c000b */
[----:B01234-:R-:W-:Y:S01]  /*2ae20*/  ENDCOLLECTIVE ;  /* 0x000000000000791b */ /* 0x01ffe20003800000 */
.L_x_781:
[----:B------:R-:W-:Y:S05]  /*2ae30*/  BSYNC B1 ;  /* 0x0000000000017941 */ /* 0x000fea0003800000 */
.L_x_780:
[----:B------:R-:W-:Y:S01]  /*2ae40*/  IMAD.MOV.U32 R13, RZ, RZ, R120 ;  /* 0x000000ffff0d7224 */ /* 0x000fe200078e0078 */
[----:B------:R-:W-:Y:S01]  /*2ae50*/  MOV R11, 0x1e1f ;  /* 0x00001e1f000b7802 */ /* 0x000fe20000000f00 */
[----:B------:R-:W-:Y:S02]  /*2ae60*/  IMAD.MOV.U32 R12, RZ, RZ, 0x1 ;  /* 0x00000001ff0c7424 */ /* 0x000fe400078e00ff */
[----:B------:R-:W-:Y:S02]  /*2ae70*/  IMAD.MOV.U32 R15, RZ, RZ, -0x1 ;  /* 0xffffffffff0f7424 */ /* 0x000fe400078e00ff */
[----:B------:R-:W-:-:S07]  /*2ae80*/  IMAD.MOV.U32 R119, RZ, RZ, R14 ;  /* 0x000000ffff777224 */ /* 0x000fce00078e000e */
[----:B------:R-:W-:Y:S05]  /*2ae90*/  WARPSYNC.COLLECTIVE R15, `(.L_x_782) ;  /* 0x000000000f087348 */ /* 0x000fea0003c00000 */
[----:B------:R0:W1:Y:S02]  /*2aea0*/  SHFL.IDX P6, R14, R13, R12, R11 ;  /* 0x0000000c0d0e7389 */ /* 0x00006400000c000b */
[----:B01----:R-:W-:Y:S01]  /*2aeb0*/  ENDCOLLECTIVE ;  /* 0x000000000000791b */ /* 0x003fe20003800000 */
.L_x_782:
[----:B------:R-:W-:Y:S01]  /*2aec0*/  IMAD.MOV.U32 R63, RZ, RZ, R14 ;  /* 0x000000ffff3f7224 */ /* 0x000fe200078e000e */
[----:B------:R-:W-:Y:S06]  /*2aed0*/  BRA `(.L_x_783) ;  /* 0xfffffdb0006c7947 */ /* 0x000fec000383ffff */
.L_x_505:
[----:B-1----:R1:W2:Y:S02]  /*2aee0*/  SYNCS.PHASECHK.TRANS64.TRYWAIT P5, [R93+URZ+0x33490], R94 ;  /* 0x0334905e5d0075a7 */ /* 0x0022a400080a017f */
[----:B--2---:R-:W-:Y:S05]  /*2aef0*/  @!P5 NANOSLEEP.SYNCS 0x989680 ;  /* 0x009896800000d95d */ /* 0x004fea0003900000 */
[----:B------:R-:W2:Y:S02]  /*2af00*/  @!P5 SYNCS.PHASECHK.TRANS64 P5, [R93+URZ+0x33490], R94 ;  /* 0x0334905e5d00d5a7 */ /* 0x000ea400080a007f */
[----:B--2---:R-:W-:Y:S05]  /*2af10*/  @!P5 BRA `(.L_x_505) ;  /* 0xfffffffc00f0d947 */ /* 0x004fea000383ffff */
[----:B------:R-:W-:Y:S05]  /*2af20*/  BRA `(.L_x_784) ;  /* 0xfffffde400907947 */ /* 0x000fea000383ffff */
.L_x_506:
        /* <DEDUP_REMOVED lines=8> */
.L_x_786:
[----:B------:R-:W-:Y:S05]  /*2afb0*/  BSYNC B1 ;  /* 0x0000000000017941 */ /* 0x000fea0003800000 */
.L_x_785:
        /* <DEDUP_REMOVED lines=8> */
.L_x_787:
[----:B------:R-:W-:Y:S01]  /*2b040*/  IMAD.MOV.U32 R156, RZ, RZ, R14 ;  /* 0x000000ffff9c7224 */ /* 0x000fe200078e000e */
[----:B------:R-:W-:Y:S06]  /*2b050*/  BRA `(.L_x_788) ;  /* 0xfffffde4005c7947 */ /* 0x000fec000383ffff */
.L_x_519:
        /* <DEDUP_REMOVED lines=8> */
.L_x_790:
[----:B------:R-:W-:Y:S05]  /*2b0e0*/  BSYNC B1 ;  /* 0x0000000000017941 */ /* 0x000fea0003800000 */
.L_x_789:
        /* <DEDUP_REMOVED lines=8> */
.L_x_791:
[----:B------:R-:W-:Y:S01]  /*2b170*/  IMAD.MOV.U32 R120, RZ, RZ, R14 ;  /* 0x000000ffff787224 */ /* 0x000fe200078e000e */
[----:B------:R-:W-:Y:S06]  /*2b180*/  BRA `(.L_x_792) ;  /* 0xfffffe1000b47947 */ /* 0x000fec000383ffff */
.L_x_532:
[----:B0-----:R0:W1:Y:S02]  /*2b190*/  SYNCS.PHASECHK.TRANS64.TRYWAIT P3, [R93+URZ+0x33490], R94 ;  /* 0x0334905e5d0075a7 */ /* 0x001064000806017f */
[----:B-1----:R-:W-:Y:S05]  /*2b1a0*/  @!P3 NANOSLEEP.SYNCS 0x989680 ;  /* 0x009896800000b95d */ /* 0x002fea0003900000 */
[----:B------:R-:W1:Y:S02]  /*2b1b0*/  @!P3 SYNCS.PHASECHK.TRANS64 P3, [R93+URZ+0x33490], R94 ;  /* 0x0334905e5d00b5a7 */ /* 0x000e64000806007f */
[----:B-1----:R-:W-:Y:S05]  /*2b1c0*/  @!P3 BRA `(.L_x_532) ;  /* 0xfffffffc00f0b947 */ /* 0x002fea000383ffff */
[----:B------:R-:W-:Y:S05]  /*2b1d0*/  BRA `(.L_x_793) ;  /* 0xfffffe4000647947 */ /* 0x000fea000383ffff */
.L_x_533:
[----:B------:R-:W-:Y:S01]  /*2b1e0*/  BSSY B1, `(.L_x_794) ;  /* 0x0000008000017945 */ /* 0x000fe20003800000 */
[----:B------:R-:W-:Y:S01]  /*2b1f0*/  IMAD.MOV.U32 R13, RZ, RZ, R50 ;  /* 0x000000ffff0d7224 */ /* 0x000fe200078e0032 */
[----:B------:R-:W-:Y:S01]  /*2b200*/  MOV R11, 0x1e1f ;  /* 0x00001e1f000b7802 */ /* 0x000fe20000000f00 */
[----:B------:R-:W-:Y:S02]  /*2b210*/  IMAD.MOV.U32 R12, RZ, RZ, RZ ;  /* 0x000000ffff0c7224 */ /* 0x000fe400078e00ff */
[----:B------:R-:W-:-:S07]  /*2b220*/  IMAD.MOV.U32 R15, RZ, RZ, -0x1 ;  /* 0xffffffffff0f7424 */ /* 0x000fce00078e00ff */
[----:B0-----:R-:W-:Y:S05]  /*2b230*/  WARPSYNC.COLLECTIVE R15, `(.L_x_795) ;  /* 0x000000000f087348 */ /* 0x001fea0003c00000 */
[----:B------:R1:W2:Y:S02]  /*2b240*/  SHFL.IDX P6, R14, R13, R12, R11 ;  /* 0x0000000c0d0e7389 */ /* 0x0002a400000c000b */
[----:B012---:R-:W-:Y:S01]  /*2b250*/  ENDCOLLECTIVE ;  /* 0x000000000000791b */ /* 0x007fe20003800000 */
.L_x_795:
[----:B------:R-:W-:Y:S05]  /*2b260*/  BSYNC B1 ;  /* 0x0000000000017941 */ /* 0x000fea0003800000 */
.L_x_794:
        /* <DEDUP_REMOVED lines=8> */
.L_x_796:
[----:B------:R-:W-:Y:S01]  /*2b2f0*/  IMAD.MOV.U32 R43, RZ, RZ, R14 ;  /* 0x000000ffff2b7224 */ /* 0x000fe200078e000e */
[----:B------:R-:W-:Y:S06]  /*2b300*/  BRA `(.L_x_797) ;  /* 0xfffffe4000987947 */ /* 0x000fec000383ffff */
.L_x_536:
[----:B------:R-:W-:Y:S01]  /*2b310*/  BSSY B1, `(.L_x_798) ;  /* 0x0000008000017945 */ /* 0x000fe20003800000 */
[----:B----4-:R-:W-:Y:S01]  /*2b320*/  IMAD.MOV.U32 R13, RZ, RZ, R50 ;  /* 0x000000ffff0d7224 */ /* 0x010fe200078e0032 */
[----:B------:R-:W-:Y:S01]  /*2b330*/  MOV R11, 0x1e1f ;  /* 0x00001e1f000b7802 */ /* 0x000fe20000000f00 */
[----:B------:R-:W-:Y:S02]  /*2b340*/  IMAD.MOV.U32 R12, RZ, RZ, 0x1 ;  /* 0x00000001ff0c7424 */ /* 0x000fe400078e00ff */
[----:B------:R-:W-:-:S07]  /*2b350*/  IMAD.MOV.U32 R15, RZ, RZ, -0x1 ;  /* 0xffffffffff0f7424 */ /* 0x000fce00078e00ff */
[----:B0123--:R-:W-:Y:S05]  /*2b360*/  WARPSYNC.COLLECTIVE R15, `(.L_x_799) ;  /* 0x000000000f087348 */ /* 0x00ffea0003c00000 */
[----:B------:R4:W0:Y:S02]  /*2b370*/  SHFL.IDX P6, R14, R13, R12, R11 ;  /* 0x0000000c0d0e7389 */ /* 0x00082400000c000b */
[----:B01234-:R-:W-:Y:S01]  /*2b380*/  ENDCOLLECTIVE ;  /* 0x000000000000791b */ /* 0x01ffe20003800000 */
.L_x_799:
[----:B------:R-:W-:Y:S05]  /*2b390*/  BSYNC B1 ;  /* 0x0000000000017941 */ /* 0x000fea0003800000 */
.L_x_798:
        /* <DEDUP_REMOVED lines=8> */
.L_x_800:
[----:B------:R-:W-:Y:S01]  /*2b420*/  IMAD.MOV.U32 R43, RZ, RZ, R14 ;  /* 0x000000ffff2b7224 */ /* 0x000fe200078e000e */
[----:B------:R-:W-:Y:S06]  /*2b430*/  BRA `(.L_x_801) ;  /* 0xfffffe4000fc7947 */ /* 0x000fec000383ffff */
.L_x_540:
[----:B------:R0:W0:Y:S02]  /*2b440*/  SYNCS.PHASECHK.TRANS64.TRYWAIT P2, [R93+URZ+0x334b0], R94 ;  /* 0x0334b05e5d0075a7 */ /* 0x000024000804017f */
[----:B0-----:R-:W-:Y:S05]  /*2b450*/  @!P2 NANOSLEEP.SYNCS 0x989680 ;  /* 0x009896800000a95d */ /* 0x001fea0003900000 */
[----:B------:R-:W0:Y:S02]  /*2b460*/  @!P2 SYNCS.PHASECHK.TRANS64 P2, [R93+URZ+0x334b0], R94 ;  /* 0x0334b05e5d00a5a7 */ /* 0x000e24000804007f */
[----:B0-----:R-:W-:Y:S05]  /*2b470*/  @!P2 BRA `(.L_x_540) ;  /* 0xfffffffc00f0a947 */ /* 0x001fea000383ffff */
[----:B------:R-:W-:Y:S05]  /*2b480*/  BRA `(.L_x_802) ;  /* 0xfffffe4400dc7947 */ /* 0x000fea000383ffff */
.L_x_548:
[----:B------:R-:W-:Y:S01]  /*2b490*/  BSSY B0, `(.L_x_803) ;  /* 0x0000007000007945 */ /* 0x000fe20003800000 */
[----:B------:R-:W-:Y:S01]  /*2b4a0*/  IMAD.MOV.U32 R12, RZ, RZ, RZ ;  /* 0x000000ffff0c7224 */ /* 0x000fe200078e00ff */
[----:B------:R-:W-:Y:S01]  /*2b4b0*/  MOV R15, 0xffffffff ;  /* 0xffffffff000f7802 */ /* 0x000fe20000000f00 */
[----:B------:R-:W-:-:S07]  /*2b4c0*/  IMAD.MOV.U32 R11, RZ, RZ, 0x1f ;  /* 0x0000001fff0b7424 */ /* 0x000fce00078e00ff */
[----:B------:R-:W-:Y:S05]  /*2b4d0*/  WARPSYNC.COLLECTIVE R15, `(.L_x_804) ;  /* 0x000000000f087348 */ /* 0x000fea0003c00000 */
[----:B------:R0:W1:Y:S02]  /*2b4e0*/  SHFL.IDX P6, R14, R13, R12, R11 ;  /* 0x0000000c0d0e7389 */ /* 0x00006400000c000b */
[----:B01----:R-:W-:Y:S01]  /*2b4f0*/  ENDCOLLECTIVE ;  /* 0x000000000000791b */ /* 0x003fe20003800000 */
.L_x_804:
[----:B------:R-:W-:Y:S05]  /*2b500*/  BSYNC B0 ;  /* 0x0000000000007941 */ /* 0x000fea0003800000 */
.L_x_803:
[----:B------:R-:W-:Y:S01]  /*2b510*/  IMAD.MOV.U32 R220, RZ, RZ, R14 ;  /* 0x000000ffffdc7224 */ /* 0x000fe200078e000e */
[----:B------:R-:W-:Y:S06]  /*2b520*/  BRA `(.L_x_805) ;  /* 0xfffffe5400647947 */ /* 0x000fec000383ffff */
.L_x_558:
[----:B------:R-:W-:Y:S01]  /*2b530*/  BSSY B1, `(.L_x_806) ;  /* 0x0000008000017945 */ /* 0x000fe20003800000 */
[----:B0-----:R-:W-:Y:S01]  /*2b540*/  IMAD.MOV.U32 R13, RZ, RZ, R26 ;  /* 0x000000ffff0d7224 */ /* 0x001fe200078e001a */
[----:B------:R-:W-:Y:S01]  /*2b550*/  MOV R15, 0xffffffff ;  /* 0xffffffff000f7802 */ /* 0x000fe20000000f00 */
[----:B------:R-:W-:Y:S02]  /*2b560*/  IMAD.MOV.U32 R12, RZ, RZ, RZ ;  /* 0x000000ffff0c7224 */ /* 0x000fe400078e00ff */
[----:B------:R-:W-:-:S07]  /*2b570*/  IMAD.MOV.U32 R11, RZ, RZ, 0x1e1f ;  /* 0x00001e1fff0b7424 */ /* 0x000fce00078e00ff */
[----:B------:R-:W-:Y:S05]  /*2b580*/  WARPSYNC.COLLECTIVE R15, `(.L_x_807) ;  /* 0x000000000f087348 */ /* 0x000fea0003c00000 */
[----:B------:R0:W1:Y:S02]  /*2b590*/  SHFL.IDX P6, R14, R13, R12, R11 ;  /* 0x0000000c0d0e7389 */ /* 0x00006400000c000b */
[----:B01----:R-:W-:Y:S01]  /*2b5a0*/  ENDCOLLECTIVE ;  /* 0x000000000000791b */ /* 0x003fe20003800000 */
.L_x_807:
[----:B------:R-:W-:Y:S05]  /*2b5b0*/  BSYNC B1 ;  /* 0x0000000000017941 */ /* 0x000fea0003800000 */
.L_x_806:
[----:B------:R-:W-:Y:S01]  /*2b5c0*/  IMAD.MOV.U32 R13, RZ, RZ, R24 ;  /* 0x000000ffff0d7224 */ /* 0x000fe200078e0018 */
[----:B------:R-:W-:Y:S01]  /*2b5d0*/  MOV R15, 0xffffffff ;  /* 0xffffffff000f7802 */ /* 0x000fe20000000f00 */
[----:B------:R-:W-:Y:S02]  /*2b5e0*/  IMAD.MOV.U32 R12, RZ, RZ, RZ ;  /* 0x000000ffff0c7224 */ /* 0x000fe400078e00ff */
[----:B------:R-:W-:Y:S02]  /*2b5f0*/  IMAD.MOV.U32 R11, RZ, RZ, 0x1e1f ;  /* 0x00001e1fff0b7424 */ /* 0x000fe400078e00ff */
[----:B------:R-:W-:-:S07]  /*2b600*/  IMAD.MOV.U32 R0, RZ, RZ, R14 ;  /* 0x000000ffff007224 */ /* 0x000fce00078e000e */
[----:B------:R-:W-:Y:S05]  /*2b610*/  WARPSYNC.COLLECTIVE R15, `(.L_x_808) ;  /* 0x000000000f087348 */ /* 0x000fea0003c00000 */
[----:B------:R0:W1:Y:S02]  /*2b620*/  SHFL.IDX P6, R14, R13, R12, R11 ;  /* 0x0000000c0d0e7389 */ /* 0x00006400000c000b */
[----:B01----:R-:W-:Y:S01]  /*2b630*/  ENDCOLLECTIVE ;  /* 0x000000000000791b */ /* 0x003fe20003800000 */
.L_x_808:
[----:B------:R-:W-:Y:S02]  /*2b640*/  IMAD.MOV.U32 R13, RZ, RZ, R27 ;  /* 0x000000ffff0d7224 */ /* 0x000fe400078e001b */
[----:B------:R-:W-:-:S07]  /*2b650*/  IMAD.MOV.U32 R3, RZ, RZ, R14 ;  /* 0x000000ffff037224 */ /* 0x000fce00078e000e */
[----:B------:R-:W-:Y:S05]  /*2b660*/  WARPSYNC.COLLECTIVE R15, `(.L_x_809) ;  /* 0x000000000f087348 */ /* 0x000fea0003c00000 */
[----:B------:R0:W1:Y:S02]  /*2b670*/  SHFL.IDX P6, R14, R13, R12, R11 ;  /* 0x0000000c0d0e7389 */ /* 0x00006400000c000b */
[----:B01----:R-:W-:Y:S01]  /*2b680*/  ENDCOLLECTIVE ;  /* 0x000000000000791b */ /* 0x003fe20003800000 */
.L_x_809:
[----:B------:R-:W-:Y:S02]  /*2b690*/  IMAD.MOV.U32 R13, RZ, RZ, R28 ;  /* 0x000000ffff0d7224 */ /* 0x000fe400078e001c */
[----:B------:R-:W-:-:S07]  /*2b6a0*/  IMAD.MOV.U32 R4, RZ, RZ, R14 ;  /* 0x000000ffff047224 */ /* 0x000fce00078e000e */
[----:B------:R-:W-:Y:S05]  /*2b6b0*/  WARPSYNC.COLLECTIVE R15, `(.L_x_810) ;  /* 0x000000000f087348 */ /* 0x000fea0003c00000 */
[----:B------:R0:W1:Y:S02]  /*2b6c0*/  SHFL.IDX P6, R14, R13, R12, R11 ;  /* 0x0000000c0d0e7389 */ /* 0x00006400000c000b */
[----:B01----:R-:W-:Y:S01]  /*2b6d0*/  ENDCOLLECTIVE ;  /* 0x000000000000791b */ /* 0x003fe20003800000 */
.L_x_810:
[----:B------:R-:W-:Y:S05]  /*2b6e0*/  BRA `(.L_x_811) ;  /* 0xfffffe5800647947 */ /* 0x000fea000383ffff */
.L_x_562:
[----:B0-----:R0:W1:Y:S02]  /*2b6f0*/  SYNCS.PHASECHK.TRANS64.TRYWAIT P0, [R18+URZ+0x33400], R3 ;  /* 0x03340003120075a7 */ /* 0x001064000800017f */
[----:B-1----:R-:W-:Y:S05]  /*2b700*/  @!P0 NANOSLEEP.SYNCS 0x989680 ;  /* 0x009896800000895d */ /* 0x002fea0003900000 */
[----:B------:R-:W1:Y:S02]  /*2b710*/  @!P0 SYNCS.PHASECHK.TRANS64 P0, [R18+URZ+0x33400], R3 ;  /* 0x03340003120085a7 */ /* 0x000e64000800007f */
[----:B-1----:R-:W-:Y:S05]  /*2b720*/  @!P0 BRA `(.L_x_562) ;  /* 0xfffffffc00f08947 */ /* 0x002fea000383ffff */
[----:B------:R-:W-:Y:S05]  /*2b730*/  BRA `(.L_x_812) ;  /* 0xfffffe5c00cc7947 */ /* 0x000fea000383ffff */
.L_x_574:
[----:B------:R-:W-:Y:S01]  /*2b740*/  BSSY B1, `(.L_x_813) ;  /* 0x0000008000017945 */ /* 0x000fe20003800000 */
[----:B0-----:R-:W-:Y:S01]  /*2b750*/  MOV R13, R26 ;  /* 0x0000001a000d7202 */ /* 0x001fe20000000f00 */
[----:B------:R-:W-:Y:S02]  /*2b760*/  IMAD.MOV.U32 R12, RZ, RZ, RZ ;  /* 0x000000ffff0c7224 */ /* 0x000fe400078e00ff */
[----:B------:R-:W-:Y:S02]  /*2b770*/  IMAD.MOV.U32 R11, RZ, RZ, 0x1e1f ;  /* 0x00001e1fff0b7424 */ /* 0x000fe400078e00ff */
[----:B------:R-:W-:-:S07]  /*2b780*/  IMAD.MOV.U32 R15, RZ, RZ, -0x1 ;  /* 0xffffffffff0f7424 */ /* 0x000fce00078e00ff */
[----:B------:R-:W-:Y:S05]  /*2b790*/  WARPSYNC.COLLECTIVE R15, `(.L_x_814) ;  /* 0x000000000f087348 */ /* 0x000fea0003c00000 */
[----:B------:R0:W1:Y:S02]  /*2b7a0*/  SHFL.IDX P6, R14, R13, R12, R11 ;  /* 0x0000000c0d0e7389 */ /* 0x00006400000c000b */
[----:B01----:R-:W-:Y:S01]  /*2b7b0*/  ENDCOLLECTIVE ;  /* 0x000000000000791b */ /* 0x003fe20003800000 */
.L_x_814:
[----:B------:R-:W-:Y:S05]  /*2b7c0*/  BSYNC B1 ;  /* 0x0000000000017941 */ /* 0x000fea0003800000 */
.L_x_813:
[----:B------:R-:W-:Y:S01]  /*2b7d0*/  MOV R13, R24 ;  /* 0x00000018000d7202 */ /* 0x000fe20000000f00 */
[----:B------:R-:W-:Y:S02]  /*2b7e0*/  IMAD.MOV.U32 R12, RZ, RZ, RZ ;  /* 0x000000ffff0c7224 */ /* 0x000fe400078e00ff */
[----:B------:R-:W-:Y:S02]  /*2b7f0*/  IMAD.MOV.U32 R11, RZ, RZ, 0x1e1f ;  /* 0x00001e1fff0b7424 */ /* 0x000fe400078e00ff */
[----:B------:R-:W-:Y:S02]  /*2b800*/  IMAD.MOV.U32 R15, RZ, RZ, -0x1 ;  /* 0xffffffffff0f7424 */ /* 0x000fe400078e00ff */
[----:B------:R-:W-:-:S07]  /*2b810*/  IMAD.MOV.U32 R3, RZ, RZ, R14 ;  /* 0x000000ffff037224 */ /* 0x000fce00078e000e */
[----:B------:R-:W-:Y:S05]  /*2b820*/  WARPSYNC.COLLECTIVE R15, `(.L_x_815) ;  /* 0x000000000f087348 */ /* 0x000fea0003c00000 */
[----:B------:R0:W1:Y:S02]  /*2b830*/  SHFL.IDX P6, R14, R13, R12, R11 ;  /* 0x0000000c0d0e7389 */ /* 0x00006400000c000b */
[----:B01----:R-:W-:Y:S01]  /*2b840*/  ENDCOLLECTIVE ;  /* 0x000000000000791b */ /* 0x003fe20003800000 */
.L_x_815:
[----:B------:R-:W-:Y:S01]  /*2b850*/  MOV R13, R27 ;  /* 0x0000001b000d7202 */ /* 0x000fe20000000f00 */
[----:B------:R-:W-:-:S07]  /*2b860*/  IMAD.MOV.U32 R5, RZ, RZ, R14 ;  /* 0x000000ffff057224 */ /* 0x000fce00078e000e */
[----:B------:R-:W-:Y:S05]  /*2b870*/  WARPSYNC.COLLECTIVE R15, `(.L_x_816) ;  /* 0x000000000f087348 */ /* 0x000fea0003c00000 */
[----:B------:R0:W1:Y:S02]  /*2b880*/  SHFL.IDX P6, R14, R13, R12, R11 ;  /* 0x0000000c0d0e7389 */ /* 0x00006400000c000b */
[----:B01----:R-:W-:Y:S01]  /*2b890*/  ENDCOLLECTIVE ;  /* 0x000000000000791b */ /* 0x003fe20003800000 */
.L_x_816:
[----:B------:R-:W-:Y:S02]  /*2b8a0*/  IMAD.MOV.U32 R13, RZ, RZ, R28 ;  /* 0x000000ffff0d7224 */ /* 0x000fe400078e001c */
[----:B------:R-:W-:-:S07]  /*2b8b0*/  IMAD.MOV.U32 R7, RZ, RZ, R14 ;  /* 0x000000ffff077224 */ /* 0x000fce00078e000e */
[----:B------:R-:W-:Y:S05]  /*2b8c0*/  WARPSYNC.COLLECTIVE R15, `(.L_x_817) ;  /* 0x000000000f087348 */ /* 0x000fea0003c00000 */
[----:B------:R0:W1:Y:S02]  /*2b8d0*/  SHFL.IDX P6, R14, R13, R12, R11 ;  /* 0x0000000c0d0e7389 */ /* 0x00006400000c000b */
[----:B01----:R-:W-:Y:S01]  /*2b8e0*/  ENDCOLLECTIVE ;  /* 0x000000000000791b */ /* 0x003fe20003800000 */
.L_x_817:
[----:B------:R-:W-:Y:S05]  /*2b8f0*/  BRA `(.L_x_818) ;  /* 0xfffffe8c00707947 */ /* 0x000fea000383ffff */
.L_x_578:
[----:B-1----:R1:W2:Y:S02]  /*2b900*/  SYNCS.PHASECHK.TRANS64.TRYWAIT P0, [R18+URZ+0x33400], R3 ;  /* 0x03340003120075a7 */ /* 0x0022a4000800017f */
[----:B--2---:R-:W-:Y:S05]  /*2b910*/  @!P0 NANOSLEEP.SYNCS 0x989680 ;  /* 0x009896800000895d */ /* 0x004fea0003900000 */
[----:B------:R-:W2:Y:S02]  /*2b920*/  @!P0 SYNCS.PHASECHK.TRANS64 P0, [R18+URZ+0x33400], R3 ;  /* 0x03340003120085a7 */ /* 0x000ea4000800007f */
[----:B--2---:R-:W-:Y:S05]  /*2b930*/  @!P0 BRA `(.L_x_578) ;  /* 0xfffffffc00f08947 */ /* 0x004fea000383ffff */
[----:B------:R-:W-:Y:S05]  /*2b940*/  BRA `(.L_x_819) ;  /* 0xfffffe9000807947 */ /* 0x000fea000383ffff */
.L_x_586:
[----:B-1----:R1:W2:Y:S02]  /*2b950*/  SYNCS.PHASECHK.TRANS64.TRYWAIT P1, [R0+URZ+0x33430], R3 ;  /* 0x03343003000075a7 */ /* 0x0022a4000802017f */
[----:B--2---:R-:W-:Y:S05]  /*2b960*/  @!P1 NANOSLEEP.SYNCS 0x989680 ;  /* 0x009896800000995d */ /* 0x004fea0003900000 */
[----:B------:R-:W2:Y:S02]  /*2b970*/  @!P1 SYNCS.PHASECHK.TRANS64 P1, [R0+URZ+0x33430], R3 ;  /* 0x03343003000095a7 */ /* 0x000ea4000802007f */
[----:B--2---:R-:W-:Y:S05]  /*2b980*/  @!P1 BRA `(.L_x_586) ;  /* 0xfffffffc00f09947 */ /* 0x004fea000383ffff */
[----:B------:R-:W-:Y:S05]  /*2b990*/  BRA `(.L_x_585) ;  /* 0xfffffec000d07947 */ /* 0x000fea000383ffff */
.L_x_593:
[----:B--2---:R2:W3:Y:S02]  /*2b9a0*/  SYNCS.PHASECHK.TRANS64.TRYWAIT P2, [R5+URZ+0x33430], R4 ;  /* 0x03343004050075a7 */ /* 0x0044e4000804017f */
[----:B---3--:R-:W-:Y:S05]  /*2b9b0*/  @!P2 NANOSLEEP.SYNCS 0x989680 ;  /* 0x009896800000a95d */ /* 0x008fea0003900000 */
[----:B------:R-:W3:Y:S02]  /*2b9c0*/  @!P2 SYNCS.PHASECHK.TRANS64 P2, [R5+URZ+0x33430], R4 ;  /* 0x033430040500a5a7 */ /* 0x000ee4000804007f */
[----:B---3--:R-:W-:Y:S05]  /*2b9d0*/  @!P2 BRA `(.L_x_593) ;  /* 0xfffffffc00f0a947 */ /* 0x008fea000383ffff */
[----:B------:R-:W-:Y:S05]  /*2b9e0*/  BRA `(.L_x_592) ;  /* 0xfffffefc00a87947 */ /* 0x000fea000383ffff */
.L_x_597:
[----:B-1----:R1:W2:Y:S02]  /*2b9f0*/  SYNCS.PHASECHK.TRANS64.TRYWAIT P1, [R4+URZ+0x33450], R3 ;  /* 0x03345003040075a7 */ /* 0x0022a4000802017f */
[----:B--2---:R-:W-:Y:S05]  /*2ba00*/  @!P1 NANOSLEEP.SYNCS 0x989680 ;  /* 0x009896800000995d */ /* 0x004fea0003900000 */
[----:B------:R-:W2:Y:S02]  /*2ba10*/  @!P1 SYNCS.PHASECHK.TRANS64 P1, [R4+URZ+0x33450], R3 ;  /* 0x03345003040095a7 */ /* 0x000ea4000802007f */
[----:B--2---:R-:W-:Y:S05]  /*2ba20*/  @!P1 BRA `(.L_x_597) ;  /* 0xfffffffc00f09947 */ /* 0x004fea000383ffff */
[----:B------:R-:W-:Y:S05]  /*2ba30*/  BRA `(.L_x_594) ;  /* 0xffffff0c00e87947 */ /* 0x000fea000383ffff */
.L_x_604:
[----:B-1----:R1:W2:Y:S02]  /*2ba40*/  SYNCS.PHASECHK.TRANS64.TRYWAIT P1, [R13+URZ+0x33450], R0 ;  /* 0x033450000d0075a7 */ /* 0x0022a4000802017f */
[----:B--2---:R-:W-:Y:S05]  /*2ba50*/  @!P1 NANOSLEEP.SYNCS 0x989680 ;  /* 0x009896800000995d */ /* 0x004fea0003900000 */
[----:B------:R-:W2:Y:S02]  /*2ba60*/  @!P1 SYNCS.PHASECHK.TRANS64 P1, [R13+URZ+0x33450], R0 ;  /* 0x033450000d0095a7 */ /* 0x000ea4000802007f */
[----:B--2---:R-:W-:Y:S05]  /*2ba70*/  @!P1 BRA `(.L_x_604) ;  /* 0xfffffffc00f09947 */ /* 0x004fea000383ffff */
[----:B------:R-:W-:Y:S05]  /*2ba80*/  BRA `(.L_x_603) ;  /* 0xffffff3000847947 */ /* 0x000fea000383ffff */
.L_x_608:
[----:B------:R-:W-:Y:S01]  /*2ba90*/  SEL R27, R12, R37, P0 ;  /* 0x000000250c1b7207 */ /* 0x000fe20000000000 */
[----:B------:R-:W-:Y:S01]  /*2baa0*/  IMAD.MOV.U32 R11, RZ, RZ, 0x1c1f ;  /* 0x00001c1fff0b7424 */ /* 0x000fe200078e00ff */
[----:B------:R-:W-:Y:S01]  /*2bab0*/  SEL R32, R37, R12, P0 ;  /* 0x0000000c25207207 */ /* 0x000fe20000000000 */
[----:B------:R-:W-:Y:S01]  /*2bac0*/  IMAD.MOV.U32 R12, RZ, RZ, R0 ;  /* 0x000000ffff0c7224 */ /* 0x000fe200078e0000 */
[----:B------:R-:W-:Y:S02]  /*2bad0*/  MOV R15, 0xffffffff ;  /* 0xffffffff000f7802 */ /* 0x000fe40000000f00 */
[----:B------:R-:W-:Y:S02]  /*2bae0*/  SEL R7, R25, R122, P0 ;  /* 0x0000007a19077207 */ /* 0x000fe40000000000 */
[----:B------:R-:W-:-:S07]  /*2baf0*/  SEL R9, R24, R41, P0 ;  /* 0x0000002918097207 */ /* 0x000fce0000000000 */
[----:B01----:R-:W-:Y:S05]  /*2bb00*/  WARPSYNC.COLLECTIVE R15, `(.L_x_820) ;  /* 0x000000000f087348 */ /* 0x003fea0003c00000 */
[----:B------:R2:W3:Y:S02]  /*2bb10*/  SHFL.IDX P6, R14, R13, R12, R11 ;  /* 0x0000000c0d0e7389 */ /* 0x0004e400000c000b */
[----:B0123--:R-:W-:Y:S01]  /*2bb20*/  ENDCOLLECTIVE ;  /* 0x000000000000791b */ /* 0x00ffe20003800000 */
.L_x_820:
[----:B------:R-:W-:Y:S02]  /*2bb30*/  SEL R20, R41, R24, P0 ;  /* 0x0000001829147207 */ /* 0x000fe40000000000 */
[----:B------:R-:W-:Y:S02]  /*2bb40*/  SEL R41, R54, R5, P0 ;  /* 0x0000000536297207 */ /* 0x000fe40000000000 */
[----:B------:R-:W-:Y:S02]  /*2bb50*/  SEL R54, R5, R54, P0 ;  /* 0x0000003605367207 */ /* 0x000fe40000000000 */
[----:B------:R-:W-:Y:S02]  /*2bb60*/  SEL R8, R122, R25, P0 ;  /* 0x000000197a087207 */ /* 0x000fe40000000000 */
[----:B------:R-:W-:Y:S02]  /*2bb70*/  SEL R21, R124, R35, P0 ;  /* 0x000000237c157207 */ /* 0x000fe40000000000 */
[----:B------:R-:W-:-:S02]  /*2bb80*/  SEL R24, R35, R124, P0 ;  /* 0x0000007c23187207 */ /* 0x000fc40000000000 */
[----:B------:R-:W-:Y:S01]  /*2bb90*/  SEL R25, R49, R36, P0 ;  /* 0x0000002431197207 */ /* 0x000fe20000000000 */
[----:B------:R-:W-:Y:S01]  /*2bba0*/  IMAD.MOV.U32 R13, RZ, RZ, R2 ;  /* 0x000000ffff0d7224 */ /* 0x000fe200078e0002 */
[----:B------:R-:W-:Y:S01]  /*2bbb0*/  SEL R28, R36, R49, P0 ;  /* 0x00000031241c7207 */ /* 0x000fe20000000000 */
[----:B------:R-:W-:Y:S01]  /*2bbc0*/  IMAD.MOV.U32 R12, RZ, RZ, R3 ;  /* 0x000000ffff0c7224 */ /* 0x000fe200078e0003 */
[----:B------:R-:W-:Y:S02]  /*2bbd0*/  SEL R31, R57, R44, P0 ;  /* 0x0000002c391f7207 */ /* 0x000fe40000000000 */
[----:B------:R-:W-:Y:S02]  /*2bbe0*/  SEL R42, R44, R57, P0 ;  /* 0x000000392c2a7207 */ /* 0x000fe40000000000 */
[----:B------:R-:W-:Y:S02]  /*2bbf0*/  SEL R33, R48, R95, P0 ;  /* 0x0000005f30217207 */ /* 0x000fe40000000000 */
[----:B------:R-:W-:Y:S01]  /*2bc00*/  SEL R44, R95, R48, P0 ;  /* 0x000000305f2c7207 */ /* 0x000fe20000000000 */
[----:B------:R-:W-:Y:S01]  /*2bc10*/  IMAD.MOV.U32 R6, RZ, RZ, R14 ;  /* 0x000000ffff067224 */ /* 0x000fe200078e000e */
[----:B------:R-:W-:-:S07]  /*2bc20*/  SEL R37, R43, R72, P0 ;  /* 0x000000482b257207 */ /* 0x000fce0000000000 */
[----:B------:R-:W-:Y:S05]  /*2bc30*/  WARPSYNC.COLLECTIVE R15, `(.L_x_821) ;  /* 0x000000000f087348 */ /* 0x000fea0003c00000 */
[----:B------:R0:W1:Y:S02]  /*2bc40*/  SHFL.IDX P6, R14, R13, R12, R11 ;  /* 0x0000000c0d0e7389 */ /* 0x00006400000c000b */
[----:B01----:R-:W-:Y:S01]  /*2bc50*/  ENDCOLLECTIVE ;  /* 0x000000000000791b */ /* 0x003fe20003800000 */
.L_x_821:
        /* <DEDUP_REMOVED lines=8> */
[----:B------:R-:W-:Y:S02]  /*2bce0*/  MOV R13, R7 ;  /* 0x00000007000d7202 */ /* 0x000fe40000000f00 */
        /* <DEDUP_REMOVED lines=9> */
.L_x_822:
        /* <DEDUP_REMOVED lines=19> */
.L_x_823:
[----:B------:R-:W-:Y:S02]  /*2beb0*/  SEL R63, R78, R93, P0 ;  /* 0x0000005d4e3f7207 */ /* 0x000fe40000000000 */
[----:B------:R-:W-:Y:S02]  /*2bec0*/  SEL R78, R93, R78, P0 ;  /* 0x0000004e5d4e7207 */ /* 0x000fe40000000000 */
[----:B------:R-:W-:Y:S02]  /*2bed0*/  SEL R65, R80, R119, P0 ;  /* 0x0000007750417207 */ /* 0x000fe40000000000 */
[----:B------:R-:W-:Y:S02]  /*2bee0*/  SEL R80, R119, R80, P0 ;  /* 0x0000005077507207 */ /* 0x000fe40000000000 */
[----:B------:R-:W-:Y:S02]  /*2bef0*/  SEL R4, R6, R5, P0 ;  /* 0x0000000506047207 */ /* 0x000fe40000000000 */
[----:B------:R-:W-:Y:S01]  /*2bf00*/  SEL R6, R5, R6, P0 ;  /* 0x0000000605067207 */ /* 0x000fe20000000000 */
[----:B------:R-:W-:-:S02]  /*2bf10*/  IMAD.MOV.U32 R13, RZ, RZ, R9 ;  /* 0x000000ffff0d7224 */ /* 0x000fc400078e0009 */
[----:B------:R-:W-:Y:S01]  /*2bf20*/  IMAD.MOV.U32 R12, RZ, RZ, R0 ;  /* 0x000000ffff0c7224 */ /* 0x000fe200078e0000 */
[----:B------:R-:W-:-:S07]  /*2bf30*/  MOV R7, R14 ;  /* 0x0000000e00077202 */ /* 0x000fce0000000f00 */
[----:B------:R-:W-:Y:S05]  /*2bf40*/  WARPSYNC.COLLECTIVE R15, `(.L_x_824) ;  /* 0x000000000f087348 */ /* 0x000fea0003c00000 */
[----:B------:R0:W1:Y:S02]  /*2bf50*/  SHFL.IDX P6, R14, R13, R12, R11 ;  /* 0x0000000c0d0e7389 */ /* 0x00006400000c000b */
[----:B01----:R-:W-:Y:S01]  /*2bf60*/  ENDCOLLECTIVE ;  /* 0x000000000000791b */ /* 0x003fe20003800000 */
.L_x_824:
[----:B------:R-:W-:Y:S02]  /*2bf70*/  SEL R8, R10, R7, P0 ;  /* 0x000000070a087207 */ /* 0x000fe40000000000 */
[----:B------:R-:W-:Y:S01]  /*2bf80*/  SEL R10, R7, R10, P0 ;  /* 0x0000000a070a7207 */ /* 0x000fe20000000000 */
[----:B------:R-:W-:Y:S01]  /*2bf90*/  IMAD.MOV.U32 R13, RZ, RZ, R20 ;  /* 0x000000ffff0d7224 */ /* 0x000fe200078e0014 */
[----:B------:R-:W-:Y:S01]  /*2bfa0*/  MOV R12, R3 ;  /* 0x00000003000c7202 */ /* 0x000fe20000000f00 */
[----:B------:R-:W-:-:S07]  /*2bfb0*/  IMAD.MOV.U32 R26, RZ, RZ, R14 ;  /* 0x000000ffff1a7224 */ /* 0x000fce00078e000e */
[----:B------:R-:W-:Y:S05]  /*2bfc0*/  WARPSYNC.COLLECTIVE R15, `(.L_x_825) ;  /* 0x000000000f087348 */ /* 0x000fea0003c00000 */
[----:B------:R0:W1:Y:S02]  /*2bfd0*/  SHFL.IDX P6, R14, R13, R12, R11 ;  /* 0x0000000c0d0e7389 */ /* 0x00006400000c000b */
[----:B01----:R-:W-:Y:S01]  /*2bfe0*/  ENDCOLLECTIVE ;  /* 0x000000000000791b */ /* 0x003fe20003800000 */
.L_x_825:
[----:B------:R-:W-:Y:S02]  /*2bff0*/  IMAD.MOV.U32 R13, RZ, RZ, R21 ;  /* 0x000000ffff0d7224 */ /* 0x000fe400078e0015 */
[----:B------:R-:W-:Y:S02]  /*2c000*/  IMAD.MOV.U32 R12, RZ, RZ, R0 ;  /* 0x000000ffff0c7224 */ /* 0x000fe400078e0000 */
[----:B------:R-:W-:-:S07]  /*2c010*/  IMAD.MOV.U32 R9, RZ, RZ, R14 ;  /* 0x000000ffff097224 */ /* 0x000fce00078e000e */
[----:B------:R-:W-:Y:S05]  /*2c020*/  WARPSYNC.COLLECTIVE R15, `(.L_x_826) ;  /* 0x000000000f087348 */ /* 0x000fea0003c00000 */
[----:B------:R0:W1:Y:S02]  /*2c030*/  SHFL.IDX P6, R14, R13, R12, R11 ;  /* 0x0000000c0d0e7389 */ /* 0x00006400000c000b */
[----:B01----:R-:W-:Y:S01]  /*2c040*/  ENDCOLLECTIVE ;  /* 0x000000000000791b */ /* 0x003fe20003800000 */
.L_x_826:
[----:B------:R-:W-:Y:S01]  /*2c050*/  MOV R13, R24 ;  /* 0x00000018000d7202 */ /* 0x000fe20000000f00 */
[----:B------:R-:W-:Y:S01]  /*2c060*/  IMAD.MOV.U32 R12, RZ, RZ, R3 ;  /* 0x000000ffff0c7224 */ /* 0x000fe200078e0003 */
[----:B------:R-:W-:Y:S02]  /*2c070*/  SEL R24, R26, R9, P0 ;  /* 0x000000091a187207 */ /* 0x000fe40000000000 */
[----:B------:R-:W-:Y:S01]  /*2c080*/  SEL R26, R9, R26, P0 ;  /* 0x0000001a091a7207 */ /* 0x000fe20000000000 */
[----:B------:R-:W-:-:S07]  /*2c090*/  IMAD.MOV.U32 R30, RZ, RZ, R14 ;  /* 0x000000ffff1e7224 */ /* 0x000fce00078e000e */
[----:B------:R-:W-:Y:S05]  /*2c0a0*/  WARPSYNC.COLLECTIVE R15, `(.L_x_827) ;  /* 0x000000000f087348 */ /* 0x000fea0003c00000 */
[----:B------:R0:W1:Y:S02]  /*2c0b0*/  SHFL.IDX P6, R14, R13, R12, R11 ;  /* 0x0000000c0d0e7389 */ /* 0x00006400000c000b */
[----:B01----:R-:W-:Y:S01]  /*2c0c0*/  ENDCOLLECTIVE ;  /* 0x000000000000791b */ /* 0x003fe20003800000 */
.L_x_827:
[----:B------:R-:W-:Y:S02]  /*2c0d0*/  IMAD.MOV.U32 R13, RZ, RZ, R25 ;  /* 0x000000ffff0d7224 */ /* 0x000fe400078e0019 */
[----:B------:R-:W-:Y:S02]  /*2c0e0*/  IMAD.MOV.U32 R12, RZ, RZ, R0 ;  /* 0x000000ffff0c7224 */ /* 0x000fe400078e0000 */
[----:B------:R-:W-:-:S07]  /*2c0f0*/  IMAD.MOV.U32 R21, RZ, RZ, R14 ;  /* 0x000000ffff157224 */ /* 0x000fce00078e000e */
[----:B------:R-:W-:Y:S05]  /*2c100*/  WARPSYNC.COLLECTIVE R15, `(.L_x_828) ;  /* 0x000000000f087348 */ /* 0x000fea0003c00000 */
[----:B------:R0:W1:Y:S02]  /*2c110*/  SHFL.IDX P6, R14, R13, R12, R11 ;  /* 0x0000000c0d0e7389 */ /* 0x00006400000c000b */
[----:B01----:R-:W-:Y:S01]  /*2c120*/  ENDCOLLECTIVE ;  /* 0x000000000000791b */ /* 0x003fe20003800000 */
.L_x_828:
[----:B------:R-:W-:Y:S01]  /*2c130*/  IMAD.MOV.U32 R13, RZ, RZ, R28 ;  /* 0x000000ffff0d7224 */ /* 0x000fe200078e001c */
[----:B------:R-:W-:Y:S01]  /*2c140*/  SEL R28, R30, R21, P0 ;  /* 0x000000151e1c7207 */ /* 0x000fe20000000000 */
[----:B------:R-:W-:Y:S01]  /*2c150*/  IMAD.MOV.U32 R12, RZ, RZ, R3 ;  /* 0x000000ffff0c7224 */ /* 0x000fe200078e0003 */
[----:B------:R-:W-:Y:S02]  /*2c160*/  SEL R30, R21, R30, P0 ;  /* 0x0000001e151e7207 */ /* 0x000fe40000000000 */
[----:B------:R-:W-:-:S07]  /*2c170*/  MOV R34, R14 ;  /* 0x0000000e00227202 */ /* 0x000fce0000000f00 */
[----:B------:R-:W-:Y:S05]  /*2c180*/  WARPSYNC.COLLECTIVE R15, `(.L_x_829) ;  /* 0x000000000f087348 */ /* 0x000fea0003c00000 */
[----:B------:R0:W1:Y:S02]  /*2c190*/  SHFL.IDX P6, R14, R13, R12, R11 ;  /* 0x0000000c0d0e7389 */ /* 0x00006400000c000b */
[----:B01----:R-:W-:Y:S01]  /*2c1a0*/  ENDCOLLECTIVE ;  /* 0x000000000000791b */ /* 0x003fe20003800000 */
.L_x_829:
[----:B------:R-:W-:Y:S01]  /*2c1b0*/  IMAD.MOV.U32 R13, RZ, RZ, R27 ;  /* 0x000000ffff0d7224 */ /* 0x000fe200078e001b */
[----:B------:R-:W-:Y:S01]  /*2c1c0*/  MOV R12, R0 ;  /* 0x00000000000c7202 */ /* 0x000fe20000000f00 */
[----:B------:R-:W-:-:S07]  /*2c1d0*/  IMAD.MOV.U32 R25, RZ, RZ, R14 ;  /* 0x000000ffff197224 */ /* 0x000fce00078e000e */
[----:B------:R-:W-:Y:S05]  /*2c1e0*/  WARPSYNC.COLLECTIVE R15, `(.L_x_830) ;  /* 0x000000000f087348 */ /* 0x000fea0003c00000 */
[----:B------:R0:W1:Y:S02]  /*2c1f0*/  SHFL.IDX P6, R14, R13, R12, R11 ;  /* 0x0000000c0d0e7389 */ /* 0x00006400000c000b */
[----:B01----:R-:W-:Y:S01]  /*2c200*/  ENDCOLLECTIVE ;  /* 0x000000000000791b */ /* 0x003fe20003800000 */
.L_x_830:
[----:B------:R-:W-:Y:S01]  /*2c210*/  IMAD.MOV.U32 R13, RZ, RZ, R32 ;  /* 0x000000ffff0d7224 */ /* 0x000fe200078e0020 */
[----:B------:R-:W-:Y:S01]  /*2c220*/  SEL R32, R34, R25, P0 ;  /* 0x0000001922207207 */ /* 0x000fe20000000000 */
[----:B------:R-:W-:Y:S01]  /*2c230*/  IMAD.MOV.U32 R12, RZ, RZ, R3 ;  /* 0x000000ffff0c7224 */ /* 0x000fe200078e0003 */
[----:B------:R-:W-:Y:S01]  /*2c240*/  SEL R34, R25, R34, P0 ;  /* 0x0000002219227207 */ /* 0x000fe20000000000 */
[----:B------:R-:W-:-:S07]  /*2c250*/  IMAD.MOV.U32 R38, RZ, RZ, R14 ;  /* 0x000000ffff267224 */ /* 0x000fce00078e000e */
[----:B------:R-:W-:Y:S05]  /*2c260*/  WARPSYNC.COLLECTIVE R15, `(.L_x_831) ;  /* 0x000000000f087348 */ /* 0x000fea0003c00000 */
[----:B------:R0:W1:Y:S02]  /*2c270*/  SHFL.IDX P6, R14, R13, R12, R11 ;  /* 0x0000000c0d0e7389 */ /* 0x00006400000c000b */
[----:B01----:R-:W-:Y:S01]  /*2c280*/  ENDCOLLECTIVE ;  /* 0x000000000000791b */ /* 0x003fe20003800000 */
.L_x_831:
[----:B------:R-:W-:Y:S01]  /*2c290*/  MOV R13, R29 ;  /* 0x0000001d000d7202 */ /* 0x000fe20000000f00 */
[----:B------:R-:W-:Y:S02]  /*2c2a0*/  IMAD.MOV.U32 R12, RZ, RZ, R0 ;  /* 0x000000ffff0c7224 */ /* 0x000fe400078e0000 */
[----:B------:R-:W-:-:S07]  /*2c2b0*/  IMAD.MOV.U32 R27, RZ, RZ, R14 ;  /* 0x000000ffff1b7224 */ /* 0x000fce00078e000e */
[----:B------:R-:W-:Y:S05]  /*2c2c0*/  WARPSYNC.COLLECTIVE R15, `(.L_x_832) ;  /* 0x000000000f087348 */ /* 0x000fea0003c00000 */
[----:B------:R0:W1:Y:S02]  /*2c2d0*/  SHFL.IDX P6, R14, R13, R12, R11 ;  /* 0x0000000c0d0e7389 */ /* 0x00006400000c000b */
[----:B01----:R-:W-:Y:S01]  /*2c2e0*/  ENDCOLLECTIVE ;  /* 0x000000000000791b */ /* 0x003fe20003800000 */
.L_x_832:
        /* <DEDUP_REMOVED lines=8> */
.L_x_833:
[----:B------:R-:W-:Y:S02]  /*2c370*/  IMAD.MOV.U32 R13, RZ, RZ, R31 ;  /* 0x000000ffff0d7224 */ /* 0x000fe400078e001f */
[----:B------:R-:W-:Y:S01]  /*2c380*/  IMAD.MOV.U32 R12, RZ, RZ, R0 ;  /* 0x000000ffff0c7224 */ /* 0x000fe200078e0000 */
[----:B------:R-:W-:-:S07]  /*2c390*/  MOV R40, R14 ;  /* 0x0000000e00287202 */ /* 0x000fce0000000f00 */
[----:B------:R-:W-:Y:S05]  /*2c3a0*/  WARPSYNC.COLLECTIVE R15, `(.L_x_834) ;  /* 0x000000000f087348 */ /* 0x000fea0003c00000 */
[----:B------:R0:W1:Y:S02]  /*2c3b0*/  SHFL.IDX P6, R14, R13, R12, R11 ;  /* 0x0000000c0d0e7389 */ /* 0x00006400000c000b */
[----:B01----:R-:W-:Y:S01]  /*2c3c0*/  ENDCOLLECTIVE ;  /* 0x000000000000791b */ /* 0x003fe20003800000 */
.L_x_834:
[----:B------:R-:W-:Y:S01]  /*2c3d0*/  IMAD.MOV.U32 R13, RZ, RZ, R42 ;  /* 0x000000ffff0d7224 */ /* 0x000fe200078e002a */
[----:B------:R-:W-:Y:S01]  /*2c3e0*/  MOV R12, R3 ;  /* 0x00000003000c7202 */ /* 0x000fe20000000f00 */
[----:B------:R-:W-:-:S07]  /*2c3f0*/  IMAD.MOV.U32 R31, RZ, RZ, R14 ;  /* 0x000000ffff1f7224 */ /* 0x000fce00078e000e */
[----:B------:R-:W-:Y:S05]  /*2c400*/  WARPSYNC.COLLECTIVE R15, `(.L_x_835) ;  /* 0x000000000f087348 */ /* 0x000fea0003c00000 */
[----:B------:R0:W1:Y:S02]  /*2c410*/  SHFL.IDX P6, R14, R13, R12, R11 ;  /* 0x0000000c0d0e7389 */ /* 0x00006400000c000b */
[----:B01----:R-:W-:Y:S01]  /*2c420*/  ENDCOLLECTIVE ;  /* 0x000000000000791b */ /* 0x003fe20003800000 */
.L_x_835:
[----:B------:R-:W-:Y:S02]  /*2c430*/  IMAD.MOV.U32 R13, RZ, RZ, R33 ;  /* 0x000000ffff0d7224 */ /* 0x000fe400078e0021 */
[----:B------:R-:W-:Y:S02]  /*2c440*/  IMAD.MOV.U32 R12, RZ, RZ, R0 ;  /* 0x000000ffff0c7224 */ /* 0x000fe400078e0000 */
[----:B------:R-:W-:-:S07]  /*2c450*/  IMAD.MOV.U32 R42, RZ, RZ, R14 ;  /* 0x000000ffff2a7224 */ /* 0x000fce00078e000e */
[----:B------:R-:W-:Y:S05]  /*2c460*/  WARPSYNC.COLLECTIVE R15, `(.L_x_836) ;  /* 0x000000000f087348 */ /* 0x000fea0003c00000 */
[----:B------:R0:W1:Y:S02]  /*2c470*/  SHFL.IDX P6, R14, R13, R12, R11 ;  /* 0x0000000c0d0e7389 */ /* 0x00006400000c000b */
[----:B01----:R-:W-:Y:S01]  /*2c480*/  ENDCOLLECTIVE ;  /* 0x000000000000791b */ /* 0x003fe20003800000 */
.L_x_836:
[----:B------:R-:W-:Y:S01]  /*2c490*/  MOV R13, R44 ;  /* 0x0000002c000d7202 */ /* 0x000fe20000000f00 */
[----:B------:R-:W-:Y:S02]  /*2c4a0*/  IMAD.MOV.U32 R12, RZ, RZ, R3 ;  /* 0x000000ffff0c7224 */ /* 0x000fe400078e0003 */
[----:B------:R-:W-:-:S07]  /*2c4b0*/  IMAD.MOV.U32 R33, RZ, RZ, R14 ;  /* 0x000000ffff217224 */ /* 0x000fce00078e000e */
[----:B------:R-:W-:Y:S05]  /*2c4c0*/  WARPSYNC.COLLECTIVE R15, `(.L_x_837) ;  /* 0x000000000f087348 */ /* 0x000fea0003c00000 */
[----:B------:R0:W1:Y:S02]  /*2c4d0*/  SHFL.IDX P6, R14, R13, R12, R11 ;  /* 0x0000000c0d0e7389 */ /* 0x00006400000c000b */
[----:B01----:R-:W-:Y:S01]  /*2c4e0*/  ENDCOLLECTIVE ;  /* 0x000000000000791b */ /* 0x003fe20003800000 */
.L_x_837:
[----:B------:R-:W-:Y:S02]  /*2c4f0*/  IMAD.MOV.U32 R13, RZ, RZ, R35 ;  /* 0x000000ffff0d7224 */ /* 0x000fe400078e0023 */
[----:B------:R-:W-:Y:S02]  /*2c500*/  IMAD.MOV.U32 R12, RZ, RZ, R0 ;  /* 0x000000ffff0c7224 */ /* 0x000fe400078e0000 */
[----:B------:R-:W-:-:S07]  /*2c510*/  IMAD.MOV.U32 R44, RZ, RZ, R14 ;  /* 0x000000ffff2c7224 */ /* 0x000fce00078e000e */
[----:B------:R-:W-:Y:S05]  /*2c520*/  WARPSYNC.COLLECTIVE R15, `(.L_x_838) ;  /* 0x000000000f087348 */ /* 0x000fea0003c00000 */
[----:B------:R0:W1:Y:S02]  /*2c530*/  SHFL.IDX P6, R14, R13, R12, R11 ;  /* 0x0000000c0d0e7389 */ /* 0x00006400000c000b */
[----:B01----:R-:W-:Y:S01]  /*2c540*/  ENDCOLLECTIVE ;  /* 0x000000000000791b */ /* 0x003fe20003800000 */
.L_x_838:
[----:B------:R-:W-:Y:S02]  /*2c550*/  IMAD.MOV.U32 R13, RZ, RZ, R46 ;  /* 0x000000ffff0d7224 */ /* 0x000fe400078e002e */
[----:B------:R-:W-:Y:S01]  /*2c560*/  IMAD.MOV.U32 R12, RZ, RZ, R3 ;  /* 0x000000ffff0c7224 */ /* 0x000fe200078e0003 */
[----:B------:R-:W-:-:S07]  /*2c570*/  MOV R35, R14 ;  /* 0x0000000e00237202 */ /* 0x000fce0000000f00 */
[----:B------:R-:W-:Y:S05]  /*2c580*/  WARPSYNC.COLLECTIVE R15, `(.L_x_839) ;  /* 0x000000000f087348 */ /* 0x000fea0003c00000 */
[----:B------:R0:W1:Y:S02]  /*2c590*/  SHFL.IDX P6, R14, R13, R12, R11 ;  /* 0x0000000c0d0e7389 */ /* 0x00006400000c000b */
[----:B01----:R-:W-:Y:S01]  /*2c5a0*/  ENDCOLLECTIVE ;  /* 0x000000000000791b */ /* 0x003fe20003800000 */
.L_x_839:
[----:B------:R-:W-:Y:S01]  /*2c5b0*/  IMAD.MOV.U32 R13, RZ, RZ, R37 ;  /* 0x000000ffff0d7224 */ /* 0x000fe200078e0025 */
[----:B------:R-:W-:Y:S01]  /*2c5c0*/  MOV R12, R0 ;  /* 0x00000000000c7202 */ /* 0x000fe20000000f00 */
[----:B------:R-:W-:-:S07]  /*2c5d0*/  IMAD.MOV.U32 R46, RZ, RZ, R14 ;  /* 0x000000ffff2e7224 */ /* 0x000fce00078e000e */
[----:B------:R-:W-:Y:S05]  /*2c5e0*/  WARPSYNC.COLLECTIVE R15, `(.L_x_840) ;  /* 0x000000000f087348 */ /* 0x000fea0003c00000 */
[----:B------:R0:W1:Y:S02]  /*2c5f0*/  SHFL.IDX P6, R14, R13, R12, R11 ;  /* 0x0000000c0d0e7389 */ /* 0x00006400000c000b */
[----:B01----:R-:W-:Y:S01]  /*2c600*/  ENDCOLLECTIVE ;  /* 0x000000000000791b */ /* 0x003fe20003800000 */
.L_x_840:
[----:B------:R-:W-:Y:S01]  /*2c610*/  IMAD.MOV.U32 R13, RZ, RZ, R48 ;  /* 0x000000ffff0d7224 */ /* 0x000fe200078e0030 */
[----:B------:R-:W-:Y:S01]  /*2c620*/  SEL R48, R33, R44, P0 ;  /* 0x0000002c21307207 */ /* 0x000fe20000000000 */
[----:B------:R-:W-:Y:S02]  /*2c630*/  IMAD.MOV.U32 R12, RZ, RZ, R3 ;  /* 0x000000ffff0c7224 */ /* 0x000fe400078e0003 */
[----:B------:R-:W-:-:S07]  /*2c640*/  IMAD.MOV.U32 R37, RZ, RZ, R14 ;  /* 0x000000ffff257224 */ /* 0x000fce00078e000e */
[----:B------:R-:W-:Y:S05]  /*2c650*/  WARPSYNC.COLLECTIVE R15, `(.L_x_841) ;  /* 0x000000000f087348 */ /* 0x000fea0003c00000 */
[----:B------:R0:W1:Y:S02]  /*2c660*/  SHFL.IDX P6, R14, R13, R12, R11 ;  /* 0x0000000c0d0e7389 */ /* 0x00006400000c000b */
[----:B01----:R-:W-:Y:S01]  /*2c670*/  ENDCOLLECTIVE ;  /* 0x000000000000791b */ /* 0x003fe20003800000 */
.L_x_841:
[----:B------:R-:W-:Y:S01]  /*2c680*/  MOV R13, R39 ;  /* 0x00000027000d7202 */ /* 0x000fe20000000f00 */
[----:B------:R-:W-:Y:S02]  /*2c690*/  IMAD.MOV.U32 R12, RZ, RZ, R0 ;  /* 0x000000ffff0c7224 */ /* 0x000fe400078e0000 */
[----:B------:R-:W-:-:S07]  /*2c6a0*/  IMAD.MOV.U32 R58, RZ, RZ, R14 ;  /* 0x000000ffff3a7224 */ /* 0x000fce00078e000e */
[----:B------:R-:W-:Y:S05]  /*2c6b0*/  WARPSYNC.COLLECTIVE R15, `(.L_x_842) ;  /* 0x000000000f087348 */ /* 0x000fea0003c00000 */
[----:B------:R0:W1:Y:S02]  /*2c6c0*/  SHFL.IDX P6, R14, R13, R12, R11 ;  /* 0x0000000c0d0e7389 */ /* 0x00006400000c000b */
[----:B01----:R-:W-:Y:S01]  /*2c6d0*/  ENDCOLLECTIVE ;  /* 0x000000000000791b */ /* 0x003fe20003800000 */
.L_x_842:
[----:B------:R-:W-:Y:S01]  /*2c6e0*/  IMAD.MOV.U32 R13, RZ, RZ, R50 ;  /* 0x000000ffff0d7224 */ /* 0x000fe200078e0032 */
[----:B------:R-:W-:Y:S01]  /*2c6f0*/  SEL R50, R44, R33, P0 ;  /* 0x000000212c327207 */ /* 0x000fe20000000000 */
[----:B------:R-:W-:Y:S01]  /*2c700*/  IMAD.MOV.U32 R12, RZ, RZ, R3 ;  /* 0x000000ffff0c7224 */ /* 0x000fe200078e0003 */
[----:B------:R-:W-:Y:S02]  /*2c710*/  SEL R44, R35, R46, P0 ;  /* 0x0000002e232c7207 */ /* 0x000fe40000000000 */
[----:B------:R-:W-:Y:S01]  /*2c720*/  SEL R46, R46, R35, P0 ;  /* 0x000000232e2e7207 */ /* 0x000fe20000000000 */
[----:B------:R-:W-:-:S07]  /*2c730*/  IMAD.MOV.U32 R62, RZ, RZ, R14 ;  /* 0x000000ffff3e7224 */ /* 0x000fce00078e000e */
[----:B------:R-:W-:Y:S05]  /*2c740*/  WARPSYNC.COLLECTIVE R15, `(.L_x_843) ;  /* 0x000000000f087348 */ /* 0x000fea0003c00000 */
[----:B------:R0:W1:Y:S02]  /*2c750*/  SHFL.IDX P6, R14, R13, R12, R11 ;  /* 0x0000000c0d0e7389 */ /* 0x00006400000c000b */
[----:B01----:R-:W-:Y:S01]  /*2c760*/  ENDCOLLECTIVE ;  /* 0x000000000000791b */ /* 0x003fe20003800000 */
.L_x_843:
[----:B------:R-:W-:Y:S02]  /*2c770*/  IMAD.MOV.U32 R13, RZ, RZ, R41 ;  /* 0x000000ffff0d7224 */ /* 0x000fe400078e0029 */
[----:B------:R-:W-:Y:S01]  /*2c780*/  IMAD.MOV.U32 R12, RZ, RZ, R0 ;  /* 0x000000ffff0c7224 */ /* 0x000fe200078e0000 */
[----:B------:R-:W-:-:S07]  /*2c790*/  MOV R39, R14 ;  /* 0x0000000e00277202 */ /* 0x000fce0000000f00 */
[----:B------:R-:W-:Y:S05]  /*2c7a0*/  WARPSYNC.COLLECTIVE R15, `(.L_x_844) ;  /* 0x000000000f087348 */ /* 0x000fea0003c00000 */
[----:B------:R0:W1:Y:S02]  /*2c7b0*/  SHFL.IDX P6, R14, R13, R12, R11 ;  /* 0x0000000c0d0e7389 */ /* 0x00006400000c000b */
[----:B01----:R-:W-:Y:S01]  /*2c7c0*/  ENDCOLLECTIVE ;  /* 0x000000000000791b */ /* 0x003fe20003800000 */
.L_x_844:
[----:B------:R-:W-:Y:S01]  /*2c7d0*/  IMAD.MOV.U32 R13, RZ, RZ, R54 ;  /* 0x000000ffff0d7224 */ /* 0x000fe200078e0036 */
[----:B------:R-:W-:Y:S01]  /*2c7e0*/  MOV R12, R3 ;  /* 0x00000003000c7202 */ /* 0x000fe20000000f00 */
[----:B------:R-:W-:-:S07]  /*2c7f0*/  IMAD.MOV.U32 R41, RZ, RZ, R14 ;  /* 0x000000ffff297224 */ /* 0x000fce00078e000e */
[----:B------:R-:W-:Y:S05]  /*2c800*/  WARPSYNC.COLLECTIVE R15, `(.L_x_845) ;  /* 0x000000000f087348 */ /* 0x000fea0003c00000 */
[----:B------:R0:W1:Y:S02]  /*2c810*/  SHFL.IDX P6, R14, R13, R12, R11 ;  /* 0x0000000c0d0e7389 */ /* 0x00006400000c000b */
[----:B01----:R-:W-:Y:S01]  /*2c820*/  ENDCOLLECTIVE ;  /* 0x000000000000791b */ /* 0x003fe20003800000 */
.L_x_845:
[----:B------:R-:W-:Y:S02]  /*2c830*/  IMAD.MOV.U32 R13, RZ, RZ, R43 ;  /* 0x000000ffff0d7224 */ /* 0x000fe400078e002b */
[----:B------:R-:W-:Y:S02]  /*2c840*/  IMAD.MOV.U32 R12, RZ, RZ, R0 ;  /* 0x000000ffff0c7224 */ /* 0x000fe400078e0000 */
[----:B------:R-:W-:-:S07]  /*2c850*/  IMAD.MOV.U32 R54, RZ, RZ, R14 ;  /* 0x000000ffff367224 */ /* 0x000fce00078e000e */
[----:B------:R-:W-:Y:S05]  /*2c860*/  WARPSYNC.COLLECTIVE R15, `(.L_x_846) ;  /* 0x000000000f087348 */ /* 0x000fea0003c00000 */
[----:B------:R0:W1:Y:S02]  /*2c870*/  SHFL.IDX P6, R14, R13, R12, R11 ;  /* 0x0000000c0d0e7389 */ /* 0x00006400000c000b */
[----:B01----:R-:W-:Y:S01]  /*2c880*/  ENDCOLLECTIVE ;  /* 0x000000000000791b */ /* 0x003fe20003800000 */
.L_x_846:
[----:B------:R-:W-:Y:S02]  /*2c890*/  SEL R5, R41, R54, P0 ;  /* 0x0000003629057207 */ /* 0x000fe40000000000 */
[----:B------:R-:W-:Y:S02]  /*2c8a0*/  SEL R7, R54, R41, P0 ;  /* 0x0000002936077207 */ /* 0x000fe40000000000 */
        /* <DEDUP_REMOVED lines=8> */
.L_x_847:
[----:B------:R-:W-:Y:S02]  /*2c930*/  IMAD.MOV.U32 R13, RZ, RZ, R45 ;  /* 0x000000ffff0d7224 */ /* 0x000fe400078e002d */
[----:B------:R-:W-:Y:S02]  /*2c940*/  IMAD.MOV.U32 R12, RZ, RZ, R0 ;  /* 0x000000ffff0c7224 */ /* 0x000fe400078e0000 */
[----:B------:R-:W-:-:S07]  /*2c950*/  IMAD.MOV.U32 R2, RZ, RZ, R14 ;  /* 0x000000ffff027224 */ /* 0x000fce00078e000e */
[----:B------:R-:W-:Y:S05]  /*2c960*/  WARPSYNC.COLLECTIVE R15, `(.L_x_848) ;  /* 0x000000000f087348 */ /* 0x000fea0003c00000 */
[----:B------:R0:W1:Y:S02]  /*2c970*/  SHFL.IDX P6, R14, R13, R12, R11 ;  /* 0x0000000c0d0e7389 */ /* 0x00006400000c000b */
[----:B01----:R-:W-:Y:S01]  /*2c980*/  ENDCOLLECTIVE ;  /* 0x000000000000791b */ /* 0x003fe20003800000 */
.L_x_848:
[----:B------:R-:W-:Y:S01]  /*2c990*/  SEL R9, R43, R2, P0 ;  /* 0x000000022b097207 */ /* 0x000fe20000000000 */
        /* <DEDUP_REMOVED lines=8> */
.L_x_849:
[----:B------:R-:W-:Y:S01]  /*2ca20*/  IMAD.MOV.U32 R13, RZ, RZ, R47 ;  /* 0x000000ffff0d7224 */ /* 0x000fe200078e002f */
[----:B------:R-:W-:Y:S01]  /*2ca30*/  MOV R12, R0 ;  /* 0x00000000000c7202 */ /* 0x000fe20000000f00 */
[----:B------:R-:W-:-:S07]  /*2ca40*/  IMAD.MOV.U32 R20, RZ, RZ, R14 ;  /* 0x000000ffff147224 */ /* 0x000fce00078e000e */
[----:B------:R-:W-:Y:S05]  /*2ca50*/  WARPSYNC.COLLECTIVE R15, `(.L_x_850) ;  /* 0x000000000f087348 */ /* 0x000fea0003c00000 */
[----:B------:R0:W1:Y:S02]  /*2ca60*/  SHFL.IDX P6, R14, R13, R12, R11 ;  /* 0x0000000c0d0e7389 */ /* 0x00006400000c000b */
[----:B01----:R-:W-:Y:S01]  /*2ca70*/  ENDCOLLECTIVE ;  /* 0x000000000000791b */ /* 0x003fe20003800000 */
.L_x_850:
[----:B------:R-:W-:Y:S02]  /*2ca80*/  SEL R25, R45, R20, P0 ;  /* 0x000000142d197207 */ /* 0x000fe40000000000 */
[----:B------:R-:W-:Y:S01]  /*2ca90*/  SEL R27, R20, R45, P0 ;  /* 0x0000002d141b7207 */ /* 0x000fe20000000000 */
[----:B------:R-:W-:Y:S02]  /*2caa0*/  IMAD.MOV.U32 R13, RZ, RZ, R64 ;  /* 0x000000ffff0d7224 */ /* 0x000fe400078e0040 */
[----:B------:R-:W-:Y:S02]  /*2cab0*/  IMAD.MOV.U32 R12, RZ, RZ, R3 ;  /* 0x000000ffff0c7224 */ /* 0x000fe400078e0003 */
[----:B------:R-:W-:-:S07]  /*2cac0*/  IMAD.MOV.U32 R47, RZ, RZ, R14 ;  /* 0x000000ffff2f7224 */ /* 0x000fce00078e000e */
[----:B------:R-:W-:Y:S05]  /*2cad0*/  WARPSYNC.COLLECTIVE R15, `(.L_x_851) ;  /* 0x000000000f087348 */ /* 0x000fea0003c00000 */
[----:B------:R0:W1:Y:S02]  /*2cae0*/  SHFL.IDX P6, R14, R13, R12, R11 ;  /* 0x0000000c0d0e7389 */ /* 0x00006400000c000b */
[----:B01----:R-:W-:Y:S01]  /*2caf0*/  ENDCOLLECTIVE ;  /* 0x000000000000791b */ /* 0x003fe20003800000 */
.L_x_851:
[----:B------:R-:W-:Y:S01]  /*2cb00*/  MOV R13, R49 ;  /* 0x00000031000d7202 */ /* 0x000fe20000000f00 */
[----:B------:R-:W-:Y:S02]  /*2cb10*/  IMAD.MOV.U32 R12, RZ, RZ, R0 ;  /* 0x000000ffff0c7224 */ /* 0x000fe400078e0000 */
[----:B------:R-:W-:-:S07]  /*2cb20*/  IMAD.MOV.U32 R64, RZ, RZ, R14 ;  /* 0x000000ffff407224 */ /* 0x000fce00078e000e */
[----:B------:R-:W-:Y:S05]  /*2cb30*/  WARPSYNC.COLLECTIVE R15, `(.L_x_852) ;  /* 0x000000000f087348 */ /* 0x000fea0003c00000 */
[----:B------:R0:W1:Y:S02]  /*2cb40*/  SHFL.IDX P6, R14, R13, R12, R11 ;  /* 0x0000000c0d0e7389 */ /* 0x00006400000c000b */
[----:B01----:R-:W-:Y:S01]  /*2cb50*/  ENDCOLLECTIVE ;  /* 0x000000000000791b */ /* 0x003fe20003800000 */
.L_x_852:
[----:B------:R-:W-:Y:S02]  /*2cb60*/  IMAD.MOV.U32 R13, RZ, RZ, R66 ;  /* 0x000000ffff0d7224 */ /* 0x000fe400078e0042 */
[----:B------:R-:W-:Y:S02]  /*2cb70*/  IMAD.MOV.U32 R12, RZ, RZ, R3 ;  /* 0x000000ffff0c7224 */ /* 0x000fe400078e0003 */
[----:B------:R-:W-:-:S07]  /*2cb80*/  IMAD.MOV.U32 R49, RZ, RZ, R14 ;  /* 0x000000ffff317224 */ /* 0x000fce00078e000e */
[----:B------:R-:W-:Y:S05]  /*2cb90*/  WARPSYNC.COLLECTIVE R15, `(.L_x_853) ;  /* 0x000000000f087348 */ /* 0x000fea0003c00000 */
[----:B------:R0:W1:Y:S02]  /*2cba0*/  SHFL.IDX P6, R14, R13, R12, R11 ;  /* 0x0000000c0d0e7389 */ /* 0x00006400000c000b */
[----:B01----:R-:W-:Y:S01]  /*2cbb0*/  ENDCOLLECTIVE ;  /* 0x000000000000791b */ /* 0x003fe20003800000 */
.L_x_853:
[----:B------:R-:W-:Y:S02]  /*2cbc0*/  IMAD.MOV.U32 R13, RZ, RZ, R51 ;  /* 0x000000ffff0d7224 */ /* 0x000fe400078e0033 */
[----:B------:R-:W-:Y:S01]  /*2cbd0*/  IMAD.MOV.U32 R12, RZ, RZ, R0 ;  /* 0x000000ffff0c7224 */ /* 0x000fe200078e0000 */
[----:B------:R-:W-:-:S07]  /*2cbe0*/  MOV R66, R14 ;  /* 0x0000000e00427202 */ /* 0x000fce0000000f00 */
[----:B------:R-:W-:Y:S05]  /*2cbf0*/  WARPSYNC.COLLECTIVE R15, `(.L_x_854) ;  /* 0x000000000f087348 */ /* 0x000fea0003c00000 */
[----:B------:R0:W1:Y:S02]  /*2cc00*/  SHFL.IDX P6, R14, R13, R12, R11 ;  /* 0x0000000c0d0e7389 */ /* 0x00006400000c000b */
[----:B01----:R-:W-:Y:S01]  /*2cc10*/  ENDCOLLECTIVE ;  /* 0x000000000000791b */ /* 0x003fe20003800000 */
.L_x_854:
        /* <DEDUP_REMOVED lines=8> */
.L_x_855:
[----:B------:R-:W-:Y:S02]  /*2cca0*/  IMAD.MOV.U32 R13, RZ, RZ, R55 ;  /* 0x000000ffff0d7224 */ /* 0x000fe400078e0037 */
[----:B------:R-:W-:Y:S02]  /*2ccb0*/  IMAD.MOV.U32 R12, RZ, RZ, R0 ;  /* 0x000000ffff0c7224 */ /* 0x000fe400078e0000 */
[----:B------:R-:W-:-:S07]  /*2ccc0*/  IMAD.MOV.U32 R68, RZ, RZ, R14 ;  /* 0x000000ffff447224 */ /* 0x000fce00078e000e */
[----:B------:R-:W-:Y:S05]  /*2ccd0*/  WARPSYNC.COLLECTIVE R15, `(.L_x_856) ;  /* 0x000000000f087348 */ /* 0x000fea0003c00000 */
[----:B------:R0:W1:Y:S02]  /*2cce0*/  SHFL.IDX P6, R14, R13, R12, R11 ;  /* 0x0000000c0d0e7389 */ /* 0x00006400000c000b */
[----:B01----:R-:W-:Y:S01]  /*2ccf0*/  ENDCOLLECTIVE ;  /* 0x000000000000791b */ /* 0x003fe20003800000 */
.L_x_856:
[----:B------:R-:W-:Y:S02]  /*2cd00*/  SEL R37, R51, R68, P0 ;  /* 0x0000004433257207 */ /* 0x000fe40000000000 */
[----:B------:R-:W-:Y:S02]  /*2cd10*/  SEL R39, R68, R51, P0 ;  /* 0x0000003344277207 */ /* 0x000fe40000000000 */
[----:B------:R-:W-:Y:S01]  /*2cd20*/  MOV R13, R70 ;  /* 0x00000046000d7202 */ /* 0x000fe20000000f00 */
[----:B------:R-:W-:Y:S02]  /*2cd30*/  IMAD.MOV.U32 R12, RZ, RZ, R3 ;  /* 0x000000ffff0c7224 */ /* 0x000fe400078e0003 */
[----:B------:R-:W-:-:S07]  /*2cd40*/  IMAD.MOV.U32 R55, RZ, RZ, R14 ;  /* 0x000000ffff377224 */ /* 0x000fce00078e000e */
[----:B------:R-:W-:Y:S05]  /*2cd50*/  WARPSYNC.COLLECTIVE R15, `(.L_x_857) ;  /* 0x000000000f087348 */ /* 0x000fea0003c00000 */
[----:B------:R0:W1:Y:S02]  /*2cd60*/  SHFL.IDX P6, R14, R13, R12, R11 ;  /* 0x0000000c0d0e7389 */ /* 0x00006400000c000b */
[----:B01----:R-:W-:Y:S01]  /*2cd70*/  ENDCOLLECTIVE ;  /* 0x000000000000791b */ /* 0x003fe20003800000 */
.L_x_857:
[----:B------:R-:W-:Y:S02]  /*2cd80*/  IMAD.MOV.U32 R13, RZ, RZ, R57 ;  /* 0x000000ffff0d7224 */ /* 0x000fe400078e0039 */
[----:B------:R-:W-:Y:S02]  /*2cd90*/  IMAD.MOV.U32 R12, RZ, RZ, R0 ;  /* 0x000000ffff0c7224 */ /* 0x000fe400078e0000 */
[----:B------:R-:W-:-:S07]  /*2cda0*/  IMAD.MOV.U32 R70, RZ, RZ, R14 ;  /* 0x000000ffff467224 */ /* 0x000fce00078e000e */
[----:B------:R-:W-:Y:S05]  /*2cdb0*/  WARPSYNC.COLLECTIVE R15, `(.L_x_858) ;  /* 0x000000000f087348 */ /* 0x000fea0003c00000 */
[----:B------:R0:W1:Y:S02]  /*2cdc0*/  SHFL.IDX P6, R14, R13, R12, R11 ;  /* 0x0000000c0d0e7389 */ /* 0x00006400000c000b */
[----:B01----:R-:W-:Y:S01]  /*2cdd0*/  ENDCOLLECTIVE ;  /* 0x000000000000791b */ /* 0x003fe20003800000 */
.L_x_858:
[----:B------:R-:W-:Y:S02]  /*2cde0*/  IMAD.MOV.U32 R13, RZ, RZ, R72 ;  /* 0x000000ffff0d7224 */ /* 0x000fe400078e0048 */
[----:B------:R-:W-:Y:S01]  /*2cdf0*/  IMAD.MOV.U32 R12, RZ, RZ, R3 ;  /* 0x000000ffff0c7224 */ /* 0x000fe200078e0003 */
[----:B------:R-:W-:-:S07]  /*2ce00*/  MOV R57, R14 ;  /* 0x0000000e00397202 */ /* 0x000fce0000000f00 */
[----:B------:R-:W-:Y:S05]  /*2ce10*/  WARPSYNC.COLLECTIVE R15, `(.L_x_859) ;  /* 0x000000000f087348 */ /* 0x000fea0003c00000 */
[----:B------:R0:W1:Y:S02]  /*2ce20*/  SHFL.IDX P6, R14, R13, R12, R11 ;  /* 0x0000000c0d0e7389 */ /* 0x00006400000c000b */
[----:B01----:R-:W-:Y:S01]  /*2ce30*/  ENDCOLLECTIVE ;  /* 0x000000000000791b */ /* 0x003fe20003800000 */
.L_x_859:
[----:B------:R-:W-:Y:S01]  /*2ce40*/  IMAD.MOV.U32 R13, RZ, RZ, R59 ;  /* 0x000000ffff0d7224 */ /* 0x000fe200078e003b */
[----:B------:R-:W-:Y:S01]  /*2ce50*/  MOV R12, R0 ;  /* 0x00000000000c7202 */ /* 0x000fe20000000f00 */
[----:B------:R-:W-:-:S07]  /*2ce60*/  IMAD.MOV.U32 R72, RZ, RZ, R14 ;  /* 0x000000ffff487224 */ /* 0x000fce00078e000e */
[----:B------:R-:W-:Y:S05]  /*2ce70*/  WARPSYNC.COLLECTIVE R15, `(.L_x_860) ;  /* 0x000000000f087348 */ /* 0x000fea0003c00000 */
[----:B------:R0:W1:Y:S02]  /*2ce80*/  SHFL.IDX P6, R14, R13, R12, R11 ;  /* 0x0000000c0d0e7389 */ /* 0x00006400000c000b */
[----:B01----:R-:W-:Y:S01]  /*2ce90*/  ENDCOLLECTIVE ;  /* 0x000000000000791b */ /* 0x003fe20003800000 */
.L_x_860:
[----:B------:R-:W-:Y:S01]  /*2cea0*/  SEL R41, R57, R72, P0 ;  /* 0x0000004839297207 */ /* 0x000fe20000000000 */
[----:B------:R-:W-:Y:S02]  /*2ceb0*/  IMAD.MOV.U32 R13, RZ, RZ, R74 ;  /* 0x000000ffff0d7224 */ /* 0x000fe400078e004a */
[----:B------:R-:W-:Y:S02]  /*2cec0*/  IMAD.MOV.U32 R12, RZ, RZ, R3 ;  /* 0x000000ffff0c7224 */ /* 0x000fe400078e0003 */
[----:B------:R-:W-:-:S07]  /*2ced0*/  IMAD.MOV.U32 R59, RZ, RZ, R14 ;  /* 0x000000ffff3b7224 */ /* 0x000fce00078e000e */
[----:B------:R-:W-:Y:S05]  /*2cee0*/  WARPSYNC.COLLECTIVE R15, `(.L_x_861) ;  /* 0x000000000f087348 */ /* 0x000fea0003c00000 */
[----:B------:R0:W1:Y:S02]  /*2cef0*/  SHFL.IDX P6, R14, R13, R12, R11 ;  /* 0x0000000c0d0e7389 */ /* 0x00006400000c000b */
[----:B01----:R-:W-:Y:S01]  /*2cf00*/  ENDCOLLECTIVE ;  /* 0x000000000000791b */ /* 0x003fe20003800000 */
.L_x_861:
[----:B------:R-:W-:Y:S01]  /*2cf10*/  MOV R13, R61 ;  /* 0x0000003d000d7202 */ /* 0x000fe20000000f00 */
[----:B------:R-:W-:Y:S02]  /*2cf20*/  IMAD.MOV.U32 R12, RZ, RZ, R0 ;  /* 0x000000ffff0c7224 */ /* 0x000fe400078e0000 */
[----:B------:R-:W-:-:S07]  /*2cf30*/  IMAD.MOV.U32 R74, RZ, RZ, R14 ;  /* 0x000000ffff4a7224 */ /* 0x000fce00078e000e */
[----:B------:R-:W-:Y:S05]  /*2cf40*/  WARPSYNC.COLLECTIVE R15, `(.L_x_862) ;  /* 0x000000000f087348 */ /* 0x000fea0003c00000 */
[----:B------:R0:W1:Y:S02]  /*2cf50*/  SHFL.IDX P6, R14, R13, R12, R11 ;  /* 0x0000000c0d0e7389 */ /* 0x00006400000c000b */
[----:B01----:R-:W-:Y:S01]  /*2cf60*/  ENDCOLLECTIVE ;  /* 0x000000000000791b */ /* 0x003fe20003800000 */
.L_x_862:
        /* <DEDUP_REMOVED lines=8> */
.L_x_863:
[----:B------:R-:W-:Y:S02]  /*2cff0*/  IMAD.MOV.U32 R13, RZ, RZ, R63 ;  /* 0x000000ffff0d7224 */ /* 0x000fe400078e003f */
[----:B------:R-:W-:Y:S01]  /*2d000*/  IMAD.MOV.U32 R12, RZ, RZ, R0 ;  /* 0x000000ffff0c7224 */ /* 0x000fe200078e0000 */
[----:B------:R-:W-:-:S07]  /*2d010*/  MOV R76, R14 ;  /* 0x0000000e004c7202 */ /* 0x000fce0000000f00 */
[----:B------:R-:W-:Y:S05]  /*2d020*/  WARPSYNC.COLLECTIVE R15, `(.L_x_864) ;  /* 0x000000000f087348 */ /* 0x000fea0003c00000 */
[----:B------:R0:W1:Y:S02]  /*2d030*/  SHFL.IDX P6, R14, R13, R12, R11 ;  /* 0x0000000c0d0e7389 */ /* 0x00006400000c000b */
[----:B01----:R-:W-:Y:S01]  /*2d040*/  ENDCOLLECTIVE ;  /* 0x000000000000791b */ /* 0x003fe20003800000 */
.L_x_864:
[----:B------:R-:W-:Y:S01]  /*2d050*/  SEL R45, R61, R76, P0 ;  /* 0x0000004c3d2d7207 */ /* 0x000fe20000000000 */
[----:B------:R-:W-:Y:S01]  /*2d060*/  IMAD.MOV.U32 R13, RZ, RZ, R78 ;  /* 0x000000ffff0d7224 */ /* 0x000fe200078e004e */
[----:B------:R-:W-:Y:S01]  /*2d070*/  MOV R12, R3 ;  /* 0x00000003000c7202 */ /* 0x000fe20000000f00 */
[----:B------:R-:W-:-:S07]  /*2d080*/  IMAD.MOV.U32 R63, RZ, RZ, R14 ;  /* 0x000000ffff3f7224 */ /* 0x000fce00078e000e */
[----:B------:R-:W-:Y:S05]  /*2d090*/  WARPSYNC.COLLECTIVE R15, `(.L_x_865) ;  /* 0x000000000f087348 */ /* 0x000fea0003c00000 */
[----:B------:R0:W1:Y:S02]  /*2d0a0*/  SHFL.IDX P6, R14, R13, R12, R11 ;  /* 0x0000000c0d0e7389 */ /* 0x00006400000c000b */
[----:B01----:R-:W-:Y:S01]  /*2d0b0*/  ENDCOLLECTIVE ;  /* 0x000000000000791b */ /* 0x003fe20003800000 */
.L_x_865:
[----:B------:R-:W-:Y:S02]  /*2d0c0*/  IMAD.MOV.U32 R13, RZ, RZ, R65 ;  /* 0x000000ffff0d7224 */ /* 0x000fe400078e0041 */
[----:B------:R-:W-:Y:S02]  /*2d0d0*/  IMAD.MOV.U32 R12, RZ, RZ, R0 ;  /* 0x000000ffff0c7224 */ /* 0x000fe400078e0000 */
[----:B------:R-:W-:Y:S02]  /*2d0e0*/  IMAD.MOV.U32 R0, RZ, RZ, RZ ;  /* 0x000000ffff007224 */ /* 0x000fe400078e00ff */
[----:B------:R-:W-:-:S07]  /*2d0f0*/  IMAD.MOV.U32 R78, RZ, RZ, R14 ;  /* 0x000000ffff4e7224 */ /* 0x000fce00078e000e */
[----:B------:R-:W-:Y:S05]  /*2d100*/  WARPSYNC.COLLECTIVE R15, `(.L_x_866) ;  /* 0x000000000f087348 */ /* 0x000fea0003c00000 */
[----:B------:R0:W1:Y:S02]  /*2d110*/  SHFL.IDX P6, R14, R13, R12, R11 ;  /* 0x0000000c0d0e7389 */ /* 0x00006400000c000b */
[----:B01----:R-:W-:Y:S01]  /*2d120*/  ENDCOLLECTIVE ;  /* 0x000000000000791b */ /* 0x003fe20003800000 */
.L_x_866:
[----:B------:R-:W-:Y:S02]  /*2d130*/  SEL R59, R78, R63, P0 ;  /* 0x0000003f4e3b7207 */ /* 0x000fe40000000000 */
[----:B------:R-:W-:Y:S01]  /*2d140*/  MOV R13, R80 ;  /* 0x00000050000d7202 */ /* 0x000fe20000000f00 */
[----:B------:R-:W-:Y:S02]  /*2d150*/  IMAD.MOV.U32 R12, RZ, RZ, R3 ;  /* 0x000000ffff0c7224 */ /* 0x000fe400078e0003 */
[----:B------:R-:W-:-:S07]  /*2d160*/  IMAD.MOV.U32 R65, RZ, RZ, R14 ;  /* 0x000000ffff417224 */ /* 0x000fce00078e000e */
[----:B------:R-:W-:Y:S05]  /*2d170*/  WARPSYNC.COLLECTIVE R15, `(.L_x_867) ;  /* 0x000000000f087348 */ /* 0x000fea0003c00000 */
[----:B------:R0:W1:Y:S02]  /*2d180*/  SHFL.IDX P6, R14, R13, R12, R11 ;  /* 0x0000000c0d0e7389 */ /* 0x00006400000c000b */
[----:B01----:R-:W-:Y:S01]  /*2d190*/  ENDCOLLECTIVE ;  /* 0x000000000000791b */ /* 0x003fe20003800000 */
.L_x_867:
[----:B------:R-:W-:Y:S02]  /*2d1a0*/  SEL R12, R29, R40, P0 ;  /* 0x000000281d0c7207 */ /* 0x000fe40000000000 */
[----:B------:R-:W-:Y:S02]  /*2d1b0*/  SEL R11, R2, R43, P0 ;  /* 0x0000002b020b7207 */ /* 0x000fe40000000000 */
[----:B------:R-:W-:Y:S02]  /*2d1c0*/  SEL R43, R72, R57, P0 ;  /* 0x00000039482b7207 */ /* 0x000fe40000000000 */
[----:B------:R-:W-:Y:S02]  /*2d1d0*/  SEL R13, R55, R70, P0 ;  /* 0x00000046370d7207 */ /* 0x000fe40000000000 */
[----:B------:R-:W-:Y:S01]  /*2d1e0*/  SEL R15, R70, R55, P0 ;  /* 0x00000037460f7207 */ /* 0x000fe20000000000 */
[----:B------:R-:W-:Y:S01]  /*2d1f0*/  IMAD.MOV.U32 R80, RZ, RZ, R14 ;  /* 0x000000ffff507224 */ /* 0x000fe200078e000e */
[----:B------:R-:W-:-:S02]  /*2d200*/  SEL R14, R40, R29, P0 ;  /* 0x0000001d280e7207 */ /* 0x000fc40000000000 */
[----:B------:R-:W-:Y:S02]  /*2d210*/  SEL R40, R31, R42, P0 ;  /* 0x0000002a1f287207 */ /* 0x000fe40000000000 */
[----:B------:R-:W-:Y:S02]  /*2d220*/  SEL R42, R42, R31, P0 ;  /* 0x0000001f2a2a7207 */ /* 0x000fe40000000000 */
[----:B------:R-:W-:Y:S02]  /*2d230*/  SEL R29, R47, R64, P0 ;  /* 0x000000402f1d7207 */ /* 0x000fe40000000000 */
[----:B------:R-:W-:Y:S02]  /*2d240*/  SEL R31, R64, R47, P0 ;  /* 0x0000002f401f7207 */ /* 0x000fe40000000000 */
[----:B------:R-:W-:Y:S02]  /*2d250*/  SEL R47, R76, R61, P0 ;  /* 0x0000003d4c2f7207 */ /* 0x000fe40000000000 */
[----:B------:R-:W-:Y:S01]  /*2d260*/  SEL R57, R63, R78, P0 ;  /* 0x0000004e3f397207 */ /* 0x000fe20000000000 */
[----:B------:R-:W-:Y:S06]  /*2d270*/  BRA `(.L_x_868) ;  /* 0xffffff38003c7947 */ /* 0x000fec000383ffff */
.L_x_620:
[----:B------:R-:W-:Y:S01]  /*2d280*/  IMAD.MOV.U32 R13, RZ, RZ, R3 ;  /* 0x000000ffff0d7224 */ /* 0x000fe200078e0003 */
[----:B------:R-:W-:Y:S01]  /*2d290*/  MOV R12, RZ ;  /* 0x000000ff000c7202 */ /* 0x000fe20000000f00 */
[----:B------:R-:W-:Y:S02]  /*2d2a0*/  IMAD.MOV.U32 R11, RZ, RZ, 0x181f ;  /* 0x0000181fff0b7424 */ /* 0x000fe400078e00ff */
[----:B------:R-:W-:-:S07]  /*2d2b0*/  IMAD.MOV.U32 R15, RZ, RZ, -0x1 ;  /* 0xffffffffff0f7424 */ /* 0x000fce00078e00ff */
[----:B01----:R-:W-:Y:S05]  /*2d2c0*/  WARPSYNC.COLLECTIVE R15, `(.L_x_869) ;  /* 0x000000000f087348 */ /* 0x003fea0003c00000 */
[----:B------:R2:W3:Y:S02]  /*2d2d0*/  SHFL.IDX P6, R14, R13, R12, R11 ;  /* 0x0000000c0d0e7389 */ /* 0x0004e400000c000b */
[----:B0123--:R-:W-:Y:S01]  /*2d2e0*/  ENDCOLLECTIVE ;  /* 0x000000000000791b */ /* 0x00ffe20003800000 */
.L_x_869:
[----:B------:R-:W-:Y:S02]  /*2d2f0*/  IMAD.MOV.U32 R13, RZ, RZ, R2 ;  /* 0x000000ffff0d7224 */ /* 0x000fe400078e0002 */
[----:B------:R-:W-:-:S07]  /*2d300*/  IMAD.MOV.U32 R0, RZ, RZ, R14 ;  /* 0x000000ffff007224 */ /* 0x000fce00078e000e */
[----:B------:R-:W-:Y:S05]  /*2d310*/  WARPSYNC.COLLECTIVE R15, `(.L_x_870) ;  /* 0x000000000f087348 */ /* 0x000fea0003c00000 */
[----:B------:R0:W1:Y:S02]  /*2d320*/  SHFL.IDX P6, R14, R13, R12, R11 ;  /* 0x0000000c0d0e7389 */ /* 0x00006400000c000b */
[----:B01----:R-:W-:Y:S01]  /*2d330*/  ENDCOLLECTIVE ;  /* 0x000000000000791b */ /* 0x003fe20003800000 */
.L_x_870:
[----:B------:R-:W-:Y:S05]  /*2d340*/  BRA `(.L_x_871) ;  /* 0xffffff5400247947 */ /* 0x000fea000383ffff */
.L_x_623:
[----:B------:R-:W-:Y:S01]  /*2d350*/  BSSY B1, `(.L_x_872) ;  /* 0x0000008000017945 */ /* 0x000fe20003800000 */
[----:B---3--:R-:W-:Y:S01]  /*2d360*/  MOV R13, R3 ;  /* 0x00000003000d7202 */ /* 0x008fe20000000f00 */
[----:B------:R-:W-:Y:S02]  /*2d370*/  IMAD.MOV.U32 R12, RZ, RZ, 0x1 ;  /* 0x00000001ff0c7424 */ /* 0x000fe400078e00ff */
[----:B------:R-:W-:Y:S02]  /*2d380*/  IMAD.MOV.U32 R11, RZ, RZ, 0x181f ;  /* 0x0000181fff0b7424 */ /* 0x000fe400078e00ff */
[----:B------:R-:W-:-:S07]  /*2d390*/  IMAD.MOV.U32 R15, RZ, RZ, -0x1 ;  /* 0xffffffffff0f7424 */ /* 0x000fce00078e00ff */
[----:B012-4-:R-:W-:Y:S05]  /*2d3a0*/  WARPSYNC.COLLECTIVE R15, `(.L_x_873) ;  /* 0x000000000f087348 */ /* 0x017fea0003c00000 */
[----:B----4-:R3:W4:Y:S02]  /*2d3b0*/  SHFL.IDX P6, R14, R13, R12, R11 ;  /* 0x0000000c0d0e7389 */ /* 0x01072400000c000b */
[----:B01234-:R-:W-:Y:S01]  /*2d3c0*/  ENDCOLLECTIVE ;  /* 0x000000000000791b */ /* 0x01ffe20003800000 */
.L_x_873:
[----:B------:R-:W-:Y:S05]  /*2d3d0*/  BSYNC B1 ;  /* 0x0000000000017941 */ /* 0x000fea0003800000 */
.L_x_872:
[----:B------:R-:W-:Y:S01]  /*2d3e0*/  MOV R13, R2 ;  /* 0x00000002000d7202 */ /* 0x000fe20000000f00 */
[----:B------:R-:W-:Y:S02]  /*2d3f0*/  IMAD.MOV.U32 R12, RZ, RZ, 0x1 ;  /* 0x00000001ff0c7424 */ /* 0x000fe400078e00ff */
[----:B------:R-:W-:Y:S02]  /*2d400*/  IMAD.MOV.U32 R11, RZ, RZ, 0x181f ;  /* 0x0000181fff0b7424 */ /* 0x000fe400078e00ff */
[----:B------:R-:W-:Y:S02]  /*2d410*/  IMAD.MOV.U32 R15, RZ, RZ, -0x1 ;  /* 0xffffffffff0f7424 */ /* 0x000fe400078e00ff */
[----:B------:R-:W-:-:S07]  /*2d420*/  IMAD.MOV.U32 R0, RZ, RZ, R14 ;  /* 0x000000ffff007224 */ /* 0x000fce00078e000e */
[----:B------:R-:W-:Y:S05]  /*2d430*/  WARPSYNC.COLLECTIVE R15, `(.L_x_874) ;  /* 0x000000000f087348 */ /* 0x000fea0003c00000 */
[----:B------:R0:W1:Y:S02]  /*2d440*/  SHFL.IDX P6, R14, R13, R12, R11 ;  /* 0x0000000c0d0e7389 */ /* 0x00006400000c000b */
[----:B01----:R-:W-:Y:S01]  /*2d450*/  ENDCOLLECTIVE ;  /* 0x000000000000791b */ /* 0x003fe20003800000 */
.L_x_874:
[----:B------:R-:W-:Y:S05]  /*2d460*/  BRA `(.L_x_875) ;  /* 0xffffff5400387947 */ /* 0x000fea000383ffff */
.L_x_626:
[----:B------:R-:W-:Y:S01]  /*2d470*/  BSSY B1, `(.L_x_876) ;  /* 0x0000008000017945 */ /* 0x000fe20003800000 */
[----:B0-----:R-:W-:Y:S01]  /*2d480*/  IMAD.MOV.U32 R13, RZ, RZ, R3 ;  /* 0x000000ffff0d7224 */ /* 0x001fe200078e0003 */
[----:B------:R-:W-:Y:S01]  /*2d490*/  MOV R12, 0x2 ;  /* 0x00000002000c7802 */ /* 0x000fe20000000f00 */
[----:B------:R-:W-:Y:S02]  /*2d4a0*/  IMAD.MOV.U32 R11, RZ, RZ, 0x181f ;  /* 0x0000181fff0b7424 */ /* 0x000fe400078e00ff */
[----:B------:R-:W-:-:S07]  /*2d4b0*/  IMAD.MOV.U32 R15, RZ, RZ, -0x1 ;  /* 0xffffffffff0f7424 */ /* 0x000fce00078e00ff */
[----:B-1234-:R-:W-:Y:S05]  /*2d4c0*/  WARPSYNC.COLLECTIVE R15, `(.L_x_877) ;  /* 0x000000000f087348 */ /* 0x01efea0003c00000 */
[----:B----4-:R0:W4:Y:S02]  /*2d4d0*/  SHFL.IDX P6, R14, R13, R12, R11 ;  /* 0x0000000c0d0e7389 */ /* 0x01012400000c000b */
[----:B01234-:R-:W-:Y:S01]  /*2d4e0*/  ENDCOLLECTIVE ;  /* 0x000000000000791b */ /* 0x01ffe20003800000 */
.L_x_877:
[----:B------:R-:W-:Y:S05]  /*2d4f0*/  BSYNC B1 ;  /* 0x0000000000017941 */ /* 0x000fea0003800000 */
.L_x_876:
        /* <DEDUP_REMOVED lines=8> */
.L_x_878:
[----:B------:R-:W-:Y:S05]  /*2d580*/  BRA `(.L_x_879) ;  /* 0xffffff5400487947 */ /* 0x000fea000383ffff */
.L_x_629:
        /* <DEDUP_REMOVED lines=8> */
.L_x_881:
[----:B------:R-:W-:Y:S05]  /*2d610*/  BSYNC B1 ;  /* 0x0000000000017941 */ /* 0x000fea0003800000 */
.L_x_880:
        /* <DEDUP_REMOVED lines=8> */
.L_x_882:
[----:B------:R-:W-:Y:S05]  /*2d6a0*/  BRA `(.L_x_883) ;  /* 0xffffff5400587947 */ /* 0x000fea000383ffff */
.L_x_645:
[----:B0-----:R-:W0:Y:S01]  /*2d6b0*/  S2R R8, SR_TID.X ;  /* 0x0000000000087919 */ /* 0x001e220000002100 */
[----:B------:R-:W-:Y:S01]  /*2d6c0*/  BSSY B1, `(.L_x_884) ;  /* 0x000000a000017945 */ /* 0x000fe20003800000 */
[----:B------:R-:W-:Y:S01]  /*2d6d0*/  IMAD.MOV.U32 R12, RZ, RZ, RZ ;  /* 0x000000ffff0c7224 */ /* 0x000fe200078e00ff */
[----:B------:R-:W-:Y:S01]  /*2d6e0*/  MOV R15, 0xffffffff ;  /* 0xffffffff000f7802 */ /* 0x000fe20000000f00 */
[----:B------:R-:W-:Y:S01]  /*2d6f0*/  IMAD.MOV.U32 R11, RZ, RZ, 0x1f ;  /* 0x0000001fff0b7424 */ /* 0x000fe200078e00ff */
[----:B0-----:R-:W-:-:S04]  /*2d700*/  SHF.R.U32.HI R8, RZ, 0x5, R8 ;  /* 0x00000005ff087819 */ /* 0x001fc80000011608 */
[----:B------:R-:W-:-:S05]  /*2d710*/  LOP3.LUT R8, R8, 0x3, RZ, 0xc0, !PT ;  /* 0x0000000308087812 */ /* 0x000fca00078ec0ff */
[----:B------:R-:W-:-:S07]  /*2d720*/  IMAD.MOV.U32 R13, RZ, RZ, R8 ;  /* 0x000000ffff0d7224 */ /* 0x000fce00078e0008 */
[----:B------:R-:W-:Y:S05]  /*2d730*/  WARPSYNC.COLLECTIVE R15, `(.L_x_885) ;  /* 0x000000000f087348 */ /* 0x000fea0003c00000 */
[----:B------:R0:W1:Y:S02]  /*2d740*/  SHFL.IDX P6, R14, R13, R12, R11 ;  /* 0x0000000c0d0e7389 */ /* 0x00006400000c000b */
[----:B01----:R-:W-:Y:S01]  /*2d750*/  ENDCOLLECTIVE ;  /* 0x000000000000791b */ /* 0x003fe20003800000 */
.L_x_885:
[----:B------:R-:W-:Y:S05]  /*2d760*/  BSYNC B1 ;  /* 0x0000000000017941 */ /* 0x000fea0003800000 */
.L_x_884:
[----:B------:R-:W-:Y:S05]  /*2d770*/  BRA `(.L_x_886) ;  /* 0xffffff6800387947 */ /* 0x000fea000383ffff */
.L_x_647:
[----:B------:R-:W-:Y:S01]  /*2d780*/  BSSY B1, `(.L_x_887) ;  /* 0x0000006000017945 */ /* 0x000fe20003800000 */
[----:B------:R-:W-:-:S07]  /*2d790*/  IMAD.MOV.U32 R15, RZ, RZ, -0x1 ;  /* 0xffffffffff0f7424 */ /* 0x000fce00078e00ff */
[----:B01----:R-:W-:Y:S05]  /*2d7a0*/  WARPSYNC.COLLECTIVE R15, `(.L_x_888) ;  /* 0x000000000f0c7348 */ /* 0x003fea0003c00000 */
[----:B------:R-:W-:Y:S02]  /*2d7b0*/  ELECT P6, UR62, PT ;  /* 0x00000000003e782f */ /* 0x000fe400038c0000 */
[----:B------:R-:W-:Y:S01]  /*2d7c0*/  MOV R14, UR62 ;  /* 0x0000003e000e7c02 */ /* 0x000fe20008000f00 */
[----:B01----:R-:W-:Y:S10]  /*2d7d0*/  ENDCOLLECTIVE ;  /* 0x000000000000791b */ /* 0x003ff40003800000 */
.L_x_888:
[----:B------:R-:W-:Y:S05]  /*2d7e0*/  BSYNC B1 ;  /* 0x0000000000017941 */ /* 0x000fea0003800000 */
.L_x_887:
[----:B------:R-:W-:Y:S05]  /*2d7f0*/  BRA `(.L_x_646) ;  /* 0xffffff6800307947 */ /* 0x000fea000383ffff */
.L_x_649:
[----:B-1----:R1:W2:Y:S02]  /*2d800*/  SYNCS.PHASECHK.TRANS64.TRYWAIT P0, [R22+URZ+0x33420], R3 ;  /* 0x03342003160075a7 */ /* 0x0022a4000800017f */
[----:B--2---:R-:W-:Y:S05]  /*2d810*/  @!P0 NANOSLEEP.SYNCS 0x989680 ;  /* 0x009896800000895d */ /* 0x004fea0003900000 */
[----:B------:R-:W2:Y:S02]  /*2d820*/  @!P0 SYNCS.PHASECHK.TRANS64 P0, [R22+URZ+0x33420], R3 ;  /* 0x03342003160085a7 */ /* 0x000ea4000800007f */
[----:B--2---:R-:W-:Y:S05]  /*2d830*/  @!P0 BRA `(.L_x_649) ;  /* 0xfffffffc00f08947 */ /* 0x004fea000383ffff */
[----:B------:R-:W-:Y:S05]  /*2d840*/  BRA `(.L_x_889) ;  /* 0xffffff6800407947 */ /* 0x000fea000383ffff */
.L_x_653:
[----:B0-----:R0:W2:Y:S02]  /*2d850*/  SYNCS.PHASECHK.TRANS64.TRYWAIT P0, [R9+URZ+0x334a0], R8 ;  /* 0x0334a008090075a7 */ /* 0x0010a4000800017f */
[----:B--2---:R-:W-:Y:S05]  /*2d860*/  @!P0 NANOSLEEP.SYNCS 0x989680 ;  /* 0x009896800000895d */ /* 0x004fea0003900000 */
[----:B------:R-:W2:Y:S02]  /*2d870*/  @!P0 SYNCS.PHASECHK.TRANS64 P0, [R9+URZ+0x334a0], R8 ;  /* 0x0334a008090085a7 */ /* 0x000ea4000800007f */
[----:B--2---:R-:W-:Y:S05]  /*2d880*/  @!P0 BRA `(.L_x_653) ;  /* 0xfffffffc00f08947 */ /* 0x004fea000383ffff */
[----:B------:R-:W-:Y:S05]  /*2d890*/  BRA `(.L_x_890) ;  /* 0xffffff6800587947 */ /* 0x000fea000383ffff */
.L_x_660:
[----:B-1----:R1:W2:Y:S02]  /*2d8a0*/  SYNCS.PHASECHK.TRANS64.TRYWAIT P0, [R9+URZ+0x334c0], R8 ;  /* 0x0334c008090075a7 */ /* 0x0022a4000800017f */
[----:B--2---:R-:W-:Y:S05]  /*2d8b0*/  @!P0 NANOSLEEP.SYNCS 0x989680 ;  /* 0x009896800000895d */ /* 0x004fea0003900000 */
[----:B------:R-:W2:Y:S02]  /*2d8c0*/  @!P0 SYNCS.PHASECHK.TRANS64 P0, [R9+URZ+0x334c0], R8 ;  /* 0x0334c008090085a7 */ /* 0x000ea4000800007f */
[----:B--2---:R-:W-:Y:S05]  /*2d8d0*/  @!P0 BRA `(.L_x_660) ;  /* 0xfffffffc00f08947 */ /* 0x004fea000383ffff */
[----:B------:R-:W-:Y:S05]  /*2d8e0*/  BRA `(.L_x_891) ;  /* 0xffffff6c00547947 */ /* 0x000fea000383ffff */
.L_x_669:
[----:B-1----:R1:W2:Y:S02]  /*2d8f0*/  SYNCS.PHASECHK.TRANS64.TRYWAIT P1, [R6+URZ+0x334a0], R3 ;  /* 0x0334a003060075a7 */ /* 0x0022a4000802017f */
[----:B--2---:R-:W-:Y:S05]  /*2d900*/  @!P1 NANOSLEEP.SYNCS 0x989680 ;  /* 0x009896800000995d */ /* 0x004fea0003900000 */
[----:B------:R-:W2:Y:S02]  /*2d910*/  @!P1 SYNCS.PHASECHK.TRANS64 P1, [R6+URZ+0x334a0], R3 ;  /* 0x0334a003060095a7 */ /* 0x000ea4000802007f */
[----:B--2---:R-:W-:Y:S05]  /*2d920*/  @!P1 BRA `(.L_x_669) ;  /* 0xfffffffc00f09947 */ /* 0x004fea000383ffff */
[----:B------:R-:W-:Y:S05]  /*2d930*/  BRA `(.L_x_892) ;  /* 0xffffff7000887947 */ /* 0x000fea000383ffff */
.L_x_676:
[----:B0-----:R0:W2:Y:S02]  /*2d940*/  SYNCS.PHASECHK.TRANS64.TRYWAIT P1, [R6+URZ+0x334c0], R3 ;  /* 0x0334c003060075a7 */ /* 0x0010a4000802017f */
[----:B--2---:R-:W-:Y:S05]  /*2d950*/  @!P1 NANOSLEEP.SYNCS 0x989680 ;  /* 0x009896800000995d */ /* 0x004fea0003900000 */
[----:B------:R-:W2:Y:S02]  /*2d960*/  @!P1 SYNCS.PHASECHK.TRANS64 P1, [R6+URZ+0x334c0], R3 ;  /* 0x0334c003060095a7 */ /* 0x000ea4000802007f */
[----:B--2---:R-:W-:Y:S05]  /*2d970*/  @!P1 BRA `(.L_x_676) ;  /* 0xfffffffc00f09947 */ /* 0x004fea000383ffff */
[----:B------:R-:W-:Y:S05]  /*2d980*/  BRA `(.L_x_893) ;  /* 0xffffff7400807947 */ /* 0x000fea000383ffff */
.L_x_693:
[----:B------:R-:W0:Y:S01]  /*2d990*/  S2R R20, SR_TID.X ;  /* 0x0000000000147919 */ /* 0x000e220000002100 */
[----:B------:R-:W-:Y:S01]  /*2d9a0*/  BSSY B0, `(.L_x_894) ;  /* 0x000000a000007945 */ /* 0x000fe20003800000 */
[----:B------:R-:W-:Y:S01]  /*2d9b0*/  IMAD.MOV.U32 R12, RZ, RZ, RZ ;  /* 0x000000ffff0c7224 */ /* 0x000fe200078e00ff */
[----:B------:R-:W-:Y:S01]  /*2d9c0*/  MOV R15, 0xffffffff ;  /* 0xffffffff000f7802 */ /* 0x000fe20000000f00 */
[----:B------:R-:W-:Y:S01]  /*2d9d0*/  IMAD.MOV.U32 R11, RZ, RZ, 0x1f ;  /* 0x0000001fff0b7424 */ /* 0x000fe200078e00ff */
[----:B0-----:R-:W-:-:S04]  /*2d9e0*/  SHF.R.U32.HI R9, RZ, 0x5, R20 ;  /* 0x00000005ff097819 */ /* 0x001fc80000011614 */
[----:B------:R-:W-:-:S05]  /*2d9f0*/  LOP3.LUT R9, R9, 0x3, RZ, 0xc0, !PT ;  /* 0x0000000309097812 */ /* 0x000fca00078ec0ff */
[----:B------:R-:W-:-:S07]  /*2da00*/  IMAD.MOV.U32 R13, RZ, RZ, R9 ;  /* 0x000000ffff0d7224 */ /* 0x000fce00078e0009 */
[----:B-----5:R-:W-:Y:S05]  /*2da10*/  WARPSYNC.COLLECTIVE R15, `(.L_x_895) ;  /* 0x000000000f087348 */ /* 0x020fea0003c00000 */
[----:B------:R0:W1:Y:S02]  /*2da20*/  SHFL.IDX P6, R14, R13, R12, R11 ;  /* 0x0000000c0d0e7389 */ /* 0x00006400000c000b */
[----:B01---5:R-:W-:Y:S01]  /*2da30*/  ENDCOLLECTIVE ;  /* 0x000000000000791b */ /* 0x023fe20003800000 */
.L_x_895:
[----:B------:R-:W-:Y:S05]  /*2da40*/  BSYNC B0 ;  /* 0x0000000000007941 */ /* 0x000fea0003800000 */
.L_x_894:
[----:B------:R-:W-:Y:S05]  /*2da50*/  BRA `(.L_x_896) ;  /* 0xffffff8400787947 */ /* 0x000fea000383ffff */
.L_x_696:
[----:B0-----:R-:W2:Y:S02]  /*2da60*/  LDL R0, [R1+0x2c] ;  /* 0x00002c0001007983 */ /* 0x001ea40000100800 */
[----:B--2---:R0:W1:Y:S02]  /*2da70*/  SYNCS.PHASECHK.TRANS64.TRYWAIT P0, [R4+URZ+0x33480], R0 ;  /* 0x03348000040075a7 */ /* 0x004064000800017f */
[----:B-1----:R-:W-:Y:S05]  /*2da80*/  @!P0 NANOSLEEP.SYNCS 0x989680 ;  /* 0x009896800000895d */ /* 0x002fea0003900000 */
[----:B------:R-:W1:Y:S02]  /*2da90*/  @!P0 SYNCS.PHASECHK.TRANS64 P0, [R4+URZ+0x33480], R0 ;  /* 0x03348000040085a7 */ /* 0x000e64000800007f */
[----:B-1----:R-:W-:Y:S05]  /*2daa0*/  @!P0 BRA `(.L_x_696) ;  /* 0xfffffffc00ec8947 */ /* 0x002fea000383ffff */
[----:B------:R-:W-:Y:S05]  /*2dab0*/  BRA `(.L_x_897) ;  /* 0xffffff8400947947 */ /* 0x000fea000383ffff */
.L_x_697:
[----:B------:R-:W-:Y:S01]  /*2dac0*/  BSSY B0, `(.L_x_898) ;  /* 0x0000008000007945 */ /* 0x000fe20003800000 */
[----:B------:R-:W-:Y:S02]  /*2dad0*/  IMAD.MOV.U32 R13, RZ, RZ, R20 ;  /* 0x000000ffff0d7224 */ /* 0x000fe400078e0014 */
[----:B------:R-:W-:Y:S02]  /*2dae0*/  IMAD.MOV.U32 R12, RZ, RZ, RZ ;  /* 0x000000ffff0c7224 */ /* 0x000fe400078e00ff */
[----:B------:R-:W-:Y:S02]  /*2daf0*/  IMAD.MOV.U32 R11, RZ, RZ, 0x1c1f ;  /* 0x00001c1fff0b7424 */ /* 0x000fe400078e00ff */
[----:B------:R-:W-:-:S07]  /*2db00*/  IMAD.MOV.U32 R15, RZ, RZ, -0x1 ;  /* 0xffffffffff0f7424 */ /* 0x000fce00078e00ff */
[----:B------:R-:W-:Y:S05]  /*2db10*/  WARPSYNC.COLLECTIVE R15, `(.L_x_899) ;  /* 0x000000000f087348 */ /* 0x000fea0003c00000 */
[----:B------:R0:W1:Y:S02]  /*2db20*/  SHFL.IDX P6, R14, R13, R12, R11 ;  /* 0x0000000c0d0e7389 */ /* 0x00006400000c000b */
[----:B01----:R-:W-:Y:S01]  /*2db30*/  ENDCOLLECTIVE ;  /* 0x000000000000791b */ /* 0x003fe20003800000 */
.L_x_899:
[----:B------:R-:W-:Y:S05]  /*2db40*/  BSYNC B0 ;  /* 0x0000000000007941 */ /* 0x000fea0003800000 */
.L_x_898:
[----:B------:R-:W-:Y:S01]  /*2db50*/  IMAD.MOV.U32 R13, RZ, RZ, R10 ;  /* 0x000000ffff0d7224 */ /* 0x000fe200078e000a */
[----:B------:R-:W-:Y:S01]  /*2db60*/  MOV R0, R14 ;  /* 0x0000000e00007202 */ /* 0x000fe20000000f00 */
[----:B------:R-:W-:Y:S01]  /*2db70*/  IMAD.MOV.U32 R12, RZ, RZ, RZ ;  /* 0x000000ffff0c7224 */ /* 0x000fe200078e00ff */
[----:B------:R-:W-:Y:S01]  /*2db80*/  LOP3.LUT R36, R36, 0xffffffbf, RZ, 0xc0, !PT ;  /* 0xffffffbf24247812 */ /* 0x000fe200078ec0ff */
[----:B------:R-:W-:Y:S01]  /*2db90*/  IMAD.MOV.U32 R11, RZ, RZ, 0x1c1f ;  /* 0x00001c1fff0b7424 */ /* 0x000fe200078e00ff */
[C---:B------:R-:W-:Y:S01]  /*2dba0*/  ISETP.GE.AND P5, PT, R9.reuse, 0x21, PT ;  /* 0x000000210900780c */ /* 0x040fe20003fa6270 */
[----:B------:R-:W-:Y:S01]  /*2dbb0*/  IMAD.MOV.U32 R15, RZ, RZ, -0x1 ;  /* 0xffffffffff0f7424 */ /* 0x000fe200078e00ff */
[----:B------:R-:W-:-:S13]  /*2dbc0*/  ISETP.GE.AND P4, PT, R9, 0x41, PT ;  /* 0x000000410900780c */ /* 0x000fda0003f86270 */
[----:B------:R-:W-:Y:S05]  /*2dbd0*/  WARPSYNC.COLLECTIVE R15, `(.L_x_900) ;  /* 0x000000000f087348 */ /* 0x000fea0003c00000 */
[----:B------:R0:W1:Y:S02]  /*2dbe0*/  SHFL.IDX P6, R14, R13, R12, R11 ;  /* 0x0000000c0d0e7389 */ /* 0x00006400000c000b */
[----:B01----:R-:W-:Y:S01]  /*2dbf0*/  ENDCOLLECTIVE ;  /* 0x000000000000791b */ /* 0x003fe20003800000 */
.L_x_900:
[----:B------:R-:W0:Y:S01]  /*2dc00*/  LDC R11, c[0x0][0x2f4] ;  /* 0x0000bd00ff0b7b82 */ /* 0x000e220000000800 */
[C---:B------:R-:W-:Y:S01]  /*2dc10*/  LOP3.LUT R12, R37.reuse, 0x40, RZ, 0xfc, !PT ;  /* 0x00000040250c7812 */ /* 0x040fe200078efcff */
[----:B------:R-:W-:Y:S01]  /*2dc20*/  IMAD.MOV.U32 R13, RZ, RZ, R20 ;  /* 0x000000ffff0d7224 */ /* 0x000fe200078e0014 */
[----:B------:R-:W-:Y:S02]  /*2dc30*/  LOP3.LUT R15, R37, 0x80, RZ, 0xfc, !PT ;  /* 0x00000080250f7812 */ /* 0x000fe400078efcff */
[----:B------:R-:W-:-:S04]  /*2dc40*/  MOV R2, R14 ;  /* 0x0000000e00027202 */ /* 0x000fc80000000f00 */
        /* <DEDUP_REMOVED lines=13> */
[----:B------:R-:W-:Y:S01]  /*2dd20*/  IMAD.MOV.U32 R15, RZ, RZ, -0x1 ;  /* 0xffffffffff0f7424 */ /* 0x000fe200078e00ff */
[----:B------:R-:W-:Y:S01]  /*2dd30*/  MOV R11, 0x1c1f ;  /* 0x00001c1f000b7802 */ /* 0x000fe20000000f00 */
[----:B------:R0:W-:Y:S01]  /*2dd40*/  LDGSTS.E.BYPASS.LTC128B.128 [R0+0x11a00], desc[UR50][R2.64+0x40], !P1 ;  /* 0x11a0004002007fae */ /* 0x0001e2000c901d72 */
[----:B------:R-:W-:-:S13]  /*2dd50*/  ISETP.LT.OR P1, PT, R9, 0x1, P0 ;  /* 0x000000010900780c */ /* 0x000fda0000721670 */
[----:B0-----:R-:W-:Y:S05]  /*2dd60*/  WARPSYNC.COLLECTIVE R15, `(.L_x_901) ;  /* 0x000000000f087348 */ /* 0x001fea0003c00000 */
[----:B------:R1:W2:Y:S02]  /*2dd70*/  SHFL.IDX P6, R14, R13, R12, R11 ;  /* 0x0000000c0d0e7389 */ /* 0x0002a400000c000b */
[----:B012---:R-:W-:Y:S01]  /*2dd80*/  ENDCOLLECTIVE ;  /* 0x000000000000791b */ /* 0x007fe20003800000 */
.L_x_901:
        /* <DEDUP_REMOVED lines=9> */
.L_x_902:
[----:B------:R-:W-:Y:S02]  /*2de20*/  IMAD.MOV.U32 R13, RZ, RZ, R20 ;  /* 0x000000ffff0d7224 */ /* 0x000fe400078e0014 */
[----:B------:R-:W-:Y:S02]  /*2de30*/  IMAD.MOV.U32 R12, RZ, RZ, 0x2 ;  /* 0x00000002ff0c7424 */ /* 0x000fe400078e00ff */
[----:B------:R-:W-:-:S07]  /*2de40*/  IMAD.MOV.U32 R2, RZ, RZ, R14 ;  /* 0x000000ffff027224 */ /* 0x000fce00078e000e */
[----:B------:R-:W-:Y:S05]  /*2de50*/  WARPSYNC.COLLECTIVE R15, `(.L_x_903) ;  /* 0x000000000f087348 */ /* 0x000fea0003c00000 */
[----:B------:R0:W1:Y:S02]  /*2de60*/  SHFL.IDX P6, R14, R13, R12, R11 ;  /* 0x0000000c0d0e7389 */ /* 0x00006400000c000b */
[----:B01----:R-:W-:Y:S01]  /*2de70*/  ENDCOLLECTIVE ;  /* 0x000000000000791b */ /* 0x003fe20003800000 */
.L_x_903:
[----:B------:R-:W-:-:S04]  /*2de80*/  IADD3 R2, P1, R37, R2, RZ ;  /* 0x0000000225027210 */ /* 0x000fc80007f3e0ff */
[----:B------:R-:W-:Y:S02]  /*2de90*/  IADD3.X R3, RZ, R3, RZ, P1, !PT ;  /* 0x00000003ff037210 */ /* 0x000fe40000ffe4ff */
        /* <DEDUP_REMOVED lines=14> */
.L_x_904:
[----:B------:R-:W-:Y:S02]  /*2df80*/  IMAD.MOV.U32 R13, RZ, RZ, R20 ;  /* 0x000000ffff0d7224 */ /* 0x000fe400078e0014 */
[----:B------:R-:W-:Y:S01]  /*2df90*/  IMAD.MOV.U32 R12, RZ, RZ, 0x3 ;  /* 0x00000003ff0c7424 */ /* 0x000fe200078e00ff */
[----:B------:R-:W-:-:S07]  /*2dfa0*/  MOV R2, R14 ;  /* 0x0000000e00027202 */ /* 0x000fce0000000f00 */
[----:B------:R-:W-:Y:S05]  /*2dfb0*/  WARPSYNC.COLLECTIVE R15, `(.L_x_905) ;  /* 0x000000000f087348 */ /* 0x000fea0003c00000 */
[----:B------:R0:W1:Y:S02]  /*2dfc0*/  SHFL.IDX P6, R14, R13, R12, R11 ;  /* 0x0000000c0d0e7389 */ /* 0x00006400000c000b */
[----:B01----:R-:W-:Y:S01]  /*2dfd0*/  ENDCOLLECTIVE ;  /* 0x000000000000791b */ /* 0x003fe20003800000 */
.L_x_905:
[----:B------:R-:W-:-:S05]  /*2dfe0*/  IADD3 R2, P1, R37, R2, RZ ;  /* 0x0000000225027210 */ /* 0x000fca0007f3e0ff */
[----:B------:R-:W-:Y:S01]  /*2dff0*/  IMAD.X R3, RZ, RZ, R3, P1 ;  /* 0x000000ffff037224 */ /* 0x000fe200008e0603 */
[----:B------:R-:W-:Y:S02]  /*2e000*/  ISETP.LT.OR P1, PT, R9, 0x41, P3 ;  /* 0x000000410900780c */ /* 0x000fe40001f21670 */
[----:B------:R-:W-:-:S11]  /*2e010*/  MOV R13, R10 ;  /* 0x0000000a000d7202 */ /* 0x000fd60000000f00 */
        /* <DEDUP_REMOVED lines=9> */
.L_x_906:
        /* <DEDUP_REMOVED lines=12> */
.L_x_907:
        /* <DEDUP_REMOVED lines=11> */
[----:B------:R0:W-:Y:S01]  /*2e220*/  LDGSTS.E.BYPASS.LTC128B.128 [R0+0x15a00], desc[UR50][R2.64+0x80], !P1 ;  /* 0x15a0008002007fae */ /* 0x0001e2000c901d72 */
[----:B------:R-:W-:Y:S02]  /*2e230*/  ISETP.GE.AND P1, PT, R9, 0x61, PT ;  /* 0x000000610900780c */ /* 0x000fe40003f26270 */
[----:B0-----:R-:W-:-:S11]  /*2e240*/  MOV R3, R14 ;  /* 0x0000000e00037202 */ /* 0x001fd60000000f00 */
[----:B------:R-:W-:Y:S05]  /*2e250*/  WARPSYNC.COLLECTIVE R15, `(.L_x_908) ;  /* 0x000000000f087348 */ /* 0x000fea0003c00000 */
[----:B------:R0:W1:Y:S02]  /*2e260*/  SHFL.IDX P6, R14, R13, R12, R11 ;  /* 0x0000000c0d0e7389 */ /* 0x00006400000c000b */
[----:B01----:R-:W-:Y:S01]  /*2e270*/  ENDCOLLECTIVE ;  /* 0x000000000000791b */ /* 0x003fe20003800000 */
.L_x_908:
[----:B------:R-:W-:Y:S01]  /*2e280*/  ISETP.GE.AND P6, PT, R9, 0x81, PT ;  /* 0x000000810900780c */ /* 0x000fe20003fc6270 */
[----:B------:R-:W-:-:S12]  /*2e290*/  IMAD.MOV.U32 R2, RZ, RZ, R14 ;  /* 0x000000ffff027224 */ /* 0x000fd800078e000e */
[----:B------:R-:W-:Y:S01]  /*2e2a0*/  @P6 LOP3.LUT R36, R36, 0x40, RZ, 0xfc, !PT ;  /* 0x0000004024246812 */ /* 0x000fe200078efcff */
[----:B------:R-:W-:Y:S06]  /*2e2b0*/  BRA `(.L_x_909) ;  /* 0xffffff8400307947 */ /* 0x000fec000383ffff */
.L_x_702:
[----:B--2---:R-:W2:Y:S02]  /*2e2c0*/  LDL R2, [R1+0x2c] ;  /* 0x00002c0001027983 */ /* 0x004ea40000100800 */
[----:B--2---:R2:W3:Y:S02]  /*2e2d0*/  SYNCS.PHASECHK.TRANS64.TRYWAIT P0, [R4+URZ+0x33440], R2 ;  /* 0x03344002040075a7 */ /* 0x0044e4000800017f */
[----:B---3--:R-:W-:Y:S05]  /*2e2e0*/  @!P0 NANOSLEEP.SYNCS 0x989680 ;  /* 0x009896800000895d */ /* 0x008fea0003900000 */
[----:B------:R-:W3:Y:S02]  /*2e2f0*/  @!P0 SYNCS.PHASECHK.TRANS64 P0, [R4+URZ+0x33440], R2 ;  /* 0x03344002040085a7 */ /* 0x000ee4000800007f */
[----:B---3--:R-:W-:Y:S05]  /*2e300*/  @!P0 BRA `(.L_x_702) ;  /* 0xfffffffc00ec8947 */ /* 0x008fea000383ffff */
[----:B------:R-:W-:Y:S05]  /*2e310*/  BRA `(.L_x_910) ;  /* 0xffffff8400947947 */ /* 0x000fea000383ffff */
.L_x_703:
[----:B------:R-:W-:Y:S01]  /*2e320*/  BSSY B0, `(.L_x_911) ;  /* 0x0000008000007945 */ /* 0x000fe20003800000 */
[----:B------:R-:W-:Y:S01]  /*2e330*/  IMAD.MOV.U32 R13, RZ, RZ, R6 ;  /* 0x000000ffff0d7224 */ /* 0x000fe200078e0006 */
[----:B------:R-:W-:Y:S01]  /*2e340*/  MOV R11, 0x1c1f ;  /* 0x00001c1f000b7802 */ /* 0x000fe20000000f00 */
[----:B------:R-:W-:Y:S02]  /*2e350*/  IMAD.MOV.U32 R12, RZ, RZ, RZ ;  /* 0x000000ffff0c7224 */ /* 0x000fe400078e00ff */
[----:B------:R-:W-:-:S07]  /*2e360*/  IMAD.MOV.U32 R15, RZ, RZ, -0x1 ;  /* 0xffffffffff0f7424 */ /* 0x000fce00078e00ff */
[----:B01----:R-:W-:Y:S05]  /*2e370*/  WARPSYNC.COLLECTIVE R15, `(.L_x_912) ;  /* 0x000000000f087348 */ /* 0x003fea0003c00000 */
[----:B------:R2:W3:Y:S02]  /*2e380*/  SHFL.IDX P6, R14, R13, R12, R11 ;  /* 0x0000000c0d0e7389 */ /* 0x0004e400000c000b */
[----:B0123--:R-:W-:Y:S01]  /*2e390*/  ENDCOLLECTIVE ;  /* 0x000000000000791b */ /* 0x00ffe20003800000 */
.L_x_912:
[----:B------:R-:W-:Y:S05]  /*2e3a0*/  BSYNC B0 ;  /* 0x0000000000007941 */ /* 0x000fea0003800000 */
.L_x_911:
[----:B------:R-:W-:Y:S01]  /*2e3b0*/  IMAD.MOV.U32 R13, RZ, RZ, R5 ;  /* 0x000000ffff0d7224 */ /* 0x000fe200078e0005 */
[----:B------:R-:W-:Y:S01]  /*2e3c0*/  MOV R11, 0x1c1f ;  /* 0x00001c1f000b7802 */ /* 0x000fe20000000f00 */
[----:B------:R-:W-:Y:S01]  /*2e3d0*/  IMAD.MOV.U32 R12, RZ, RZ, RZ ;  /* 0x000000ffff0c7224 */ /* 0x000fe200078e00ff */
[----:B------:R-:W0:Y:S01]  /*2e3e0*/  LDC R20, c[0x0][0x2f4] ;  /* 0x0000bd00ff147b82 */ /* 0x000e220000000800 */
[----:B------:R-:W-:Y:S01]  /*2e3f0*/  IMAD.MOV.U32 R15, RZ, RZ, -0x1 ;  /* 0xffffffffff0f7424 */ /* 0x000fe200078e00ff */
[C---:B------:R-:W-:Y:S01]  /*2e400*/  LOP3.LUT R21, R37.reuse, 0x40, RZ, 0xfc, !PT ;  /* 0x0000004025157812 */ /* 0x040fe200078efcff */
[----:B------:R-:W-:Y:S01]  /*2e410*/  IMAD.MOV.U32 R2, RZ, RZ, R14 ;  /* 0x000000ffff027224 */ /* 0x000fe200078e000e */
[----:B------:R-:W-:-:S07]  /*2e420*/  LOP3.LUT R10, R37, 0x80, RZ, 0xfc, !PT ;  /* 0x00000080250a7812 */ /* 0x000fce00078efcff */
[----:B0-----:R-:W-:Y:S05]  /*2e430*/  WARPSYNC.COLLECTIVE R15, `(.L_x_913) ;  /* 0x000000000f087348 */ /* 0x001fea0003c00000 */
[----:B------:R1:W2:Y:S02]  /*2e440*/  SHFL.IDX P6, R14, R13, R12, R11 ;  /* 0x0000000c0d0e7389 */ /* 0x0002a400000c000b */
[----:B012---:R-:W-:Y:S01]  /*2e450*/  ENDCOLLECTIVE ;  /* 0x000000000000791b */ /* 0x007fe20003800000 */
.L_x_913:
[----:B------:R-:W-:Y:S01]  /*2e460*/  IMAD.MOV.U32 R13, RZ, RZ, R6 ;  /* 0x000000ffff0d7224 */ /* 0x000fe200078e0006 */
[----:B------:R-:W-:Y:S02]  /*2e470*/  MOV R12, 0x1 ;  /* 0x00000001000c7802 */ /* 0x000fe40000000f00 */
[-C--:B------:R-:W-:Y:S02]  /*2e480*/  ISETP.GE.AND P3, PT, R21, R20.reuse, PT ;  /* 0x000000141500720c */ /* 0x080fe40003f66270 */
[----:B------:R-:W-:Y:S02]  /*2e490*/  ISETP.GE.AND P2, PT, R10, R20, PT ;  /* 0x000000140a00720c */ /* 0x000fe40003f46270 */
[----:B------:R-:W-:Y:S01]  /*2e4a0*/  LOP3.LUT P6, RZ, R36, 0x20, RZ, 0xc0, !PT ;  /* 0x0000002024ff7812 */ /* 0x000fe200078cc0ff */
[----:B------:R-:W-:-:S12]  /*2e4b0*/  IMAD.MOV.U32 R3, RZ, RZ, R14 ;  /* 0x000000ffff037224 */ /* 0x000fd800078e000e */
[----:B------:R-:W-:-:S05]  /*2e4c0*/  @P6 IADD3 R3, P0, R37, R3, RZ ;  /* 0x0000000325036210 */ /* 0x000fca0007f1e0ff */
[----:B------:R-:W-:Y:S01]  /*2e4d0*/  @P6 IMAD.X R2, RZ, RZ, R2, P0 ;  /* 0x000000ffff026224 */ /* 0x000fe200000e0602 */
[----:B------:R-:W-:-:S04]  /*2e4e0*/  ISETP.GE.AND P0, PT, R37, R20, PT ;  /* 0x000000142500720c */ /* 0x000fc80003f06270 */
[----:B------:R-:W-:-:S04]  /*2e4f0*/  @P6 LOP3.LUT R3, R3, R2, RZ, 0x3c, !PT ;  /* 0x0000000203036212 */ /* 0x000fc800078e3cff */
[----:B------:R-:W-:-:S04]  /*2e500*/  @P6 LOP3.LUT R2, R3, R2, RZ, 0x3c, !PT ;  /* 0x0000000203026212 */ /* 0x000fc800078e3cff */
[----:B------:R-:W-:-:S05]  /*2e510*/  @P6 LOP3.LUT R3, R3, R2, RZ, 0x3c, !PT ;  /* 0x0000000203036212 */ /* 0x000fca00078e3cff */
        /* <DEDUP_REMOVED lines=9> */
.L_x_914:
[----:B------:R-:W-:Y:S02]  /*2e5b0*/  IMAD.MOV.U32 R13, RZ, RZ, R5 ;  /* 0x000000ffff0d7224 */ /* 0x000fe400078e0005 */
[----:B------:R-:W-:-:S07]  /*2e5c0*/  IMAD.MOV.U32 R2, RZ, RZ, R14 ;  /* 0x000000ffff027224 */ /* 0x000fce00078e000e */
[----:B------:R-:W-:Y:S05]  /*2e5d0*/  WARPSYNC.COLLECTIVE R15, `(.L_x_915) ;  /* 0x000000000f087348 */ /* 0x000fea0003c00000 */
[----:B------:R0:W1:Y:S02]  /*2e5e0*/  SHFL.IDX P6, R14, R13, R12, R11 ;  /* 0x0000000c0d0e7389 */ /* 0x00006400000c000b */
[----:B01----:R-:W-:Y:S01]  /*2e5f0*/  ENDCOLLECTIVE ;  /* 0x000000000000791b */ /* 0x003fe20003800000 */
.L_x_915:
[----:B------:R-:W-:Y:S01]  /*2e600*/  MOV R13, R6 ;  /* 0x00000006000d7202 */ /* 0x000fe20000000f00 */
[----:B------:R-:W-:Y:S02]  /*2e610*/  IMAD.MOV.U32 R12, RZ, RZ, 0x2 ;  /* 0x00000002ff0c7424 */ /* 0x000fe400078e00ff */
[----:B------:R-:W-:Y:S01]  /*2e620*/  IMAD.MOV.U32 R3, RZ, RZ, R14 ;  /* 0x000000ffff037224 */ /* 0x000fe200078e000e */
[----:B------:R-:W-:-:S04]  /*2e630*/  ISETP.GE.AND P6, PT, R37, R20, PT ;  /* 0x000000142500720c */ /* 0x000fc80003fc6270 */
[----:B------:R-:W-:-:S05]  /*2e640*/  @P5 IADD3 R3, P0, R37, R3, RZ ;  /* 0x0000000325035210 */ /* 0x000fca0007f1e0ff */
[----:B------:R-:W-:-:S05]  /*2e650*/  @P5 IMAD.X R2, RZ, RZ, R2, P0 ;  /* 0x000000ffff025224 */ /* 0x000fca00000e0602 */
[----:B------:R-:W-:-:S04]  /*2e660*/  @P5 LOP3.LUT R3, R3, R2, RZ, 0x3c, !PT ;  /* 0x0000000203035212 */ /* 0x000fc800078e3cff */
[----:B------:R-:W-:-:S04]  /*2e670*/  @P5 LOP3.LUT R2, R3, R2, RZ, 0x3c, !PT ;  /* 0x0000000203025212 */ /* 0x000fc800078e3cff */
[----:B------:R-:W-:-:S05]  /*2e680*/  @P5 LOP3.LUT R3, R3, R2, RZ, 0x3c, !PT ;  /* 0x0000000203035212 */ /* 0x000fca00078e3cff */
[----:B------:R-:W-:Y:S01]  /*2e690*/  @!PT LDS RZ, [RZ] ;  /* 0x00000000fffff984 */ /* 0x000fe20000000800 */
[----:B------:R-:W-:Y:S01]  /*2e6a0*/  @!PT LDS RZ, [RZ] ;  /* 0x00000000fffff984 */ /* 0x000fe20000000800 */
[----:B------:R-:W-:Y:S01]  /*2e6b0*/  @!PT LDS RZ, [RZ] ;  /* 0x00000000fffff984 */ /* 0x000fe20000000800 */
[----:B------:R0:W-:Y:S02]  /*2e6c0*/  @P5 LDGSTS.E.BYPASS.LTC128B.128 [R0+0x24a00], desc[UR50][R2.64], !P6 ;  /* 0x24a0000002005fae */ /* 0x0001e4000f101d72 */
[----:B0-----:R-:W-:Y:S05]  /*2e6d0*/  WARPSYNC.COLLECTIVE R15, `(.L_x_916) ;  /* 0x000000000f087348 */ /* 0x001fea0003c00000 */
[----:B------:R1:W2:Y:S02]  /*2e6e0*/  SHFL.IDX P6, R14, R13, R12, R11 ;  /* 0x0000000c0d0e7389 */ /* 0x0002a400000c000b */
[----:B012---:R-:W-:Y:S01]  /*2e6f0*/  ENDCOLLECTIVE ;  /* 0x000000000000791b */ /* 0x007fe20003800000 */
.L_x_916:
        /* <DEDUP_REMOVED lines=11> */
.L_x_917:
[----:B------:R-:W-:Y:S02]  /*2e7b0*/  IMAD.MOV.U32 R13, RZ, RZ, R6 ;  /* 0x000000ffff0d7224 */ /* 0x000fe400078e0006 */
[----:B------:R-:W-:Y:S02]  /*2e7c0*/  IMAD.MOV.U32 R12, RZ, RZ, 0x3 ;  /* 0x00000003ff0c7424 */ /* 0x000fe400078e00ff */
[----:B------:R-:W-:-:S07]  /*2e7d0*/  IMAD.MOV.U32 R3, RZ, RZ, R14 ;  /* 0x000000ffff037224 */ /* 0x000fce00078e000e */
[----:B------:R-:W-:Y:S05]  /*2e7e0*/  WARPSYNC.COLLECTIVE R15, `(.L_x_918) ;  /* 0x000000000f087348 */ /* 0x000fea0003c00000 */
[----:B------:R0:W1:Y:S02]  /*2e7f0*/  SHFL.IDX P6, R14, R13, R12, R11 ;  /* 0x0000000c0d0e7389 */ /* 0x00006400000c000b */
[----:B01----:R-:W-:Y:S01]  /*2e800*/  ENDCOLLECTIVE ;  /* 0x000000000000791b */ /* 0x003fe20003800000 */
.L_x_918:
[----:B------:R-:W-:-:S04]  /*2e810*/  @P4 IADD3 R3, P0, R37, R3, RZ ;  /* 0x0000000325034210 */ /* 0x000fc80007f1e0ff */
[----:B------:R-:W-:-:S04]  /*2e820*/  @P4 IADD3.X R2, RZ, R2, RZ, P0, !PT ;  /* 0x00000002ff024210 */ /* 0x000fc800007fe4ff */
[----:B------:R-:W-:Y:S01]  /*2e830*/  @P4 LOP3.LUT R3, R3, R2, RZ, 0x3c, !PT ;  /* 0x0000000203034212 */ /* 0x000fe200078e3cff */
[----:B------:R-:W-:-:S03]  /*2e840*/  IMAD.MOV.U32 R13, RZ, RZ, R5 ;  /* 0x000000ffff0d7224 */ /* 0x000fc600078e0005 */
[----:B------:R-:W-:-:S04]  /*2e850*/  @P4 LOP3.LUT R2, R3, R2, RZ, 0x3c, !PT ;  /* 0x0000000203024212 */ /* 0x000fc800078e3cff */
[----:B------:R-:W-:Y:S01]  /*2e860*/  @P4 LOP3.LUT R3, R3, R2, RZ, 0x3c, !PT ;  /* 0x0000000203034212 */ /* 0x000fe200078e3cff */
[----:B------:R-:W-:-:S04]  /*2e870*/  IMAD.MOV.U32 R6, RZ, RZ, R14 ;  /* 0x000000ffff067224 */ /* 0x000fc800078e000e */
[----:B------:R-:W-:Y:S01]  /*2e880*/  @!PT LDS RZ, [RZ] ;  /* 0x00000000fffff984 */ /* 0x000fe20000000800 */
[----:B------:R-:W-:Y:S01]  /*2e890*/  @!PT LDS RZ, [RZ] ;  /* 0x00000000fffff984 */ /* 0x000fe20000000800 */
[----:B------:R-:W-:Y:S01]  /*2e8a0*/  @!PT LDS RZ, [RZ] ;  /* 0x00000000fffff984 */ /* 0x000fe20000000800 */
[----:B------:R0:W-:Y:S03]  /*2e8b0*/  @P4 LDGSTS.E.BYPASS.LTC128B.128 [R0+0x25200], desc[UR50][R2.64], !P5 ;  /* 0x2520000002004fae */ /* 0x0001e6000e901d72 */
[----:B0-----:R-:W-:Y:S05]  /*2e8c0*/  WARPSYNC.COLLECTIVE R15, `(.L_x_919) ;  /* 0x000000000f087348 */ /* 0x001fea0003c00000 */
[----:B------:R1:W2:Y:S02]  /*2e8d0*/  SHFL.IDX P6, R14, R13, R12, R11 ;  /* 0x0000000c0d0e7389 */ /* 0x0002a400000c000b */
[----:B012---:R-:W-:Y:S01]  /*2e8e0*/  ENDCOLLECTIVE ;  /* 0x000000000000791b */ /* 0x007fe20003800000 */
.L_x_919:
[----:B------:R-:W-:Y:S01]  /*2e8f0*/  @!PT LDS RZ, [RZ] ;  /* 0x00000000fffff984 */ /* 0x000fe20000000800 */
[----:B------:R-:W-:Y:S01]  /*2e900*/  @!PT LDS RZ, [RZ] ;  /* 0x00000000fffff984 */ /* 0x000fe20000000800 */
[----:B------:R-:W-:Y:S01]  /*2e910*/  @!PT LDS RZ, [RZ] ;  /* 0x00000000fffff984 */ /* 0x000fe20000000800 */
[----:B------:R0:W-:Y:S04]  /*2e920*/  @P4 LDGSTS.E.BYPASS.LTC128B.128 [R0+0x27a00], desc[UR50][R2.64+0x40], !P3 ;  /* 0x27a0004002004fae */ /* 0x0001e8000d901d72 */
[----:B------:R0:W-:Y:S01]  /*2e930*/  @P4 LDGSTS.E.BYPASS.LTC128B.128 [R0+0x2a200], desc[UR50][R2.64+0x80], !P2 ;  /* 0x2a20008002004fae */ /* 0x0001e2000d101d72 */
[----:B------:R-:W-:Y:S02]  /*2e940*/  IMAD.MOV.U32 R13, RZ, RZ, R8 ;  /* 0x000000ffff0d7224 */ /* 0x000fe400078e0008 */
[----:B------:R-:W-:Y:S01]  /*2e950*/  IMAD.MOV.U32 R12, RZ, RZ, RZ ;  /* 0x000000ffff0c7224 */ /* 0x000fe200078e00ff */
[----:B------:R-:W-:-:S07]  /*2e960*/  MOV R5, R14 ;  /* 0x0000000e00057202 */ /* 0x000fce0000000f00 */
[----:B0-----:R-:W-:Y:S05]  /*2e970*/  WARPSYNC.COLLECTIVE R15, `(.L_x_920) ;  /* 0x000000000f087348 */ /* 0x001fea0003c00000 */
[----:B------:R1:W2:Y:S02]  /*2e980*/  SHFL.IDX P6, R14, R13, R12, R11 ;  /* 0x0000000c0d0e7389 */ /* 0x0002a400000c000b */
[----:B012---:R-:W-:Y:S01]  /*2e990*/  ENDCOLLECTIVE ;  /* 0x000000000000791b */ /* 0x007fe20003800000 */
.L_x_920:
[----:B------:R-:W-:-:S05]  /*2e9a0*/  @P1 IADD3 R2, P0, R37, R5, RZ ;  /* 0x0000000525021210 */ /* 0x000fca0007f1e0ff */
[----:B------:R-:W-:-:S05]  /*2e9b0*/  @P1 IMAD.X R3, RZ, RZ, R6, P0 ;  /* 0x000000ffff031224 */ /* 0x000fca00000e0606 */
[----:B------:R-:W-:Y:S01]  /*2e9c0*/  @!PT LDS RZ, [RZ] ;  /* 0x00000000fffff984 */ /* 0x000fe20000000800 */
[----:B------:R-:W-:Y:S01]  /*2e9d0*/  @!PT LDS RZ, [RZ] ;  /* 0x00000000fffff984 */ /* 0x000fe20000000800 */
[----:B------:R-:W-:Y:S01]  /*2e9e0*/  @!PT LDS RZ, [RZ] ;  /* 0x00000000fffff984 */ /* 0x000fe20000000800 */
[----:B------:R0:W-:Y:S01]  /*2e9f0*/  @P1 LDGSTS.E.BYPASS.LTC128B.128 [R0+0x25a00], desc[UR50][R2.64], !P5 ;  /* 0x25a0000002001fae */ /* 0x0001e2000e901d72 */
[----:B------:R-:W-:-:S03]  /*2ea00*/  MOV R13, R7 ;  /* 0x00000007000d7202 */ /* 0x000fc60000000f00 */
[----:B------:R0:W-:Y:S04]  /*2ea10*/  @P1 LDGSTS.E.BYPASS.LTC128B.128 [R0+0x28200], desc[UR50][R2.64+0x40], !P3 ;  /* 0x2820004002001fae */ /* 0x0001e8000d901d72 */
[----:B------:R0:W-:Y:S01]  /*2ea20*/  @P1 LDGSTS.E.BYPASS.LTC128B.128 [R0+0x2aa00], desc[UR50][R2.64+0x80], !P2 ;  /* 0x2aa0008002001fae */ /* 0x0001e2000d101d72 */
[----:B------:R-:W-:-:S07]  /*2ea30*/  IMAD.MOV.U32 R8, RZ, RZ, R14 ;  /* 0x000000ffff087224 */ /* 0x000fce00078e000e */
[----:B0-----:R-:W-:Y:S05]  /*2ea40*/  WARPSYNC.COLLECTIVE R15, `(.L_x_921) ;  /* 0x000000000f087348 */ /* 0x001fea0003c00000 */
[----:B------:R1:W2:Y:S02]  /*2ea50*/  SHFL.IDX P6, R14, R13, R12, R11 ;  /* 0x0000000c0d0e7389 */ /* 0x0002a400000c000b */
[----:B012---:R-:W-:Y:S01]  /*2ea60*/  ENDCOLLECTIVE ;  /* 0x000000000000791b */ /* 0x007fe20003800000 */
.L_x_921:
[----:B------:R-:W-:Y:S01]  /*2ea70*/  IMAD.MOV.U32 R2, RZ, RZ, R14 ;  /* 0x000000ffff027224 */ /* 0x000fe200078e000e */
[----:B------:R-:W-:Y:S06]  /*2ea80*/  BRA `(.L_x_922) ;  /* 0xffffff8400087947 */ /* 0x000fec000383ffff */
.L_x_710:
[----:B------:R-:W-:Y:S01]  /*2ea90*/  IMAD.MOV.U32 R13, RZ, RZ, R4 ;  /* 0x000000ffff0d7224 */ /* 0x000fe200078e0004 */
[----:B------:R-:W-:Y:S01]  /*2eaa0*/  MOV R15, 0xffffffff ;  /* 0xffffffff000f7802 */ /* 0x000fe20000000f00 */
[----:B------:R-:W-:Y:S02]  /*2eab0*/  IMAD.MOV.U32 R12, RZ, RZ, RZ ;  /* 0x000000ffff0c7224 */ /* 0x000fe400078e00ff */
[----:B------:R-:W-:Y:S02]  /*2eac0*/  IMAD.MOV.U32 R11, RZ, RZ, 0x1c1f ;  /* 0x00001c1fff0b7424 */ /* 0x000fe400078e00ff */
[----:B-----5:R-:W-:Y:S02]  /*2ead0*/  IMAD R5, R10, R7, RZ ;  /* 0x000000070a057224 */ /* 0x020fe400078e02ff */
[----:B------:R-:W-:-:S07]  /*2eae0*/  IMAD.IADD R17, R9, 0x1, R17 ;  /* 0x0000000109117824 */ /* 0x000fce00078e0211 */
[----:B------:R-:W-:Y:S05]  /*2eaf0*/  WARPSYNC.COLLECTIVE R15, `(.L_x_923) ;  /* 0x000000000f087348 */ /* 0x000fea0003c00000 */
[----:B------:R0:W1:Y:S02]  /*2eb00*/  SHFL.IDX P6, R14, R13, R12, R11 ;  /* 0x0000000c0d0e7389 */ /* 0x00006400000c000b */
[----:B01----:R-:W-:Y:S01]  /*2eb10*/  ENDCOLLECTIVE ;  /* 0x000000000000791b */ /* 0x003fe20003800000 */
.L_x_923:
[C---:B------:R-:W-:Y:S01]  /*2eb20*/  VIADD R6, R17.reuse, 0x20 ;  /* 0x0000002011067836 */ /* 0x040fe20000000000 */
[----:B------:R-:W-:Y:S01]  /*2eb30*/  ISETP.GE.AND P1, PT, R17, R5, PT ;  /* 0x000000051100720c */ /* 0x000fe20003f26270 */
[----:B------:R-:W-:Y:S02]  /*2eb40*/  IMAD.MOV.U32 R13, RZ, RZ, R0 ;  /* 0x000000ffff0d7224 */ /* 0x000fe400078e0000 */
[----:B------:R-:W-:-:S10]  /*2eb50*/  IMAD.MOV.U32 R2, RZ, RZ, R14 ;  /* 0x000000ffff027224 */ /* 0x000fd400078e000e */
[----:B------:R-:W-:Y:S05]  /*2eb60*/  WARPSYNC.COLLECTIVE R15, `(.L_x_924) ;  /* 0x000000000f087348 */ /* 0x000fea0003c00000 */
[----:B------:R0:W1:Y:S02]  /*2eb70*/  SHFL.IDX P6, R14, R13, R12, R11 ;  /* 0x0000000c0d0e7389 */ /* 0x00006400000c000b */
[----:B01----:R-:W-:Y:S01]  /*2eb80*/  ENDCOLLECTIVE ;  /* 0x000000000000791b */ /* 0x003fe20003800000 */
.L_x_924:
[----:B------:R-:W-:Y:S02]  /*2eb90*/  IMAD.MOV.U32 R13, RZ, RZ, R4 ;  /* 0x000000ffff0d7224 */ /* 0x000fe400078e0004 */
[----:B------:R-:W-:Y:S02]  /*2eba0*/  IMAD.MOV.U32 R12, RZ, RZ, 0x1 ;  /* 0x00000001ff0c7424 */ /* 0x000fe400078e00ff */
[----:B------:R-:W-:-:S07]  /*2ebb0*/  IMAD.MOV.U32 R3, RZ, RZ, R14 ;  /* 0x000000ffff037224 */ /* 0x000fce00078e000e */
[----:B------:R-:W-:Y:S05]  /*2ebc0*/  WARPSYNC.COLLECTIVE R15, `(.L_x_925) ;  /* 0x000000000f087348 */ /* 0x000fea0003c00000 */
[----:B------:R0:W1:Y:S02]  /*2ebd0*/  SHFL.IDX P6, R14, R13, R12, R11 ;  /* 0x0000000c0d0e7389 */ /* 0x00006400000c000b */
[----:B01----:R-:W-:Y:S01]  /*2ebe0*/  ENDCOLLECTIVE ;  /* 0x000000000000791b */ /* 0x003fe20003800000 */
.L_x_925:
[----:B------:R-:W-:-:S04]  /*2ebf0*/  @!P1 IADD3 R3, P4, R37, R3, RZ ;  /* 0x0000000325039210 */ /* 0x000fc80007f9e0ff */
[----:B------:R-:W-:-:S04]  /*2ec00*/  @!P1 IADD3.X R2, RZ, R2, RZ, P4, !PT ;  /* 0x00000002ff029210 */ /* 0x000fc800027fe4ff */
[----:B------:R-:W-:Y:S02]  /*2ec10*/  @!P1 LOP3.LUT R3, R3, R2, RZ, 0x3c, !PT ;  /* 0x0000000203039212 */ /* 0x000fe400078e3cff */
[----:B------:R-:W-:Y:S02]  /*2ec20*/  MOV R13, R0 ;  /* 0x00000000000d7202 */ /* 0x000fe40000000f00 */
[----:B------:R-:W-:-:S04]  /*2ec30*/  @!P1 LOP3.LUT R2, R3, R2, RZ, 0x3c, !PT ;  /* 0x0000000203029212 */ /* 0x000fc800078e3cff */
[----:B------:R-:W-:-:S05]  /*2ec40*/  @!P1 LOP3.LUT R3, R3, R2, RZ, 0x3c, !PT ;  /* 0x0000000203039212 */ /* 0x000fca00078e3cff */
[----:B------:R-:W-:Y:S01]  /*2ec50*/  @!PT LDS RZ, [RZ] ;  /* 0x00000000fffff984 */ /* 0x000fe20000000800 */
[----:B------:R-:W-:Y:S01]  /*2ec60*/  @!PT LDS RZ, [RZ] ;  /* 0x00000000fffff984 */ /* 0x000fe20000000800 */
[----:B------:R-:W-:Y:S01]  /*2ec70*/  @!PT LDS RZ, [RZ] ;  /* 0x00000000fffff984 */ /* 0x000fe20000000800 */
[----:B------:R-:W-:Y:S04]  /*2ec80*/  @!P1 LDGSTS.E.BYPASS.LTC128B.128 [R8+0x1e200], desc[UR50][R2.64], !P3 ;  /* 0x1e20000002089fae */ /* 0x000fe8000d901d72 */
[----:B------:R-:W-:Y:S04]  /*2ec90*/  @!P1 LDGSTS.E.BYPASS.LTC128B.128 [R8+0x20200], desc[UR50][R2.64+0x40], !P2 ;  /* 0x2020004002089fae */ /* 0x000fe8000d101d72 */
[----:B------:R0:W-:Y:S01]  /*2eca0*/  @!P1 LDGSTS.E.BYPASS.LTC128B.128 [R8+0x22200], desc[UR50][R2.64+0x80], !P0 ;  /* 0x2220008002089fae */ /* 0x0001e2000c101d72 */
[----:B------:R-:W-:Y:S01]  /*2ecb0*/  ISETP.GE.AND P1, PT, R6, R5, PT ;  /* 0x000000050600720c */ /* 0x000fe20003f26270 */
[----:B------:R-:W-:-:S02]  /*2ecc0*/  VIADD R6, R17, 0x40 ;  /* 0x0000004011067836 */ /* 0x000fc40000000000 */
[----:B0-----:R-:W-:-:S10]  /*2ecd0*/  IMAD.MOV.U32 R2, RZ, RZ, R14 ;  /* 0x000000ffff027224 */ /* 0x001fd400078e000e */
[----:B------:R-:W-:Y:S05]  /*2ece0*/  WARPSYNC.COLLECTIVE R15, `(.L_x_926) ;  /* 0x000000000f087348 */ /* 0x000fea0003c00000 */
[----:B------:R0:W1:Y:S02]  /*2ecf0*/  SHFL.IDX P6, R14, R13, R12, R11 ;  /* 0x0000000c0d0e7389 */ /* 0x00006400000c000b */
[----:B01----:R-:W-:Y:S01]  /*2ed00*/  ENDCOLLECTIVE ;  /* 0x000000000000791b */ /* 0x003fe20003800000 */
.L_x_926:
[----:B------:R-:W-:Y:S01]  /*2ed10*/  IMAD.MOV.U32 R13, RZ, RZ, R4 ;  /* 0x000000ffff0d7224 */ /* 0x000fe200078e0004 */
[----:B------:R-:W-:Y:S01]  /*2ed20*/  MOV R12, 0x2 ;  /* 0x00000002000c7802 */ /* 0x000fe20000000f00 */
[----:B------:R-:W-:-:S07]  /*2ed30*/  IMAD.MOV.U32 R3, RZ, RZ, R14 ;  /* 0x000000ffff037224 */ /* 0x000fce00078e000e */
[----:B------:R-:W-:Y:S05]  /*2ed40*/  WARPSYNC.COLLECTIVE R15, `(.L_x_927) ;  /* 0x000000000f087348 */ /* 0x000fea0003c00000 */
[----:B------:R0:W1:Y:S02]  /*2ed50*/  SHFL.IDX P6, R14, R13, R12, R11 ;  /* 0x0000000c0d0e7389 */ /* 0x00006400000c000b */
[----:B01----:R-:W-:Y:S01]  /*2ed60*/  ENDCOLLECTIVE ;  /* 0x000000000000791b */ /* 0x003fe20003800000 */
.L_x_927:
[----:B------:R-:W-:-:S05]  /*2ed70*/  @!P1 IADD3 R3, P4, R37, R3, RZ ;  /* 0x0000000325039210 */ /* 0x000fca0007f9e0ff */
[----:B------:R-:W-:-:S05]  /*2ed80*/  @!P1 IMAD.X R2, RZ, RZ, R2, P4 ;  /* 0x000000ffff029224 */ /* 0x000fca00020e0602 */
[----:B------:R-:W-:Y:S01]  /*2ed90*/  @!P1 LOP3.LUT R3, R3, R2, RZ, 0x3c, !PT ;  /* 0x0000000203039212 */ /* 0x000fe200078e3cff */
[----:B------:R-:W-:-:S03]  /*2eda0*/  IMAD.MOV.U32 R13, RZ, RZ, R0 ;  /* 0x000000ffff0d7224 */ /* 0x000fc600078e0000 */
        /* <DEDUP_REMOVED lines=9> */
[----:B0-----:R-:W-:-:S12]  /*2ee40*/  IMAD.MOV.U32 R2, RZ, RZ, R14 ;  /* 0x000000ffff027224 */ /* 0x001fd800078e000e */
[----:B------:R-:W-:Y:S05]  /*2ee50*/  WARPSYNC.COLLECTIVE R15, `(.L_x_928) ;  /* 0x000000000f087348 */ /* 0x000fea0003c00000 */
[----:B------:R0:W1:Y:S02]  /*2ee60*/  SHFL.IDX P6, R14, R13, R12, R11 ;  /* 0x0000000c0d0e7389 */ /* 0x00006400000c000b */
[----:B01----:R-:W-:Y:S01]  /*2ee70*/  ENDCOLLECTIVE ;  /* 0x000000000000791b */ /* 0x003fe20003800000 */
.L_x_928:
[----:B------:R-:W-:Y:S01]  /*2ee80*/  MOV R13, R4 ;  /* 0x00000004000d7202 */ /* 0x000fe20000000f00 */
[----:B------:R-:W-:Y:S02]  /*2ee90*/  IMAD.MOV.U32 R12, RZ, RZ, 0x3 ;  /* 0x00000003ff0c7424 */ /* 0x000fe400078e00ff */
[----:B------:R-:W-:-:S07]  /*2eea0*/  IMAD.MOV.U32 R3, RZ, RZ, R14 ;  /* 0x000000ffff037224 */ /* 0x000fce00078e000e */
[----:B------:R-:W-:Y:S05]  /*2eeb0*/  WARPSYNC.COLLECTIVE R15, `(.L_x_929) ;  /* 0x000000000f087348 */ /* 0x000fea0003c00000 */
[----:B------:R0:W1:Y:S02]  /*2eec0*/  SHFL.IDX P6, R14, R13, R12, R11 ;  /* 0x0000000c0d0e7389 */ /* 0x00006400000c000b */
[----:B01----:R-:W-:Y:S01]  /*2eed0*/  ENDCOLLECTIVE ;  /* 0x000000000000791b */ /* 0x003fe20003800000 */
.L_x_929:
[----:B------:R-:W-:-:S05]  /*2eee0*/  @!P1 IADD3 R3, P4, R37, R3, RZ ;  /* 0x0000000325039210 */ /* 0x000fca0007f9e0ff */
[----:B------:R-:W-:-:S05]  /*2eef0*/  @!P1 IMAD.X R2, RZ, RZ, R2, P4 ;  /* 0x000000ffff029224 */ /* 0x000fca00020e0602 */
[----:B------:R-:W-:Y:S01]  /*2ef00*/  @!P1 LOP3.LUT R3, R3, R2, RZ, 0x3c, !PT ;  /* 0x0000000203039212 */ /* 0x000fe200078e3cff */
[----:B------:R-:W-:-:S03]  /*2ef10*/  IMAD.MOV.U32 R13, RZ, RZ, R0 ;  /* 0x000000ffff0d7224 */ /* 0x000fc600078e0000 */
[----:B------:R-:W-:-:S04]  /*2ef20*/  @!P1 LOP3.LUT R2, R3, R2, RZ, 0x3c, !PT ;  /* 0x0000000203029212 */ /* 0x000fc800078e3cff */
[----:B------:R-:W-:Y:S01]  /*2ef30*/  @!P1 LOP3.LUT R3, R3, R2, RZ, 0x3c, !PT ;  /* 0x0000000203039212 */ /* 0x000fe200078e3cff */
[----:B------:R-:W-:-:S04]  /*2ef40*/  IMAD.MOV.U32 R4, RZ, RZ, R14 ;  /* 0x000000ffff047224 */ /* 0x000fc800078e000e */
[----:B------:R-:W-:Y:S01]  /*2ef50*/  @!PT LDS RZ, [RZ] ;  /* 0x00000000fffff984 */ /* 0x000fe20000000800 */
[----:B------:R-:W-:Y:S01]  /*2ef60*/  @!PT LDS RZ, [RZ] ;  /* 0x00000000fffff984 */ /* 0x000fe20000000800 */
[----:B------:R-:W-:Y:S01]  /*2ef70*/  @!PT LDS RZ, [RZ] ;  /* 0x00000000fffff984 */ /* 0x000fe20000000800 */
[----:B------:R0:W-:Y:S04]  /*2ef80*/  @!P1 LDGSTS.E.BYPASS.LTC128B.128 [R8+0x1f200], desc[UR50][R2.64], !P3 ;  /* 0x1f20000002089fae */ /* 0x0001e8000d901d72 */
[----:B------:R0:W-:Y:S04]  /*2ef90*/  @!P1 LDGSTS.E.BYPASS.LTC128B.128 [R8+0x21200], desc[UR50][R2.64+0x40], !P2 ;  /* 0x2120004002089fae */ /* 0x0001e8000d101d72 */
[----:B------:R0:W-:Y:S02]  /*2efa0*/  @!P1 LDGSTS.E.BYPASS.LTC128B.128 [R8+0x23200], desc[UR50][R2.64+0x80], !P0 ;  /* 0x2320008002089fae */ /* 0x0001e4000c101d72 */
[----:B0-----:R-:W-:Y:S05]  /*2efb0*/  WARPSYNC.COLLECTIVE R15, `(.L_x_930) ;  /* 0x000000000f087348 */ /* 0x001fea0003c00000 */
[----:B------:R1:W2:Y:S02]  /*2efc0*/  SHFL.IDX P6, R14, R13, R12, R11 ;  /* 0x0000000c0d0e7389 */ /* 0x0002a400000c000b */
[----:B012---:R-:W-:Y:S01]  /*2efd0*/  ENDCOLLECTIVE ;  /* 0x000000000000791b */ /* 0x007fe20003800000 */
.L_x_930:
[----:B------:R-:W-:Y:S05]  /*2efe0*/  BRA `(.L_x_931) ;  /* 0xffffff8800387947 */ /* 0x000fea000383ffff */
.L_x_715:
[----:B0-----:R0:W1:Y:S02]  /*2eff0*/  SYNCS.PHASECHK.TRANS64.TRYWAIT P0, [R22+URZ+0x33420], R3 ;  /* 0x03342003160075a7 */ /* 0x001064000800017f */
[----:B-1----:R-:W-:Y:S05]  /*2f000*/  @!P0 NANOSLEEP.SYNCS 0x989680 ;  /* 0x009896800000895d */ /* 0x002fea0003900000 */
[----:B------:R-:W1:Y:S02]  /*2f010*/  @!P0 SYNCS.PHASECHK.TRANS64 P0, [R22+URZ+0x33420], R3 ;  /* 0x03342003160085a7 */ /* 0x000e64000800007f */
[----:B-1----:R-:W-:Y:S05]  /*2f020*/  @!P0 BRA `(.L_x_715) ;  /* 0xfffffffc00f08947 */ /* 0x002fea000383ffff */
[----:B------:R-:W-:Y:S05]  /*2f030*/  BRA `(.L_x_932) ;  /* 0xffffff8800a87947 */ /* 0x000fea000383ffff */
.L_x_719:
[----:B0-----:R0:W1:Y:S02]  /*2f040*/  SYNCS.PHASECHK.TRANS64.TRYWAIT P0, [R4+URZ+0x33480], R28 ;  /* 0x0334801c040075a7 */ /* 0x001064000800017f */
[----:B-1----:R-:W-:Y:S05]  /*2f050*/  @!P0 NANOSLEEP.SYNCS 0x989680 ;  /* 0x009896800000895d */ /* 0x002fea0003900000 */
[----:B------:R-:W1:Y:S02]  /*2f060*/  @!P0 SYNCS.PHASECHK.TRANS64 P0, [R4+URZ+0x33480], R28 ;  /* 0x0334801c040085a7 */ /* 0x000e64000800007f */
[----:B-1----:R-:W-:Y:S05]  /*2f070*/  @!P0 BRA `(.L_x_719) ;  /* 0xfffffffc00f08947 */ /* 0x002fea000383ffff */
[----:B------:R-:W-:Y:S05]  /*2f080*/  BRA `(.L_x_933) ;  /* 0xffffff8c00c87947 */ /* 0x000fea000383ffff */
.L_x_720:
[----:B------:R-:W-:Y:S01]  /*2f090*/  BSSY B0, `(.L_x_934) ;  /* 0x0000008000007945 */ /* 0x000fe20003800000 */
[----:B------:R-:W-:Y:S01]  /*2f0a0*/  IMAD.MOV.U32 R13, RZ, RZ, R10 ;  /* 0x000000ffff0d7224 */ /* 0x000fe200078e000a */
[----:B------:R-:W-:Y:S01]  /*2f0b0*/  MOV R12, RZ ;  /* 0x000000ff000c7202 */ /* 0x000fe20000000f00 */
[----:B------:R-:W-:Y:S02]  /*2f0c0*/  IMAD.MOV.U32 R11, RZ, RZ, 0x1c1f ;  /* 0x00001c1fff0b7424 */ /* 0x000fe400078e00ff */
[----:B------:R-:W-:-:S07]  /*2f0d0*/  IMAD.MOV.U32 R15, RZ, RZ, -0x1 ;  /* 0xffffffffff0f7424 */ /* 0x000fce00078e00ff */
[----:B0-----:R-:W-:Y:S05]  /*2f0e0*/  WARPSYNC.COLLECTIVE R15, `(.L_x_935) ;  /* 0x000000000f087348 */ /* 0x001fea0003c00000 */
[----:B------:R1:W2:Y:S02]  /*2f0f0*/  SHFL.IDX P6, R14, R13, R12, R11 ;  /* 0x0000000c0d0e7389 */ /* 0x0002a400000c000b */
[----:B012---:R-:W-:Y:S01]  /*2f100*/  ENDCOLLECTIVE ;  /* 0x000000000000791b */ /* 0x007fe20003800000 */
.L_x_935:
[----:B------:R-:W-:Y:S05]  /*2f110*/  BSYNC B0 ;  /* 0x0000000000007941 */ /* 0x000fea0003800000 */
.L_x_934:
[----:B------:R-:W-:Y:S01]  /*2f120*/  IMAD.MOV.U32 R13, RZ, RZ, R9 ;  /* 0x000000ffff0d7224 */ /* 0x000fe200078e0009 */
[----:B------:R-:W-:Y:S01]  /*2f130*/  MOV R12, RZ ;  /* 0x000000ff000c7202 */ /* 0x000fe20000000f00 */
[----:B------:R-:W-:Y:S02]  /*2f140*/  IMAD.MOV.U32 R11, RZ, RZ, 0x1c1f ;  /* 0x00001c1fff0b7424 */ /* 0x000fe400078e00ff */
[----:B------:R-:W-:Y:S02]  /*2f150*/  IMAD.MOV.U32 R15, RZ, RZ, -0x1 ;  /* 0xffffffffff0f7424 */ /* 0x000fe400078e00ff */
[----:B------:R-:W-:-:S07]  /*2f160*/  IMAD.MOV.U32 R0, RZ, RZ, R14 ;  /* 0x000000ffff007224 */ /* 0x000fce00078e000e */
[----:B------:R-:W-:Y:S05]  /*2f170*/  WARPSYNC.COLLECTIVE R15, `(.L_x_936) ;  /* 0x000000000f087348 */ /* 0x000fea0003c00000 */
[----:B------:R0:W1:Y:S02]  /*2f180*/  SHFL.IDX P6, R14, R13, R12, R11 ;  /* 0x0000000c0d0e7389 */ /* 0x00006400000c000b */
[----:B01----:R-:W-:Y:S01]  /*2f190*/  ENDCOLLECTIVE ;  /* 0x000000000000791b */ /* 0x003fe20003800000 */
.L_x_936:
[----:B------:R-:W-:Y:S02]  /*2f1a0*/  IMAD.MOV.U32 R13, RZ, RZ, R10 ;  /* 0x000000ffff0d7224 */ /* 0x000fe400078e000a */
[----:B------:R-:W-:Y:S02]  /*2f1b0*/  IMAD.MOV.U32 R12, RZ, RZ, 0x1 ;  /* 0x00000001ff0c7424 */ /* 0x000fe400078e00ff */
[----:B------:R-:W-:-:S07]  /*2f1c0*/  IMAD.MOV.U32 R2, RZ, RZ, R14 ;  /* 0x000000ffff027224 */ /* 0x000fce00078e000e */
[----:B------:R-:W-:Y:S05]  /*2f1d0*/  WARPSYNC.COLLECTIVE R15, `(.L_x_937) ;  /* 0x000000000f087348 */ /* 0x000fea0003c00000 */
[----:B------:R0:W1:Y:S02]  /*2f1e0*/  SHFL.IDX P6, R14, R13, R12, R11 ;  /* 0x0000000c0d0e7389 */ /* 0x00006400000c000b */
[----:B01----:R-:W-:Y:S01]  /*2f1f0*/  ENDCOLLECTIVE ;  /* 0x000000000000791b */ /* 0x003fe20003800000 */
.L_x_937:
[----:B------:R-:W-:-:S05]  /*2f200*/  IADD3 R2, P0, R37, R2, RZ ;  /* 0x0000000225027210 */ /* 0x000fca0007f1e0ff */
[----:B------:R-:W-:Y:S01]  /*2f210*/  IMAD.X R3, RZ, RZ, R0, P0 ;  /* 0x000000ffff037224 */ /* 0x000fe200000e0600 */
[----:B------:R-:W-:Y:S01]  /*2f220*/  IADD3 R0, R22, R35, RZ ;  /* 0x0000002316007210 */ /* 0x000fe20007ffe0ff */
[----:B------:R-:W-:-:S04]  /*2f230*/  IMAD.MOV.U32 R13, RZ, RZ, R9 ;  /* 0x000000ffff0d7224 */ /* 0x000fc800078e0009 */
        /* <DEDUP_REMOVED lines=10> */
.L_x_938:
[----:B------:R-:W-:Y:S02]  /*2f2e0*/  IMAD.MOV.U32 R13, RZ, RZ, R10 ;  /* 0x000000ffff0d7224 */ /* 0x000fe400078e000a */
[----:B------:R-:W-:Y:S01]  /*2f2f0*/  IMAD.MOV.U32 R12, RZ, RZ, 0x2 ;  /* 0x00000002ff0c7424 */ /* 0x000fe200078e00ff */
[----:B------:R-:W-:-:S07]  /*2f300*/  MOV R2, R14 ;  /* 0x0000000e00027202 */ /* 0x000fce0000000f00 */
[----:B------:R-:W-:Y:S05]  /*2f310*/  WARPSYNC.COLLECTIVE R15, `(.L_x_939) ;  /* 0x000000000f087348 */ /* 0x000fea0003c00000 */
[----:B------:R0:W1:Y:S02]  /*2f320*/  SHFL.IDX P6, R14, R13, R12, R11 ;  /* 0x0000000c0d0e7389 */ /* 0x00006400000c000b */
[----:B01----:R-:W-:Y:S01]  /*2f330*/  ENDCOLLECTIVE ;  /* 0x000000000000791b */ /* 0x003fe20003800000 */
.L_x_939:
[----:B------:R-:W-:-:S05]  /*2f340*/  IADD3 R2, P0, R37, R2, RZ ;  /* 0x0000000225027210 */ /* 0x000fca0007f1e0ff */
[----:B------:R-:W-:-:S05]  /*2f350*/  IMAD.X R3, RZ, RZ, R3, P0 ;  /* 0x000000ffff037224 */ /* 0x000fca00000e0603 */
[----:B------:R-:W-:Y:S01]  /*2f360*/  @!PT LDS RZ, [RZ] ;  /* 0x00000000fffff984 */ /* 0x000fe20000000800 */
[----:B------:R-:W-:Y:S01]  /*2f370*/  @!PT LDS RZ, [RZ] ;  /* 0x00000000fffff984 */ /* 0x000fe20000000800 */
[----:B------:R-:W-:Y:S01]  /*2f380*/  @!PT LDS RZ, [RZ] ;  /* 0x00000000fffff984 */ /* 0x000fe20000000800 */
[----:B------:R0:W-:Y:S01]  /*2f390*/  LDGSTS.E.BYPASS.LTC128B.128 [R0+0xfa00], desc[UR50][R2.64], !P4 ;  /* 0x0fa0000002007fae */ /* 0x0001e2000e101d72 */
[----:B------:R-:W-:-:S03]  /*2f3a0*/  MOV R13, R9 ;  /* 0x00000009000d7202 */ /* 0x000fc60000000f00 */
[----:B------:R0:W-:Y:S04]  /*2f3b0*/  LDGSTS.E.BYPASS.LTC128B.128 [R0+0x12200], desc[UR50][R2.64+0x40], !P3 ;  /* 0x1220004002007fae */ /* 0x0001e8000d901d72 */
[----:B------:R0:W-:Y:S01]  /*2f3c0*/  LDGSTS.E.BYPASS.LTC128B.128 [R0+0x14a00], desc[UR50][R2.64+0x80], !P2 ;  /* 0x14a0008002007fae */ /* 0x0001e2000d101d72 */
[----:B------:R-:W-:-:S07]  /*2f3d0*/  IMAD.MOV.U32 R35, RZ, RZ, R14 ;  /* 0x000000ffff237224 */ /* 0x000fce00078e000e */
[----:B0-----:R-:W-:Y:S05]  /*2f3e0*/  WARPSYNC.COLLECTIVE R15, `(.L_x_940) ;  /* 0x000000000f087348 */ /* 0x001fea0003c00000 */
[----:B------:R1:W2:Y:S02]  /*2f3f0*/  SHFL.IDX P6, R14, R13, R12, R11 ;  /* 0x0000000c0d0e7389 */ /* 0x0002a400000c000b */
[----:B012---:R-:W-:Y:S01]  /*2f400*/  ENDCOLLECTIVE ;  /* 0x000000000000791b */ /* 0x007fe20003800000 */
.L_x_940:
[----:B------:R-:W-:Y:S02]  /*2f410*/  IMAD.MOV.U32 R13, RZ, RZ, R10 ;  /* 0x000000ffff0d7224 */ /* 0x000fe400078e000a */
[----:B------:R-:W-:Y:S02]  /*2f420*/  IMAD.MOV.U32 R12, RZ, RZ, 0x3 ;  /* 0x00000003ff0c7424 */ /* 0x000fe400078e00ff */
[----:B------:R-:W-:-:S07]  /*2f430*/  IMAD.MOV.U32 R2, RZ, RZ, R14 ;  /* 0x000000ffff027224 */ /* 0x000fce00078e000e */
[----:B------:R-:W-:Y:S05]  /*2f440*/  WARPSYNC.COLLECTIVE R15, `(.L_x_941) ;  /* 0x000000000f087348 */ /* 0x000fea0003c00000 */
[----:B------:R0:W1:Y:S02]  /*2f450*/  SHFL.IDX P6, R14, R13, R12, R11 ;  /* 0x0000000c0d0e7389 */ /* 0x00006400000c000b */
[----:B01----:R-:W-:Y:S01]  /*2f460*/  ENDCOLLECTIVE ;  /* 0x000000000000791b */ /* 0x003fe20003800000 */
.L_x_941:
        /* <DEDUP_REMOVED lines=9> */
[----:B------:R-:W-:-:S07]  /*2f500*/  MOV R35, R14 ;  /* 0x0000000e00237202 */ /* 0x000fce0000000f00 */
[----:B0-----:R-:W-:Y:S05]  /*2f510*/  WARPSYNC.COLLECTIVE R15, `(.L_x_942) ;  /* 0x000000000f087348 */ /* 0x001fea0003c00000 */
[----:B------:R1:W2:Y:S02]  /*2f520*/  SHFL.IDX P6, R14, R13, R12, R11 ;  /* 0x0000000c0d0e7389 */ /* 0x0002a400000c000b */
[----:B012---:R-:W-:Y:S01]  /*2f530*/  ENDCOLLECTIVE ;  /* 0x000000000000791b */ /* 0x007fe20003800000 */
.L_x_942:
[----:B------:R-:W-:Y:S01]  /*2f540*/  IMAD.MOV.U32 R13, RZ, RZ, R23 ;  /* 0x000000ffff0d7224 */ /* 0x000fe200078e0017 */
[----:B------:R-:W-:Y:S01]  /*2f550*/  MOV R12, RZ ;  /* 0x000000ff000c7202 */ /* 0x000fe20000000f00 */
[----:B------:R-:W-:-:S07]  /*2f560*/  IMAD.MOV.U32 R2, RZ, RZ, R14 ;  /* 0x000000ffff027224 */ /* 0x000fce00078e000e */
[----:B------:R-:W-:Y:S05]  /*2f570*/  WARPSYNC.COLLECTIVE R15, `(.L_x_943) ;  /* 0x000000000f087348 */ /* 0x000fea0003c00000 */
[----:B------:R0:W1:Y:S02]  /*2f580*/  SHFL.IDX P6, R14, R13, R12, R11 ;  /* 0x0000000c0d0e7389 */ /* 0x00006400000c000b */
[----:B01----:R-:W-:Y:S01]  /*2f590*/  ENDCOLLECTIVE ;  /* 0x000000000000791b */ /* 0x003fe20003800000 */
.L_x_943:
        /* <DEDUP_REMOVED lines=13> */
.L_x_944:
[----:B------:R-:W-:Y:S01]  /*2f670*/  IMAD.MOV.U32 R2, RZ, RZ, R14 ;  /* 0x000000ffff027224 */ /* 0x000fe200078e000e */
[----:B------:R-:W-:Y:S06]  /*2f680*/  BRA `(.L_x_945) ;  /* 0xffffff8c006c7947 */ /* 0x000fec000383ffff */
.L_x_725:
[----:B---3--:R3:W4:Y:S02]  /*2f690*/  SYNCS.PHASECHK.TRANS64.TRYWAIT P0, [R4+URZ+0x33440], R28 ;  /* 0x0334401c040075a7 */ /* 0x008724000800017f */
[----:B----4-:R-:W-:Y:S05]  /*2f6a0*/  @!P0 NANOSLEEP.SYNCS 0x989680 ;  /* 0x009896800000895d */ /* 0x010fea0003900000 */
[----:B------:R-:W4:Y:S02]  /*2f6b0*/  @!P0 SYNCS.PHASECHK.TRANS64 P0, [R4+URZ+0x33440], R28 ;  /* 0x0334401c040085a7 */ /* 0x000f24000800007f */
[----:B----4-:R-:W-:Y:S05]  /*2f6c0*/  @!P0 BRA `(.L_x_725) ;  /* 0xfffffffc00f08947 */ /* 0x010fea000383ffff */
[----:B------:R-:W-:Y:S05]  /*2f6d0*/  BRA `(.L_x_946) ;  /* 0xffffff8c00c47947 */ /* 0x000fea000383ffff */
.L_x_726:
[----:B------:R-:W-:Y:S01]  /*2f6e0*/  BSSY B0, `(.L_x_947) ;  /* 0x0000008000007945 */ /* 0x000fe20003800000 */
[----:B------:R-:W-:Y:S01]  /*2f6f0*/  IMAD.MOV.U32 R13, RZ, RZ, R8 ;  /* 0x000000ffff0d7224 */ /* 0x000fe200078e0008 */
[----:B------:R-:W-:Y:S01]  /*2f700*/  MOV R12, RZ ;  /* 0x000000ff000c7202 */ /* 0x000fe20000000f00 */
[----:B------:R-:W-:Y:S02]  /*2f710*/  IMAD.MOV.U32 R11, RZ, RZ, 0x1c1f ;  /* 0x00001c1fff0b7424 */ /* 0x000fe400078e00ff */
[----:B------:R-:W-:-:S07]  /*2f720*/  IMAD.MOV.U32 R15, RZ, RZ, -0x1 ;  /* 0xffffffffff0f7424 */ /* 0x000fce00078e00ff */
[----:B0123--:R-:W-:Y:S05]  /*2f730*/  WARPSYNC.COLLECTIVE R15, `(.L_x_948) ;  /* 0x000000000f087348 */ /* 0x00ffea0003c00000 */
[----:B------:R4:W0:Y:S02]  /*2f740*/  SHFL.IDX P6, R14, R13, R12, R11 ;  /* 0x0000000c0d0e7389 */ /* 0x00082400000c000b */
[----:B01234-:R-:W-:Y:S01]  /*2f750*/  ENDCOLLECTIVE ;  /* 0x000000000000791b */ /* 0x01ffe20003800000 */
.L_x_948:
[----:B------:R-:W-:Y:S05]  /*2f760*/  BSYNC B0 ;  /* 0x0000000000007941 */ /* 0x000fea0003800000 */
.L_x_947:
        /* <DEDUP_REMOVED lines=8> */
.L_x_949:
[----:B------:R-:W-:Y:S01]  /*2f7f0*/  MOV R13, R8 ;  /* 0x00000008000d7202 */ /* 0x000fe20000000f00 */
[----:B------:R-:W-:Y:S02]  /*2f800*/  IMAD.MOV.U32 R12, RZ, RZ, 0x1 ;  /* 0x00000001ff0c7424 */ /* 0x000fe400078e00ff */
[----:B------:R-:W-:-:S07]  /*2f810*/  IMAD.MOV.U32 R2, RZ, RZ, R14 ;  /* 0x000000ffff027224 */ /* 0x000fce00078e000e */
[----:B------:R-:W-:Y:S05]  /*2f820*/  WARPSYNC.COLLECTIVE R15, `(.L_x_950) ;  /* 0x000000000f087348 */ /* 0x000fea0003c00000 */
[----:B------:R0:W1:Y:S02]  /*2f830*/  SHFL.IDX P6, R14, R13, R12, R11 ;  /* 0x0000000c0d0e7389 */ /* 0x00006400000c000b */
[----:B01----:R-:W-:Y:S01]  /*2f840*/  ENDCOLLECTIVE ;  /* 0x000000000000791b */ /* 0x003fe20003800000 */
.L_x_950:
        /* <DEDUP_REMOVED lines=13> */
.L_x_951:
[----:B------:R-:W-:Y:S02]  /*2f920*/  IMAD.MOV.U32 R13, RZ, RZ, R8 ;  /* 0x000000ffff0d7224 */ /* 0x000fe400078e0008 */
[----:B------:R-:W-:Y:S02]  /*2f930*/  IMAD.MOV.U32 R12, RZ, RZ, 0x2 ;  /* 0x00000002ff0c7424 */ /* 0x000fe400078e00ff */
[----:B------:R-:W-:-:S07]  /*2f940*/  IMAD.MOV.U32 R2, RZ, RZ, R14 ;  /* 0x000000ffff027224 */ /* 0x000fce00078e000e */
[----:B------:R-:W-:Y:S05]  /*2f950*/  WARPSYNC.COLLECTIVE R15, `(.L_x_952) ;  /* 0x000000000f087348 */ /* 0x000fea0003c00000 */
[----:B------:R0:W1:Y:S02]  /*2f960*/  SHFL.IDX P6, R14, R13, R12, R11 ;  /* 0x0000000c0d0e7389 */ /* 0x00006400000c000b */
[----:B01----:R-:W-:Y:S01]  /*2f970*/  ENDCOLLECTIVE ;  /* 0x000000000000791b */ /* 0x003fe20003800000 */
.L_x_952:
[----:B------:R-:W-:-:S04]  /*2f980*/  IADD3 R2, P0, R37, R2, RZ ;  /* 0x0000000225027210 */ /* 0x000fc80007f1e0ff */
[----:B------:R-:W-:-:S05]  /*2f990*/  IADD3.X R3, RZ, R3, RZ, P0, !PT ;  /* 0x00000003ff037210 */ /* 0x000fca00007fe4ff */
        /* <DEDUP_REMOVED lines=11> */
.L_x_953:
[----:B------:R-:W-:Y:S02]  /*2fa50*/  IMAD.MOV.U32 R13, RZ, RZ, R8 ;  /* 0x000000ffff0d7224 */ /* 0x000fe400078e0008 */
[----:B------:R-:W-:Y:S01]  /*2fa60*/  IMAD.MOV.U32 R12, RZ, RZ, 0x3 ;  /* 0x00000003ff0c7424 */ /* 0x000fe200078e00ff */
[----:B------:R-:W-:-:S07]  /*2fa70*/  MOV R2, R14 ;  /* 0x0000000e00027202 */ /* 0x000fce0000000f00 */
[----:B------:R-:W-:Y:S05]  /*2fa80*/  WARPSYNC.COLLECTIVE R15, `(.L_x_954) ;  /* 0x000000000f087348 */ /* 0x000fea0003c00000 */
[----:B------:R0:W1:Y:S02]  /*2fa90*/  SHFL.IDX P6, R14, R13, R12, R11 ;  /* 0x0000000c0d0e7389 */ /* 0x00006400000c000b */
[----:B01----:R-:W-:Y:S01]  /*2faa0*/  ENDCOLLECTIVE ;  /* 0x000000000000791b */ /* 0x003fe20003800000 */
.L_x_954:
        /* <DEDUP_REMOVED lines=13> */
.L_x_955:
[----:B------:R-:W-:Y:S02]  /*2fb80*/  IMAD.MOV.U32 R13, RZ, RZ, R7 ;  /* 0x000000ffff0d7224 */ /* 0x000fe400078e0007 */
[----:B------:R-:W-:Y:S02]  /*2fb90*/  IMAD.MOV.U32 R12, RZ, RZ, RZ ;  /* 0x000000ffff0c7224 */ /* 0x000fe400078e00ff */
[----:B------:R-:W-:-:S07]  /*2fba0*/  IMAD.MOV.U32 R2, RZ, RZ, R14 ;  /* 0x000000ffff027224 */ /* 0x000fce00078e000e */
[----:B------:R-:W-:Y:S05]  /*2fbb0*/  WARPSYNC.COLLECTIVE R15, `(.L_x_956) ;  /* 0x000000000f087348 */ /* 0x000fea0003c00000 */
[----:B------:R0:W1:Y:S02]  /*2fbc0*/  SHFL.IDX P6, R14, R13, R12, R11 ;  /* 0x0000000c0d0e7389 */ /* 0x00006400000c000b */
[----:B01----:R-:W-:Y:S01]  /*2fbd0*/  ENDCOLLECTIVE ;  /* 0x000000000000791b */ /* 0x003fe20003800000 */
.L_x_956:
        /* <DEDUP_REMOVED lines=13> */
.L_x_957:
[----:B------:R-:W-:Y:S05]  /*2fcb0*/  BRA `(.L_x_958) ;  /* 0xffffff8c00607947 */ /* 0x000fea000383ffff */
.L_x_731:
[----:B----4-:R4:W0:Y:S02]  /*2fcc0*/  SYNCS.PHASECHK.TRANS64.TRYWAIT P2, [R0+URZ+0x33470], R3 ;  /* 0x03347003000075a7 */ /* 0x010824000804017f */
[----:B0-----:R-:W-:Y:S05]  /*2fcd0*/  @!P2 NANOSLEEP.SYNCS 0x989680 ;  /* 0x009896800000a95d */ /* 0x001fea0003900000 */
[----:B------:R-:W0:Y:S02]  /*2fce0*/  @!P2 SYNCS.PHASECHK.TRANS64 P2, [R0+URZ+0x33470], R3 ;  /* 0x033470030000a5a7 */ /* 0x000e24000804007f */
[----:B0-----:R-:W-:Y:S05]  /*2fcf0*/  @!P2 BRA `(.L_x_731) ;  /* 0xfffffffc00f0a947 */ /* 0x001fea000383ffff */
[----:B------:R-:W-:Y:S05]  /*2fd00*/  BRA `(.L_x_959) ;  /* 0xffffff8c00cc7947 */ /* 0x000fea000383ffff */
.L_x_733:
[----:B----4-:R4:W0:Y:S02]  /*2fd10*/  SYNCS.PHASECHK.TRANS64.TRYWAIT P2, [R0+URZ+0x33460], R3 ;  /* 0x03346003000075a7 */ /* 0x010824000804017f */
[----:B0-----:R-:W-:Y:S05]  /*2fd20*/  @!P2 NANOSLEEP.SYNCS 0x989680 ;  /* 0x009896800000a95d */ /* 0x001fea0003900000 */
[----:B------:R-:W0:Y:S02]  /*2fd30*/  @!P2 SYNCS.PHASECHK.TRANS64 P2, [R0+URZ+0x33460], R3 ;  /* 0x033460030000a5a7 */ /* 0x000e24000804007f */
[----:B0-----:R-:W-:Y:S05]  /*2fd40*/  @!P2 BRA `(.L_x_733) ;  /* 0xfffffffc00f0a947 */ /* 0x001fea000383ffff */
[----:B------:R-:W-:Y:S05]  /*2fd50*/  BRA `(.L_x_960) ;  /* 0xffffff8c00dc7947 */ /* 0x000fea000383ffff */
.L_x_741:
[----:B0-----:R0:W2:Y:S02]  /*2fd60*/  SYNCS.PHASECHK.TRANS64.TRYWAIT P1, [R3+URZ+0x33470], R0 ;  /* 0x03347000030075a7 */ /* 0x0010a4000802017f */
[----:B--2---:R-:W-:Y:S05]  /*2fd70*/  @!P1 NANOSLEEP.SYNCS 0x989680 ;  /* 0x009896800000995d */ /* 0x004fea0003900000 */
[----:B------:R-:W2:Y:S02]  /*2fd80*/  @!P1 SYNCS.PHASECHK.TRANS64 P1, [R3+URZ+0x33470], R0 ;  /* 0x03347000030095a7 */ /* 0x000ea4000802007f */
[----:B--2---:R-:W-:Y:S05]  /*2fd90*/  @!P1 BRA `(.L_x_741) ;  /* 0xfffffffc00f09947 */ /* 0x004fea000383ffff */
[----:B------:R-:W-:Y:S05]  /*2fda0*/  BRA `(.L_x_961) ;  /* 0xffffff9800107947 */ /* 0x000fea000383ffff */
.L_x_743:
[----:B0-----:R0:W2:Y:S02]  /*2fdb0*/  SYNCS.PHASECHK.TRANS64.TRYWAIT P1, [R3+URZ+0x33460], R0 ;  /* 0x03346000030075a7 */ /* 0x0010a4000802017f */
[----:B--2---:R-:W-:Y:S05]  /*2fdc0*/  @!P1 NANOSLEEP.SYNCS 0x989680 ;  /* 0x009896800000995d */ /* 0x004fea0003900000 */
[----:B------:R-:W2:Y:S02]  /*2fdd0*/  @!P1 SYNCS.PHASECHK.TRANS64 P1, [R3+URZ+0x33460], R0 ;  /* 0x03346000030095a7 */ /* 0x000ea4000802007f */
[----:B--2---:R-:W-:Y:S05]  /*2fde0*/  @!P1 BRA `(.L_x_743) ;  /* 0xfffffffc00f09947 */ /* 0x004fea000383ffff */
[----:B------:R-:W-:Y:S05]  /*2fdf0*/  BRA `(.L_x_962) ;  /* 0xffffff98001c7947 */ /* 0x000fea000383ffff */
.L_x_748:
[----:B------:R-:W-:Y:S01]  /*2fe00*/  BSSY B0, `(.L_x_963) ;  /* 0x0000008000007945 */ /* 0x000fe20003800000 */
[----:B------:R-:W-:Y:S01]  /*2fe10*/  IMAD.MOV.U32 R13, RZ, RZ, R16 ;  /* 0x000000ffff0d7224 */ /* 0x000fe200078e0010 */
[----:B------:R-:W-:Y:S01]  /*2fe20*/  MOV R15, 0xffffffff ;  /* 0xffffffff000f7802 */ /* 0x000fe20000000f00 */
[----:B------:R-:W-:Y:S02]  /*2fe30*/  IMAD.MOV.U32 R12, RZ, RZ, RZ ;  /* 0x000000ffff0c7224 */ /* 0x000fe400078e00ff */
[----:B------:R-:W-:-:S07]  /*2fe40*/  IMAD.MOV.U32 R11, RZ, RZ, 0x1f ;  /* 0x0000001fff0b7424 */ /* 0x000fce00078e00ff */
[----:B-12---:R-:W-:Y:S05]  /*2fe50*/  WARPSYNC.COLLECTIVE R15, `(.L_x_964) ;  /* 0x000000000f087348 */ /* 0x006fea0003c00000 */
[----:B------:R0:W3:Y:S02]  /*2fe60*/  SHFL.IDX P6, R14, R13, R12, R11 ;  /* 0x0000000c0d0e7389 */ /* 0x0000e400000c000b */
[----:B0123--:R-:W-:Y:S01]  /*2fe70*/  ENDCOLLECTIVE ;  /* 0x000000000000791b */ /* 0x00ffe20003800000 */
.L_x_964:
[----:B------:R-:W-:Y:S05]  /*2fe80*/  BSYNC B0 ;  /* 0x0000000000007941 */ /* 0x000fea0003800000 */
.L_x_963:
[----:B------:R-:W-:Y:S01]  /*2fe90*/  IMAD.MOV.U32 R13, RZ, RZ, R16 ;  /* 0x000000ffff0d7224 */ /* 0x000fe200078e0010 */
[----:B------:R-:W-:Y:S01]  /*2fea0*/  MOV R15, 0xffffffff ;  /* 0xffffffff000f7802 */ /* 0x000fe20000000f00 */
[----:B------:R-:W-:Y:S02]  /*2feb0*/  IMAD.MOV.U32 R12, RZ, RZ, 0x1 ;  /* 0x00000001ff0c7424 */ /* 0x000fe400078e00ff */
[----:B------:R-:W-:Y:S02]  /*2fec0*/  IMAD.MOV.U32 R11, RZ, RZ, 0x1f ;  /* 0x0000001fff0b7424 */ /* 0x000fe400078e00ff */
[----:B------:R-:W-:Y:S02]  /*2fed0*/  IMAD.IADD R5, R19, 0x1, R8 ;  /* 0x0000000113057824 */ /* 0x000fe400078e0208 */
[----:B------:R-:W-:-:S07]  /*2fee0*/  IMAD.MOV.U32 R0, RZ, RZ, R14 ;  /* 0x000000ffff007224 */ /* 0x000fce00078e000e */
[----:B------:R-:W-:Y:S05]  /*2fef0*/  WARPSYNC.COLLECTIVE R15, `(.L_x_965) ;  /* 0x000000000f087348 */ /* 0x000fea0003c00000 */
[----:B------:R0:W1:Y:S02]  /*2ff00*/  SHFL.IDX P6, R14, R13, R12, R11 ;  /* 0x0000000c0d0e7389 */ /* 0x00006400000c000b */
[----:B01----:R-:W-:Y:S01]  /*2ff10*/  ENDCOLLECTIVE ;  /* 0x000000000000791b */ /* 0x003fe20003800000 */
.L_x_965:
[----:B------:R-:W-:Y:S02]  /*2ff20*/  ULDC UR4, c[0x0][0xc3c] ;  /* 0x00030f0000047ab9 */ /* 0x000fe40000000800 */
[----:B------:R-:W-:-:S13]  /*2ff30*/  ISETP.GE.OR P1, PT, R5, UR4, !P0 ;  /* 0x0000000405007c0c */ /* 0x000fda000c726670 */
[----:B------:R-:W0:Y:S01]  /*2ff40*/  @!P1 LDC.64 R2, c[0x0][0xc80] ;  /* 0x00032000ff029b82 */ /* 0x000e220000000a00 */
[----:B------:R-:W-:Y:S02]  /*2ff50*/  IMAD.MOV.U32 R11, RZ, RZ, RZ ;  /* 0x000000ffff0b7224 */ /* 0x000fe400078e00ff */
[----:B------:R-:W-:Y:S02]  /*2ff60*/  IMAD.MOV.U32 R4, RZ, RZ, R14 ;  /* 0x000000ffff047224 */ /* 0x000fe400078e000e */
[----:B0-----:R-:W-:-:S06]  /*2ff70*/  @!P1 IMAD.WIDE R2, R5, 0x4, R2 ;  /* 0x0000000405029825 */ /* 0x001fcc00078e0202 */
[----:B------:R-:W2:Y:S01]  /*2ff80*/  @!P1 LDG.E R2, desc[UR50][R2.64] ;  /* 0x0000003202029981 */ /* 0x000ea2000c1e1900 */
[----:B------:R-:W-:Y:S01]  /*2ff90*/  IMAD.MOV.U32 R5, RZ, RZ, RZ ;  /* 0x000000ffff057224 */ /* 0x000fe200078e00ff */
[C---:B------:R-:W-:Y:S02]  /*2ffa0*/  ISETP.GE.U32.AND P2, PT, R8.reuse, 0x2, PT ;  /* 0x000000020800780c */ /* 0x040fe40003f46070 */
[C---:B------:R-:W-:Y:S02]  /*2ffb0*/  ISETP.GE.U32.AND P3, PT, R8.reuse, 0x4, PT ;  /* 0x000000040800780c */ /* 0x040fe40003f66070 */
[C---:B------:R-:W-:Y:S02]  /*2ffc0*/  ISETP.GE.U32.AND P4, PT, R8.reuse, 0x8, PT ;  /* 0x000000080800780c */ /* 0x040fe40003f86070 */
[C---:B------:R-:W-:Y:S01]  /*2ffd0*/  ISETP.GE.U32.AND P5, PT, R8.reuse, 0x10, PT ;  /* 0x000000100800780c */ /* 0x040fe20003fa6070 */
[----:B--2---:R-:W-:Y:S01]  /*2ffe0*/  @!P1 IMAD.MOV.U32 R5, RZ, RZ, R2 ;  /* 0x000000ffff059224 */ /* 0x004fe200078e0002 */
[----:B------:R-:W-:-:S04]  /*2fff0*/  ISETP.NE.AND P1, PT, R8, RZ, PT ;  /* 0x000000ff0800720c */ /* 0x000fc80003f25270 */
[----:B------:R-:W-:-:S09]  /*30000*/  MOV R13, R5 ;  /* 0x00000005000d7202 */ /* 0x000fd20000000f00 */
[----:B------:R-:W-:Y:S05]  /*30010*/  WARPSYNC.COLLECTIVE R15, `(.L_x_966) ;  /* 0x000000000f087348 */ /* 0x000fea0003c00000 */
[----:B------:R0:W1:Y:S02]  /*30020*/  SHFL.UP P6, R14, R13, R12, R11 ;  /* 0x0400000c0d0e7389 */ /* 0x00006400000c000b */
[----:B01----:R-:W-:Y:S01]  /*30030*/  ENDCOLLECTIVE ;  /* 0x000000000000791b */ /* 0x003fe20003800000 */
.L_x_966:
[----:B------:R-:W-:Y:S01]  /*30040*/  IMAD.MOV.U32 R12, RZ, RZ, 0x2 ;  /* 0x00000002ff0c7424 */ /* 0x000fe200078e00ff */
[----:B------:R-:W-:-:S05]  /*30050*/  SEL R6, R14, RZ, P1 ;  /* 0x000000ff0e067207 */ /* 0x000fca0000800000 */
[----:B------:R-:W-:-:S04]  /*30060*/  IMAD.IADD R6, R5, 0x1, R6 ;  /* 0x0000000105067824 */ /* 0x000fc800078e0206 */
[----:B------:R-:W-:-:S07]  /*30070*/  IMAD.MOV.U32 R13, RZ, RZ, R6 ;  /* 0x000000ffff0d7224 */ /* 0x000fce00078e0006 */
[----:B------:R-:W-:Y:S05]  /*30080*/  WARPSYNC.COLLECTIVE R15, `(.L_x_967) ;  /* 0x000000000f087348 */ /* 0x000fea0003c00000 */
[----:B------:R0:W1:Y:S02]  /*30090*/  SHFL.UP P6, R14, R13, R12, R11 ;  /* 0x0400000c0d0e7389 */ /* 0x00006400000c000b */
[----:B01----:R-:W-:Y:S01]  /*300a0*/  ENDCOLLECTIVE ;  /* 0x000000000000791b */ /* 0x003fe20003800000 */
.L_x_967:
[----:B------:R-:W-:Y:S01]  /*300b0*/  IMAD.MOV.U32 R12, RZ, RZ, 0x4 ;  /* 0x00000004ff0c7424 */ /* 0x000fe200078e00ff */
[----:B------:R-:W-:-:S04]  /*300c0*/  SEL R7, R14, RZ, P2 ;  /* 0x000000ff0e077207 */ /* 0x000fc80001000000 */
[----:B------:R-:W-:-:S05]  /*300d0*/  IADD3 R7, R6, R7, RZ ;  /* 0x0000000706077210 */ /* 0x000fca0007ffe0ff */
[----:B------:R-:W-:-:S07]  /*300e0*/  IMAD.MOV.U32 R13, RZ, RZ, R7 ;  /* 0x000000ffff0d7224 */ /* 0x000fce00078e0007 */
[----:B------:R-:W-:Y:S05]  /*300f0*/  WARPSYNC.COLLECTIVE R15, `(.L_x_968) ;  /* 0x000000000f087348 */ /* 0x000fea0003c00000 */
[----:B------:R0:W1:Y:S02]  /*30100*/  SHFL.UP P6, R14, R13, R12, R11 ;  /* 0x0400000c0d0e7389 */ /* 0x00006400000c000b */
[----:B01----:R-:W-:Y:S01]  /*30110*/  ENDCOLLECTIVE ;  /* 0x000000000000791b */ /* 0x003fe20003800000 */
.L_x_968:
[----:B------:R-:W-:Y:S02]  /*30120*/  MOV R12, 0x8 ;  /* 0x00000008000c7802 */ /* 0x000fe40000000f00 */
[----:B------:R-:W-:-:S05]  /*30130*/  SEL R2, R14, RZ, P3 ;  /* 0x000000ff0e027207 */ /* 0x000fca0001800000 */
[----:B------:R-:W-:-:S04]  /*30140*/  IMAD.IADD R2, R7, 0x1, R2 ;  /* 0x0000000107027824 */ /* 0x000fc800078e0202 */
[----:B------:R-:W-:-:S07]  /*30150*/  IMAD.MOV.U32 R13, RZ, RZ, R2 ;  /* 0x000000ffff0d7224 */ /* 0x000fce00078e0002 */
[----:B------:R-:W-:Y:S05]  /*30160*/  WARPSYNC.COLLECTIVE R15, `(.L_x_969) ;  /* 0x000000000f087348 */ /* 0x000fea0003c00000 */
[----:B------:R0:W1:Y:S02]  /*30170*/  SHFL.UP P6, R14, R13, R12, R11 ;  /* 0x0400000c0d0e7389 */ /* 0x00006400000c000b */
[----:B01----:R-:W-:Y:S01]  /*30180*/  ENDCOLLECTIVE ;  /* 0x000000000000791b */ /* 0x003fe20003800000 */
.L_x_969:
[----:B------:R-:W-:Y:S01]  /*30190*/  IMAD.MOV.U32 R12, RZ, RZ, 0x10 ;  /* 0x00000010ff0c7424 */ /* 0x000fe200078e00ff */
[----:B------:R-:W-:-:S05]  /*301a0*/  SEL R3, R14, RZ, P4 ;  /* 0x000000ff0e037207 */ /* 0x000fca0002000000 */
[----:B------:R-:W-:-:S04]  /*301b0*/  IMAD.IADD R3, R2, 0x1, R3 ;  /* 0x0000000102037824 */ /* 0x000fc800078e0203 */
[----:B------:R-:W-:-:S07]  /*301c0*/  IMAD.MOV.U32 R13, RZ, RZ, R3 ;  /* 0x000000ffff0d7224 */ /* 0x000fce00078e0003 */
[----:B------:R-:W-:Y:S05]  /*301d0*/  WARPSYNC.COLLECTIVE R15, `(.L_x_970) ;  /* 0x000000000f087348 */ /* 0x000fea0003c00000 */
[----:B------:R0:W1:Y:S02]  /*301e0*/  SHFL.UP P6, R14, R13, R12, R11 ;  /* 0x0400000c0d0e7389 */ /* 0x00006400000c000b */
[----:B01----:R-:W-:Y:S01]  /*301f0*/  ENDCOLLECTIVE ;  /* 0x000000000000791b */ /* 0x003fe20003800000 */
.L_x_970:
[----:B------:R-:W-:Y:S02]  /*30200*/  IMAD.MOV.U32 R12, RZ, RZ, 0x1f ;  /* 0x0000001fff0c7424 */ /* 0x000fe400078e00ff */
[----:B------:R-:W-:Y:S01]  /*30210*/  IMAD.MOV.U32 R11, RZ, RZ, 0x1f ;  /* 0x0000001fff0b7424 */ /* 0x000fe200078e00ff */
[----:B------:R-:W-:-:S05]  /*30220*/  SEL R2, R14, RZ, P5 ;  /* 0x000000ff0e027207 */ /* 0x000fca0002800000 */
[----:B------:R-:W-:-:S05]  /*30230*/  IMAD.IADD R2, R3, 0x1, R2 ;  /* 0x0000000103027824 */ /* 0x000fca00078e0202 */
[----:B------:R-:W-:-:S07]  /*30240*/  MOV R13, R2 ;  /* 0x00000002000d7202 */ /* 0x000fce0000000f00 */
[----:B------:R-:W-:Y:S05]  /*30250*/  WARPSYNC.COLLECTIVE R15, `(.L_x_971) ;  /* 0x000000000f087348 */ /* 0x000fea0003c00000 */
[----:B------:R0:W1:Y:S02]  /*30260*/  SHFL.IDX P6, R14, R13, R12, R11 ;  /* 0x0000000c0d0e7389 */ /* 0x00006400000c000b */
[----:B01----:R-:W-:Y:S01]  /*30270*/  ENDCOLLECTIVE ;  /* 0x000000000000791b */ /* 0x003fe20003800000 */
.L_x_971:
[----:B------:R-:W-:Y:S05]  /*30280*/  BRA `(.L_x_972) ;  /* 0xffffff9c009c7947 */ /* 0x000fea000383ffff */
.L_x_753:
[----:B------:R-:W-:Y:S01]  /*30290*/  BSSY B0, `(.L_x_973) ;  /* 0x0000008000007945 */ /* 0x000fe20003800000 */
[----:B-----5:R-:W-:Y:S01]  /*302a0*/  IMAD.MOV.U32 R13, RZ, RZ, R5 ;  /* 0x000000ffff0d7224 */ /* 0x020fe200078e0005 */
[----:B------:R-:W-:Y:S01]  /*302b0*/  MOV R11, RZ ;  /* 0x000000ff000b7202 */ /* 0x000fe20000000f00 */
[----:B------:R-:W-:Y:S02]  /*302c0*/  IMAD.MOV.U32 R12, RZ, RZ, 0x1 ;  /* 0x00000001ff0c7424 */ /* 0x000fe400078e00ff */
[----:B------:R-:W-:-:S07]  /*302d0*/  IMAD.MOV.U32 R15, RZ, RZ, -0x1 ;  /* 0xffffffffff0f7424 */ /* 0x000fce00078e00ff */
[----:B0-----:R-:W-:Y:S05]  /*302e0*/  WARPSYNC.COLLECTIVE R15, `(.L_x_974) ;  /* 0x000000000f087348 */ /* 0x001fea0003c00000 */
[----:B------:R1:W2:Y:S02]  /*302f0*/  SHFL.UP P6, R14, R13, R12, R11 ;  /* 0x0400000c0d0e7389 */ /* 0x0002a400000c000b */
[----:B012---:R-:W-:Y:S01]  /*30300*/  ENDCOLLECTIVE ;  /* 0x000000000000791b */ /* 0x007fe20003800000 */
.L_x_974:
[----:B------:R-:W-:Y:S05]  /*30310*/  BSYNC B0 ;  /* 0x0000000000007941 */ /* 0x000fea0003800000 */
.L_x_973:
[----:B------:R-:W-:Y:S01]  /*30320*/  SEL R14, R14, RZ, P1 ;  /* 0x000000ff0e0e7207 */ /* 0x000fe20000800000 */
[----:B------:R-:W-:Y:S01]  /*30330*/  IMAD.MOV.U32 R12, RZ, RZ, 0x2 ;  /* 0x00000002ff0c7424 */ /* 0x000fe200078e00ff */
[----:B------:R-:W-:Y:S01]  /*30340*/  MOV R15, 0xffffffff ;  /* 0xffffffff000f7802 */ /* 0x000fe20000000f00 */
[----:B------:R-:W-:Y:S02]  /*30350*/  IMAD.MOV.U32 R11, RZ, RZ, RZ ;  /* 0x000000ffff0b7224 */ /* 0x000fe400078e00ff */
[----:B------:R-:W-:-:S07]  /*30360*/  IMAD.IADD R13, R5, 0x1, R14 ;  /* 0x00000001050d7824 */ /* 0x000fce00078e020e */
[----:B------:R-:W-:Y:S05]  /*30370*/  WARPSYNC.COLLECTIVE R15, `(.L_x_975) ;  /* 0x000000000f087348 */ /* 0x000fea0003c00000 */
[----:B------:R0:W1:Y:S02]  /*30380*/  SHFL.UP P6, R14, R13, R12, R11 ;  /* 0x0400000c0d0e7389 */ /* 0x00006400000c000b */
[----:B01----:R-:W-:Y:S01]  /*30390*/  ENDCOLLECTIVE ;  /* 0x000000000000791b */ /* 0x003fe20003800000 */
.L_x_975:
[----:B------:R-:W-:Y:S01]  /*303a0*/  IMAD.MOV.U32 R12, RZ, RZ, 0x4 ;  /* 0x00000004ff0c7424 */ /* 0x000fe200078e00ff */
[----:B------:R-:W-:-:S05]  /*303b0*/  SEL R2, R14, RZ, P2 ;  /* 0x000000ff0e027207 */ /* 0x000fca0001000000 */
[----:B------:R-:W-:-:S04]  /*303c0*/  IMAD.IADD R2, R13, 0x1, R2 ;  /* 0x000000010d027824 */ /* 0x000fc800078e0202 */
[----:B------:R-:W-:-:S07]  /*303d0*/  IMAD.MOV.U32 R13, RZ, RZ, R2 ;  /* 0x000000ffff0d7224 */ /* 0x000fce00078e0002 */
[----:B------:R-:W-:Y:S05]  /*303e0*/  WARPSYNC.COLLECTIVE R15, `(.L_x_976) ;  /* 0x000000000f087348 */ /* 0x000fea0003c00000 */
[----:B------:R0:W1:Y:S02]  /*303f0*/  SHFL.UP P6, R14, R13, R12, R11 ;  /* 0x0400000c0d0e7389 */ /* 0x00006400000c000b */
[----:B01----:R-:W-:Y:S01]  /*30400*/  ENDCOLLECTIVE ;  /* 0x000000000000791b */ /* 0x003fe20003800000 */
.L_x_976:
[----:B------:R-:W-:Y:S01]  /*30410*/  IMAD.MOV.U32 R12, RZ, RZ, 0x8 ;  /* 0x00000008ff0c7424 */ /* 0x000fe200078e00ff */
[----:B------:R-:W-:-:S05]  /*30420*/  SEL R3, R14, RZ, P3 ;  /* 0x000000ff0e037207 */ /* 0x000fca0001800000 */
[----:B------:R-:W-:-:S05]  /*30430*/  IMAD.IADD R3, R2, 0x1, R3 ;  /* 0x0000000102037824 */ /* 0x000fca00078e0203 */
[----:B------:R-:W-:-:S07]  /*30440*/  MOV R13, R3 ;  /* 0x00000003000d7202 */ /* 0x000fce0000000f00 */
[----:B------:R-:W-:Y:S05]  /*30450*/  WARPSYNC.COLLECTIVE R15, `(.L_x_977) ;  /* 0x000000000f087348 */ /* 0x000fea0003c00000 */
[----:B------:R0:W1:Y:S02]  /*30460*/  SHFL.UP P6, R14, R13, R12, R11 ;  /* 0x0400000c0d0e7389 */ /* 0x00006400000c000b */
[----:B01----:R-:W-:Y:S01]  /*30470*/  ENDCOLLECTIVE ;  /* 0x000000000000791b */ /* 0x003fe20003800000 */
.L_x_977:
[----:B------:R-:W-:Y:S01]  /*30480*/  IMAD.MOV.U32 R12, RZ, RZ, 0x10 ;  /* 0x00000010ff0c7424 */ /* 0x000fe200078e00ff */
[----:B------:R-:W-:-:S05]  /*30490*/  SEL R4, R14, RZ, P4 ;  /* 0x000000ff0e047207 */ /* 0x000fca0002000000 */
[----:B------:R-:W-:-:S04]  /*304a0*/  IMAD.IADD R4, R3, 0x1, R4 ;  /* 0x0000000103047824 */ /* 0x000fc800078e0204 */
[----:B------:R-:W-:-:S07]  /*304b0*/  IMAD.MOV.U32 R13, RZ, RZ, R4 ;  /* 0x000000ffff0d7224 */ /* 0x000fce00078e0004 */
[----:B------:R-:W-:Y:S05]  /*304c0*/  WARPSYNC.COLLECTIVE R15, `(.L_x_978) ;  /* 0x000000000f087348 */ /* 0x000fea0003c00000 */
[----:B------:R0:W1:Y:S02]  /*304d0*/  SHFL.UP P6, R14, R13, R12, R11 ;  /* 0x0400000c0d0e7389 */ /* 0x00006400000c000b */
[----:B01----:R-:W-:Y:S01]  /*304e0*/  ENDCOLLECTIVE ;  /* 0x000000000000791b */ /* 0x003fe20003800000 */
.L_x_978:
[----:B------:R-:W-:Y:S02]  /*304f0*/  IMAD.MOV.U32 R12, RZ, RZ, 0x1f ;  /* 0x0000001fff0c7424 */ /* 0x000fe400078e00ff */
[----:B------:R-:W-:Y:S01]  /*30500*/  IMAD.MOV.U32 R11, RZ, RZ, 0x1f ;  /* 0x0000001fff0b7424 */ /* 0x000fe200078e00ff */
[----:B------:R-:W-:-:S04]  /*30510*/  SEL R3, R14, RZ, P5 ;  /* 0x000000ff0e037207 */ /* 0x000fc80002800000 */
[----:B------:R-:W-:-:S05]  /*30520*/  IADD3 R2, R4, R3, RZ ;  /* 0x0000000304027210 */ /* 0x000fca0007ffe0ff */
[----:B------:R-:W-:-:S07]  /*30530*/  IMAD.MOV.U32 R13, RZ, RZ, R2 ;  /* 0x000000ffff0d7224 */ /* 0x000fce00078e0002 */
[----:B------:R-:W-:Y:S05]  /*30540*/  WARPSYNC.COLLECTIVE R15, `(.L_x_979) ;  /* 0x000000000f087348 */ /* 0x000fea0003c00000 */
[----:B------:R0:W1:Y:S02]  /*30550*/  SHFL.IDX P6, R14, R13, R12, R11 ;  /* 0x0000000c0d0e7389 */ /* 0x00006400000c000b */
[----:B01----:R-:W-:Y:S01]  /*30560*/  ENDCOLLECTIVE ;  /* 0x000000000000791b */ /* 0x003fe20003800000 */
.L_x_979:
[----:B------:R-:W-:Y:S05]  /*30570*/  BRA `(.L_x_980) ;  /* 0xffffff9c007c7947 */ /* 0x000fea000383ffff */
.L_x_755:
[----:B------:R-:W-:Y:S01]  /*30580*/  BSSY B0, `(.L_x_981) ;  /* 0x0000006000007945 */ /* 0x000fe20003800000 */
[----:B------:R-:W-:Y:S01]  /*30590*/  PLOP3.LUT P6, PT, P6, PT, PT, 0x8, 0x0 ;  /* 0x000000000000781c */ /* 0x000fe200037ce170 */
[----:B------:R-:W-:-:S12]  /*305a0*/  IMAD.MOV.U32 R15, RZ, RZ, -0x1 ;  /* 0xffffffffff0f7424 */ /* 0x000fd800078e00ff */
[----:B0-----:R-:W-:Y:S05]  /*305b0*/  WARPSYNC.COLLECTIVE R15, `(.L_x_982) ;  /* 0x000000000f087348 */ /* 0x001fea0003c00000 */
[----:B------:R-:W-:Y:S01]  /*305c0*/  VOTE.ANY R14, PT, P6 ;  /* 0x00000000000e7806 */ /* 0x000fe200030e0100 */
[----:B0-----:R-:W-:Y:S06]  /*305d0*/  ENDCOLLECTIVE ;  /* 0x000000000000791b */ /* 0x001fec0003800000 */
.L_x_982:
[----:B------:R-:W-:Y:S05]  /*305e0*/  BSYNC B0 ;  /* 0x0000000000007941 */ /* 0x000fea0003800000 */
.L_x_981:
[----:B------:R-:W-:Y:S01]  /*305f0*/  MOV R3, R14 ;  /* 0x0000000e00037202 */ /* 0x000fe20000000f00 */
[----:B------:R-:W-:Y:S02]  /*30600*/  IMAD.MOV.U32 R13, RZ, RZ, R5 ;  /* 0x000000ffff0d7224 */ /* 0x000fe400078e0005 */
[----:B------:R-:W-:Y:S01]  /*30610*/  IMAD.MOV.U32 R11, RZ, RZ, 0x1f ;  /* 0x0000001fff0b7424 */ /* 0x000fe200078e00ff */
[----:B------:R-:W0:Y:S01]  /*30620*/  POPC R4, R3 ;  /* 0x0000000300047309 */ /* 0x000e220000000000 */
[----:B------:R-:W-:Y:S02]  /*30630*/  IMAD.MOV.U32 R15, RZ, RZ, -0x1 ;  /* 0xffffffffff0f7424 */ /* 0x000fe400078e00ff */
[----:B0-----:R-:W-:-:S07]  /*30640*/  IMAD.MOV.U32 R12, RZ, RZ, R4 ;  /* 0x000000ffff0c7224 */ /* 0x001fce00078e0004 */
[----:B------:R-:W-:Y:S05]  /*30650*/  WARPSYNC.COLLECTIVE R15, `(.L_x_983) ;  /* 0x000000000f087348 */ /* 0x000fea0003c00000 */
[----:B------:R0:W1:Y:S02]  /*30660*/  SHFL.IDX P6, R14, R13, R12, R11 ;  /* 0x0000000c0d0e7389 */ /* 0x00006400000c000b */
[----:B01----:R-:W-:Y:S01]  /*30670*/  ENDCOLLECTIVE ;  /* 0x000000000000791b */ /* 0x003fe20003800000 */
.L_x_983:
[----:B------:R-:W-:Y:S01]  /*30680*/  MOV R5, R14 ;  /* 0x0000000e00057202 */ /* 0x000fe20000000f00 */
[----:B------:R-:W-:Y:S06]  /*30690*/  BRA `(.L_x_984) ;  /* 0xffffff9c006c7947 */ /* 0x000fec000383ffff */
.L_x_757:
[----:B------:R-:W-:Y:S01]  /*306a0*/  BSSY B0, `(.L_x_985) ;  /* 0x0000007000007945 */ /* 0x000fe20003800000 */
[----:B------:R-:W-:Y:S02]  /*306b0*/  IMAD.MOV.U32 R13, RZ, RZ, R2 ;  /* 0x000000ffff0d7224 */ /* 0x000fe400078e0002 */
[----:B------:R-:W-:Y:S02]  /*306c0*/  IMAD.MOV.U32 R11, RZ, RZ, 0x1f ;  /* 0x0000001fff0b7424 */ /* 0x000fe400078e00ff */
[----:B------:R-:W-:-:S07]  /*306d0*/  IMAD.MOV.U32 R15, RZ, RZ, -0x1 ;  /* 0xffffffffff0f7424 */ /* 0x000fce00078e00ff */
[----:B012---:R-:W-:Y:S05]  /*306e0*/  WARPSYNC.COLLECTIVE R15, `(.L_x_986) ;  /* 0x000000000f087348 */ /* 0x007fea0003c00000 */
[----:B------:R3:W4:Y:S02]  /*306f0*/  SHFL.IDX P6, R14, R13, R12, R11 ;  /* 0x0000000c0d0e7389 */ /* 0x00072400000c000b */
[----:B01234-:R-:W-:Y:S01]  /*30700*/  ENDCOLLECTIVE ;  /* 0x000000000000791b */ /* 0x01ffe20003800000 */
.L_x_986:
[----:B------:R-:W-:Y:S05]  /*30710*/  BSYNC B0 ;  /* 0x0000000000007941 */ /* 0x000fea0003800000 */
.L_x_985:
[----:B------:R-:W-:Y:S05]  /*30720*/  BRA `(.L_x_756) ;  /* 0xffffff9c00647947 */ /* 0x000fea000383ffff */
.L_x_761:
[----:B0-----:R0:W1:Y:S02]  /*30730*/  SYNCS.PHASECHK.TRANS64.TRYWAIT P0, [R5+URZ+0x33420], R0 ;  /* 0x03342000050075a7 */ /* 0x001064000800017f */
[----:B-1----:R-:W-:Y:S05]  /*30740*/  @!P0 NANOSLEEP.SYNCS 0x989680 ;  /* 0x009896800000895d */ /* 0x002fea0003900000 */
[----:B------:R-:W1:Y:S02]  /*30750*/  @!P0 SYNCS.PHASECHK.TRANS64 P0, [R5+URZ+0x33420], R0 ;  /* 0x03342000050085a7 */ /* 0x000e64000800007f */
[----:B-1----:R-:W-:Y:S05]  /*30760*/  @!P0 BRA `(.L_x_761) ;  /* 0xfffffffc00f08947 */ /* 0x002fea000383ffff */
[----:B------:R-:W-:Y:S05]  /*30770*/  BRA `(.L_x_987) ;  /* 0xffffffa000587947 */ /* 0x000fea000383ffff */
.L_x_762:
[----:B------:R-:W1:Y:S01]  /*30780*/  S2R R2, SR_TID.X ;  /* 0x0000000000027919 */ /* 0x000e620000002100 */
[----:B------:R-:W-:Y:S01]  /*30790*/  BSSY B0, `(.L_x_988) ;  /* 0x000000a000007945 */ /* 0x000fe20003800000 */
[----:B------:R-:W-:Y:S01]  /*307a0*/  MOV R12, RZ ;  /* 0x000000ff000c7202 */ /* 0x000fe20000000f00 */
[----:B------:R-:W-:Y:S02]  /*307b0*/  IMAD.MOV.U32 R11, RZ, RZ, 0x1f ;  /* 0x0000001fff0b7424 */ /* 0x000fe400078e00ff */
[----:B------:R-:W-:Y:S01]  /*307c0*/  IMAD.MOV.U32 R15, RZ, RZ, -0x1 ;  /* 0xffffffffff0f7424 */ /* 0x000fe200078e00ff */
[----:B-1----:R-:W-:-:S04]  /*307d0*/  SHF.R.U32.HI R2, RZ, 0x5, R2 ;  /* 0x00000005ff027819 */ /* 0x002fc80000011602 */
[----:B------:R-:W-:-:S05]  /*307e0*/  LOP3.LUT R2, R2, 0x3, RZ, 0xc0, !PT ;  /* 0x0000000302027812 */ /* 0x000fca00078ec0ff */
[----:B------:R-:W-:-:S07]  /*307f0*/  IMAD.MOV.U32 R13, RZ, RZ, R2 ;  /* 0x000000ffff0d7224 */ /* 0x000fce00078e0002 */
[----:B0-----:R-:W-:Y:S05]  /*30800*/  WARPSYNC.COLLECTIVE R15, `(.L_x_989) ;  /* 0x000000000f087348 */ /* 0x001fea0003c00000 */
[----:B------:R1:W2:Y:S02]  /*30810*/  SHFL.IDX P6, R14, R13, R12, R11 ;  /* 0x0000000c0d0e7389 */ /* 0x0002a400000c000b */
[----:B012---:R-:W-:Y:S01]  /*30820*/  ENDCOLLECTIVE ;  /* 0x000000000000791b */ /* 0x007fe20003800000 */
.L_x_989:
[----:B------:R-:W-:Y:S05]  /*30830*/  BSYNC B0 ;  /* 0x0000000000007941 */ /* 0x000fea0003800000 */
.L_x_988:
[----:B------:R-:W-:Y:S05]  /*30840*/  BRA `(.L_x_990) ;  /* 0xffffffa000407947 */ /* 0x000fea000383ffff */
.L_x_763:
[----:B------:R-:W-:Y:S01]  /*30850*/  BSSY B0, `(.L_x_991) ;  /* 0x0000006000007945 */ /* 0x000fe20003800000 */
[----:B------:R-:W-:-:S07]  /*30860*/  IMAD.MOV.U32 R15, RZ, RZ, -0x1 ;  /* 0xffffffffff0f7424 */ /* 0x000fce00078e00ff */
[----:B0-----:R-:W-:Y:S05]  /*30870*/  WARPSYNC.COLLECTIVE R15, `(.L_x_992) ;  /* 0x000000000f0c7348 */ /* 0x001fea0003c00000 */
[----:B------:R-:W-:Y:S02]  /*30880*/  ELECT P6, UR62, PT ;  /* 0x00000000003e782f */ /* 0x000fe400038c0000 */
[----:B------:R-:W-:Y:S01]  /*30890*/  MOV R14, UR62 ;  /* 0x0000003e000e7c02 */ /* 0x000fe20008000f00 */
[----:B0-----:R-:W-:Y:S10]  /*308a0*/  ENDCOLLECTIVE ;  /* 0x000000000000791b */ /* 0x001ff40003800000 */
.L_x_992:
[----:B------:R-:W-:Y:S05]  /*308b0*/  BSYNC B0 ;  /* 0x0000000000007941 */ /* 0x000fea0003800000 */
.L_x_991:
[----:B------:R-:W-:Y:S05]  /*308c0*/  BRA `(.L_x_993) ;  /* 0xffffffa000347947 */ /* 0x000fea000383ffff */
.L_x_765:
[----:B0-----:R0:W1:Y:S02]  /*308d0*/  SYNCS.PHASECHK.TRANS64.TRYWAIT P1, [R3+URZ+0x33440], R2 ;  /* 0x03344002030075a7 */ /* 0x001064000802017f */
[----:B-1----:R-:W-:Y:S05]  /*308e0*/  @!P1 NANOSLEEP.SYNCS 0x989680 ;  /* 0x009896800000995d */ /* 0x002fea0003900000 */
[----:B------:R-:W1:Y:S02]  /*308f0*/  @!P1 SYNCS.PHASECHK.TRANS64 P1, [R3+URZ+0x33440], R2 ;  /* 0x03344002030095a7 */ /* 0x000e64000802007f */
[----:B-1----:R-:W-:Y:S05]  /*30900*/  @!P1 BRA `(.L_x_765) ;  /* 0xfffffffc00f09947 */ /* 0x002fea000383ffff */
[----:B------:R-:W-:Y:S05]  /*30910*/  BRA `(.L_x_994) ;  /* 0xffffffa000547947 */ /* 0x000fea000383ffff */
.L_x_767:
[----:B-1----:R1:W2:Y:S02]  /*30920*/  SYNCS.PHASECHK.TRANS64.TRYWAIT P1, [R29+URZ+0x33440], R0 ;  /* 0x033440001d0075a7 */ /* 0x0022a4000802017f */
[----:B--2---:R-:W-:Y:S05]  /*30930*/  @!P1 NANOSLEEP.SYNCS 0x989680 ;  /* 0x009896800000995d */ /* 0x004fea0003900000 */
[----:B------:R-:W2:Y:S02]  /*30940*/  @!P1 SYNCS.PHASECHK.TRANS64 P1, [R29+URZ+0x33440], R0 ;  /* 0x033440001d0095a7 */ /* 0x000ea4000802007f */
[----:B--2---:R-:W-:Y:S05]  /*30950*/  @!P1 BRA `(.L_x_767) ;  /* 0xfffffffc00f09947 */ /* 0x004fea000383ffff */
[----:B------:R-:W-:Y:S05]  /*30960*/  BRA `(.L_x_995) ;  /* 0xffffffa000607947 */ /* 0x000fea000383ffff */
.L_x_769:
[----:B--2---:R2:W3:Y:S02]  /*30970*/  SYNCS.PHASECHK.TRANS64.TRYWAIT P1, [R3+URZ+0x33460], R2 ;  /* 0x03346002030075a7 */ /* 0x0044e4000802017f */
[----:B---3--:R-:W-:Y:S05]  /*30980*/  @!P1 NANOSLEEP.SYNCS 0x989680 ;  /* 0x009896800000995d */ /* 0x008fea0003900000 */
[----:B------:R-:W3:Y:S02]  /*30990*/  @!P1 SYNCS.PHASECHK.TRANS64 P1, [R3+URZ+0x33460], R2 ;  /* 0x03346002030095a7 */ /* 0x000ee4000802007f */
[----:B---3--:R-:W-:Y:S05]  /*309a0*/  @!P1 BRA `(.L_x_769) ;  /* 0xfffffffc00f09947 */ /* 0x008fea000383ffff */
[----:B------:R-:W-:Y:S05]  /*309b0*/  BRA `(.L_x_996) ;  /* 0xffffffa0005c7947 */ /* 0x000fea000383ffff */
.L_x_771:
[----:B---3--:R3:W4:Y:S02]  /*309c0*/  SYNCS.PHASECHK.TRANS64.TRYWAIT P1, [R29+URZ+0x33460], R0 ;  /* 0x033460001d0075a7 */ /* 0x008724000802017f */
[----:B----4-:R-:W-:Y:S05]  /*309d0*/  @!P1 NANOSLEEP.SYNCS 0x989680 ;  /* 0x009896800000995d */ /* 0x010fea0003900000 */
[----:B------:R-:W4:Y:S02]  /*309e0*/  @!P1 SYNCS.PHASECHK.TRANS64 P1, [R29+URZ+0x33460], R0 ;  /* 0x033460001d0095a7 */ /* 0x000f24000802007f */
[----:B----4-:R-:W-:Y:S05]  /*309f0*/  @!P1 BRA `(.L_x_771) ;  /* 0xfffffffc00f09947 */ /* 0x010fea000383ffff */
[----:B------:R-:W-:Y:S05]  /*30a00*/  BRA `(.L_x_997) ;  /* 0xffffffa000587947 */ /* 0x000fea000383ffff */
.L_x_773:
[----:B----4-:R4:W0:Y:S02]  /*30a10*/  SYNCS.PHASECHK.TRANS64.TRYWAIT P1, [R3+URZ+0x33480], R2 ;  /* 0x03348002030075a7 */ /* 0x010824000802017f */
[----:B0-----:R-:W-:Y:S05]  /*30a20*/  @!P1 NANOSLEEP.SYNCS 0x989680 ;  /* 0x009896800000995d */ /* 0x001fea0003900000 */
[----:B------:R-:W0:Y:S02]  /*30a30*/  @!P1 SYNCS.PHASECHK.TRANS64 P1, [R3+URZ+0x33480], R2 ;  /* 0x03348002030095a7 */ /* 0x000e24000802007f */
[----:B0-----:R-:W-:Y:S05]  /*30a40*/  @!P1 BRA `(.L_x_773) ;  /* 0xfffffffc00f09947 */ /* 0x001fea000383ffff */
[----:B------:R-:W-:Y:S05]  /*30a50*/  BRA `(.L_x_998) ;  /* 0xffffffa000547947 */ /* 0x000fea000383ffff */
.L_x_999:
        /* <DEDUP_REMOVED lines=10> */
.L_x_3248:


//--------------------- .text._ZN7cutlass13device_kernelIN5flash11enable_sm90INS1_16FlashAttnFwdSm90INS1_25CollectiveMainloopFwdSm90ILi2EN4cute5tupleIJNS5_1CILi1EEES8_S8_EEENS6_IJNS7_ILi128EEESA_NS7_ILi192EEEEEELi192ENS_12float_e4m3_tEfNS_4arch4Sm90ELb0ELb1ELb0ELb0ELb1ELb0ELb0ELb1ELb1ELb1ELb0ELb0EEENS1_21CollectiveEpilogueFwdINS6_IJSA_SB_SA_EEES9_NS_10bfloat16_tESF_Li256ELb0ELb1ELb0ELb1EEENS1_30DynamicPersistentTileSchedulerILi256ELi128ELb0ELb1ELb1EEEEEEEEEvNT_6ParamsE --------------------------
	.section	.text._ZN7cutlass13device_kernelIN5flash11enable_sm90INS1_16FlashAttnFwdSm90INS1_25CollectiveMainloopFwdSm90ILi2EN4cute5tupleIJNS5_1CILi1EEES8_S8_EEENS6_IJNS7_ILi128EEESA_NS7_ILi192EEEEEELi192ENS_12float_e4m3_tEfNS_4arch4Sm90ELb0ELb1ELb0ELb0ELb1ELb0ELb0ELb1ELb1ELb1ELb0ELb0EEENS1_21CollectiveEpilogueFwdINS6_IJSA_SB_SA_EEES9_NS_10bfloat16_tESF_Li256ELb0ELb1ELb0ELb1EEENS1_30DynamicPersistentTileSchedulerILi256ELi128ELb0ELb1ELb1EEEEEEEEEvNT_6ParamsE,"ax",@progbits
	.align	128
.text._ZN7cutlass13device_kernelIN5flash11enable_sm90INS1_16FlashAttnFwdSm90INS1_25CollectiveMainloopFwdSm90ILi2EN4cute5tupleIJNS5_1CILi1EEES8_S8_EEENS6_IJNS7_ILi128EEESA_NS7_ILi192EEEEEELi192ENS_12float_e4m3_tEfNS_4arch4Sm90ELb0ELb1ELb0ELb0ELb1ELb0ELb0ELb1ELb1ELb1ELb0ELb0EEENS1_21CollectiveEpilogueFwdINS6_IJSA_SB_SA_EEES9_NS_10bfloat16_tESF_Li256ELb0ELb1ELb0ELb1EEENS1_30DynamicPersistentTileSchedulerILi256ELi128ELb0ELb1ELb1EEEEEEEEEvNT_6ParamsE:
        .type           _ZN7cutlass13device_kernelIN5flash11enable_sm90INS1_16FlashAttnFwdSm90INS1_25CollectiveMainloopFwdSm90ILi2EN4cute5tupleIJNS5_1CILi1EEES8_S8_EEENS6_IJNS7_ILi128EEESA_NS7_ILi192EEEEEELi192ENS_12float_e4m3_tEfNS_4arch4Sm90ELb0ELb1ELb0ELb0ELb1ELb0ELb0ELb1ELb1ELb1ELb0ELb0EEENS1_21CollectiveEpilogueFwdINS6_IJSA_SB_SA_EEES9_NS_10bfloat16_tESF_Li256ELb0ELb1ELb0ELb1EEENS1_30DynamicPersistentTileSchedulerILi256ELi128ELb0ELb1ELb1EEEEEEEEEvNT_6ParamsE,@function
        .size           _ZN7cutlass13device_kernelIN5flash11enable_sm90INS1_16FlashAttnFwdSm90INS1_25CollectiveMainloopFwdSm90ILi2EN4cute5tupleIJNS5_1CILi1EEES8_S8_EEENS6_IJNS7_ILi128EEESA_NS7_ILi192EEEEEELi192ENS_12float_e4m3_tEfNS_4arch4Sm90ELb0ELb1ELb0ELb0ELb1ELb0ELb0ELb1ELb1ELb1ELb0ELb0EEENS1_21CollectiveEpilogueFwdINS6_IJSA_SB_SA_EEES9_NS_10bfloat16_tESF_Li256ELb0ELb1ELb0ELb1EEENS1_30DynamicPersistentTileSchedulerILi256ELi128ELb0ELb1ELb1EEEEEEEEEvNT_6ParamsE,(.L_x_3249 - _ZN7cutlass13device_kernelIN5flash11enable_sm90INS1_16FlashAttnFwdSm90INS1_25CollectiveMainloopFwdSm90ILi2EN4cute5tupleIJNS5_1CILi1EEES8_S8_EEENS6_IJNS7_ILi128EEESA_NS7_ILi192EEEEEELi192ENS_12float_e4m3_tEfNS_4arch4Sm90ELb0ELb1ELb0ELb0ELb1ELb0ELb0ELb1ELb1ELb1ELb0ELb0EEENS1_21CollectiveEpilogueFwdINS6_IJSA_SB_SA_EEES9_NS_10bfloat16_tESF_Li256ELb0ELb1ELb0ELb1EEENS1_30DynamicPersistentTileSchedulerILi256ELi128ELb0ELb1ELb1EEEEEEEEEvNT_6ParamsE)
        .other          _ZN7cutlass13device_kernelIN5flash11enable_sm90INS1_16FlashAttnFwdSm90INS1_25CollectiveMainloopFwdSm90ILi2EN4cute5tupleIJNS5_1CILi1EEES8_S8_EEENS6_IJNS7_ILi128EEESA_NS7_ILi192EEEEEELi192ENS_12float_e4m3_tEfNS_4arch4Sm90ELb0ELb1ELb0ELb0ELb1ELb0ELb0ELb1ELb1ELb1ELb0ELb0EEENS1_21CollectiveEpilogueFwdINS6_IJSA_SB_SA_EEES9_NS_10bfloat16_tESF_Li256ELb0ELb1ELb0ELb1EEENS1_30DynamicPersistentTileSchedulerILi256ELi128ELb0ELb1ELb1EEEEEEEEEvNT_6ParamsE,@"STO_CUDA_ENTRY STV_DEFAULT"
_ZN7cutlass13device_kernelIN5flash11enable_sm90INS1_16FlashAttnFwdSm90INS1_25CollectiveMainloopFwdSm90ILi2EN4cute5tupleIJNS5_1CILi1EEES8_S8_EEENS6_IJNS7_ILi128EEESA_NS7_ILi192EEEEEELi192ENS_12float_e4m3_tEfNS_4arch4Sm90ELb0ELb1ELb0ELb0ELb1ELb0ELb0ELb1ELb1ELb1ELb0ELb0EEENS1_21CollectiveEpilogueFwdINS6_IJSA_SB_SA_EEES9_NS_10bfloat16_tESF_Li256ELb0ELb1ELb0ELb1EEENS1_30DynamicPersistentTileSchedulerILi256ELi128ELb0ELb1ELb1EEEEEEEEEvNT_6ParamsE:
        /* <DEDUP_REMOVED lines=9> */
[----:B------:R-:W1:Y:S01]  /*0090*/  SHFL.IDX PT, R3, R3, RZ, 0x1f ;  /* 0x00001fff03037589 */ /* 0x000e6200000e0000 */
        /* <DEDUP_REMOVED lines=14> */
[----:B------:R0:W2:Y:S06]  /*0180*/  @!UP0 SYNCS.EXCH.64 URZ, [UR8+0x2a800], UR4 ;  /* 0x02a80004083f85b2 */ /* 0x0000ac0008000100 */
[----:B------:R0:W3:Y:S02]  /*0190*/  @!UP1 SYNCS.EXCH.64 URZ, [UR8+0x2a820], UR6 ;  /* 0x02a82006083f95b2 */ /* 0x0000e40008000100 */
[----:B01----:R-:W-:Y:S05]  /*01a0*/  @P1 BRA `(.L_x_1000) ;  /* 0x0000000000481947 */ /* 0x003fea0003800000 */
        /* <DEDUP_REMOVED lines=14> */
[----:B------:R0:W4:Y:S01]  /*0290*/  SYNCS.EXCH.64 URZ, [UR8+0x2a840], UR6 ;  /* 0x02a84006083f75b2 */ /* 0x0001220008000100 */
[----:B------:R0:W0:Y:S01]  /*02a0*/  SYNCS.EXCH.64 URZ, [UR8+0x2a838], UR4 ;  /* 0x02a83804083f75b2 */ /* 0x0000220008000100 */
[----:B------:R0:W0:Y:S01]  /*02b0*/  SYNCS.EXCH.64 URZ, [UR8+0x2a848], UR6 ;  /* 0x02a84806083f75b2 */ /* 0x0000220008000100 */
[----:B------:R-:W-:Y:S01]  /*02c0*/  NOP ;  /* 0x0000000000007918 */ /* 0x000fe20000000000 */
.L_x_1000:
[----:B------:R-:W5:Y:S01]  /*02d0*/  SHFL.IDX PT, R2, R0, RZ, 0x1f ;  /* 0x00001fff00027589 */ /* 0x000f6200000e0000 */
[----:B------:R-:W-:Y:S01]  /*02e0*/  NOP ;  /* 0x0000000000007918 */ /* 0x000fe20000000000 */
[----:B-----5:R-:W-:-:S13]  /*02f0*/  ISETP.NE.AND P0, PT, R2, RZ, PT ;  /* 0x000000ff0200720c */ /* 0x020fda0003f05270 */
        /* <DEDUP_REMOVED lines=17> */
[----:B------:R0:W0:Y:S01]  /*0410*/  SYNCS.EXCH.64 URZ, [UR8+0x2a868], UR6 ;  /* 0x02a86806083f75b2 */ /* 0x0000220008000100 */
[----:B------:R-:W-:Y:S01]  /*0420*/  NOP ;  /* 0x0000000000007918 */ /* 0x000fe20000000000 */
.L_x_1001:
[----:B------:R-:W5:Y:S01]  /*0430*/  SHFL.IDX PT, R2, R0, RZ, 0x1f ;  /* 0x00001fff00027589 */ /* 0x000f6200000e0000 */
[----:B------:R-:W-:Y:S01]  /*0440*/  NOP ;  /* 0x0000000000007918 */ /* 0x000fe20000000000 */
[----:B-----5:R-:W-:-:S13]  /*0450*/  ISETP.NE.AND P0, PT, R2, RZ, PT ;  /* 0x000000ff0200720c */ /* 0x020fda0003f05270 */
        /* <DEDUP_REMOVED lines=13> */
[----:B------:R0:W0:Y:S01]  /*0530*/  SYNCS.EXCH.64 URZ, [UR6+0x2a888], UR4 ;  /* 0x02a88804063f75b2 */ /* 0x0000220008000100 */
[----:B------:R-:W-:Y:S01]  /*0540*/  NOP ;  /* 0x0000000000007918 */ /* 0x000fe20000000000 */
.L_x_1002:
        /* <DEDUP_REMOVED lines=22> */
.L_x_1003:
[----:B------:R-:W5:Y:S01]  /*06b0*/  SHFL.IDX PT, R2, R0, RZ, 0x1f ;  /* 0x00001fff00027589 */ /* 0x000f6200000e0000 */
[----:B------:R-:W0:Y:S01]  /*06c0*/  S2UR UR10, SR_CgaCtaId ;  /* 0x00000000000a79c3 */ /* 0x000e220000008800 */
[----:B------:R-:W-:Y:S01]  /*06d0*/  R2UR UR9, R3 ;  /* 0x00000000030972ca */ /* 0x000fe200000e0000 */
[----:B------:R-:W-:Y:S01]  /*06e0*/  NOP ;  /* 0x0000000000007918 */ /* 0x000fe20000000000 */
[----:B-----5:R-:W-:-:S13]  /*06f0*/  ISETP.NE.AND P0, PT, R2, RZ, PT ;  /* 0x000000ff0200720c */ /* 0x020fda0003f05270 */
        /* <DEDUP_REMOVED lines=19> */
.L_x_1004:
[----:B------:R-:W-:Y:S01]  /*0830*/  UISETP.NE.AND UP0, UPT, UR9, URZ, UPT ;  /* 0x0000003f0900728c */ /* 0x000fe2000bf05270 */
[----:B------:R-:W-:Y:S01]  /*0840*/  NOP ;  /* 0x0000000000007918 */ /* 0x000fe20000000000 */
[----:B------:R-:W-:Y:S01]  /*0850*/  UMOV UR43, 0x1 ;  /* 0x00000001002b7882 */ /* 0x000fe20000000000 */
[----:B------:R-:W-:Y:S01]  /*0860*/  IMAD.U32 R31, RZ, RZ, UR10 ;  /* 0x0000000aff1f7e24 */ /* 0x000fe2000f8e00ff */
[----:B------:R-:W-:Y:S01]  /*0870*/  USEL UR43, UR43, 0x2, !UP0 ;  /* 0x000000022b2b7887 */ /* 0x000fe2000c000000 */
[----:B01234-:R-:W-:Y:S01]  /*0880*/  BAR.SYNC.DEFER_BLOCKING 0x0 ;  /* 0x0000000000007b1d */ /* 0x01ffe20000010000 */
[----:B------:R-:W-:-:S05]  /*0890*/  PLOP3.LUT P0, PT, PT, PT, UP0, 0x80, 0x0 ;  /* 0x000000000000781c */ /* 0x000fca0003f0f008 */
[----:B------:R-:W-:-:S08]  /*08a0*/  ULDC.64 UR52, c[0x0][0x208] ;  /* 0x0000820000347ab9 */ /* 0x000fd00000000a00 */
[----:B------:R-:W-:Y:S05]  /*08b0*/  @!P0 BRA `(.L_x_1005) ;  /* 0x0000010800188947 */ /* 0x000fea0003800000 */
.L_x_1006:
[----:B------:R-:W-:-:S08]  /*08c0*/  NOP ;  /* 0x0000000000007918 */ /* 0x000fd00000000000 */
[----:B------:R-:W0:Y:S02]  /*08d0*/  USETMAXREG.TRY_ALLOC.CTAPOOL UP0, 0xe8 ;  /* 0x000000e8000079c8 */ /* 0x000e240008000600 */
[----:B0-----:R-:W-:-:S13]  /*08e0*/  PLOP3.LUT P0, PT, PT, PT, UP0, 0x80, 0x0 ;  /* 0x000000000000781c */ /* 0x001fda0003f0f008 */
[----:B------:R-:W-:Y:S05]  /*08f0*/  @!P0 BRA `(.L_x_1006) ;  /* 0xfffffffc00f08947 */ /* 0x000fea000383ffff */
[----:B------:R-:W0:Y:S01]  /*0900*/  S2R R2, SR_TID.X ;  /* 0x0000000000027919 */ /* 0x000e220000002100 */
[----:B------:R-:W1:Y:S08]  /*0910*/  S2UR UR4, SR_CTAID.X ;  /* 0x00000000000479c3 */ /* 0x000e700000002500 */
[----:B------:R-:W-:Y:S08]  /*0920*/  BAR.ARV 0x4, 0x180 ;  /* 0x0106000000007b1d */ /* 0x000ff00000002000 */
        /* <DEDUP_REMOVED lines=9> */
[----:B------:R-:W-:Y:S01]  /*09c0*/  UMOV UR48, URZ ;  /* 0x0000003f00307c82 */ /* 0x000fe20008000000 */
[----:B------:R-:W-:Y:S02]  /*09d0*/  UMOV UR47, URZ ;  /* 0x0000003f002f7c82 */ /* 0x000fe40008000000 */
[----:B------:R-:W-:Y:S01]  /*09e0*/  SHF.R.S32.HI R3, RZ, 0x1f, R208 ;  /* 0x0000001fff037819 */ /* 0x000fe200000114d0 */
[----:B------:R-:W-:-:S03]  /*09f0*/  UMOV UR46, URZ ;  /* 0x0000003f002e7c82 */ /* 0x000fc60008000000 */
[CC--:B------:R-:W-:Y:S02]  /*0a00*/  LEA.HI R5, R3.reuse, R208.reuse, RZ, 0x7 ;  /* 0x000000d003057211 */ /* 0x0c0fe400078f38ff */
[----:B------:R-:W-:Y:S02]  /*0a10*/  LEA.HI R0, R3, R208, RZ, 0x4 ;  /* 0x000000d003007211 */ /* 0x000fe400078f20ff */
[----:B------:R-:W-:Y:S02]  /*0a20*/  LOP3.LUT R201, R5, 0xffffff80, RZ, 0xc0, !PT ;  /* 0xffffff8005c97812 */ /* 0x000fe400078ec0ff */
[----:B------:R-:W-:Y:S02]  /*0a30*/  SHF.R.S32.HI R9, RZ, 0x4, R0 ;  /* 0x00000004ff097819 */ /* 0x000fe40000011400 */
[----:B------:R-:W-:Y:S01]  /*0a40*/  LOP3.LUT R7, R0, 0x3fffff0, RZ, 0xc0, !PT ;  /* 0x03fffff000077812 */ /* 0x000fe200078ec0ff */
[----:B------:R-:W-:Y:S01]  /*0a50*/  IMAD.IADD R201, R208, 0x1, -R201 ;  /* 0x00000001d0c97824 */ /* 0x000fe200078e0ac9 */
[----:B------:R-:W-:-:S02]  /*0a60*/  LEA.HI R0, R0, R9, RZ, 0x1 ;  /* 0x0000000900007211 */ /* 0x000fc400078f08ff */
[CC--:B------:R-:W-:Y:S01]  /*0a70*/  LEA.HI R2, R3.reuse, R208.reuse, RZ, 0x5 ;  /* 0x000000d003027211 */ /* 0x0c0fe200078f28ff */
[----:B------:R-:W-:Y:S01]  /*0a80*/  IMAD.IADD R7, R208, 0x1, -R7 ;  /* 0x00000001d0077824 */ /* 0x000fe200078e0a07 */
[----:B------:R-:W-:Y:S02]  /*0a90*/  SHF.R.S32.HI R4, RZ, 0x1f, R201 ;  /* 0x0000001fff047819 */ /* 0x000fe400000114c9 */
[----:B------:R-:W-:Y:S01]  /*0aa0*/  LOP3.LUT R0, R0, 0x1ffffffe, RZ, 0xc0, !PT ;  /* 0x1ffffffe00007812 */ /* 0x000fe200078ec0ff */
[----:B------:R-:W-:Y:S01]  /*0ab0*/  IMAD.SHL.U32 R2, R2, 0x20, RZ ;  /* 0x0000002002027824 */ /* 0x000fe200078e00ff */
[----:B------:R-:W-:Y:S02]  /*0ac0*/  LEA.HI R6, R4, R201, RZ, 0x2 ;  /* 0x000000c904067211 */ /* 0x000fe400078f10ff */
[----:B------:R-:W-:Y:S01]  /*0ad0*/  LEA.HI R10, R3, R208, RZ, 0x2 ;  /* 0x000000d0030a7211 */ /* 0x000fe200078f10ff */
[----:B------:R-:W-:Y:S01]  /*0ae0*/  IMAD.IADD R0, R9, 0x1, -R0 ;  /* 0x0000000109007824 */ /* 0x000fe200078e0a00 */
[----:B------:R-:W-:-:S02]  /*0af0*/  SHF.R.S32.HI R8, RZ, 0x2, R6 ;  /* 0x00000002ff087819 */ /* 0x000fc40000011406 */
[----:B------:R-:W-:Y:S02]  /*0b00*/  SHF.R.S32.HI R11, RZ, 0x1f, R6 ;  /* 0x0000001fff0b7819 */ /* 0x000fe40000011406 */
[----:B------:R-:W-:Y:S02]  /*0b10*/  LOP3.LUT R9, R10, 0xfffffffc, RZ, 0xc0, !PT ;  /* 0xfffffffc0a097812 */ /* 0x000fe400078ec0ff */
[----:B------:R-:W-:Y:S02]  /*0b20*/  LEA.HI R3, R3, R208, RZ, 0x3 ;  /* 0x000000d003037211 */ /* 0x000fe400078f18ff */
[----:B------:R-:W-:Y:S01]  /*0b30*/  LEA.HI R11, R11, R8, RZ, 0x3 ;  /* 0x000000080b0b7211 */ /* 0x000fe200078f18ff */
[----:B------:R-:W-:Y:S01]  /*0b40*/  IMAD.IADD R9, R208, 0x1, -R9 ;  /* 0x00000001d0097824 */ /* 0x000fe200078e0a09 */
[----:B------:R-:W-:Y:S02]  /*0b50*/  SHF.R.S32.HI R202, RZ, 0x7, R5 ;  /* 0x00000007ffca7819 */ /* 0x000fe40000011405 */
[----:B------:R-:W-:-:S02]  /*0b60*/  LOP3.LUT R2, R2, 0xfffffc00, RZ, 0xc0, !PT ;  /* 0xfffffc0002027812 */ /* 0x000fc400078ec0ff */
[----:B------:R-:W-:Y:S02]  /*0b70*/  LOP3.LUT R23, R3, 0xfffffff8, RZ, 0xc0, !PT ;  /* 0xfffffff803177812 */ /* 0x000fe400078ec0ff */
[----:B------:R-:W-:Y:S01]  /*0b80*/  LOP3.LUT R11, R11, 0xfffffff8, RZ, 0xc0, !PT ;  /* 0xfffffff80b0b7812 */ /* 0x000fe200078ec0ff */
[----:B------:R-:W-:Y:S01]  /*0b90*/  IMAD R7, R7, 0x40, R2 ;  /* 0x0000004007077824 */ /* 0x000fe200078e0202 */
[----:B------:R-:W-:Y:S01]  /*0ba0*/  LEA.HI R4, R4, R201, RZ, 0x5 ;  /* 0x000000c904047211 */ /* 0x000fe200078f28ff */
[----:B------:R-:W-:Y:S01]  /*0bb0*/  IMAD.IADD R23, R208, 0x1, -R23 ;  /* 0x00000001d0177824 */ /* 0x000fe200078e0a17 */
[----:B------:R-:W-:Y:S01]  /*0bc0*/  LEA.HI R5, R5, R202, RZ, 0x1 ;  /* 0x000000ca05057211 */ /* 0x000fe200078f08ff */
[----:B------:R-:W-:Y:S01]  /*0bd0*/  IMAD.IADD R11, R8, 0x1, -R11 ;  /* 0x00000001080b7824 */ /* 0x000fe200078e0a0b */
[----:B------:R-:W-:Y:S01]  /*0be0*/  SHF.R.S32.HI R4, RZ, 0x5, R4 ;  /* 0x00000005ff047819 */ /* 0x000fe20000011404 */
[----:B------:R-:W-:Y:S01]  /*0bf0*/  IMAD.SHL.U32 R18, R23, 0x8, RZ ;  /* 0x0000000817127824 */ /* 0x000fe200078e00ff */
[----:B------:R-:W-:Y:S01]  /*0c00*/  LEA.HI R2, R9, R9, RZ, 0x1 ;  /* 0x0000000909027211 */ /* 0x000fe200078f08ff */
[----:B------:R-:W-:Y:S01]  /*0c10*/  IMAD R204, R0, 0x8, R7 ;  /* 0x0000000800cc7824 */ /* 0x000fe200078e0207 */
[----:B------:R-:W-:Y:S01]  /*0c20*/  LOP3.LUT R5, R5, 0x3fffffe, RZ, 0xc0, !PT ;  /* 0x03fffffe05057812 */ /* 0x000fe200078ec0ff */
[----:B------:R-:W-:Y:S01]  /*0c30*/  IMAD R4, R4, 0x10, R11 ;  /* 0x0000001004047824 */ /* 0x000fe200078e020b */
[----:B------:R-:W-:Y:S01]  /*0c40*/  LOP3.LUT R2, R2, 0x1ffffffe, RZ, 0xc0, !PT ;  /* 0x1ffffffe02027812 */ /* 0x000fe200078ec0ff */
[----:B------:R-:W-:Y:S01]  /*0c50*/  VIADD R19, R18, 0x40 ;  /* 0x0000004012137836 */ /* 0x000fe20000000000 */
[----:B------:R-:W-:Y:S01]  /*0c60*/  LOP3.LUT R16, R6, 0x7ffffffc, RZ, 0xc0, !PT ;  /* 0x7ffffffc06107812 */ /* 0x000fe200078ec0ff */
[----:B------:R-:W-:Y:S01]  /*0c70*/  IMAD.IADD R5, R202, 0x1, -R5 ;  /* 0x00000001ca057824 */ /* 0x000fe200078e0a05 */
[----:B------:R-:W-:Y:S01]  /*0c80*/  SHF.R.S32.HI R200, RZ, 0x3, R3 ;  /* 0x00000003ffc87819 */ /* 0x000fe20000011403 */
[----:B------:R-:W-:Y:S01]  /*0c90*/  VIADD R22, R18, 0x80 ;  /* 0x0000008012167836 */ /* 0x000fe20000000000 */
[----:B------:R-:W-:Y:S01]  /*0ca0*/  SHF.R.S32.HI R207, RZ, 0x1f, R18 ;  /* 0x0000001fffcf7819 */ /* 0x000fe20000011412 */
[----:B------:R-:W-:Y:S01]  /*0cb0*/  IMAD.IADD R2, R9, 0x1, -R2 ;  /* 0x0000000109027824 */ /* 0x000fe200078e0a02 */
[----:B------:R-:W-:Y:S01]  /*0cc0*/  SHF.R.S32.HI R206, RZ, 0x1f, R19 ;  /* 0x0000001fffce7819 */ /* 0x000fe20000011413 */
[----:B------:R-:W-:Y:S01]  /*0cd0*/  IMAD R203, R5, 0x40, R4 ;  /* 0x0000004005cb7824 */ /* 0x000fe200078e0204 */
[----:B------:R-:W-:Y:S01]  /*0ce0*/  SHF.R.S32.HI R205, RZ, 0x1f, R22 ;  /* 0x0000001fffcd7819 */ /* 0x000fe20000011416 */
[----:B------:R-:W-:-:S02]  /*0cf0*/  IMAD.IADD R16, R201, 0x1, -R16 ;  /* 0x00000001c9107824 */ /* 0x000fc400078e0a10 */
[----:B------:R-:W-:-:S07]  /*0d00*/  IMAD R17, R2, 0x8, R203 ;  /* 0x0000000802117824 */ /* 0x000fce00078e02cb */
.L_x_1111:
[----:B------:R-:W-:Y:S01]  /*0d10*/  ULDC UR5, c[0x0][0xc60] ;  /* 0x0003180000057ab9 */ /* 0x000fe20000000800 */
[----:B------:R-:W-:Y:S01]  /*0d20*/  UMOV UR9, UR4 ;  /* 0x0000000400097c82 */ /* 0x000fe20008000000 */
[----:B------:R-:W-:-:S11]  /*0d30*/  UISETP.NE.AND UP0, UPT, UR5, 0x1, UPT ;  /* 0x000000010500788c */ /* 0x000fd6000bf05270 */
[----:B------:R-:W-:Y:S01]  /*0d40*/  @UP0 ULDC UR6, c[0x0][0xc64] ;  /* 0x0003190000060ab9 */ /* 0x000fe20000000800 */
[----:B------:R-:W-:Y:S01]  /*0d50*/  @UP0 ULDC UR8, c[0x0][0xc68] ;  /* 0x00031a0000080ab9 */ /* 0x000fe20000000800 */
[----:B------:R-:W-:-:S04]  /*0d60*/  UIMAD.WIDE.U32 UR6, UR4, UR6, URZ ;  /* 0x00000006040672a5 */ /* 0x000fc8000f8e003f */
[----:B------:R-:W-:-:S03]  /*0d70*/  @UP0 USHF.R.U32.HI UR9, URZ, UR8, UR7 ;  /* 0x000000083f090299 */ /* 0x000fc60008011607 */
[----:B------:R-:W-:Y:S02]  /*0d80*/  ULDC UR6, c[0x0][0xc78] ;  /* 0x00031e0000067ab9 */ /* 0x000fe40000000800 */
[----:B------:R-:W-:Y:S02]  /*0d90*/  UISETP.GE.AND UP0, UPT, UR9, UR6, UPT ;  /* 0x000000060900728c */ /* 0x000fe4000bf06270 */
[----:B------:R-:W-:-:S04]  /*0da0*/  UIADD3 UR6, -UR9, URZ, URZ ;  /* 0x0000003f09067290 */ /* 0x000fc8000fffe13f */
[----:B------:R-:W-:Y:S01]  /*0db0*/  PLOP3.LUT P0, PT, PT, PT, UP0, 0x80, 0x0 ;  /* 0x000000000000781c */ /* 0x000fe20003f0f008 */
[----:B------:R-:W-:-:S12]  /*0dc0*/  UIMAD UR7, UR5, UR6, UR4 ;  /* 0x00000006050772a4 */ /* 0x000fd8000f8e0204 */
[----:B012345:R-:W-:Y:S05]  /*0dd0*/  @!P0 BRA `(.L_x_1007) ;  /* 0x0000000000208947 */ /* 0x03ffea0003800000 */
[----:B------:R-:W-:Y:S01]  /*0de0*/  ULDC UR6, c[0x0][0xc6c] ;  /* 0x00031b0000067ab9 */ /* 0x000fe20000000800 */
[----:B------:R-:W-:Y:S01]  /*0df0*/  UMOV UR8, UR7 ;  /* 0x0000000700087c82 */ /* 0x000fe20008000000 */
[----:B------:R-:W-:-:S11]  /*0e00*/  UISETP.NE.AND UP0, UPT, UR6, 0x1, UPT ;  /* 0x000000010600788c */ /* 0x000fd6000bf05270 */
[----:B------:R-:W-:Y:S02]  /*0e10*/  @UP0 ULDC.64 UR10, c[0x0][0xc70] ;  /* 0x00031c00000a0ab9 */ /* 0x000fe40000000a00 */
[----:B------:R-:W-:-:S04]  /*0e20*/  UIMAD.WIDE.U32 UR4, UR7, UR10, URZ ;  /* 0x0000000a070472a5 */ /* 0x000fc8000f8e003f */
[----:B------:R-:W-:-:S04]  /*0e30*/  @UP0 USHF.R.U32.HI UR8, URZ, UR11, UR5 ;  /* 0x0000000b3f080299 */ /* 0x000fc80008011605 */
[----:B------:R-:W-:Y:S01]  /*0e40*/  UIMAD UR4, UR8, UR6, URZ ;  /* 0x00000006080472a4 */ /* 0x000fe2000f8e023f */
[----:B------:R-:W-:Y:S11]  /*0e50*/  BRA `(.L_x_1008) ;  /* 0x00000000001c7947 */ /* 0x000ff60003800000 */
.L_x_1007:
[----:B------:R-:W-:Y:S01]  /*0e60*/  ULDC UR6, c[0x0][0xc54] ;  /* 0x0003150000067ab9 */ /* 0x000fe20000000800 */
[----:B------:R-:W-:Y:S01]  /*0e70*/  UMOV UR8, UR7 ;  /* 0x0000000700087c82 */ /* 0x000fe20008000000 */
[----:B------:R-:W-:-:S11]  /*0e80*/  UISETP.NE.AND UP0, UPT, UR6, 0x1, UPT ;  /* 0x000000010600788c */ /* 0x000fd6000bf05270 */
[----:B------:R-:W-:Y:S02]  /*0e90*/  @UP0 ULDC.64 UR10, c[0x0][0xc58] ;  /* 0x00031600000a0ab9 */ /* 0x000fe40000000a00 */
[----:B------:R-:W-:-:S04]  /*0ea0*/  UIMAD.WIDE.U32 UR4, UR7, UR10, URZ ;  /* 0x0000000a070472a5 */ /* 0x000fc8000f8e003f */
[----:B------:R-:W-:-:S04]  /*0eb0*/  @UP0 USHF.R.U32.HI UR8, URZ, UR11, UR5 ;  /* 0x0000000b3f080299 */ /* 0x000fc80008011605 */
[----:B------:R-:W-:-:S12]  /*0ec0*/  UIMAD UR4, UR8, UR6, URZ ;  /* 0x00000006080472a4 */ /* 0x000fd8000f8e023f */
.L_x_1008:
[----:B------:R-:W-:Y:S01]  /*0ed0*/  ULDC UR42, c[0x0][0xc48] ;  /* 0x00031200002a7ab9 */ /* 0x000fe20000000800 */
[----:B------:R-:W-:Y:S01]  /*0ee0*/  UIADD3 UR6, UR7, -UR4, URZ ;  /* 0x8000000407067290 */ /* 0x000fe2000fffe03f */
[----:B------:R-:W-:Y:S01]  /*0ef0*/  IMAD.MOV.U32 R5, RZ, RZ, 0x3f800000 ;  /* 0x3f800000ff057424 */ /* 0x000fe200078e00ff */
[----:B------:R-:W-:Y:S01]  /*0f00*/  UISETP.NE.AND UP2, UPT, UR42, 0x1, UPT ;  /* 0x000000012a00788c */ /* 0x000fe2000bf45270 */
[----:B------:R-:W-:Y:S01]  /*0f10*/  IMAD.MOV.U32 R0, RZ, RZ, 0x3f800000 ;  /* 0x3f800000ff007424 */ /* 0x000fe200078e00ff */
[----:B------:R-:W-:Y:S01]  /*0f20*/  ULDC.64 UR4, c[0x0][0x990] ;  /* 0x0002640000047ab9 */ /* 0x000fe20000000a00 */
[----:B------:R-:W-:Y:S01]  /*0f30*/  ULDC UR18, c[0x0][0xc54] ;  /* 0x0003150000127ab9 */ /* 0x000fe20000000800 */
[----:B------:R-:W-:Y:S02]  /*0f40*/  UISETP.NE.U32.AND UP0, UPT, UR4, URZ, UPT ;  /* 0x0000003f0400728c */ /* 0x000fe4000bf05070 */
[----:B------:R-:W-:Y:S02]  /*0f50*/  UIMAD UR18, UR9, UR18, UR6 ;  /* 0x00000012091272a4 */ /* 0x000fe4000f8e0206 */
[----:B------:R-:W-:Y:S01]  /*0f60*/  UISETP.NE.AND.EX UP0, UPT, UR5, URZ, UPT, UP0 ;  /* 0x0000003f0500728c */ /* 0x000fe2000bf05300 */
[----:B------:R-:W-:-:S02]  /*0f70*/  ULDC.64 UR6, c[0x0][0x998] ;  /* 0x0002660000067ab9 */ /* 0x000fc40000000a00 */
[----:B------:R-:W-:Y:S01]  /*0f80*/  @UP2 ULDC UR10, c[0x0][0xc4c] ;  /* 0x00031300000a2ab9 */ /* 0x000fe20000000800 */
[----:B------:R-:W-:Y:S02]  /*0f90*/  UISETP.NE.U32.AND UP1, UPT, UR6, URZ, UPT ;  /* 0x0000003f0600728c */ /* 0x000fe4000bf25070 */
[----:B------:R-:W-:Y:S01]  /*0fa0*/  UIMAD.WIDE.U32 UR10, UR18, UR10, URZ ;  /* 0x0000000a120a72a5 */ /* 0x000fe2000f8e003f */
[----:B------:R-:W-:Y:S01]  /*0fb0*/  PLOP3.LUT P0, PT, PT, PT, UP0, 0x80, 0x0 ;  /* 0x000000000000781c */ /* 0x000fe20003f0f008 */
[----:B------:R-:W-:Y:S01]  /*0fc0*/  @UP2 ULDC UR9, c[0x0][0xc50] ;  /* 0x0003140000092ab9 */ /* 0x000fe20000000800 */
[----:B------:R-:W-:Y:S01]  /*0fd0*/  UISETP.NE.AND.EX UP1, UPT, UR7, URZ, UPT, UP1 ;  /* 0x0000003f0700728c */ /* 0x000fe2000bf25310 */
[----:B------:R-:W-:Y:S01]  /*0fe0*/  UMOV UR45, UR18 ;  /* 0x00000012002d7c82 */ /* 0x000fe20008000000 */
[----:B------:R-:W-:Y:S02]  /*0ff0*/  @UP2 USHF.R.U32.HI UR45, URZ, UR9, UR11 ;  /* 0x000000093f2d2299 */ /* 0x000fe4000801160b */
[----:B------:R-:W-:-:S02]  /*1000*/  ULOP3.LUT UR8, UR8, 0x1ffffff, URZ, 0x3c, !UPT ;  /* 0x01ffffff08087892 */ /* 0x000fc4000f8e3c3f */
[----:B------:R-:W-:Y:S01]  /*1010*/  PLOP3.LUT P1, PT, PT, PT, UP1, 0x80, 0x0 ;  /* 0x000000000000781c */ /* 0x000fe20003f2f018 */
[----:B------:R-:W-:Y:S01]  /*1020*/  @UP0 USHF.R.S32.HI UR9, URZ, 0x1f, UR45 ;  /* 0x0000001f3f090899 */ /* 0x000fe2000801142d */
[----:B------:R-:W-:Y:S01]  /*1030*/  @UP0 ULDC.64 UR10, c[0x0][0x9a8] ;  /* 0x00026a00000a0ab9 */ /* 0x000fe20000000a00 */
[----:B------:R-:W-:Y:S02]  /*1040*/  UIADD3 UR15, -UR45, URZ, URZ ;  /* 0x0000003f2d0f7290 */ /* 0x000fe4000fffe13f */
[----:B------:R-:W-:Y:S02]  /*1050*/  @UP0 UIMAD UR9, UR9, UR10, URZ ;  /* 0x0000000a090902a4 */ /* 0x000fe4000f8e023f */
[----:B------:R-:W-:Y:S02]  /*1060*/  @UP0 UIMAD.WIDE.U32 UR12, UR45, UR10, URZ ;  /* 0x0000000a2d0c02a5 */ /* 0x000fe4000f8e003f */
[----:B------:R-:W-:Y:S01]  /*1070*/  @UP1 USHF.R.S32.HI UR10, URZ, 0x1f, UR45 ;  /* 0x0000001f3f0a1899 */ /* 0x000fe2000801142d */
[----:B------:R-:W-:Y:S01]  /*1080*/  @UP1 ULDC.64 UR16, c[0x0][0x9b8] ;  /* 0x00026e0000101ab9 */ /* 0x000fe20000000a00 */
[----:B------:R-:W-:-:S02]  /*1090*/  @UP0 UIMAD UR14, UR45, UR11, UR9 ;  /* 0x0000000b2d0e02a4 */ /* 0x000fc4000f8e0209 */
[----:B------:R-:W-:Y:S02]  /*10a0*/  @UP1 UIMAD UR9, UR10, UR16, URZ ;  /* 0x000000100a0912a4 */ /* 0x000fe4000f8e023f */
[----:B------:R-:W-:Y:S02]  /*10b0*/  UIMAD UR42, UR42, UR15, UR18 ;  /* 0x0000000f2a2a72a4 */ /* 0x000fe4000f8e0212 */
[----:B------:R-:W-:Y:S02]  /*10c0*/  @UP1 UIMAD UR15, UR45, UR17, UR9 ;  /* 0x000000112d0f12a4 */ /* 0x000fe4000f8e0209 */
[----:B------:R-:W-:Y:S02]  /*10d0*/  @UP0 USHF.R.S32.HI UR9, URZ, 0x1f, UR42 ;  /* 0x0000001f3f090899 */ /* 0x000fe4000801142a */
[----:B------:R-:W-:Y:S02]  /*10e0*/  @UP1 UIMAD.WIDE.U32 UR10, UR45, UR16, URZ ;  /* 0x000000102d0a12a5 */ /* 0x000fe4000f8e003f */
[----:B------:R-:W-:Y:S01]  /*10f0*/  @UP1 USHF.R.S32.HI UR20, URZ, 0x1f, UR42 ;  /* 0x0000001f3f141899 */ /* 0x000fe2000801142a */
[----:B------:R-:W-:Y:S01]  /*1100*/  @UP0 ULDC.64 UR16, c[0x0][0x9b0] ;  /* 0x00026c0000100ab9 */ /* 0x000fe20000000a00 */
[----:B------:R-:W-:Y:S01]  /*1110*/  @UP1 ULDC.64 UR18, c[0x0][0x9c0] ;  /* 0x0002700000121ab9 */ /* 0x000fe20000000a00 */
[----:B------:R-:W-:-:S02]  /*1120*/  @UP0 UIADD3 UR13, UR13, UR14, URZ ;  /* 0x0000000e0d0d0290 */ /* 0x000fc4000fffe03f */
[----:B------:R-:W-:Y:S02]  /*1130*/  @UP0 UIMAD UR9, UR9, UR16, URZ ;  /* 0x00000010090902a4 */ /* 0x000fe4000f8e023f */
[----:B------:R-:W-:Y:S02]  /*1140*/  @UP1 UIADD3 UR11, UR11, UR15, URZ ;  /* 0x0000000f0b0b1290 */ /* 0x000fe4000fffe03f */
[----:B------:R-:W-:Y:S02]  /*1150*/  @UP1 UIMAD UR14, UR20, UR18, URZ ;  /* 0x00000012140e12a4 */ /* 0x000fe4000f8e023f */
[----:B------:R-:W-:Y:S02]  /*1160*/  @UP0 UIMAD UR9, UR42, UR17, UR9 ;  /* 0x000000112a0902a4 */ /* 0x000fe4000f8e0209 */
[----:B------:R-:W-:Y:S02]  /*1170*/  @UP0 UIMAD.WIDE.U32 UR12, UR42, UR16, UR12 ;  /* 0x000000102a0c02a5 */ /* 0x000fe4000f8e000c */
[----:B------:R-:W-:-:S02]  /*1180*/  @UP1 UIMAD UR14, UR42, UR19, UR14 ;  /* 0x000000132a0e12a4 */ /* 0x000fc4000f8e020e */
[----:B------:R-:W-:Y:S02]  /*1190*/  @UP1 UIMAD.WIDE.U32 UR10, UR42, UR18, UR10 ;  /* 0x000000122a0a12a5 */ /* 0x000fe4000f8e000a */
        /* <DEDUP_REMOVED lines=8> */
[----:B------:R-:W-:Y:S01]  /*1220*/  ULDC UR44, c[0x0][0x424] ;  /* 0x00010900002c7ab9 */ /* 0x000fe20000000800 */
[----:B------:R-:W-:Y:S01]  /*1230*/  IMAD.U32 R3, RZ, RZ, UR5 ;  /* 0x00000005ff037e24 */ /* 0x000fe2000f8e00ff */
[----:B------:R-:W-:Y:S01]  /*1240*/  ULDC.64 UR4, c[0x0][0x418] ;  /* 0x0001060000047ab9 */ /* 0x000fe20000000a00 */
[----:B------:R-:W-:Y:S01]  /*1250*/  IMAD.U32 R7, RZ, RZ, UR7 ;  /* 0x00000007ff077e24 */ /* 0x000fe2000f8e00ff */
[----:B------:R-:W-:Y:S01]  /*1260*/  ULDC UR54, c[0x0][0x288] ;  /* 0x0000a20000367ab9 */ /* 0x000fe20000000800 */
[----:B------:R-:W-:Y:S01]  /*1270*/  ULDC UR10, c[0x0][0x2f0] ;  /* 0x0000bc00000a7ab9 */ /* 0x000fe20000000800 */
[----:B------:R-:W2:Y:S01]  /*1280*/  @P0 LDG.E R5, desc[UR52][R2.64] ;  /* 0x0000003402050981 */ /* 0x000ea2000c1e1900 */
[----:B------:R-:W-:-:S03]  /*1290*/  ULDC UR11, c[0x0][0x988] ;  /* 0x00026200000b7ab9 */ /* 0x000fc60000000800 */
[----:B------:R-:W2:Y:S01]  /*12a0*/  @P1 LDG.E R0, desc[UR52][R6.64] ;  /* 0x0000003406001981 */ /* 0x000ea2000c1e1900 */
[----:B------:R-:W-:Y:S02]  /*12b0*/  UISETP.NE.U32.AND UP0, UPT, UR4, URZ, UPT ;  /* 0x0000003f0400728c */ /* 0x000fe4000bf05070 */
[----:B------:R-:W-:Y:S02]  /*12c0*/  UIADD3 UR9, -UR54, 0x1, URZ ;  /* 0x0000000136097890 */ /* 0x000fe4000fffe13f */
[----:B------:R-:W-:Y:S01]  /*12d0*/  UISETP.NE.AND.EX UP0, UPT, UR5, URZ, UPT, UP0 ;  /* 0x0000003f0500728c */ /* 0x000fe2000bf05300 */
[----:B------:R-:W-:Y:S02]  /*12e0*/  ULDC UR4, c[0x0][0xc3c] ;  /* 0x00030f0000047ab9 */ /* 0x000fe40000000800 */
[----:B------:R-:W-:Y:S01]  /*12f0*/  ULDC UR5, c[0x0][0x448] ;  /* 0x0001120000057ab9 */ /* 0x000fe20000000800 */
[----:B------:R-:W-:Y:S02]  /*1300*/  UIADD3 UR4, UR8, UR4, URZ ;  /* 0x0000000408047290 */ /* 0x000fe4000fffe03f */
[----:B------:R-:W-:-:S02]  /*1310*/  UISETP.NE.AND UP5, UPT, UR5, 0x1, UPT ;  /* 0x000000010500788c */ /* 0x000fc4000bfa5270 */
[----:B------:R-:W-:Y:S02]  /*1320*/  USHF.L.U32 UR41, UR4, 0x7, URZ ;  /* 0x0000000704297899 */ /* 0x000fe4000800063f */
[----:B------:R-:W-:Y:S02]  /*1330*/  USEL UR44, UR44, 0x1, UP0 ;  /* 0x000000012c2c7887 */ /* 0x000fe40008000000 */
[----:B------:R-:W-:Y:S01]  /*1340*/  UIADD3 UR8, UR41, 0x7f, URZ ;  /* 0x0000007f29087890 */ /* 0x000fe2000fffe03f */
[----:B------:R-:W-:Y:S01]  /*1350*/  ULDC.64 UR4, c[0x0][0x9e0] ;  /* 0x0002780000047ab9 */ /* 0x000fe20000000a00 */
[----:B------:R-:W-:-:S03]  /*1360*/  UIMAD UR9, UR44, UR10, UR9 ;  /* 0x0000000a2c0972a4 */ /* 0x000fc6000f8e0209 */
[----:B------:R-:W-:Y:S01]  /*1370*/  @UP5 ULDC UR6, c[0x0][0x44c] ;  /* 0x0001130000065ab9 */ /* 0x000fe20000000800 */
[----:B------:R-:W-:Y:S02]  /*1380*/  UISETP.GE.AND UP4, UPT, UR5, 0x1, UPT ;  /* 0x000000010500788c */ /* 0x000fe4000bf86270 */
[----:B------:R-:W-:Y:S01]  /*1390*/  UIMAD.WIDE.U32 UR6, UR8, UR6, URZ ;  /* 0x00000006080672a5 */ /* 0x000fe2000f8e003f */
[----:B------:R-:W-:Y:S01]  /*13a0*/  @UP5 ULDC UR12, c[0x0][0x450] ;  /* 0x00011400000c5ab9 */ /* 0x000fe20000000800 */
[----:B------:R-:W-:Y:S02]  /*13b0*/  UP2UR UR51, UPR, URZ, 0x20 ;  /* 0x000000203f337883 */ /* 0x000fe40008000000 */
[----:B------:R-:W-:Y:S01]  /*13c0*/  PLOP3.LUT P0, PT, PT, PT, UP4, 0x40, 0x0 ;  /* 0x000000000000781c */ /* 0x000fe20003f0e848 */
[----:B------:R-:W-:Y:S02]  /*13d0*/  @UP5 USHF.R.U32.HI UR8, URZ, UR12, UR7 ;  /* 0x0000000c3f085299 */ /* 0x000fe40008011607 */
[----:B------:R-:W-:-:S02]  /*13e0*/  UP2UR UR50, UPR, URZ, 0x10 ;  /* 0x000000103f327883 */ /* 0x000fc40008000000 */
[----:B------:R-:W-:-:S04]  /*13f0*/  UIADD3 UR8, UR9, UR8, URZ ;  /* 0x0000000809087290 */ /* 0x000fc8000fffe03f */
[----:B------:R-:W-:Y:S01]  /*1400*/  UIADD3 UR4, UR8, UR4, URZ ;  /* 0x0000000408047290 */ /* 0x000fe2000fffe03f */
[----:B--2---:R-:W-:-:S04]  /*1410*/  FMUL.FTZ R0, R5, R0 ;  /* 0x0000000005007220 */ /* 0x004fc80000410000 */
[----:B------:R-:W-:-:S05]  /*1420*/  FMUL.FTZ R0, R0, UR11 ;  /* 0x0000000b00007c20 */ /* 0x000fca0008410000 */
[----:B------:R-:W-:Y:S01]  /*1430*/  R2UR UR40, R0 ;  /* 0x00000000002872ca */ /* 0x000fe200000e0000 */
[----:B------:R-:W-:Y:S01]  /*1440*/  IMAD.U32 R0, RZ, RZ, UR4 ;  /* 0x00000004ff007e24 */ /* 0x000fe2000f8e00ff */
[----:B------:R-:W-:-:S13]  /*1450*/  @P0 BRA `(.L_x_1009) ;  /* 0x0000000000400947 */ /* 0x000fda0003800000 */
[----:B------:R-:W-:Y:S01]  /*1460*/  ISETP.LT.AND P0, PT, RZ, UR8, PT ;  /* 0x00000008ff007c0c */ /* 0x000fe2000bf01270 */
[----:B------:R-:W-:-:S12]  /*1470*/  UIADD3 UR4, UR8, -0x1, URZ ;  /* 0xffffffff08047890 */ /* 0x000fd8000fffe03f */
[----:B------:R-:W-:Y:S05]  /*1480*/  @P0 BRA `(.L_x_1010) ;  /* 0x00000000001c0947 */ /* 0x000fea0003800000 */
[----:B------:R-:W-:Y:S02]  /*1490*/  UISETP.NE.AND UP0, UPT, UR5, 0x1, UPT ;  /* 0x000000010500788c */ /* 0x000fe4000bf05270 */
[----:B------:R-:W-:-:S09]  /*14a0*/  UIADD3 UR4, -UR8, URZ, URZ ;  /* 0x0000003f08047290 */ /* 0x000fd2000fffe13f */
[----:B------:R-:W-:Y:S02]  /*14b0*/  @UP0 ULDC.64 UR8, c[0x0][0x9e8] ;  /* 0x00027a0000080ab9 */ /* 0x000fe40000000a00 */
[----:B------:R-:W-:-:S04]  /*14c0*/  UIMAD.WIDE.U32 UR6, UR4, UR8, URZ ;  /* 0x00000008040672a5 */ /* 0x000fc8000f8e003f */
[----:B------:R-:W-:-:S04]  /*14d0*/  @UP0 USHF.R.U32.HI UR4, URZ, UR9, UR7 ;  /* 0x000000093f040299 */ /* 0x000fc80008011607 */
[----:B------:R-:W-:Y:S01]  /*14e0*/  ULOP3.LUT UR4, URZ, UR4, URZ, 0x33, !UPT ;  /* 0x000000043f047292 */ /* 0x000fe2000f8e333f */
[----:B------:R-:W-:Y:S11]  /*14f0*/  BRA `(.L_x_1011) ;  /* 0x0000000000107947 */ /* 0x000ff60003800000 */
.L_x_1010:
[----:B------:R-:W-:-:S11]  /*1500*/  UISETP.NE.AND UP0, UPT, UR5, 0x1, UPT ;  /* 0x000000010500788c */ /* 0x000fd6000bf05270 */
[----:B------:R-:W-:Y:S02]  /*1510*/  @UP0 ULDC.64 UR8, c[0x0][0x9e8] ;  /* 0x00027a0000080ab9 */ /* 0x000fe40000000a00 */
[----:B------:R-:W-:-:S04]  /*1520*/  UIMAD.WIDE.U32 UR6, UR4, UR8, URZ ;  /* 0x00000008040672a5 */ /* 0x000fc8000f8e003f */
[----:B------:R-:W-:-:S12]  /*1530*/  @UP0 USHF.R.U32.HI UR4, URZ, UR9, UR7 ;  /* 0x000000093f040299 */ /* 0x000fd80008011607 */
.L_x_1011:
[----:B------:R-:W-:-:S06]  /*1540*/  UIMAD UR4, UR4, UR5, UR5 ;  /* 0x00000005040472a4 */ /* 0x000fcc000f8e0205 */
[----:B------:R-:W-:-:S07]  /*1550*/  VIMNMX R0, R0, UR4, PT ;  /* 0x0000000400007c48 */ /* 0x000fce000bfe0100 */
.L_x_1009:
[----:B------:R-:W-:Y:S01]  /*1560*/  UISETP.NE.AND UP0, UPT, UR51, URZ, UPT ;  /* 0x0000003f3300728c */ /* 0x000fe2000bf05270 */
[----:B------:R-:W-:Y:S01]  /*1570*/  VIADD R0, R0, 0x7f ;  /* 0x0000007f00007836 */ /* 0x000fe20000000000 */
[----:B------:R-:W-:Y:S01]  /*1580*/  UMOV UR9, UR41 ;  /* 0x0000002900097c82 */ /* 0x000fe20008000000 */
[----:B------:R-:W-:Y:S02]  /*1590*/  UIMAD UR4, UR44, UR10, 0x7f ;  /* 0x0000007f2c0474a4 */ /* 0x000fe4000f8e020a */
[----:B------:R-:W-:Y:S01]  /*15a0*/  UIMAD UR54, UR44, UR10, -UR54 ;  /* 0x0000000a2c3672a4 */ /* 0x000fe2000f8e0a36 */
[----:B------:R-:W-:Y:S01]  /*15b0*/  SHF.R.S32.HI R3, RZ, 0x1f, R0 ;  /* 0x0000001fff037819 */ /* 0x000fe20000011400 */
[----:B------:R-:W-:Y:S01]  /*15c0*/  USHF.R.S32.HI UR8, URZ, 0x1f, UR4 ;  /* 0x0000001f3f087899 */ /* 0x000fe20008011404 */
[----:B------:R-:W-:Y:S02]  /*15d0*/  ULDC UR10, c[0x0][0x9dc] ;  /* 0x00027700000a7ab9 */ /* 0x000fe40000000800 */
[----:B------:R-:W-:Y:S01]  /*15e0*/  LEA.HI R3, R3, R0, RZ, 0x7 ;  /* 0x0000000003037211 */ /* 0x000fe200078f38ff */
[----:B------:R-:W-:Y:S01]  /*15f0*/  @UP0 ULDC UR6, c[0x0][0x44c] ;  /* 0x0001130000060ab9 */ /* 0x000fe20000000800 */
[----:B------:R-:W-:Y:S01]  /*1600*/  @UP0 ULDC UR11, c[0x0][0x450] ;  /* 0x00011400000b0ab9 */ /* 0x000fe20000000800 */
[----:B------:R-:W-:Y:S01]  /*1610*/  UIMAD.WIDE.U32 UR6, UR41, UR6, URZ ;  /* 0x00000006290672a5 */ /* 0x000fe2000f8e003f */
[----:B------:R-:W-:Y:S01]  /*1620*/  SHF.R.S32.HI R3, RZ, 0x7, R3 ;  /* 0x00000007ff037819 */ /* 0x000fe20000011403 */
[----:B------:R-:W-:-:S02]  /*1630*/  ULEA.HI UR8, UR8, UR4, URZ, 0x7 ;  /* 0x0000000408087291 */ /* 0x000fc4000f8f383f */
[----:B------:R-:W-:Y:S02]  /*1640*/  @UP0 USHF.R.U32.HI UR9, URZ, UR11, UR7 ;  /* 0x0000000b3f090299 */ /* 0x000fe40008011607 */
[----:B------:R-:W-:Y:S02]  /*1650*/  UISETP.GE.AND UP0, UPT, UR5, 0x1, UPT ;  /* 0x000000010500788c */ /* 0x000fe4000bf06270 */
[----:B------:R-:W-:Y:S02]  /*1660*/  USHF.R.S32.HI UR8, URZ, 0x7, UR8 ;  /* 0x000000073f087899 */ /* 0x000fe40008011408 */
[----:B------:R-:W-:Y:S02]  /*1670*/  UIADD3 UR4, UR54, UR9, URZ ;  /* 0x0000000936047290 */ /* 0x000fe4000fffe03f */
[----:B------:R-:W-:Y:S02]  /*1680*/  PLOP3.LUT P0, PT, PT, PT, UP0, 0x40, 0x0 ;  /* 0x000000000000781c */ /* 0x000fe40003f0e808 */
[----:B------:R-:W-:Y:S01]  /*1690*/  UIADD3 UR9, UR4, -UR10, URZ ;  /* 0x8000000a04097290 */ /* 0x000fe2000fffe03f */
[----:B------:R-:W-:-:S10]  /*16a0*/  VIMNMX R88, R3, UR8, PT ;  /* 0x0000000803587c48 */ /* 0x000fd4000bfe0100 */
[----:B------:R-:W-:Y:S05]  /*16b0*/  @P0 BRA `(.L_x_1012) ;  /* 0x0000000000440947 */ /* 0x000fea0003800000 */
[----:B------:R-:W-:-:S06]  /*16c0*/  UISETP.GT.AND UP0, UPT, UR4, -0x1, UPT ;  /* 0xffffffff0400788c */ /* 0x000fcc000bf04270 */
[----:B------:R-:W-:-:S13]  /*16d0*/  PLOP3.LUT P0, PT, PT, PT, UP0, 0x80, 0x0 ;  /* 0x000000000000781c */ /* 0x000fda0003f0f008 */
[----:B------:R-:W-:Y:S05]  /*16e0*/  @P0 BRA `(.L_x_1013) ;  /* 0x00000000001c0947 */ /* 0x000fea0003800000 */
[----:B------:R-:W-:Y:S02]  /*16f0*/  UISETP.NE.AND UP0, UPT, UR5, 0x1, UPT ;  /* 0x000000010500788c */ /* 0x000fe4000bf05270 */
[----:B------:R-:W-:-:S09]  /*1700*/  ULOP3.LUT UR4, URZ, UR4, URZ, 0x33, !UPT ;  /* 0x000000043f047292 */ /* 0x000fd2000f8e333f */
[----:B------:R-:W-:Y:S02]  /*1710*/  @UP0 ULDC.64 UR10, c[0x0][0x9e8] ;  /* 0x00027a00000a0ab9 */ /* 0x000fe40000000a00 */
[----:B------:R-:W-:-:S04]  /*1720*/  UIMAD.WIDE.U32 UR6, UR4, UR10, URZ ;  /* 0x0000000a040672a5 */ /* 0x000fc8000f8e003f */
[----:B------:R-:W-:-:S04]  /*1730*/  @UP0 USHF.R.U32.HI UR4, URZ, UR11, UR7 ;  /* 0x0000000b3f040299 */ /* 0x000fc80008011607 */
[----:B------:R-:W-:Y:S01]  /*1740*/  ULOP3.LUT UR4, URZ, UR4, URZ, 0x33, !UPT ;  /* 0x000000043f047292 */ /* 0x000fe2000f8e333f */
[----:B------:R-:W-:Y:S11]  /*1750*/  BRA `(.L_x_1014) ;  /* 0x0000000000107947 */ /* 0x000ff60003800000 */
.L_x_1013:
[----:B------:R-:W-:-:S11]  /*1760*/  UISETP.NE.AND UP0, UPT, UR5, 0x1, UPT ;  /* 0x000000010500788c */ /* 0x000fd6000bf05270 */
[----:B------:R-:W-:Y:S02]  /*1770*/  @UP0 ULDC.64 UR10, c[0x0][0x9e8] ;  /* 0x00027a00000a0ab9 */ /* 0x000fe40000000a00 */
[----:B------:R-:W-:-:S04]  /*1780*/  UIMAD.WIDE.U32 UR6, UR4, UR10, URZ ;  /* 0x0000000a040672a5 */ /* 0x000fc8000f8e003f */
[----:B------:R-:W-:-:S12]  /*1790*/  @UP0 USHF.R.U32.HI UR4, URZ, UR11, UR7 ;  /* 0x0000000b3f040299 */ /* 0x000fd80008011607 */
.L_x_1014:
[----:B------:R-:W-:-:S04]  /*17a0*/  UIMAD UR4, UR4, UR5, URZ ;  /* 0x00000005040472a4 */ /* 0x000fc8000f8e023f */
[----:B------:R-:W-:-:S04]  /*17b0*/  UISETP.LT.AND UP0, UPT, UR9, UR4, UPT ;  /* 0x000000040900728c */ /* 0x000fc8000bf01270 */
[----:B------:R-:W-:-:S12]  /*17c0*/  USEL UR9, UR9, UR4, !UP0 ;  /* 0x0000000409097287 */ /* 0x000fd8000c000000 */
.L_x_1012:
[----:B------:R-:W-:Y:S01]  /*17d0*/  USHF.R.S32.HI UR4, URZ, 0x1f, UR9 ;  /* 0x0000001f3f047899 */ /* 0x000fe20008011409 */
[----:B------:R-:W-:Y:S02]  /*17e0*/  PLOP3.LUT P0, PT, PT, PT, PT, 0x80, 0x0 ;  /* 0x000000000000781c */ /* 0x000fe40003f0f070 */
[----:B------:R-:W-:Y:S02]  /*17f0*/  CS2R R2, SRZ ;  /* 0x0000000000027805 */ /* 0x000fe4000001ff00 */
[----:B------:R-:W-:Y:S01]  /*1800*/  CS2R R118, SRZ ;  /* 0x0000000000767805 */ /* 0x000fe2000001ff00 */
[----:B------:R-:W-:Y:S01]  /*1810*/  ULEA.HI UR4, UR4, UR9, URZ, 0x7 ;  /* 0x0000000904047291 */ /* 0x000fe2000f8f383f */
[----:B------:R-:W-:Y:S02]  /*1820*/  CS2R R6, SRZ ;  /* 0x0000000000067805 */ /* 0x000fe4000001ff00 */
[----:B------:R-:W-:Y:S02]  /*1830*/  CS2R R116, SRZ ;  /* 0x0000000000747805 */ /* 0x000fe4000001ff00 */
[----:B------:R-:W-:Y:S01]  /*1840*/  CS2R R8, SRZ ;  /* 0x0000000000087805 */ /* 0x000fe2000001ff00 */
[----:B------:R-:W-:Y:S01]  /*1850*/  USHF.R.S32.HI UR4, URZ, 0x7, UR4 ;  /* 0x000000073f047899 */ /* 0x000fe20008011404 */
[----:B------:R-:W-:-:S02]  /*1860*/  CS2R R110, SRZ ;  /* 0x00000000006e7805 */ /* 0x000fc4000001ff00 */
[----:B------:R-:W-:Y:S02]  /*1870*/  CS2R R10, SRZ ;  /* 0x00000000000a7805 */ /* 0x000fe4000001ff00 */
[----:B------:R-:W-:Y:S01]  /*1880*/  CS2R R108, SRZ ;  /* 0x00000000006c7805 */ /* 0x000fe2000001ff00 */
[----:B------:R-:W-:Y:S01]  /*1890*/  UISETP.LT.AND UP0, UPT, URZ, UR4, UPT ;  /* 0x000000043f00728c */ /* 0x000fe2000bf01270 */
[----:B------:R-:W-:Y:S02]  /*18a0*/  CS2R R12, SRZ ;  /* 0x00000000000c7805 */ /* 0x000fe4000001ff00 */
[----:B------:R-:W-:Y:S02]  /*18b0*/  CS2R R102, SRZ ;  /* 0x0000000000667805 */ /* 0x000fe4000001ff00 */
[----:B------:R-:W-:Y:S01]  /*18c0*/  CS2R R14, SRZ ;  /* 0x00000000000e7805 */ /* 0x000fe2000001ff00 */
[----:B------:R-:W-:Y:S01]  /*18d0*/  USEL UR39, URZ, UR4, !UP0 ;  /* 0x000000043f277287 */ /* 0x000fe2000c000000 */
[----:B------:R-:W-:-:S02]  /*18e0*/  CS2R R100, SRZ ;  /* 0x0000000000647805 */ /* 0x000fc4000001ff00 */
[----:B------:R-:W-:Y:S02]  /*18f0*/  CS2R R20, SRZ ;  /* 0x0000000000147805 */ /* 0x000fe4000001ff00 */
[----:B------:R-:W-:Y:S02]  /*1900*/  CS2R R94, SRZ ;  /* 0x00000000005e7805 */ /* 0x000fe4000001ff00 */
[----:B------:R-:W-:Y:S02]  /*1910*/  CS2R R24, SRZ ;  /* 0x0000000000187805 */ /* 0x000fe4000001ff00 */
[----:B------:R-:W-:Y:S02]  /*1920*/  CS2R R92, SRZ ;  /* 0x00000000005c7805 */ /* 0x000fe4000001ff00 */
[----:B------:R-:W-:Y:S02]  /*1930*/  ISETP.GT.AND P1, PT, R88, UR39, PT ;  /* 0x0000002758007c0c */ /* 0x000fe4000bf24270 */
        /* <DEDUP_REMOVED lines=13> */
[----:B------:R-:W-:Y:S01]  /*1a10*/  IMAD.MOV.U32 R35, RZ, RZ, RZ ;  /* 0x000000ffff237224 */ /* 0x000fe200078e00ff */
        /* <DEDUP_REMOVED lines=16> */
[----:B------:R-:W-:Y:S01]  /*1b20*/  CS2R R128, SRZ ;  /* 0x0000000000807805 */ /* 0x000fe2000001ff00 */
[----:B------:R-:W-:Y:S01]  /*1b30*/  IMAD.MOV.U32 R96, RZ, RZ, RZ ;  /* 0x000000ffff607224 */ /* 0x000fe200078e00ff */
[----:B------:R-:W-:Y:S01]  /*1b40*/  CS2R R130, SRZ ;  /* 0x0000000000827805 */ /* 0x000fe2000001ff00 */
[----:B------:R-:W-:Y:S02]  /*1b50*/  IMAD.MOV.U32 R104, RZ, RZ, RZ ;  /* 0x000000ffff687224 */ /* 0x000fe400078e00ff */
[----:B------:R-:W-:Y:S01]  /*1b60*/  IMAD.MOV.U32 R133, RZ, RZ, RZ ;  /* 0x000000ffff857224 */ /* 0x000fe200078e00ff */
[----:B------:R-:W-:Y:S06]  /*1b70*/  @!P1 BRA `(.L_x_1015) ;  /* 0x000000c8003c9947 */ /* 0x000fec0003800000 */
        /* <DEDUP_REMOVED lines=31> */
.L_x_1016:
        /* <DEDUP_REMOVED lines=9> */
.L_x_1201:
[----:B------:R-:W-:Y:S05]  /*1e00*/  @!P0 BRA `(.L_x_1018) ;  /* 0x0000000000048947 */ /* 0x000fea0003800000 */
[----:B------:R-:W-:Y:S01]  /*1e10*/  BPT.TRAP 0x1 ;  /* 0x000000040000795c */ /* 0x000fe20000300000 */
.L_x_1018:
[----:B0-----:R-:W-:Y:S02]  /*1e20*/  IMAD.U32 R3, RZ, RZ, UR46 ;  /* 0x0000002eff037e24 */ /* 0x001fe4000f8e00ff */
[----:B------:R-:W-:-:S03]  /*1e30*/  IMAD.U32 R0, RZ, RZ, UR47 ;  /* 0x0000002fff007e24 */ /* 0x000fc6000f8e00ff */
[----:B------:R-:W-:Y:S02]  /*1e40*/  LEA R3, R3, UR36, 0x3 ;  /* 0x0000002403037c11 */ /* 0x000fe4000f8e18ff */
[----:B------:R-:W-:-:S04]  /*1e50*/  SHF.L.U32 R0, R0, 0x1f, RZ ;  /* 0x0000001f00007819 */ /* 0x000fc800000006ff */
[----:B------:R0:W1:Y:S01]  /*1e60*/  SYNCS.PHASECHK.TRANS64.TRYWAIT P1, [R3+URZ+0x2a830], R0 ;  /* 0x02a83000030075a7 */ /* 0x000062000802017f */
[----:B------:R-:W-:Y:S05]  /*1e70*/  @!P0 BRA `(.L_x_1019) ;  /* 0x0000000000048947 */ /* 0x000fea0003800000 */
[----:B------:R-:W-:Y:S01]  /*1e80*/  BPT.TRAP 0x1 ;  /* 0x000000040000795c */ /* 0x000fe20000300000 */
.L_x_1019:
[----:B-1----:R-:W-:Y:S05]  /*1e90*/  @P1 BRA `(.L_x_1020) ;  /* 0x0000000000081947 */ /* 0x002fea0003800000 */
[----:B------:R-:W1:Y:S02]  /*1ea0*/  SYNCS.PHASECHK.TRANS64.TRYWAIT P1, [R3+URZ+0x2a830], R0 ;  /* 0x02a83000030075a7 */ /* 0x000e64000802017f */
[----:B-1----:R-:W-:Y:S05]  /*1eb0*/  @!P1 BRA `(.L_x_1021) ;  /* 0x00000140006c9947 */ /* 0x002fea0003800000 */
.L_x_1020:
        /* <DEDUP_REMOVED lines=8> */
[----:B------:R-:W-:Y:S01]  /*1f40*/  UMOV UR5, 0x80000020 ;  /* 0x8000002000057882 */ /* 0x000fe20000000000 */
[----:B------:R-:W-:Y:S02]  /*1f50*/  UMOV UR7, 0x80000020 ;  /* 0x8000002000077882 */ /* 0x000fe40000000000 */
[----:B------:R-:W-:Y:S02]  /*1f60*/  ULOP3.LUT UR28, UR4, 0x10000, URZ, 0xfc, !UPT ;  /* 0x00010000041c7892 */ /* 0x000fe4000f8efc3f */
[----:B------:R-:W-:Y:S02]  /*1f70*/  UIADD3 UR4, UR24, 0x2, URZ ;  /* 0x0000000218047890 */ /* 0x000fe4000fffe03f */
[----:B------:R-:W-:Y:S02]  /*1f80*/  UIMAD UR26, UR46, 0x600, UR28 ;  /* 0x000006002e1a78a4 */ /* 0x000fe4000f8e021c */
[----:B------:R-:W-:-:S02]  /*1f90*/  UIADD3 UR8, UR24, 0x200, URZ ;  /* 0x0000020018087890 */ /* 0x000fc4000fffe03f */
[----:B------:R-:W-:Y:S02]  /*1fa0*/  UIADD3 UR6, UR26, 0x2, URZ ;  /* 0x000000021a067890 */ /* 0x000fe4000fffe03f */
[----:B------:R-:W-:Y:S01]  /*1fb0*/  UIADD3 UR10, UR26, 0x200, URZ ;  /* 0x000002001a0a7890 */ /* 0x000fe2000fffe03f */
[----:B------:R-:W-:Y:S02]  /*1fc0*/  UMOV UR9, 0x80000020 ;  /* 0x8000002000097882 */ /* 0x000fe40000000000 */
[----:B------:R-:W-:Y:S01]  /*1fd0*/  QGMMA.64x128x32.F32.E4M3.E4M3 R24, gdesc[UR24], RZ, !UPT, gsb0 ;  /* 0x01e00000181879f3 */ /* 0x000fe2000c0008ff */
[----:B------:R-:W-:Y:S01]  /*1fe0*/  UMOV UR11, 0x80000020 ;  /* 0x80000020000b7882 */ /* 0x000fe20000000000 */
[----:B------:R-:W-:Y:S02]  /*1ff0*/  UIADD3 UR12, UR24, 0x202, URZ ;  /* 0x00000202180c7890 */ /* 0x000fe4000fffe03f */
[----:B------:R-:W-:Y:S01]  /*2000*/  UIADD3 UR14, UR26, 0x202, URZ ;  /* 0x000002021a0e7890 */ /* 0x000fe2000fffe03f */
[----:B------:R-:W-:Y:S01]  /*2010*/  UMOV UR13, 0x80000020 ;  /* 0x80000020000d7882 */ /* 0x000fe20000000000 */
[----:B------:R-:W-:Y:S01]  /*2020*/  UMOV UR15, 0x80000020 ;  /* 0x80000020000f7882 */ /* 0x000fe20000000000 */
[----:B------:R-:W-:-:S02]  /*2030*/  UIADD3 UR16, UR24, 0x400, URZ ;  /* 0x0000040018107890 */ /* 0x000fc4000fffe03f */
[----:B------:R-:W-:Y:S01]  /*2040*/  UIADD3 UR18, UR26, 0x400, URZ ;  /* 0x000004001a127890 */ /* 0x000fe2000fffe03f */
[----:B------:R-:W-:Y:S01]  /*2050*/  UMOV UR17, 0x80000020 ;  /* 0x8000002000117882 */ /* 0x000fe20000000000 */
[----:B------:R-:W-:Y:S01]  /*2060*/  UMOV UR19, 0x80000020 ;  /* 0x8000002000137882 */ /* 0x000fe20000000000 */
[----:B------:R-:W-:Y:S02]  /*2070*/  UIADD3 UR20, UR24, 0x402, URZ ;  /* 0x0000040218147890 */ /* 0x000fe4000fffe03f */
[----:B------:R-:W-:Y:S01]  /*2080*/  UIADD3 UR22, UR26, 0x402, URZ ;  /* 0x000004021a167890 */ /* 0x000fe2000fffe03f */
[----:B------:R-:W-:Y:S01]  /*2090*/  UMOV UR21, 0x80000020 ;  /* 0x8000002000157882 */ /* 0x000fe20000000000 */
[----:B------:R-:W-:Y:S01]  /*20a0*/  UMOV UR23, 0x80000020 ;  /* 0x8000002000177882 */ /* 0x000fe20000000000 */
[----:B------:R-:W-:Y:S02]  /*20b0*/  WARPGROUP.DEPBAR.LE gsb0, 0x0 ;  /* 0x00008000000079c5 */ /* 0x000fe40000010000 */
[----:B------:R-:W-:-:S06]  /*20c0*/  WARPGROUP.ARRIVE ;  /* 0x00000000000079c5 */ /* 0x000fcc0000000000 */
[----:B------:R-:W-:Y:S03]  /*20d0*/  QGMMA.64x128x32.F32.E4M3.E4M3 R24, gdesc[UR4], R24, gsb0 ;  /* 0x01e00000041879f3 */ /* 0x000fe60008000818 */
[----:B------:R-:W-:Y:S02]  /*20e0*/  WARPGROUP.DEPBAR.LE gsb0, 0x0 ;  /* 0x00008000000079c5 */ /* 0x000fe40000010000 */
[----:B------:R-:W-:-:S07]  /*20f0*/  WARPGROUP.ARRIVE ;  /* 0x00000000000079c5 */ /* 0x000fce0000000000 */
        /* <DEDUP_REMOVED lines=11> */
[----:B------:R-:W-:Y:S05]  /*21b0*/  @!P0 BRA `(.L_x_1022) ;  /* 0x0000000000048947 */ /* 0x000fea0003800000 */
[----:B------:R-:W-:Y:S01]  /*21c0*/  BPT.TRAP 0x1 ;  /* 0x000000040000795c */ /* 0x000fe20000300000 */
.L_x_1022:
[----:B------:R-:W-:Y:S01]  /*21d0*/  UISETP.NE.AND UP1, UPT, UR51, URZ, UPT ;  /* 0x0000003f3300728c */ /* 0x000fe2000bf25270 */
[----:B01----:R-:W-:Y:S01]  /*21e0*/  VIADD R0, R17, UR41 ;  /* 0x0000002911007c36 */ /* 0x003fe20008000000 */
[----:B------:R-:W-:Y:S01]  /*21f0*/  R2UR UR6, R3 ;  /* 0x00000000030672ca */ /* 0x000fe200000e0000 */
[----:B------:R-:W0:Y:S01]  /*2200*/  LDC R4, c[0x0][0x2f0] ;  /* 0x0000bc00ff047b82 */ /* 0x000e220000000800 */
[----:B------:R-:W-:Y:S01]  /*2210*/  IMAD.MOV.U32 R3, RZ, RZ, -0x80 ;  /* 0xffffff80ff037424 */ /* 0x000fe200078e00ff */
[----:B------:R-:W-:Y:S01]  /*2220*/  UISETP.NE.AND UP0, UPT, UR50, URZ, UPT ;  /* 0x0000003f3200728c */ /* 0x000fe2000bf05270 */
[----:B------:R-:W-:Y:S01]  /*2230*/  PLOP3.LUT P1, PT, PT, PT, UP1, 0x80, 0x0 ;  /* 0x000000000000781c */ /* 0x000fe20003f2f018 */
[----:B------:R-:W-:Y:S01]  /*2240*/  ULDC UR30, c[0x0][0x9dc] ;  /* 0x00027700001e7ab9 */ /* 0x000fe20000000800 */
[----:B------:R-:W-:Y:S01]  /*2250*/  PLOP3.LUT P2, PT, PT, PT, UP1, 0x80, 0x0 ;  /* 0x000000000000781c */ /* 0x000fe20003f4f018 */
[C---:B------:R-:W-:Y:S01]  /*2260*/  IMAD R9, R88.reuse, R3, 0x80 ;  /* 0x0000008058097424 */ /* 0x040fe200078e0203 */
[----:B------:R-:W-:Y:S01]  /*2270*/  ULDC UR14, c[0x0][0x9e0] ;  /* 0x00027800000e7ab9 */ /* 0x000fe20000000800 */
[----:B------:R-:W-:Y:S01]  /*2280*/  @UP1 ULDC UR7, c[0x0][0x44c] ;  /* 0x0001130000071ab9 */ /* 0x000fe20000000800 */
[----:B------:R-:W1:Y:S01]  /*2290*/  LDC R5, c[0x0][0x288] ;  /* 0x0000a200ff057b82 */ /* 0x000e620000000800 */
[----:B------:R-:W-:Y:S01]  /*22a0*/  VIADD R3, R9, 0x1 ;  /* 0x0000000109037836 */ /* 0x000fe20000000000 */
[----:B------:R-:W-:Y:S01]  /*22b0*/  LEA R8, R88, 0xffffff80, 0x7 ;  /* 0xffffff8058087811 */ /* 0x000fe200078e38ff */
[----:B------:R-:W-:-:S02]  /*22c0*/  UIADD3 UR6, UR6, 0x2a840, URZ ;  /* 0x0002a84006067890 */ /* 0x000fc4000fffe03f */
[----:B------:R-:W-:Y:S02]  /*22d0*/  IMAD R3, R16, -0x2, R3 ;  /* 0xfffffffe10037824 */ /* 0x000fe400078e0203 */
[----:B------:R-:W-:Y:S01]  /*22e0*/  @P1 IMAD.HI.U32 R2, R0, UR7, RZ ;  /* 0x0000000700021c27 */ /* 0x000fe2000f8e00ff */
[----:B------:R-:W-:Y:S01]  /*22f0*/  @UP1 ULDC UR7, c[0x0][0x450] ;  /* 0x0001140000071ab9 */ /* 0x000fe20000000800 */
[----:B------:R-:W-:Y:S01]  /*2300*/  UPRMT UR6, UR38, 0x654, UR6 ;  /* 0x0000065426067896 */ /* 0x000fe20008000006 */
[----:B------:R-:W-:Y:S02]  /*2310*/  PLOP3.LUT P1, PT, PT, PT, UP0, 0x40, 0x0 ;  /* 0x000000000000781c */ /* 0x000fe40003f2e808 */
[----:B------:R-:W-:Y:S01]  /*2320*/  @P2 SHF.R.U32.HI R0, RZ, UR7, R2 ;  /* 0x00000007ff002c19 */ /* 0x000fe20008011602 */
[----:B0-----:R-:W-:-:S04]  /*2330*/  IMAD R2, R4, UR44, R3 ;  /* 0x0000002c04027c24 */ /* 0x001fc8000f8e0203 */
[----:B------:R-:W0:Y:S01]  /*2340*/  SHFL.IDX PT, R6, R0, RZ, 0x1c1f ;  /* 0x001c1fff00067589 */ /* 0x000e2200000e0000 */
[----:B------:R-:W-:Y:S01]  /*2350*/  SYNCS.ARRIVE.TRANS64.RED.A1T0 RZ, [UR6], RZ ;  /* 0x000000ffffff79a7 */ /* 0x000fe20008100406 */
[----:B------:R-:W-:Y:S01]  /*2360*/  ULOP3.LUT UR6, URZ, UR30, URZ, 0x33, !UPT ;  /* 0x0000001e3f067292 */ /* 0x000fe2000f8e333f */
[----:B------:R-:W-:Y:S02]  /*2370*/  IMAD R3, R4, UR44, R9 ;  /* 0x0000002c04037c24 */ /* 0x000fe4000f8e0209 */
[----:B-1----:R-:W-:Y:S02]  /*2380*/  IMAD.IADD R2, R2, 0x1, -R5 ;  /* 0x0000000102027824 */ /* 0x002fe400078e0a05 */
[----:B------:R-:W-:Y:S02]  /*2390*/  IMAD R10, R16, -0x2, R3 ;  /* 0xfffffffe100a7824 */ /* 0x000fe400078e0203 */
[C---:B------:R-:W-:Y:S02]  /*23a0*/  VIADD R11, R2.reuse, UR14 ;  /* 0x0000000e020b7c36 */ /* 0x040fe40008000000 */
[----:B------:R-:W-:-:S03]  /*23b0*/  VIADD R15, R2, UR6 ;  /* 0x00000006020f7c36 */ /* 0x000fc60008000000 */
[----:B0-----:R-:W-:Y:S01]  /*23c0*/  VIADDMNMX R2, R6, R11, R10, PT ;  /* 0x0000000b06027246 */ /* 0x001fe2000380010a */
[----:B------:R-:W-:Y:S01]  /*23d0*/  IMAD.IADD R3, R15, 0x1, R6 ;  /* 0x000000010f037824 */ /* 0x000fe200078e0206 */
[----:B------:R-:W-:Y:S06]  /*23e0*/  @P1 BRA `(.L_x_1023) ;  /* 0x0000000000641947 */ /* 0x000fec0003800000 */
[----:B------:R-:W-:Y:S01]  /*23f0*/  IMAD R6, R4, UR44, R6 ;  /* 0x0000002c04067c24 */ /* 0x000fe2000f8e0206 */
[----:B------:R-:W-:Y:S03]  /*2400*/  BSSY B0, `(.L_x_1024) ;  /* 0x0000013000007945 */ /* 0x000fe60003800000 */
[----:B------:R-:W-:-:S05]  /*2410*/  IMAD.IADD R7, R6, 0x1, -R5 ;  /* 0x0000000106077824 */ /* 0x000fca00078e0a05 */
[----:B------:R-:W-:-:S13]  /*2420*/  ISETP.GT.AND P1, PT, R7, -0x1, PT ;  /* 0xffffffff0700780c */ /* 0x000fda0003f24270 */
[----:B------:R-:W-:Y:S05]  /*2430*/  @P1 BRA `(.L_x_1025) ;  /* 0x0000000000241947 */ /* 0x000fea0003800000 */
[----:B------:R-:W-:Y:S01]  /*2440*/  ULDC UR6, c[0x0][0x9e4] ;  /* 0x0002790000067ab9 */ /* 0x000fe20000000800 */
[----:B------:R-:W-:Y:S01]  /*2450*/  LOP3.LUT R7, RZ, R7, RZ, 0x33, !PT ;  /* 0x00000007ff077212 */ /* 0x000fe200078e33ff */
[----:B------:R-:W-:-:S05]  /*2460*/  IMAD.U32 R12, RZ, RZ, UR6 ;  /* 0x00000006ff0c7e24 */ /* 0x000fca000f8e00ff */
[----:B------:R-:W-:-:S13]  /*2470*/  ISETP.NE.AND P1, PT, R12, 0x1, PT ;  /* 0x000000010c00780c */ /* 0x000fda0003f25270 */
[----:B------:R-:W0:Y:S02]  /*2480*/  @P1 LDC.64 R20, c[0x0][0x9e8] ;  /* 0x00027a00ff141b82 */ /* 0x000e240000000a00 */
[----:B0-----:R-:W-:-:S05]  /*2490*/  @P1 IMAD.HI.U32 R6, R7, R20, RZ ;  /* 0x0000001407061227 */ /* 0x001fca00078e00ff */
[----:B------:R-:W-:-:S04]  /*24a0*/  @P1 SHF.R.U32.HI R7, RZ, R21, R6 ;  /* 0x00000015ff071219 */ /* 0x000fc80000011606 */
[----:B------:R-:W-:Y:S01]  /*24b0*/  LOP3.LUT R7, RZ, R7, RZ, 0x33, !PT ;  /* 0x00000007ff077212 */ /* 0x000fe200078e33ff */
[----:B------:R-:W-:Y:S06]  /*24c0*/  BRA `(.L_x_1026) ;  /* 0x0000000000187947 */ /* 0x000fec0003800000 */
.L_x_1025:
[----:B------:R-:W-:Y:S02]  /*24d0*/  ULDC UR6, c[0x0][0x9e4] ;  /* 0x0002790000067ab9 */ /* 0x000fe40000000800 */
[----:B------:R-:W-:-:S05]  /*24e0*/  IMAD.U32 R12, RZ, RZ, UR6 ;  /* 0x00000006ff0c7e24 */ /* 0x000fca000f8e00ff */
[----:B------:R-:W-:-:S13]  /*24f0*/  ISETP.NE.AND P1, PT, R12, 0x1, PT ;  /* 0x000000010c00780c */ /* 0x000fda0003f25270 */
[----:B------:R-:W0:Y:S02]  /*2500*/  @P1 LDC.64 R20, c[0x0][0x9e8] ;  /* 0x00027a00ff141b82 */ /* 0x000e240000000a00 */
[----:B0-----:R-:W-:-:S05]  /*2510*/  @P1 IMAD.HI.U32 R6, R7, R20, RZ ;  /* 0x0000001407061227 */ /* 0x001fca00078e00ff */
[----:B------:R-:W-:-:S07]  /*2520*/  @P1 SHF.R.U32.HI R7, RZ, R21, R6 ;  /* 0x00000015ff071219 */ /* 0x000fce0000011606 */
.L_x_1026:
[----:B------:R-:W-:Y:S05]  /*2530*/  BSYNC B0 ;  /* 0x0000000000007941 */ /* 0x000fea0003800000 */
.L_x_1024:
[----:B------:R-:W-:-:S04]  /*2540*/  IMAD R7, R7, R12, -R8 ;  /* 0x0000000c07077224 */ /* 0x000fc800078e0a08 */
[----:B------:R-:W-:-:S05]  /*2550*/  IMAD R7, R16, -0x2, R7 ;  /* 0xfffffffe10077824 */ /* 0x000fca00078e0207 */
[----:B------:R-:W-:Y:S02]  /*2560*/  VIADDMNMX R2, R7, R12, R2, PT ;  /* 0x0000000c07027246 */ /* 0x000fe40003800102 */
[----:B------:R-:W-:-:S07]  /*2570*/  VIMNMX R3, R3, R7, !PT ;  /* 0x0000000703037248 */ /* 0x000fce0007fe0100 */
.L_x_1023:
[C---:B------:R-:W-:Y:S01]  /*2580*/  ISETP.GE.AND P2, PT, R9.reuse, 0x9, PT ;  /* 0x000000090900780c */ /* 0x040fe20003f46270 */
[----:B------:R-:W0:Y:S01]  /*2590*/  SHFL.IDX PT, R0, R0, 0x1, 0x1c1f ;  /* 0x003c1f0000007f89 */ /* 0x000e2200000e0000 */
[----:B------:R-:W-:Y:S01]  /*25a0*/  ISETP.GE.AND P1, PT, R9, 0x2, PT ;  /* 0x000000020900780c */ /* 0x000fe20003f26270 */
[----:B------:R-:W-:Y:S01]  /*25b0*/  UISETP.NE.AND UP0, UPT, UR50, URZ, UPT ;  /* 0x0000003f3200728c */ /* 0x000fe2000bf05270 */
[C---:B------:R-:W-:Y:S02]  /*25c0*/  ISETP.GT.AND P3, PT, R3.reuse, 0x8, !P2 ;  /* 0x000000080300780c */ /* 0x040fe40005764270 */
[----:B------:R-:W-:Y:S02]  /*25d0*/  ISETP.GT.AND P4, PT, R3, 0x1, !P1 ;  /* 0x000000010300780c */ /* 0x000fe40004f84270 */
[----:B------:R-:W-:Y:S02]  /*25e0*/  ISETP.LT.OR P3, PT, R2, 0x9, P3 ;  /* 0x000000090200780c */ /* 0x000fe40001f61670 */
[----:B------:R-:W-:-:S02]  /*25f0*/  ISETP.GE.AND P5, PT, R9, 0x11, PT ;  /* 0x000000110900780c */ /* 0x000fc40003fa6270 */
[----:B------:R-:W-:Y:S02]  /*2600*/  FSEL R28, R28, -INF , !P3 ;  /* 0xff8000001c1c7808 */ /* 0x000fe40005800000 */
[----:B------:R-:W-:Y:S02]  /*2610*/  ISETP.LT.OR P4, PT, R2, 0x2, P4 ;  /* 0x000000020200780c */ /* 0x000fe40002781670 */
[----:B------:R-:W-:Y:S02]  /*2620*/  ISETP.GT.AND P3, PT, R3, 0x10, !P5 ;  /* 0x000000100300780c */ /* 0x000fe40006f64270 */
[----:B------:R-:W-:Y:S02]  /*2630*/  ISETP.GE.AND P6, PT, R9, 0xa, PT ;  /* 0x0000000a0900780c */ /* 0x000fe40003fc6270 */
[----:B------:R-:W-:Y:S02]  /*2640*/  FSEL R25, R25, -INF , !P4 ;  /* 0xff80000019197808 */ /* 0x000fe40006000000 */
[----:B------:R-:W-:-:S02]  /*2650*/  P2R R13, PR, RZ, 0x20 ;  /* 0x00000020ff0d7803 */ /* 0x000fc40000000000 */
[----:B------:R-:W-:Y:S01]  /*2660*/  ISETP.LT.OR P3, PT, R2, 0x11, P3 ;  /* 0x000000110200780c */ /* 0x000fe20001f61670 */
[----:B0-----:R-:W-:Y:S01]  /*2670*/  IMAD.IADD R15, R15, 0x1, R0 ;  /* 0x000000010f0f7824 */ /* 0x001fe200078e0200 */
[----:B------:R-:W-:Y:S02]  /*2680*/  ISETP.GT.AND P4, PT, R3, 0x9, !P6 ;  /* 0x000000090300780c */ /* 0x000fe40007784270 */
[----:B------:R-:W-:Y:S02]  /*2690*/  ISETP.GE.AND P5, PT, R9, 0x12, PT ;  /* 0x000000120900780c */ /* 0x000fe40003fa6270 */
[----:B------:R-:W-:Y:S02]  /*26a0*/  FSEL R32, R32, -INF , !P3 ;  /* 0xff80000020207808 */ /* 0x000fe40005800000 */
[----:B------:R-:W-:Y:S02]  /*26b0*/  ISETP.LT.OR P4, PT, R2, 0xa, P4 ;  /* 0x0000000a0200780c */ /* 0x000fe40002781670 */
[----:B------:R-:W-:-:S02]  /*26c0*/  ISETP.GT.AND P3, PT, R3, 0x11, !P5 ;  /* 0x000000110300780c */ /* 0x000fc40006f64270 */
[----:B------:R-:W-:Y:S02]  /*26d0*/  FSEL R29, R29, -INF , !P4 ;  /* 0xff8000001d1d7808 */ /* 0x000fe40006000000 */
[----:B------:R-:W-:Y:S02]  /*26e0*/  ISETP.LT.OR P3, PT, R2, 0x12, P3 ;  /* 0x000000120200780c */ /* 0x000fe40001f61670 */
[----:B------:R-:W-:Y:S02]  /*26f0*/  ISETP.GE.AND P4, PT, R9, 0x19, PT ;  /* 0x000000190900780c */ /* 0x000fe40003f86270 */
[----:B------:R-:W-:Y:S02]  /*2700*/  FSEL R33, R33, -INF , !P3 ;  /* 0xff80000021217808 */ /* 0x000fe40005800000 */
[----:B------:R-:W-:Y:S02]  /*2710*/  ISETP.GT.AND P3, PT, R3, 0x18, !P4 ;  /* 0x000000180300780c */ /* 0x000fe40006764270 */
[----:B------:R-:W-:-:S02]  /*2720*/  P2R R20, PR, RZ, 0x10 ;  /* 0x00000010ff147803 */ /* 0x000fc40000000000 */
[----:B------:R-:W-:Y:S02]  /*2730*/  ISETP.LT.OR P3, PT, R2, 0x19, P3 ;  /* 0x000000190200780c */ /* 0x000fe40001f61670 */
[----:B------:R-:W-:Y:S02]  /*2740*/  ISETP.GE.AND P4, PT, R9, 0x1a, PT ;  /* 0x0000001a0900780c */ /* 0x000fe40003f86270 */
[----:B------:R-:W-:Y:S02]  /*2750*/  FSEL R36, R36, -INF , !P3 ;  /* 0xff80000024247808 */ /* 0x000fe40005800000 */
[----:B------:R-:W-:Y:S02]  /*2760*/  ISETP.GT.AND P3, PT, R3, 0x19, !P4 ;  /* 0x000000190300780c */ /* 0x000fe40006764270 */
[----:B------:R-:W-:Y:S02]  /*2770*/  P2R R21, PR, RZ, 0x10 ;  /* 0x00000010ff157803 */ /* 0x000fe40000000000 */
[----:B------:R-:W-:-:S02]  /*2780*/  ISETP.LT.OR P3, PT, R2, 0x1a, P3 ;  /* 0x0000001a0200780c */ /* 0x000fc40001f61670 */
[----:B------:R-:W-:Y:S02]  /*2790*/  ISETP.GE.AND P4, PT, R9, 0x21, PT ;  /* 0x000000210900780c */ /* 0x000fe40003f86270 */
[----:B------:R-:W-:Y:S02]  /*27a0*/  FSEL R37, R37, -INF , !P3 ;  /* 0xff80000025257808 */ /* 0x000fe40005800000 */
[----:B------:R-:W-:Y:S02]  /*27b0*/  ISETP.GT.AND P3, PT, R3, 0x20, !P4 ;  /* 0x000000200300780c */ /* 0x000fe40006764270 */
[----:B------:R-:W-:Y:S02]  /*27c0*/  P2R R89, PR, RZ, 0x10 ;  /* 0x00000010ff597803 */ /* 0x000fe40000000000 */
[----:B------:R-:W-:Y:S02]  /*27d0*/  ISETP.LT.OR P3, PT, R2, 0x21, P3 ;  /* 0x000000210200780c */ /* 0x000fe40001f61670 */
[----:B------:R-:W-:-:S02]  /*27e0*/  ISETP.GE.AND P4, PT, R9, 0x22, PT ;  /* 0x000000220900780c */ /* 0x000fc40003f86270 */
[----:B------:R-:W-:Y:S02]  /*27f0*/  FSEL R40, R40, -INF , !P3 ;  /* 0xff80000028287808 */ /* 0x000fe40005800000 */
[----:B------:R-:W-:Y:S02]  /*2800*/  ISETP.GT.AND P3, PT, R3, 0x21, !P4 ;  /* 0x000000210300780c */ /* 0x000fe40006764270 */
[----:B------:R-:W-:Y:S02]  /*2810*/  P2R R90, PR, RZ, 0x10 ;  /* 0x00000010ff5a7803 */ /* 0x000fe40000000000 */
[----:B------:R-:W-:Y:S02]  /*2820*/  ISETP.LT.OR P3, PT, R2, 0x22, P3 ;  /* 0x000000220200780c */ /* 0x000fe40001f61670 */
[----:B------:R-:W-:Y:S02]  /*2830*/  ISETP.GE.AND P4, PT, R9, 0x29, PT ;  /* 0x000000290900780c */ /* 0x000fe40003f86270 */
[----:B------:R-:W-:-:S02]  /*2840*/  FSEL R41, R41, -INF , !P3 ;  /* 0xff80000029297808 */ /* 0x000fc40005800000 */
[----:B------:R-:W-:Y:S02]  /*2850*/  ISETP.GT.AND P3, PT, R3, 0x28, !P4 ;  /* 0x000000280300780c */ /* 0x000fe40006764270 */
[----:B------:R-:W-:Y:S02]  /*2860*/  P2R R91, PR, RZ, 0x10 ;  /* 0x00000010ff5b7803 */ /* 0x000fe40000000000 */
[----:B------:R-:W-:Y:S02]  /*2870*/  ISETP.LT.OR P3, PT, R2, 0x29, P3 ;  /* 0x000000290200780c */ /* 0x000fe40001f61670 */
[----:B------:R-:W-:Y:S02]  /*2880*/  ISETP.GE.AND P4, PT, R9, 0x2a, PT ;  /* 0x0000002a0900780c */ /* 0x000fe40003f86270 */
[----:B------:R-:W-:Y:S02]  /*2890*/  FSEL R44, R44, -INF , !P3 ;  /* 0xff8000002c2c7808 */ /* 0x000fe40005800000 */
[----:B------:R-:W-:-:S02]  /*28a0*/  ISETP.GT.AND P3, PT, R3, 0x29, !P4 ;  /* 0x000000290300780c */ /* 0x000fc40006764270 */
[----:B------:R-:W-:Y:S02]  /*28b0*/  P2R R92, PR, RZ, 0x10 ;  /* 0x00000010ff5c7803 */ /* 0x000fe40000000000 */
        /* <DEDUP_REMOVED lines=81> */
[----:B------:R-:W-:Y:S02]  /*2dd0*/  P2R R14, PR, RZ, 0x20 ;  /* 0x00000020ff0e7803 */ /* 0x000fe40000000000 */
[----:B------:R-:W-:-:S02]  /*2de0*/  FSEL R77, R77, -INF , !P3 ;  /* 0xff8000004d4d7808 */ /* 0x000fc40005800000 */
[----:B------:R-:W-:Y:S02]  /*2df0*/  ISETP.GE.AND P3, PT, R9, 0x71, PT ;  /* 0x000000710900780c */ /* 0x000fe40003f66270 */
[----:B------:R-:W-:Y:S02]  /*2e00*/  P2R R12, PR, RZ, 0x40 ;  /* 0x00000040ff0c7803 */ /* 0x000fe40000000000 */
[----:B------:R-:W-:-:S04]  /*2e10*/  ISETP.GT.AND P4, PT, R3, 0x70, !P3 ;  /* 0x000000700300780c */ /* 0x000fc80005f84270 */
[----:B------:R-:W-:-:S04]  /*2e20*/  ISETP.LT.OR P4, PT, R2, 0x71, P4 ;  /* 0x000000710200780c */ /* 0x000fc80002781670 */
[----:B------:R-:W-:Y:S02]  /*2e30*/  FSEL R80, R80, -INF , !P4 ;  /* 0xff80000050507808 */ /* 0x000fe40006000000 */
[----:B------:R-:W-:-:S04]  /*2e40*/  ISETP.GE.AND P4, PT, R9, 0x72, PT ;  /* 0x000000720900780c */ /* 0x000fc80003f86270 */
        /* <DEDUP_REMOVED lines=8> */
[----:B------:R-:W-:Y:S02]  /*2ed0*/  P2R R6, PR, RZ, 0x40 ;  /* 0x00000040ff067803 */ /* 0x000fe40000000000 */
[----:B------:R-:W-:-:S04]  /*2ee0*/  ISETP.GT.AND P6, PT, R3, RZ, !P6 ;  /* 0x000000ff0300720c */ /* 0x000fc800077c4270 */
[----:B------:R-:W-:-:S04]  /*2ef0*/  ISETP.LT.OR P6, PT, R2, 0x1, P6 ;  /* 0x000000010200780c */ /* 0x000fc800037c1670 */
[----:B------:R-:W-:Y:S02]  /*2f00*/  FSEL R7, R24, -INF , !P6 ;  /* 0xff80000018077808 */ /* 0x000fe40007000000 */
[----:B------:R-:W-:Y:S02]  /*2f10*/  ISETP.GE.AND P6, PT, R9, 0x7a, PT ;  /* 0x0000007a0900780c */ /* 0x000fe40003fc6270 */
[----:B------:R-:W-:Y:S02]  /*2f20*/  VIADDMNMX R9, R0, R11, R10, PT ;  /* 0x0000000b00097246 */ /* 0x000fe4000380010a */
[----:B------:R-:W-:Y:S02]  /*2f30*/  P2R R24, PR, RZ, 0x40 ;  /* 0x00000040ff187803 */ /* 0x000fe40000000000 */
[----:B------:R-:W-:-:S04]  /*2f40*/  ISETP.GT.AND P6, PT, R3, 0x79, !P6 ;  /* 0x000000790300780c */ /* 0x000fc800077c4270 */
[----:B------:R-:W-:-:S04]  /*2f50*/  ISETP.LT.OR P6, PT, R2, 0x7a, P6 ;  /* 0x0000007a0200780c */ /* 0x000fc800037c1670 */
[----:B------:R-:W-:Y:S02]  /*2f60*/  FSEL R85, R85, -INF , !P6 ;  /* 0xff80000055557808 */ /* 0x000fe40007000000 */
[----:B------:R-:W-:-:S13]  /*2f70*/  PLOP3.LUT P6, PT, PT, PT, UP0, 0x40, 0x0 ;  /* 0x000000000000781c */ /* 0x000fda0003fce808 */
[----:B------:R-:W-:Y:S05]  /*2f80*/  @P6 BRA `(.L_x_1027) ;  /* 0x0000000000646947 */ /* 0x000fea0003800000 */
        /* <DEDUP_REMOVED lines=14> */
.L_x_1029:
[----:B------:R-:W-:Y:S02]  /*3070*/  ULDC UR6, c[0x0][0x9e4] ;  /* 0x0002790000067ab9 */ /* 0x000fe40000000800 */
[----:B------:R-:W-:-:S05]  /*3080*/  IMAD.U32 R2, RZ, RZ, UR6 ;  /* 0x00000006ff027e24 */ /* 0x000fca000f8e00ff */
[----:B------:R-:W-:-:S13]  /*3090*/  ISETP.NE.AND P6, PT, R2, 0x1, PT ;  /* 0x000000010200780c */ /* 0x000fda0003fc5270 */
[----:B------:R-:W0:Y:S02]  /*30a0*/  @P6 LDC.64 R10, c[0x0][0x9e8] ;  /* 0x00027a00ff0a6b82 */ /* 0x000e240000000a00 */
[----:B0-----:R-:W-:-:S05]  /*30b0*/  @P6 IMAD.HI.U32 R0, R3, R10, RZ ;  /* 0x0000000a03006227 */ /* 0x001fca00078e00ff */
[----:B------:R-:W-:-:S07]  /*30c0*/  @P6 SHF.R.U32.HI R3, RZ, R11, R0 ;  /* 0x0000000bff036219 */ /* 0x000fce0000011600 */
.L_x_1030:
[----:B------:R-:W-:Y:S05]  /*30d0*/  BSYNC B0 ;  /* 0x0000000000007941 */ /* 0x000fea0003800000 */
.L_x_1028:
[----:B------:R-:W-:-:S04]  /*30e0*/  IMAD R3, R3, R2, -R8 ;  /* 0x0000000203037224 */ /* 0x000fc800078e0a08 */
[----:B------:R-:W-:-:S05]  /*30f0*/  IMAD R0, R16, -0x2, R3 ;  /* 0xfffffffe10007824 */ /* 0x000fca00078e0203 */
[----:B------:R-:W-:Y:S02]  /*3100*/  VIADDMNMX R9, R0, R2, R9, PT ;  /* 0x0000000200097246 */ /* 0x000fe40003800109 */
[----:B------:R-:W-:-:S07]  /*3110*/  VIMNMX R15, R15, R0, !PT ;  /* 0x000000000f0f7248 */ /* 0x000fce0007fe0100 */
.L_x_1027:
[----:B------:R-:W-:Y:S01]  /*3120*/  ISETP.GT.AND P1, PT, R15, 0x1, !P1 ;  /* 0x000000010f00780c */ /* 0x000fe20004f24270 */
[----:B------:R-:W-:Y:S01]  /*3130*/  IMAD.U32 R11, RZ, RZ, UR40 ;  /* 0x00000028ff0b7e24 */ /* 0x000fe2000f8e00ff */
[----:B------:R-:W-:Y:S01]  /*3140*/  ISETP.NE.AND P6, PT, R12, RZ, PT ;  /* 0x000000ff0c00720c */ /* 0x000fe20003fc5270 */
[----:B------:R-:W-:Y:S01]  /*3150*/  UISETP.NE.AND UP1, UPT, UR51, URZ, UPT ;  /* 0x0000003f3300728c */ /* 0x000fe2000bf25270 */
[----:B------:R-:W-:Y:S01]  /*3160*/  ISETP.LT.OR P1, PT, R9, 0x2, P1 ;  /* 0x000000020900780c */ /* 0x000fe20000f21670 */
[----:B------:R-:W-:Y:S01]  /*3170*/  UISETP.NE.AND UP0, UPT, UR50, URZ, UPT ;  /* 0x0000003f3200728c */ /* 0x000fe2000bf05270 */
[----:B------:R-:W-:Y:S01]  /*3180*/  FMNMX.FTZ R3, R7, R25, !PT ;  /* 0x0000001907037209 */ /* 0x000fe20007810000 */
[----:B------:R-:W-:Y:S01]  /*3190*/  UMOV UR10, UR41 ;  /* 0x00000029000a7c82 */ /* 0x000fe20008000000 */
[----:B------:R-:W-:Y:S02]  /*31a0*/  FSEL R27, R27, -INF , !P1 ;  /* 0xff8000001b1b7808 */ /* 0x000fe40004800000 */
[----:B------:R-:W-:-:S02]  /*31b0*/  ISETP.GT.AND P1, PT, R15, 0x9, !P6 ;  /* 0x000000090f00780c */ /* 0x000fc40007724270 */
[----:B------:R-:W-:Y:S02]  /*31c0*/  FMNMX.FTZ R0, R28, R3, !PT ;  /* 0x000000031c007209 */ /* 0x000fe40007810000 */
[----:B------:R-:W-:Y:S01]  /*31d0*/  ISETP.LT.OR P1, PT, R9, 0xa, P1 ;  /* 0x0000000a0900780c */ /* 0x000fe20000f21670 */
[----:B------:R-:W-:Y:S01]  /*31e0*/  @UP1 ULDC UR6, c[0x0][0x44c] ;  /* 0x0001130000061ab9 */ /* 0x000fe20000000800 */
[----:B------:R-:W-:Y:S01]  /*31f0*/  FMNMX.FTZ R3, R29, R0, !PT ;  /* 0x000000001d037209 */ /* 0x000fe20007810000 */
[----:B------:R-:W-:Y:S01]  /*3200*/  UIMAD.WIDE.U32 UR6, UR41, UR6, URZ ;  /* 0x00000006290672a5 */ /* 0x000fe2000f8e003f */
[----:B------:R-:W-:Y:S01]  /*3210*/  FSEL R31, R31, -INF , !P1 ;  /* 0xff8000001f1f7808 */ /* 0x000fe20004800000 */
[----:B------:R-:W-:Y:S01]  /*3220*/  @UP1 ULDC UR11, c[0x0][0x450] ;  /* 0x00011400000b1ab9 */ /* 0x000fe20000000800 */
[----:B------:R-:W-:Y:S01]  /*3230*/  ISETP.NE.AND P1, PT, R13, RZ, PT ;  /* 0x000000ff0d00720c */ /* 0x000fe20003f25270 */
[----:B------:R-:W-:Y:S01]  /*3240*/  @UP1 USHF.R.U32.HI UR10, URZ, UR11, UR7 ;  /* 0x0000000b3f0a1299 */ /* 0x000fe20008011607 */
[----:B------:R-:W-:-:S02]  /*3250*/  FMNMX.FTZ R0, R32, R3, !PT ;  /* 0x0000000320007209 */ /* 0x000fc40007810000 */
[----:B------:R-:W-:Y:S01]  /*3260*/  ISETP.GT.AND P1, PT, R15, 0x10, !P1 ;  /* 0x000000100f00780c */ /* 0x000fe20004f24270 */
[----:B------:R-:W-:Y:S01]  /*3270*/  UIADD3 UR54, UR54, UR10, URZ ;  /* 0x0000000a36367290 */ /* 0x000fe2000fffe03f */
[----:B------:R-:W-:Y:S02]  /*3280*/  FMNMX.FTZ R3, R33, R0, !PT ;  /* 0x0000000021037209 */ /* 0x000fe40007810000 */
[----:B------:R-:W-:Y:S01]  /*3290*/  ISETP.LT.OR P1, PT, R9, 0x11, P1 ;  /* 0x000000110900780c */ /* 0x000fe20000f21670 */
[----:B------:R-:W-:Y:S01]  /*32a0*/  UIADD3 UR14, UR54, UR14, URZ ;  /* 0x0000000e360e7290 */ /* 0x000fe2000fffe03f */
[----:B------:R-:W-:Y:S02]  /*32b0*/  ISETP.GT.AND P2, PT, R15, 0x8, !P2 ;  /* 0x000000080f00780c */ /* 0x000fe40005744270 */
[----:B------:R-:W-:Y:S02]  /*32c0*/  FSEL R34, R34, -INF , !P1 ;  /* 0xff80000022227808 */ /* 0x000fe40004800000 */
[----:B------:R-:W-:-:S02]  /*32d0*/  ISETP.NE.AND P1, PT, R14, RZ, PT ;  /* 0x000000ff0e00720c */ /* 0x000fc40003f25270 */
[----:B------:R-:W-:Y:S02]  /*32e0*/  FMNMX.FTZ R0, R36, R3, !PT ;  /* 0x0000000324007209 */ /* 0x000fe40007810000 */
[----:B------:R-:W-:Y:S02]  /*32f0*/  ISETP.GT.AND P1, PT, R15, 0x11, !P1 ;  /* 0x000000110f00780c */ /* 0x000fe40004f24270 */
[C---:B------:R-:W-:Y:S02]  /*3300*/  ISETP.LT.OR P2, PT, R9.reuse, 0x9, P2 ;  /* 0x000000090900780c */ /* 0x040fe40001741670 */
[----:B------:R-:W-:Y:S02]  /*3310*/  ISETP.LT.OR P1, PT, R9, 0x12, P1 ;  /* 0x000000120900780c */ /* 0x000fe40000f21670 */
[----:B------:R-:W-:Y:S02]  /*3320*/  FMNMX.FTZ R3, R37, R0, !PT ;  /* 0x0000000025037209 */ /* 0x000fe40007810000 */
[----:B------:R-:W-:-:S02]  /*3330*/  FSEL R35, R35, -INF , !P1 ;  /* 0xff80000023237808 */ /* 0x000fc40004800000 */
[----:B------:R-:W-:Y:S02]  /*3340*/  ISETP.NE.AND P1, PT, R20, RZ, PT ;  /* 0x000000ff1400720c */ /* 0x000fe40003f25270 */
[----:B------:R-:W-:Y:S02]  /*3350*/  FSEL R30, R30, -INF , !P2 ;  /* 0xff8000001e1e7808 */ /* 0x000fe40005000000 */
[----:B------:R-:W-:Y:S02]  /*3360*/  ISETP.GT.AND P1, PT, R15, 0x18, !P1 ;  /* 0x000000180f00780c */ /* 0x000fe40004f24270 */
[----:B------:R-:W-:Y:S02]  /*3370*/  ISETP.NE.AND P2, PT, R94, RZ, PT ;  /* 0x000000ff5e00720c */ /* 0x000fe40003f45270 */
[----:B------:R-:W-:Y:S02]  /*3380*/  ISETP.LT.OR P1, PT, R9, 0x19, P1 ;  /* 0x000000190900780c */ /* 0x000fe40000f21670 */
[----:B------:R-:W-:-:S02]  /*3390*/  FMNMX.FTZ R0, R40, R3, !PT ;  /* 0x0000000328007209 */ /* 0x000fc40007810000 */
[----:B------:R-:W-:Y:S02]  /*33a0*/  FSEL R38, R38, -INF , !P1 ;  /* 0xff80000026267808 */ /* 0x000fe40004800000 */
[----:B------:R-:W-:Y:S02]  /*33b0*/  ISETP.NE.AND P1, PT, R21, RZ, PT ;  /* 0x000000ff1500720c */ /* 0x000fe40003f25270 */
[----:B------:R-:W-:Y:S02]  /*33c0*/  FMNMX.FTZ R3, R41, R0, !PT ;  /* 0x0000000029037209 */ /* 0x000fe40007810000 */
[----:B------:R-:W-:Y:S02]  /*33d0*/  ISETP.GT.AND P1, PT, R15, 0x19, !P1 ;  /* 0x000000190f00780c */ /* 0x000fe40004f24270 */
[----:B------:R-:W-:Y:S02]  /*33e0*/  ISETP.NE.AND P6, PT, R95, RZ, PT ;  /* 0x000000ff5f00720c */ /* 0x000fe40003fc5270 */
[----:B------:R-:W-:-:S02]  /*33f0*/  ISETP.LT.OR P1, PT, R9, 0x1a, P1 ;  /* 0x0000001a0900780c */ /* 0x000fc40000f21670 */
[----:B------:R-:W-:Y:S02]  /*3400*/  FMNMX.FTZ R0, R44, R3, !PT ;  /* 0x000000032c007209 */ /* 0x000fe40007810000 */
[----:B------:R-:W-:Y:S02]  /*3410*/  FSEL R39, R39, -INF , !P1 ;  /* 0xff80000027277808 */ /* 0x000fe40004800000 */
[----:B------:R-:W-:Y:S02]  /*3420*/  ISETP.NE.AND P1, PT, R89, RZ, PT ;  /* 0x000000ff5900720c */ /* 0x000fe40003f25270 */
[----:B------:R-:W-:Y:S02]  /*3430*/  FMNMX.FTZ R3, R45, R0, !PT ;  /* 0x000000002d037209 */ /* 0x000fe40007810000 */
[----:B------:R-:W-:Y:S02]  /*3440*/  ISETP.GT.AND P1, PT, R15, 0x20, !P1 ;  /* 0x000000200f00780c */ /* 0x000fe40004f24270 */
[----:B------:R-:W-:-:S02]  /*3450*/  FMNMX.FTZ R0, R48, R3, !PT ;  /* 0x0000000330007209 */ /* 0x000fc40007810000 */
[----:B------:R-:W-:Y:S02]  /*3460*/  ISETP.LT.OR P1, PT, R9, 0x21, P1 ;  /* 0x000000210900780c */ /* 0x000fe40000f21670 */
[----:B------:R-:W-:Y:S02]  /*3470*/  FMNMX.FTZ R3, R49, R0, !PT ;  /* 0x0000000031037209 */ /* 0x000fe40007810000 */
[----:B------:R-:W-:Y:S02]  /*3480*/  FSEL R42, R42, -INF , !P1 ;  /* 0xff8000002a2a7808 */ /* 0x000fe40004800000 */
[----:B------:R-:W-:Y:S02]  /*3490*/  ISETP.NE.AND P1, PT, R90, RZ, PT ;  /* 0x000000ff5a00720c */ /* 0x000fe40003f25270 */
[----:B------:R-:W-:Y:S02]  /*34a0*/  FMNMX.FTZ R0, R52, R3, !PT ;  /* 0x0000000334007209 */ /* 0x000fe40007810000 */
[----:B------:R-:W-:-:S02]  /*34b0*/  ISETP.GT.AND P1, PT, R15, 0x21, !P1 ;  /* 0x000000210f00780c */ /* 0x000fc40004f24270 */
[----:B------:R-:W-:Y:S02]  /*34c0*/  FMNMX.FTZ R3, R53, R0, !PT ;  /* 0x0000000035037209 */ /* 0x000fe40007810000 */
[----:B------:R-:W-:Y:S02]  /*34d0*/  ISETP.LT.OR P1, PT, R9, 0x22, P1 ;  /* 0x000000220900780c */ /* 0x000fe40000f21670 */
[----:B------:R-:W-:Y:S02]  /*34e0*/  FMNMX.FTZ R0, R56, R3, !PT ;  /* 0x0000000338007209 */ /* 0x000fe40007810000 */
[----:B------:R-:W-:Y:S02]  /*34f0*/  FSEL R43, R43, -INF , !P1 ;  /* 0xff8000002b2b7808 */ /* 0x000fe40004800000 */
[----:B------:R-:W-:Y:S02]  /*3500*/  ISETP.NE.AND P1, PT, R91, RZ, PT ;  /* 0x000000ff5b00720c */ /* 0x000fe40003f25270 */
[----:B------:R-:W-:-:S02]  /*3510*/  FMNMX.FTZ R3, R57, R0, !PT ;  /* 0x0000000039037209 */ /* 0x000fc40007810000 */
[----:B------:R-:W-:Y:S02]  /*3520*/  ISETP.GT.AND P1, PT, R15, 0x28, !P1 ;  /* 0x000000280f00780c */ /* 0x000fe40004f24270 */
[----:B------:R-:W-:Y:S02]  /*3530*/  FMNMX.FTZ R0, R60, R3, !PT ;  /* 0x000000033c007209 */ /* 0x000fe40007810000 */
[----:B------:R-:W-:Y:S02]  /*3540*/  ISETP.LT.OR P1, PT, R9, 0x29, P1 ;  /* 0x000000290900780c */ /* 0x000fe40000f21670 */
[----:B------:R-:W-:Y:S02]  /*3550*/  FMNMX.FTZ R3, R61, R0, !PT ;  /* 0x000000003d037209 */ /* 0x000fe40007810000 */
[----:B------:R-:W-:Y:S02]  /*3560*/  FSEL R46, R46, -INF , !P1 ;  /* 0xff8000002e2e7808 */ /* 0x000fe40004800000 */
[----:B------:R-:W-:-:S02]  /*3570*/  ISETP.NE.AND P1, PT, R92, RZ, PT ;  /* 0x000000ff5c00720c */ /* 0x000fc40003f25270 */
[----:B------:R-:W-:Y:S02]  /*3580*/  FMNMX.FTZ R0, R64, R3, !PT ;  /* 0x0000000340007209 */ /* 0x000fe40007810000 */
[----:B------:R-:W-:Y:S02]  /*3590*/  ISETP.GT.AND P1, PT, R15, 0x29, !P1 ;  /* 0x000000290f00780c */ /* 0x000fe40004f24270 */
[----:B------:R-:W-:Y:S02]  /*35a0*/  FMNMX.FTZ R3, R65, R0, !PT ;  /* 0x0000000041037209 */ /* 0x000fe40007810000 */
[----:B------:R-:W-:Y:S02]  /*35b0*/  ISETP.LT.OR P1, PT, R9, 0x2a, P1 ;  /* 0x0000002a0900780c */ /* 0x000fe40000f21670 */
[----:B------:R-:W-:Y:S02]  /*35c0*/  FMNMX.FTZ R0, R68, R3, !PT ;  /* 0x0000000344007209 */ /* 0x000fe40007810000 */
[----:B------:R-:W-:-:S02]  /*35d0*/  FSEL R47, R47, -INF , !P1 ;  /* 0xff8000002f2f7808 */ /* 0x000fc40004800000 */
[----:B------:R-:W-:Y:S02]  /*35e0*/  ISETP.NE.AND P1, PT, R93, RZ, PT ;  /* 0x000000ff5d00720c */ /* 0x000fe40003f25270 */
[----:B------:R-:W-:Y:S02]  /*35f0*/  FMNMX.FTZ R3, R69, R0, !PT ;  /* 0x0000000045037209 */ /* 0x000fe40007810000 */
[----:B------:R-:W-:Y:S02]  /*3600*/  ISETP.GT.AND P1, PT, R15, 0x30, !P1 ;  /* 0x000000300f00780c */ /* 0x000fe40004f24270 */
[----:B------:R-:W-:Y:S02]  /*3610*/  FMNMX.FTZ R0, R72, R3, !PT ;  /* 0x0000000348007209 */ /* 0x000fe40007810000 */
[----:B------:R-:W-:Y:S02]  /*3620*/  ISETP.LT.OR P1, PT, R9, 0x31, P1 ;  /* 0x000000310900780c */ /* 0x000fe40000f21670 */
[----:B------:R-:W-:-:S02]  /*3630*/  FMNMX.FTZ R3, R73, R0, !PT ;  /* 0x0000000049037209 */ /* 0x000fc40007810000 */
[----:B------:R-:W-:Y:S02]  /*3640*/  FSEL R50, R50, -INF , !P1 ;  /* 0xff80000032327808 */ /* 0x000fe40004800000 */
[----:B------:R-:W-:Y:S02]  /*3650*/  ISETP.GT.AND P1, PT, R15, 0x31, !P2 ;  /* 0x000000310f00780c */ /* 0x000fe40005724270 */
[----:B------:R-:W-:Y:S02]  /*3660*/  FMNMX.FTZ R0, R76, R3, !PT ;  /* 0x000000034c007209 */ /* 0x000fe40007810000 */
[----:B------:R-:W-:Y:S02]  /*3670*/  ISETP.LT.OR P1, PT, R9, 0x32, P1 ;  /* 0x000000320900780c */ /* 0x000fe40000f21670 */
[----:B------:R-:W-:Y:S02]  /*3680*/  FMNMX.FTZ R3, R77, R0, !PT ;  /* 0x000000004d037209 */ /* 0x000fe40007810000 */
[----:B------:R-:W-:-:S02]  /*3690*/  FSEL R51, R51, -INF , !P1 ;  /* 0xff80000033337808 */ /* 0x000fc40004800000 */
        /* <DEDUP_REMOVED lines=10> */
[----:B------:R-:W-:Y:S01]  /*3740*/  ISETP.NE.AND P2, PT, R105, RZ, PT ;  /* 0x000000ff6900720c */ /* 0x000fe20003f45270 */
[----:B------:R-:W0:Y:S01]  /*3750*/  SHFL.BFLY PT, R3, R2, 0x2, 0x1f ;  /* 0x0c401f0002037f89 */ /* 0x000e2200000e0000 */
[----:B------:R-:W-:-:S02]  /*3760*/  FSEL R55, R55, -INF , !P1 ;  /* 0xff80000037377808 */ /* 0x000fc40004800000 */
[----:B------:R-:W-:Y:S02]  /*3770*/  ISETP.NE.AND P1, PT, R97, RZ, PT ;  /* 0x000000ff6100720c */ /* 0x000fe40003f25270 */
[----:B------:R-:W-:Y:S02]  /*3780*/  ISETP.NE.AND P6, PT, R106, RZ, PT ;  /* 0x000000ff6a00720c */ /* 0x000fe40003fc5270 */
[C---:B------:R-:W-:Y:S02]  /*3790*/  ISETP.GT.AND P1, PT, R15.reuse, 0x40, !P1 ;  /* 0x000000400f00780c */ /* 0x040fe40004f24270 */
[----:B------:R-:W-:Y:S02]  /*37a0*/  ISETP.GT.AND P3, PT, R15, 0x70, !P3 ;  /* 0x000000700f00780c */ /* 0x000fe40005f64270 */
[----:B------:R-:W-:Y:S02]  /*37b0*/  ISETP.LT.OR P1, PT, R9, 0x41, P1 ;  /* 0x000000410900780c */ /* 0x000fe40000f21670 */
[----:B------:R-:W-:-:S02]  /*37c0*/  ISETP.GT.AND P4, PT, R15, 0x71, !P4 ;  /* 0x000000710f00780c */ /* 0x000fc40006784270 */
[----:B------:R-:W-:Y:S02]  /*37d0*/  FSEL R58, R58, -INF , !P1 ;  /* 0xff8000003a3a7808 */ /* 0x000fe40004800000 */
[----:B------:R-:W-:Y:S02]  /*37e0*/  ISETP.NE.AND P1, PT, R98, RZ, PT ;  /* 0x000000ff6200720c */ /* 0x000fe40003f25270 */
[C---:B------:R-:W-:Y:S02]  /*37f0*/  ISETP.GT.AND P5, PT, R15.reuse, 0x78, !P5 ;  /* 0x000000780f00780c */ /* 0x040fe40006fa4270 */
[----:B------:R-:W-:Y:S02]  /*3800*/  ISETP.GT.AND P1, PT, R15, 0x41, !P1 ;  /* 0x000000410f00780c */ /* 0x000fe40004f24270 */
[C---:B------:R-:W-:Y:S02]  /*3810*/  ISETP.LT.OR P3, PT, R9.reuse, 0x71, P3 ;  /* 0x000000710900780c */ /* 0x040fe40001f61670 */
[----:B------:R-:W-:-:S02]  /*3820*/  ISETP.LT.OR P1, PT, R9, 0x42, P1 ;  /* 0x000000420900780c */ /* 0x000fc40000f21670 */
[----:B0-----:R-:W-:Y:S02]  /*3830*/  FMNMX.FTZ R3, R2, R3, !PT ;  /* 0x0000000302037209 */ /* 0x001fe40007810000 */
[----:B------:R-:W-:Y:S02]  /*3840*/  FSEL R59, R59, -INF , !P1 ;  /* 0xff8000003b3b7808 */ /* 0x000fe40004800000 */
[----:B------:R-:W-:Y:S01]  /*3850*/  ISETP.NE.AND P1, PT, R99, RZ, PT ;  /* 0x000000ff6300720c */ /* 0x000fe20003f25270 */
[----:B------:R-:W0:Y:S01]  /*3860*/  SHFL.BFLY PT, R0, R3, 0x1, 0x1f ;  /* 0x0c201f0003007f89 */ /* 0x000e2200000e0000 */
[----:B------:R-:W-:Y:S02]  /*3870*/  ISETP.LT.OR P4, PT, R9, 0x72, P4 ;  /* 0x000000720900780c */ /* 0x000fe40002781670 */
[----:B------:R-:W-:Y:S02]  /*3880*/  ISETP.GT.AND P1, PT, R15, 0x48, !P1 ;  /* 0x000000480f00780c */ /* 0x000fe40004f24270 */
[----:B------:R-:W-:-:S02]  /*3890*/  FSEL R82, R82, -INF , !P3 ;  /* 0xff80000052527808 */ /* 0x000fc40005800000 */
[C---:B------:R-:W-:Y:S02]  /*38a0*/  ISETP.LT.OR P1, PT, R9.reuse, 0x49, P1 ;  /* 0x000000490900780c */ /* 0x040fe40000f21670 */
[----:B------:R-:W-:Y:S02]  /*38b0*/  ISETP.LT.OR P5, PT, R9, 0x79, P5 ;  /* 0x000000790900780c */ /* 0x000fe40002fa1670 */
[----:B------:R-:W-:Y:S02]  /*38c0*/  FSEL R62, R62, -INF , !P1 ;  /* 0xff8000003e3e7808 */ /* 0x000fe40004800000 */
[----:B------:R-:W-:Y:S02]  /*38d0*/  ISETP.NE.AND P1, PT, R100, RZ, PT ;  /* 0x000000ff6400720c */ /* 0x000fe40003f25270 */
[----:B------:R-:W-:Y:S02]  /*38e0*/  FSEL R83, R83, -INF , !P4 ;  /* 0xff80000053537808 */ /* 0x000fe40006000000 */
[----:B------:R-:W-:-:S02]  /*38f0*/  ISETP.GT.AND P1, PT, R15, 0x49, !P1 ;  /* 0x000000490f00780c */ /* 0x000fc40004f24270 */
[----:B------:R-:W-:Y:S02]  /*3900*/  FSEL R86, R86, -INF , !P5 ;  /* 0xff80000056567808 */ /* 0x000fe40006800000 */
[----:B------:R-:W-:Y:S02]  /*3910*/  ISETP.LT.OR P1, PT, R9, 0x4a, P1 ;  /* 0x0000004a0900780c */ /* 0x000fe40000f21670 */
[----:B0-----:R-:W-:Y:S02]  /*3920*/  FMNMX.FTZ R0, R3, R0, !PT ;  /* 0x0000000003007209 */ /* 0x001fe40007810000 */
[----:B------:R-:W-:Y:S02]  /*3930*/  FSEL R63, R63, -INF , !P1 ;  /* 0xff8000003f3f7808 */ /* 0x000fe40004800000 */
[----:B------:R-:W-:-:S04]  /*3940*/  ISETP.NE.AND P1, PT, R101, RZ, PT ;  /* 0x000000ff6500720c */ /* 0x000fc80003f25270 */
[----:B------:R-:W-:-:S04]  /*3950*/  ISETP.GT.AND P1, PT, R15, 0x50, !P1 ;  /* 0x000000500f00780c */ /* 0x000fc80004f24270 */
[----:B------:R-:W-:-:S04]  /*3960*/  ISETP.LT.OR P1, PT, R9, 0x51, P1 ;  /* 0x000000510900780c */ /* 0x000fc80000f21670 */
        /* <DEDUP_REMOVED lines=13> */
[----:B------:R-:W-:Y:S02]  /*3a40*/  ISETP.GT.AND P1, PT, R15, 0x60, !P2 ;  /* 0x000000600f00780c */ /* 0x000fe40005724270 */
[----:B------:R-:W-:Y:S02]  /*3a50*/  ISETP.NE.AND P2, PT, R108, RZ, PT ;  /* 0x000000ff6c00720c */ /* 0x000fe40003f45270 */
[----:B------:R-:W-:Y:S02]  /*3a60*/  ISETP.LT.OR P1, PT, R9, 0x61, P1 ;  /* 0x000000610900780c */ /* 0x000fe40000f21670 */
[----:B------:R-:W-:Y:S02]  /*3a70*/  ISETP.GT.AND P2, PT, R15, 0x69, !P2 ;  /* 0x000000690f00780c */ /* 0x000fe40005744270 */
[----:B------:R-:W-:-:S02]  /*3a80*/  FSEL R74, R74, -INF , !P1 ;  /* 0xff8000004a4a7808 */ /* 0x000fc40004800000 */
[----:B------:R-:W-:Y:S02]  /*3a90*/  ISETP.GT.AND P1, PT, R15, 0x61, !P6 ;  /* 0x000000610f00780c */ /* 0x000fe40007724270 */
[----:B------:R-:W-:Y:S01]  /*3aa0*/  ISETP.NE.AND P6, PT, R6, RZ, PT ;  /* 0x000000ff0600720c */ /* 0x000fe20003fc5270 */
[----:B------:R-:W-:-:S01]  /*3ab0*/  FFMA.FTZ R6, R0, R11, -8 ;  /* 0xc100000000067423 */ /* 0x000fc2000001000b */
[C---:B------:R-:W-:Y:S02]  /*3ac0*/  ISETP.LT.OR P1, PT, R9.reuse, 0x62, P1 ;  /* 0x000000620900780c */ /* 0x040fe40000f21670 */
[----:B------:R-:W-:Y:S02]  /*3ad0*/  ISETP.LT.OR P2, PT, R9, 0x6a, P2 ;  /* 0x0000006a0900780c */ /* 0x000fe40001741670 */
[----:B------:R-:W-:Y:S02]  /*3ae0*/  FSEL R75, R75, -INF , !P1 ;  /* 0xff8000004b4b7808 */ /* 0x000fe40004800000 */
[----:B------:R-:W-:-:S02]  /*3af0*/  FSETP.NEU.FTZ.AND P1, PT, R0, -INF , PT ;  /* 0xff8000000000780b */ /* 0x000fc40003f3d000 */
[----:B------:R-:W-:Y:S02]  /*3b00*/  FSEL R79, R79, -INF , !P2 ;  /* 0xff8000004f4f7808 */ /* 0x000fe40005000000 */
[----:B------:R-:W-:Y:S02]  /*3b10*/  FSEL R92, R6, RZ, P1 ;  /* 0x000000ff065c7208 */ /* 0x000fe40000800000 */
[----:B------:R-:W-:Y:S02]  /*3b20*/  ISETP.GT.AND P1, PT, R15, RZ, !P6 ;  /* 0x000000ff0f00720c */ /* 0x000fe40007724270 */
[----:B------:R-:W-:Y:S01]  /*3b30*/  ISETP.NE.AND P6, PT, R24, RZ, PT ;  /* 0x000000ff1800720c */ /* 0x000fe20003fc5270 */
[--C-:B------:R-:W-:Y:S01]  /*3b40*/  FFMA.FTZ R2, R7, UR40, -R92.reuse ;  /* 0x0000002807027c23 */ /* 0x100fe2000801085c */
[----:B------:R-:W-:Y:S01]  /*3b50*/  ISETP.LT.OR P1, PT, R9, 0x1, P1 ;  /* 0x000000010900780c */ /* 0x000fe20000f21670 */
[--C-:B------:R-:W-:Y:S01]  /*3b60*/  FFMA.FTZ R32, R32, UR40, -R92.reuse ;  /* 0x0000002820207c23 */ /* 0x100fe2000801085c */
[----:B------:R-:W-:Y:S01]  /*3b70*/  ISETP.GT.AND P6, PT, R15, 0x79, !P6 ;  /* 0x000000790f00780c */ /* 0x000fe200077c4270 */
[--C-:B------:R-:W-:Y:S01]  /*3b80*/  FFMA.FTZ R3, R25, UR40, -R92.reuse ;  /* 0x0000002819037c23 */ /* 0x100fe2000801085c */
[----:B------:R-:W-:Y:S01]  /*3b90*/  FSEL R90, R26, -INF , !P1 ;  /* 0xff8000001a5a7808 */ /* 0x000fe20004800000 */
[--C-:B------:R-:W-:Y:S01]  /*3ba0*/  FFMA.FTZ R6, R28, UR40, -R92.reuse ;  /* 0x000000281c067c23 */ /* 0x100fe2000801085c */
[----:B------:R-:W-:Y:S01]  /*3bb0*/  ISETP.NE.AND P1, PT, R107, RZ, PT ;  /* 0x000000ff6b00720c */ /* 0x000fe20003f25270 */
[----:B------:R-:W-:Y:S01]  /*3bc0*/  MUFU.EX2 R2, R2 ;  /* 0x0000000200027308 */ /* 0x000fe20000000800 */
[----:B------:R-:W-:Y:S01]  /*3bd0*/  FMNMX.FTZ R7, R90, R27, !PT ;  /* 0x0000001b5a077209 */ /* 0x000fe20007810000 */
[--C-:B------:R-:W-:Y:S01]  /*3be0*/  FFMA.FTZ R11, R29, UR40, -R92.reuse ;  /* 0x000000281d0b7c23 */ /* 0x100fe2000801085c */
[----:B------:R-:W-:Y:S01]  /*3bf0*/  ISETP.GT.AND P1, PT, R15, 0x68, !P1 ;  /* 0x000000680f00780c */ /* 0x000fe20004f24270 */
[--C-:B------:R-:W-:Y:S01]  /*3c00*/  FFMA.FTZ R41, R41, UR40, -R92.reuse ;  /* 0x0000002829297c23 */ /* 0x100fe2000801085c */
[----:B------:R-:W-:Y:S01]  /*3c10*/  FMNMX.FTZ R8, R30, R7, !PT ;  /* 0x000000071e087209 */ /* 0x000fe20007810000 */
[--C-:B------:R-:W-:Y:S01]  /*3c20*/  FFMA.FTZ R37, R37, UR40, -R92.reuse ;  /* 0x0000002825257c23 */ /* 0x100fe2000801085c */
[----:B------:R-:W-:Y:S01]  /*3c30*/  ISETP.LT.OR P1, PT, R9, 0x69, P1 ;  /* 0x000000690900780c */ /* 0x000fe20000f21670 */
[----:B------:R0:W-:Y:S01]  /*3c40*/  MUFU.EX2 R7, R32 ;  /* 0x0000002000077308 */ /* 0x0001e20000000800 */
[----:B------:R-:W-:Y:S01]  /*3c50*/  FMNMX.FTZ R13, R31, R8, !PT ;  /* 0x000000081f0d7209 */ /* 0x000fe20007810000 */
[--C-:B------:R-:W-:Y:S01]  /*3c60*/  FFMA.FTZ R8, R33, UR40, -R92.reuse ;  /* 0x0000002821087c23 */ /* 0x100fe2000801085c */
[----:B------:R-:W-:Y:S01]  /*3c70*/  FSEL R78, R78, -INF , !P1 ;  /* 0xff8000004e4e7808 */ /* 0x000fe20004800000 */
[--C-:B------:R-:W-:Y:S01]  /*3c80*/  FFMA.FTZ R29, R69, UR40, -R92.reuse ;  /* 0x00000028451d7c23 */ /* 0x100fe2000801085c */
[----:B------:R-:W-:Y:S01]  /*3c90*/  FMNMX.FTZ R10, R34, R13, !PT ;  /* 0x0000000d220a7209 */ /* 0x000fe20007810000 */
[--C-:B------:R-:W-:Y:S01]  /*3ca0*/  FFMA.FTZ R44, R44, UR40, -R92.reuse ;  /* 0x000000282c2c7c23 */ /* 0x100fe2000801085c */
[----:B------:R-:W-:Y:S01]  /*3cb0*/  ISETP.LT.OR P6, PT, R9, 0x7a, P6 ;  /* 0x0000007a0900780c */ /* 0x000fe200037c1670 */
[----:B------:R-:W1:Y:S01]  /*3cc0*/  MUFU.EX2 R3, R3 ;  /* 0x0000000300037308 */ /* 0x000e620000000800 */
[----:B------:R-:W-:Y:S01]  /*3cd0*/  FMNMX.FTZ R13, R35, R10, !PT ;  /* 0x0000000a230d7209 */ /* 0x000fe20007810000 */
[----:B0-----:R-:W-:Y:S01]  /*3ce0*/  IMAD.U32 R32, RZ, RZ, UR40 ;  /* 0x00000028ff207e24 */ /* 0x001fe2000f8e00ff */
[----:B------:R-:W-:Y:S01]  /*3cf0*/  FSEL R87, R87, -INF , !P6 ;  /* 0xff80000057577808 */ /* 0x000fe20007000000 */
[--C-:B------:R-:W-:Y:S01]  /*3d00*/  FFMA.FTZ R10, R36, UR40, -R92.reuse ;  /* 0x00000028240a7c23 */ /* 0x100fe2000801085c */
[----:B------:R-:W-:Y:S01]  /*3d10*/  FMNMX.FTZ R12, R38, R13, !PT ;  /* 0x0000000d260c7209 */ /* 0x000fe20007810000 */
[--C-:B------:R-:W-:Y:S01]  /*3d20*/  FFMA.FTZ R45, R45, UR40, -R92.reuse ;  /* 0x000000282d2d7c23 */ /* 0x100fe2000801085c */
[----:B------:R-:W-:-:S01]  /*3d30*/  FFMA.FTZ R49, R49, UR40, -R92 ;  /* 0x0000002831317c23 */ /* 0x000fc2000801085c */
[----:B------:R-:W0:Y:S01]  /*3d40*/  MUFU.EX2 R6, R6 ;  /* 0x0000000600067308 */ /* 0x000e220000000800 */
[----:B------:R-:W-:Y:S01]  /*3d50*/  FMNMX.FTZ R13, R39, R12, !PT ;  /* 0x0000000c270d7209 */ /* 0x000fe20007810000 */
[--C-:B------:R-:W-:Y:S01]  /*3d60*/  FFMA.FTZ R52, R52, UR40, -R92.reuse ;  /* 0x0000002834347c23 */ /* 0x100fe2000801085c */
[----:B------:R-:W-:-:S01]  /*3d70*/  FFMA.FTZ R53, R53, UR40, -R92 ;  /* 0x0000002835357c23 */ /* 0x000fc2000801085c */
[--C-:B------:R-:W-:Y:S01]  /*3d80*/  FFMA.FTZ R60, R60, UR40, -R92.reuse ;  /* 0x000000283c3c7c23 */ /* 0x100fe2000801085c */
[----:B------:R-:W-:Y:S01]  /*3d90*/  FMNMX.FTZ R12, R42, R13, !PT ;  /* 0x0000000d2a0c7209 */ /* 0x000fe20007810000 */
[--C-:B------:R-:W-:Y:S01]  /*3da0*/  FFMA.FTZ R61, R61, UR40, -R92.reuse ;  /* 0x000000283d3d7c23 */ /* 0x100fe2000801085c */
[----:B------:R-:W-:-:S01]  /*3db0*/  FFMA.FTZ R56, R56, UR40, -R92 ;  /* 0x0000002838387c23 */ /* 0x000fc2000801085c */
[----:B------:R-:W2:Y:S01]  /*3dc0*/  MUFU.EX2 R11, R11 ;  /* 0x0000000b000b7308 */ /* 0x000ea20000000800 */
[----:B------:R-:W-:Y:S01]  /*3dd0*/  FMNMX.FTZ R13, R43, R12, !PT ;  /* 0x0000000c2b0d7209 */ /* 0x000fe20007810000 */
[--C-:B------:R-:W-:Y:S01]  /*3de0*/  FFMA.FTZ R12, R40, UR40, -R92.reuse ;  /* 0x00000028280c7c23 */ /* 0x100fe2000801085c */
[----:B------:R-:W-:-:S01]  /*3df0*/  FFMA.FTZ R57, R57, UR40, -R92 ;  /* 0x0000002839397c23 */ /* 0x000fc2000801085c */
[--C-:B------:R-:W-:Y:S01]  /*3e00*/  FFMA.FTZ R68, R68, UR40, -R92.reuse ;  /* 0x0000002844447c23 */ /* 0x100fe2000801085c */
[----:B------:R-:W-:Y:S01]  /*3e10*/  FMNMX.FTZ R14, R46, R13, !PT ;  /* 0x0000000d2e0e7209 */ /* 0x000fe20007810000 */
[--C-:B------:R-:W-:Y:S01]  /*3e20*/  FFMA.FTZ R64, R64, UR40, -R92.reuse ;  /* 0x0000002840407c23 */ /* 0x100fe2000801085c */
[----:B------:R-:W-:-:S01]  /*3e30*/  FFMA.FTZ R65, R65, UR40, -R92 ;  /* 0x0000002841417c23 */ /* 0x000fc2000801085c */
[----:B------:R-:W3:Y:S01]  /*3e40*/  MUFU.EX2 R8, R8 ;  /* 0x0000000800087308 */ /* 0x000ee20000000800 */
[----:B------:R-:W-:Y:S01]  /*3e50*/  FMNMX.FTZ R13, R47, R14, !PT ;  /* 0x0000000e2f0d7209 */ /* 0x000fe20007810000 */
[--C-:B------:R-:W-:Y:S01]  /*3e60*/  FFMA.FTZ R25, R76, UR40, -R92.reuse ;  /* 0x000000284c197c23 */ /* 0x100fe2000801085c */
[----:B------:R-:W-:-:S01]  /*3e70*/  FFMA.FTZ R24, R77, UR40, -R92 ;  /* 0x000000284d187c23 */ /* 0x000fc2000801085c */
[--C-:B------:R-:W-:Y:S01]  /*3e80*/  FFMA.FTZ R33, R72, UR40, -R92.reuse ;  /* 0x0000002848217c23 */ /* 0x100fe2000801085c */
[----:B------:R-:W-:Y:S01]  /*3e90*/  FMNMX.FTZ R14, R50, R13, !PT ;  /* 0x0000000d320e7209 */ /* 0x000fe20007810000 */
[----:B------:R-:W-:-:S02]  /*3ea0*/  FFMA.FTZ R28, R73, UR40, -R92 ;  /* 0x00000028491c7c23 */ /* 0x000fc4000801085c */
[----:B------:R1:W-:Y:S01]  /*3eb0*/  MUFU.EX2 R13, R41 ;  /* 0x00000029000d7308 */ /* 0x0003e20000000800 */
[----:B------:R-:W-:-:S04]  /*3ec0*/  FMNMX.FTZ R21, R51, R14, !PT ;  /* 0x0000000e33157209 */ /* 0x000fc80007810000 */
[----:B------:R-:W-:-:S03]  /*3ed0*/  FMNMX.FTZ R14, R54, R21, !PT ;  /* 0x00000015360e7209 */ /* 0x000fc60007810000 */
[----:B------:R-:W4:Y:S01]  /*3ee0*/  MUFU.EX2 R10, R10 ;  /* 0x0000000a000a7308 */ /* 0x000f220000000800 */
[----:B------:R-:W-:Y:S01]  /*3ef0*/  FMNMX.FTZ R21, R55, R14, !PT ;  /* 0x0000000e37157209 */ /* 0x000fe20007810000 */
[----:B-1----:R-:W-:-:S03]  /*3f00*/  FADD.FTZ R41, R2, R3 ;  /* 0x0000000302297221 */ /* 0x002fc60000010000 */
[----:B------:R-:W-:Y:S01]  /*3f10*/  FMNMX.FTZ R14, R58, R21, !PT ;  /* 0x000000153a0e7209 */ /* 0x000fe20007810000 */
[----:B0-----:R-:W-:-:S02]  /*3f20*/  FADD.FTZ R36, R6, R41 ;  /* 0x0000002906247221 */ /* 0x001fc40000010000 */
[----:B------:R-:W0:Y:S01]  /*3f30*/  MUFU.EX2 R37, R37 ;  /* 0x0000002500257308 */ /* 0x000e220000000800 */
[----:B------:R-:W-:Y:S01]  /*3f40*/  FMNMX.FTZ R21, R59, R14, !PT ;  /* 0x0000000e3b157209 */ /* 0x000fe20007810000 */
[----:B--2---:R-:W-:Y:S01]  /*3f50*/  FADD.FTZ R36, R11, R36 ;  /* 0x000000240b247221 */ /* 0x004fe20000010000 */
[----:B------:R-:W-:-:S02]  /*3f60*/  FFMA.FTZ R14, R48, UR40, -R92 ;  /* 0x00000028300e7c23 */ /* 0x000fc4000801085c */
[----:B------:R-:W-:Y:S01]  /*3f70*/  FMNMX.FTZ R20, R62, R21, !PT ;  /* 0x000000153e147209 */ /* 0x000fe20007810000 */
[----:B------:R-:W-:-:S02]  /*3f80*/  FADD.FTZ R41, R7, R36 ;  /* 0x0000002407297221 */ /* 0x000fc40000010000 */
[----:B------:R-:W-:Y:S01]  /*3f90*/  MUFU.EX2 R12, R12 ;  /* 0x0000000c000c7308 */ /* 0x000fe20000000800 */
[----:B------:R-:W-:Y:S01]  /*3fa0*/  FMNMX.FTZ R21, R63, R20, !PT ;  /* 0x000000143f157209 */ /* 0x000fe20007810000 */
[----:B---3--:R-:W-:-:S03]  /*3fb0*/  FADD.FTZ R69, R8, R41 ;  /* 0x0000002908457221 */ /* 0x008fc60000010000 */
[----:B------:R-:W-:Y:S01]  /*3fc0*/  FMNMX.FTZ R20, R66, R21, !PT ;  /* 0x0000001542147209 */ /* 0x000fe20007810000 */
[----:B----4-:R-:W-:-:S02]  /*3fd0*/  FADD.FTZ R40, R10, R69 ;  /* 0x000000450a287221 */ /* 0x010fc40000010000 */
[----:B------:R-:W-:Y:S01]  /*3fe0*/  MUFU.EX2 R44, R44 ;  /* 0x0000002c002c7308 */ /* 0x000fe20000000800 */
[----:B------:R-:W-:Y:S02]  /*3ff0*/  FMNMX.FTZ R21, R67, R20, !PT ;  /* 0x0000001443157209 */ /* 0x000fe40007810000 */
[----:B0-----:R-:W-:Y:S02]  /*4000*/  F2FP.SATFINITE.E4M3.F32.PACK_AB_MERGE_C R10, R37, R10, RZ ;  /* 0x0000000a250a723e */ /* 0x001fe400048070ff */
[----:B------:R-:W-:Y:S02]  /*4010*/  FMNMX.FTZ R20, R70, R21, !PT ;  /* 0x0000001546147209 */ /* 0x000fe40007810000 */
[----:B------:R-:W-:Y:S01]  /*4020*/  F2FP.SATFINITE.E4M3.F32.PACK_AB_MERGE_C R198, R8, R7, R10 ;  /* 0x0000000708c6723e */ /* 0x000fe2000480700a */
[----:B------:R-:W-:Y:S01]  /*4030*/  MUFU.EX2 R45, R45 ;  /* 0x0000002d002d7308 */ /* 0x000fe20000000800 */
[----:B------:R-:W-:Y:S01]  /*4040*/  FMNMX.FTZ R21, R71, R20, !PT ;  /* 0x0000001447157209 */ /* 0x000fe20007810000 */
[----:B------:R-:W-:-:S03]  /*4050*/  VIADD R8, R88, 0xfffffffe ;  /* 0xfffffffe58087836 */ /* 0x000fc60000000000 */
[----:B------:R-:W-:-:S03]  /*4060*/  FMNMX.FTZ R20, R74, R21, !PT ;  /* 0x000000154a147209 */ /* 0x000fc60007810000 */
[----:B------:R-:W-:Y:S01]  /*4070*/  MUFU.EX2 R14, R14 ;  /* 0x0000000e000e7308 */ /* 0x000fe20000000800 */
[----:B------:R-:W-:-:S04]  /*4080*/  FMNMX.FTZ R15, R75, R20, !PT ;  /* 0x000000144b0f7209 */ /* 0x000fc80007810000 */
[----:B------:R-:W-:-:S03]  /*4090*/  FMNMX.FTZ R20, R78, R15, !PT ;  /* 0x0000000f4e147209 */ /* 0x000fc60007810000 */
[----:B------:R-:W-:Y:S01]  /*40a0*/  MUFU.EX2 R49, R49 ;  /* 0x0000003100317308 */ /* 0x000fe20000000800 */
[----:B------:R-:W-:-:S04]  /*40b0*/  FMNMX.FTZ R15, R79, R20, !PT ;  /* 0x000000144f0f7209 */ /* 0x000fc80007810000 */
[----:B------:R-:W-:Y:S01]  /*40c0*/  FMNMX.FTZ R20, R82, R15, !PT ;  /* 0x0000000f52147209 */ /* 0x000fe20007810000 */
[----:B------:R-:W-:-:S02]  /*40d0*/  FFMA.FTZ R15, R81, UR40, -R92 ;  /* 0x00000028510f7c23 */ /* 0x000fc4000801085c */
[----:B------:R-:W-:Y:S01]  /*40e0*/  MUFU.EX2 R52, R52 ;  /* 0x0000003400347308 */ /* 0x000fe20000000800 */
[----:B------:R-:W-:-:S04]  /*40f0*/  FMNMX.FTZ R9, R83, R20, !PT ;  /* 0x0000001453097209 */ /* 0x000fc80007810000 */
[----:B------:R-:W-:-:S03]  /*4100*/  FMNMX.FTZ R20, R86, R9, !PT ;  /* 0x0000000956147209 */ /* 0x000fc60007810000 */
[----:B------:R-:W-:Y:S01]  /*4110*/  MUFU.EX2 R53, R53 ;  /* 0x0000003500357308 */ /* 0x000fe20000000800 */
[----:B------:R-:W-:-:S05]  /*4120*/  FMNMX.FTZ R20, R87, R20, !PT ;  /* 0x0000001457147209 */ /* 0x000fca0007810000 */
[----:B------:R-:W0:Y:S02]  /*4130*/  SHFL.BFLY PT, R9, R20, 0x2, 0x1f ;  /* 0x0c401f0014097f89 */ /* 0x000e2400000e0000 */
[----:B------:R-:W-:Y:S08]  /*4140*/  MUFU.EX2 R60, R60 ;  /* 0x0000003c003c7308 */ /* 0x000ff00000000800 */
[----:B------:R-:W-:Y:S08]  /*4150*/  MUFU.EX2 R61, R61 ;  /* 0x0000003d003d7308 */ /* 0x000ff00000000800 */
[----:B------:R-:W-:Y:S01]  /*4160*/  MUFU.EX2 R56, R56 ;  /* 0x0000003800387308 */ /* 0x000fe20000000800 */
[----:B0-----:R-:W-:Y:S01]  /*4170*/  FMNMX.FTZ R21, R20, R9, !PT ;  /* 0x0000000914157209 */ /* 0x001fe20007810000 */
[----:B------:R-:W-:-:S06]  /*4180*/  FFMA.FTZ R20, R80, UR40, -R92 ;  /* 0x0000002850147c23 */ /* 0x000fcc000801085c */
[----:B------:R-:W-:Y:S01]  /*4190*/  MUFU.EX2 R57, R57 ;  /* 0x0000003900397308 */ /* 0x000fe20000000800 */
[----:B------:R-:W0:Y:S07]  /*41a0*/  SHFL.BFLY PT, R26, R21, 0x1, 0x1f ;  /* 0x0c201f00151a7f89 */ /* 0x000e2e00000e0000 */
[----:B------:R-:W-:Y:S08]  /*41b0*/  MUFU.EX2 R68, R68 ;  /* 0x0000004400447308 */ /* 0x000ff00000000800 */
[----:B------:R-:W-:Y:S08]  /*41c0*/  MUFU.EX2 R29, R29 ;  /* 0x0000001d001d7308 */ /* 0x000ff00000000800 */
[----:B------:R-:W-:Y:S01]  /*41d0*/  MUFU.EX2 R64, R64 ;  /* 0x0000004000407308 */ /* 0x000fe20000000800 */
[----:B0-----:R-:W-:Y:S01]  /*41e0*/  FMNMX.FTZ R9, R21, R26, !PT ;  /* 0x0000001a15097209 */ /* 0x001fe20007810000 */
[--C-:B------:R-:W-:Y:S01]  /*41f0*/  FFMA.FTZ R21, R84, UR40, -R92.reuse ;  /* 0x0000002854157c23 */ /* 0x100fe2000801085c */
[----:B------:R-:W-:-:S02]  /*4200*/  FFMA.FTZ R26, R85, UR40, -R92 ;  /* 0x00000028551a7c23 */ /* 0x000fc4000801085c */
        /* <DEDUP_REMOVED lines=39> */
[--C-:B------:R-:W-:Y:S01]  /*4480*/  FFMA.FTZ R82, R82, UR40, -R32.reuse ;  /* 0x0000002852527c23 */ /* 0x100fe20008010820 */
[----:B------:R-:W-:-:S01]  /*4490*/  FFMA.FTZ R83, R83, UR40, -R32 ;  /* 0x0000002853537c23 */ /* 0x000fc20008010820 */
[--C-:B------:R-:W-:Y:S01]  /*44a0*/  FFMA.FTZ R86, R86, UR40, -R32.reuse ;  /* 0x0000002856567c23 */ /* 0x100fe20008010820 */
[----:B------:R-:W-:-:S03]  /*44b0*/  FFMA.FTZ R32, R87, UR40, -R32 ;  /* 0x0000002857207c23 */ /* 0x000fc60008010820 */
[----:B------:R-:W0:Y:S01]  /*44c0*/  MUFU.EX2 R34, R34 ;  /* 0x0000002200227308 */ /* 0x000e220000000800 */
[----:B-1----:R-:W-:-:S01]  /*44d0*/  FADD.FTZ R36, R30, R41 ;  /* 0x000000291e247221 */ /* 0x002fc20000010000 */
[----:B------:R-:W-:Y:S01]  /*44e0*/  FADD.FTZ R41, R37, R40 ;  /* 0x0000002825297221 */ /* 0x000fe20000010000 */
[----:B------:R-:W-:-:S04]  /*44f0*/  F2FP.SATFINITE.E4M3.F32.PACK_AB_MERGE_C R40, R11, R6, RZ ;  /* 0x000000060b28723e */ /* 0x000fc800048070ff */
[----:B------:R-:W-:Y:S01]  /*4500*/  F2FP.SATFINITE.E4M3.F32.PACK_AB_MERGE_C R196, R3, R2, R40 ;  /* 0x0000000203c4723e */ /* 0x000fe20004807028 */
[----:B------:R-:W1:Y:S01]  /*4510*/  MUFU.EX2 R35, R35 ;  /* 0x0000002300237308 */ /* 0x000e620000000800 */
[----:B--2---:R-:W-:-:S01]  /*4520*/  FADD.FTZ R11, R31, R36 ;  /* 0x000000241f0b7221 */ /* 0x004fc20000010000 */
[----:B------:R-:W-:Y:S01]  /*4530*/  FADD.FTZ R36, R12, R41 ;  /* 0x000000290c247221 */ /* 0x000fe20000010000 */
[----:B------:R-:W-:-:S04]  /*4540*/  F2FP.SATFINITE.E4M3.F32.PACK_AB_MERGE_C R30, R31, R30, RZ ;  /* 0x0000001e1f1e723e */ /* 0x000fc800048070ff */
[----:B------:R-:W-:Y:S01]  /*4550*/  F2FP.SATFINITE.E4M3.F32.PACK_AB_MERGE_C R197, R27, R90, R30 ;  /* 0x0000005a1bc5723e */ /* 0x000fe2000480701e */
[----:B------:R-:W2:Y:S01]  /*4560*/  MUFU.EX2 R38, R38 ;  /* 0x0000002600267308 */ /* 0x000ea20000000800 */
[----:B0-----:R-:W-:-:S01]  /*4570*/  FADD.FTZ R6, R34, R11 ;  /* 0x0000000b22067221 */ /* 0x001fc20000010000 */
[----:B------:R-:W-:-:S06]  /*4580*/  FADD.FTZ R11, R13, R36 ;  /* 0x000000240d0b7221 */ /* 0x000fcc0000010000 */
[----:B------:R-:W0:Y:S01]  /*4590*/  MUFU.EX2 R39, R39 ;  /* 0x0000002700277308 */ /* 0x000e220000000800 */
[----:B-1----:R-:W-:-:S01]  /*45a0*/  FADD.FTZ R3, R35, R6 ;  /* 0x0000000623037221 */ /* 0x002fc20000010000 */
[----:B------:R-:W-:Y:S01]  /*45b0*/  FADD.FTZ R6, R44, R11 ;  /* 0x0000000b2c067221 */ /* 0x000fe20000010000 */
[----:B------:R-:W-:-:S03]  /*45c0*/  F2FP.SATFINITE.E4M3.F32.PACK_AB_MERGE_C R44, R45, R44, RZ ;  /* 0x0000002c2d2c723e */ /* 0x000fc600048070ff */
[----:B------:R-:W-:Y:S01]  /*45d0*/  FADD.FTZ R45, R45, R6 ;  /* 0x000000062d2d7221 */ /* 0x000fe20000010000 */
[----:B------:R-:W-:Y:S01]  /*45e0*/  F2FP.SATFINITE.E4M3.F32.PACK_AB_MERGE_C R192, R13, R12, R44 ;  /* 0x0000000c0dc0723e */ /* 0x000fe2000480702c */
[----:B------:R-:W1:Y:S01]  /*45f0*/  MUFU.EX2 R42, R42 ;  /* 0x0000002a002a7308 */ /* 0x000e620000000800 */
[----:B--2---:R-:W-:-:S01]  /*4600*/  FADD.FTZ R2, R38, R3 ;  /* 0x0000000326027221 */ /* 0x004fc20000010000 */
[----:B------:R-:W-:-:S04]  /*4610*/  FADD.FTZ R6, R14, R45 ;  /* 0x0000002d0e067221 */ /* 0x000fc80000010000 */
[----:B------:R-:W-:Y:S01]  /*4620*/  FADD.FTZ R7, R49, R6 ;  /* 0x0000000631077221 */ /* 0x000fe20000010000 */
[----:B------:R-:W-:Y:S01]  /*4630*/  F2FP.SATFINITE.E4M3.F32.PACK_AB_MERGE_C R6, R53, R52, RZ ;  /* 0x000000343506723e */ /* 0x000fe200048070ff */
[----:B------:R-:W2:Y:S01]  /*4640*/  MUFU.EX2 R43, R43 ;  /* 0x0000002b002b7308 */ /* 0x000ea20000000800 */
[----:B0-----:R-:W-:-:S01]  /*4650*/  FADD.FTZ R3, R39, R2 ;  /* 0x0000000227037221 */ /* 0x001fc20000010000 */
[----:B------:R-:W-:Y:S01]  /*4660*/  FADD.FTZ R52, R52, R7 ;  /* 0x0000000734347221 */ /* 0x000fe20000010000 */
[----:B------:R-:W-:Y:S02]  /*4670*/  F2FP.SATFINITE.E4M3.F32.PACK_AB_MERGE_C R194, R49, R14, R6 ;  /* 0x0000000e31c2723e */ /* 0x000fe40004807006 */
[----:B------:R-:W-:Y:S01]  /*4680*/  F2FP.SATFINITE.E4M3.F32.PACK_AB_MERGE_C R7, R61, R60, RZ ;  /* 0x0000003c3d07723e */ /* 0x000fe200048070ff */
[----:B------:R-:W-:-:S01]  /*4690*/  FADD.FTZ R53, R53, R52 ;  /* 0x0000003435357221 */ /* 0x000fc20000010000 */
[----:B------:R-:W-:Y:S01]  /*46a0*/  F2FP.SATFINITE.E4M3.F32.PACK_AB_MERGE_C R38, R39, R38, RZ ;  /* 0x000000262726723e */ /* 0x000fe200048070ff */
[----:B------:R-:W0:Y:S01]  /*46b0*/  MUFU.EX2 R46, R46 ;  /* 0x0000002e002e7308 */ /* 0x000e220000000800 */
[----:B-1----:R-:W-:-:S01]  /*46c0*/  FADD.FTZ R2, R42, R3 ;  /* 0x000000032a027221 */ /* 0x002fc20000010000 */
[----:B------:R-:W-:Y:S01]  /*46d0*/  FADD.FTZ R6, R56, R53 ;  /* 0x0000003538067221 */ /* 0x000fe20000010000 */
[----:B------:R-:W-:-:S02]  /*46e0*/  F2FP.SATFINITE.E4M3.F32.PACK_AB_MERGE_C R188, R57, R56, R7 ;  /* 0x0000003839bc723e */ /* 0x000fc40004807007 */
[----:B------:R-:W-:Y:S01]  /*46f0*/  F2FP.SATFINITE.E4M3.F32.PACK_AB_MERGE_C R199, R35, R34, R38 ;  /* 0x0000002223c7723e */ /* 0x000fe20004807026 */
[----:B------:R-:W-:-:S01]  /*4700*/  FADD.FTZ R57, R57, R6 ;  /* 0x0000000639397221 */ /* 0x000fc20000010000 */
[----:B------:R-:W-:Y:S01]  /*4710*/  F2FP.SATFINITE.E4M3.F32.PACK_AB_MERGE_C R6, R29, R68, RZ ;  /* 0x000000441d06723e */ /* 0x000fe200048070ff */
[----:B------:R-:W1:Y:S01]  /*4720*/  MUFU.EX2 R47, R47 ;  /* 0x0000002f002f7308 */ /* 0x000e620000000800 */
[----:B--2---:R-:W-:-:S01]  /*4730*/  FADD.FTZ R3, R43, R2 ;  /* 0x000000022b037221 */ /* 0x004fc20000010000 */
[----:B------:R-:W-:Y:S01]  /*4740*/  FADD.FTZ R60, R60, R57 ;  /* 0x000000393c3c7221 */ /* 0x000fe20000010000 */
[----:B------:R-:W-:-:S03]  /*4750*/  F2FP.SATFINITE.E4M3.F32.PACK_AB_MERGE_C R190, R65, R64, R6 ;  /* 0x0000004041be723e */ /* 0x000fc60004807006 */
[----:B------:R-:W-:Y:S02]  /*4760*/  FADD.FTZ R61, R61, R60 ;  /* 0x0000003c3d3d7221 */ /* 0x000fe40000010000 */
[----:B------:R-:W2:Y:S01]  /*4770*/  MUFU.EX2 R50, R50 ;  /* 0x0000003200327308 */ /* 0x000ea20000000800 */
[----:B0-----:R-:W-:-:S01]  /*4780*/  FADD.FTZ R2, R46, R3 ;  /* 0x000000032e027221 */ /* 0x001fc20000010000 */
[----:B------:R-:W-:-:S04]  /*4790*/  FADD.FTZ R64, R64, R61 ;  /* 0x0000003d40407221 */ /* 0x000fc80000010000 */
[----:B------:R-:W-:Y:S02]  /*47a0*/  FADD.FTZ R65, R65, R64 ;  /* 0x0000004041417221 */ /* 0x000fe40000010000 */
[----:B------:R-:W0:Y:S01]  /*47b0*/  MUFU.EX2 R51, R51 ;  /* 0x0000003300337308 */ /* 0x000e220000000800 */
[----:B-1----:R-:W-:-:S01]  /*47c0*/  FADD.FTZ R3, R47, R2 ;  /* 0x000000022f037221 */ /* 0x002fc20000010000 */
[----:B------:R-:W-:Y:S01]  /*47d0*/  FADD.FTZ R68, R68, R65 ;  /* 0x0000004144447221 */ /* 0x000fe20000010000 */
[----:B------:R-:W-:-:S03]  /*47e0*/  F2FP.SATFINITE.E4M3.F32.PACK_AB_MERGE_C R46, R47, R46, RZ ;  /* 0x0000002e2f2e723e */ /* 0x000fc600048070ff */
[----:B------:R-:W-:Y:S01]  /*47f0*/  FADD.FTZ R68, R29, R68 ;  /* 0x000000441d447221 */ /* 0x000fe20000010000 */
[----:B------:R-:W-:Y:S01]  /*4800*/  F2FP.SATFINITE.E4M3.F32.PACK_AB_MERGE_C R193, R43, R42, R46 ;  /* 0x0000002a2bc1723e */ /* 0x000fe2000480702e */
[----:B------:R-:W1:Y:S01]  /*4810*/  MUFU.EX2 R54, R54 ;  /* 0x0000003600367308 */ /* 0x000e620000000800 */
[----:B--2---:R-:W-:-:S07]  /*4820*/  FADD.FTZ R2, R50, R3 ;  /* 0x0000000332027221 */ /* 0x004fce0000010000 */
[----:B------:R-:W2:Y:S01]  /*4830*/  MUFU.EX2 R55, R55 ;  /* 0x0000003700377308 */ /* 0x000ea20000000800 */
[----:B0-----:R-:W-:-:S07]  /*4840*/  FADD.FTZ R3, R51, R2 ;  /* 0x0000000233037221 */ /* 0x001fce0000010000 */
[----:B------:R-:W0:Y:S01]  /*4850*/  MUFU.EX2 R58, R58 ;  /* 0x0000003a003a7308 */ /* 0x000e220000000800 */
[----:B-1----:R-:W-:-:S07]  /*4860*/  FADD.FTZ R2, R54, R3 ;  /* 0x0000000336027221 */ /* 0x002fce0000010000 */
[----:B------:R-:W1:Y:S01]  /*4870*/  MUFU.EX2 R59, R59 ;  /* 0x0000003b003b7308 */ /* 0x000e620000000800 */
[----:B--2---:R-:W-:-:S01]  /*4880*/  FADD.FTZ R3, R55, R2 ;  /* 0x0000000237037221 */ /* 0x004fc20000010000 */
[----:B------:R-:W-:-:S04]  /*4890*/  F2FP.SATFINITE.E4M3.F32.PACK_AB_MERGE_C R54, R55, R54, RZ ;  /* 0x000000363736723e */ /* 0x000fc800048070ff */
[----:B------:R-:W-:Y:S02]  /*48a0*/  F2FP.SATFINITE.E4M3.F32.PACK_AB_MERGE_C R195, R51, R50, R54 ;  /* 0x0000003233c3723e */ /* 0x000fe40004807036 */
        /* <DEDUP_REMOVED lines=8> */
[----:B------:R-:W-:-:S04]  /*4930*/  F2FP.SATFINITE.E4M3.F32.PACK_AB_MERGE_C R62, R63, R62, RZ ;  /* 0x0000003e3f3e723e */ /* 0x000fc800048070ff */
[----:B------:R-:W-:Y:S02]  /*4940*/  F2FP.SATFINITE.E4M3.F32.PACK_AB_MERGE_C R189, R59, R58, R62 ;  /* 0x0000003a3bbd723e */ /* 0x000fe4000480703e */
[----:B------:R-:W0:Y:S01]  /*4950*/  MUFU.EX2 R70, R70 ;  /* 0x0000004600467308 */ /* 0x000e220000000800 */
[----:B-1----:R-:W-:-:S07]  /*4960*/  FADD.FTZ R2, R66, R3 ;  /* 0x0000000342027221 */ /* 0x002fce0000010000 */
[----:B------:R-:W1:Y:S01]  /*4970*/  MUFU.EX2 R24, R24 ;  /* 0x0000001800187308 */ /* 0x000e620000000800 */
[----:B--2---:R-:W-:-:S07]  /*4980*/  FADD.FTZ R3, R67, R2 ;  /* 0x0000000243037221 */ /* 0x004fce0000010000 */
[----:B------:R-:W2:Y:S01]  /*4990*/  MUFU.EX2 R71, R71 ;  /* 0x0000004700477308 */ /* 0x000ea20000000800 */
[----:B0-----:R-:W-:-:S07]  /*49a0*/  FADD.FTZ R2, R70, R3 ;  /* 0x0000000346027221 */ /* 0x001fce0000010000 */
[----:B------:R-:W-:Y:S01]  /*49b0*/  MUFU.EX2 R33, R33 ;  /* 0x0000002100217308 */ /* 0x000fe20000000800 */
[----:B-1----:R-:W-:-:S07]  /*49c0*/  F2FP.SATFINITE.E4M3.F32.PACK_AB_MERGE_C R6, R24, R25, RZ ;  /* 0x000000191806723e */ /* 0x002fce00048070ff */
[----:B------:R-:W0:Y:S01]  /*49d0*/  MUFU.EX2 R28, R28 ;  /* 0x0000001c001c7308 */ /* 0x000e220000000800 */
[C---:B--2---:R-:W-:Y:S01]  /*49e0*/  F2FP.SATFINITE.E4M3.F32.PACK_AB_MERGE_C R70, R71.reuse, R70, RZ ;  /* 0x000000464746723e */ /* 0x044fe200048070ff */
[----:B------:R-:W-:-:S03]  /*49f0*/  FADD.FTZ R71, R71, R2 ;  /* 0x0000000247477221 */ /* 0x000fc60000010000 */
[----:B------:R-:W-:-:S03]  /*4a00*/  F2FP.SATFINITE.E4M3.F32.PACK_AB_MERGE_C R191, R67, R66, R70 ;  /* 0x0000004243bf723e */ /* 0x000fc60004807046 */
[----:B------:R-:W1:Y:S08]  /*4a10*/  MUFU.EX2 R74, R74 ;  /* 0x0000004a004a7308 */ /* 0x000e700000000800 */
[----:B------:R-:W2:Y:S01]  /*4a20*/  MUFU.EX2 R75, R75 ;  /* 0x0000004b004b7308 */ /* 0x000ea20000000800 */
[----:B0-----:R-:W-:Y:S01]  /*4a30*/  F2FP.SATFINITE.E4M3.F32.PACK_AB_MERGE_C R184, R28, R33, R6 ;  /* 0x000000211cb8723e */ /* 0x001fe20004807006 */
[----:B------:R-:W-:-:S04]  /*4a40*/  FADD.FTZ R33, R33, R68 ;  /* 0x0000004421217221 */ /* 0x000fc80000010000 */
[----:B------:R-:W-:Y:S02]  /*4a50*/  FADD.FTZ R28, R28, R33 ;  /* 0x000000211c1c7221 */ /* 0x000fe40000010000 */
[----:B------:R-:W0:Y:S01]  /*4a60*/  MUFU.EX2 R78, R78 ;  /* 0x0000004e004e7308 */ /* 0x000e220000000800 */
[----:B-1----:R-:W-:-:S01]  /*4a70*/  FADD.FTZ R2, R74, R71 ;  /* 0x000000474a027221 */ /* 0x002fc20000010000 */
[----:B------:R-:W-:-:S04]  /*4a80*/  FADD.FTZ R25, R25, R28 ;  /* 0x0000001c19197221 */ /* 0x000fc80000010000 */
[----:B------:R-:W-:Y:S02]  /*4a90*/  FADD.FTZ R25, R24, R25 ;  /* 0x0000001918197221 */ /* 0x000fe40000010000 */
[----:B------:R-:W-:Y:S01]  /*4aa0*/  MUFU.EX2 R21, R21 ;  /* 0x0000001500157308 */ /* 0x000fe20000000800 */
[----:B--2---:R-:W-:-:S07]  /*4ab0*/  FADD.FTZ R3, R75, R2 ;  /* 0x000000024b037221 */ /* 0x004fce0000010000 */
[----:B------:R-:W1:Y:S01]  /*4ac0*/  MUFU.EX2 R26, R26 ;  /* 0x0000001a001a7308 */ /* 0x000e620000000800 */
[----:B0-----:R-:W-:-:S07]  /*4ad0*/  FADD.FTZ R2, R78, R3 ;  /* 0x000000034e027221 */ /* 0x001fce0000010000 */
[----:B------:R-:W0:Y:S08]  /*4ae0*/  MUFU.EX2 R79, R79 ;  /* 0x0000004f004f7308 */ /* 0x000e300000000800 */
[----:B------:R-:W-:Y:S01]  /*4af0*/  MUFU.EX2 R20, R20 ;  /* 0x0000001400147308 */ /* 0x000fe20000000800 */
[----:B-1----:R-:W-:-:S07]  /*4b00*/  F2FP.SATFINITE.E4M3.F32.PACK_AB_MERGE_C R6, R26, R21, RZ ;  /* 0x000000151a06723e */ /* 0x002fce00048070ff */
[----:B------:R-:W1:Y:S01]  /*4b10*/  MUFU.EX2 R15, R15 ;  /* 0x0000000f000f7308 */ /* 0x000e620000000800 */
[C---:B0-----:R-:W-:Y:S01]  /*4b20*/  F2FP.SATFINITE.E4M3.F32.PACK_AB_MERGE_C R78, R79.reuse, R78, RZ ;  /* 0x0000004e4f4e723e */ /* 0x041fe200048070ff */
[----:B------:R-:W-:-:S03]  /*4b30*/  FADD.FTZ R79, R79, R2 ;  /* 0x000000024f4f7221 */ /* 0x000fc60000010000 */
[----:B------:R-:W-:-:S03]  /*4b40*/  F2FP.SATFINITE.E4M3.F32.PACK_AB_MERGE_C R185, R75, R74, R78 ;  /* 0x0000004a4bb9723e */ /* 0x000fc6000480704e */
[----:B------:R-:W0:Y:S08]  /*4b50*/  MUFU.EX2 R82, R82 ;  /* 0x0000005200527308 */ /* 0x000e300000000800 */
[----:B------:R-:W2:Y:S01]  /*4b60*/  MUFU.EX2 R83, R83 ;  /* 0x0000005300537308 */ /* 0x000ea20000000800 */
[----:B-1----:R-:W-:Y:S01]  /*4b70*/  F2FP.SATFINITE.E4M3.F32.PACK_AB_MERGE_C R186, R15, R20, R6 ;  /* 0x000000140fba723e */ /* 0x002fe20004807006 */
[----:B------:R-:W-:-:S04]  /*4b80*/  FADD.FTZ R20, R20, R25 ;  /* 0x0000001914147221 */ /* 0x000fc80000010000 */
[----:B------:R-:W-:Y:S02]  /*4b90*/  FADD.FTZ R20, R15, R20 ;  /* 0x000000140f147221 */ /* 0x000fe40000010000 */
[----:B------:R-:W1:Y:S01]  /*4ba0*/  MUFU.EX2 R86, R86 ;  /* 0x0000005600567308 */ /* 0x000e620000000800 */
[----:B0-----:R-:W-:-:S01]  /*4bb0*/  FADD.FTZ R2, R82, R79 ;  /* 0x0000004f52027221 */ /* 0x001fc20000010000 */
[----:B------:R-:W-:-:S06]  /*4bc0*/  FADD.FTZ R21, R21, R20 ;  /* 0x0000001415157221 */ /* 0x000fcc0000010000 */
[----:B------:R-:W0:Y:S01]  /*4bd0*/  MUFU.EX2 R7, R32 ;  /* 0x0000002000077308 */ /* 0x000e220000000800 */
[----:B--2---:R-:W-:-:S04]  /*4be0*/  FADD.FTZ R3, R83, R2 ;  /* 0x0000000253037221 */ /* 0x004fc80000010000 */
[----:B-1----:R-:W-:Y:S01]  /*4bf0*/  FADD.FTZ R2, R86, R3 ;  /* 0x0000000356027221 */ /* 0x002fe20000010000 */
[----:B------:R-:W-:-:S01]  /*4c00*/  FADD.FTZ R3, R26, R21 ;  /* 0x000000151a037221 */ /* 0x000fc20000010000 */
[C---:B0-----:R-:W-:Y:S02]  /*4c10*/  F2FP.SATFINITE.E4M3.F32.PACK_AB_MERGE_C R6, R7.reuse, R86, RZ ;  /* 0x000000560706723e */ /* 0x041fe400048070ff */
[----:B------:R-:W-:-:S02]  /*4c20*/  FADD.FTZ R2, R7, R2 ;  /* 0x0000000207027221 */ /* 0x000fc40000010000 */
[----:B------:R-:W-:Y:S01]  /*4c30*/  F2FP.SATFINITE.E4M3.F32.PACK_AB_MERGE_C R187, R83, R82, R6 ;  /* 0x0000005253bb723e */ /* 0x000fe20004807006 */
[----:B------:R-:W-:Y:S06]  /*4c40*/  @P1 BRA `(.L_x_1031) ;  /* 0x00000000004c1947 */ /* 0x000fec0003800000 */
[----:B------:R-:W-:Y:S01]  /*4c50*/  ISETP.LT.AND P1, PT, RZ, UR54, PT ;  /* 0x00000036ff007c0c */ /* 0x000fe2000bf21270 */
[----:B------:R-:W-:-:S12]  /*4c60*/  UIADD3 UR15, UR54, -0x1, URZ ;  /* 0xffffffff360f7890 */ /* 0x000fd8000fffe03f */
[----:B------:R-:W-:Y:S05]  /*4c70*/  @P1 BRA `(.L_x_1032) ;  /* 0x0000000000201947 */ /* 0x000fea0003800000 */
[----:B------:R-:W-:Y:S01]  /*4c80*/  ULDC UR18, c[0x0][0x9e4] ;  /* 0x0002790000127ab9 */ /* 0x000fe20000000800 */
[----:B------:R-:W-:Y:S02]  /*4c90*/  UIADD3 UR15, -UR54, URZ, URZ ;  /* 0x0000003f360f7290 */ /* 0x000fe4000fffe13f */
[----:B------:R-:W-:-:S11]  /*4ca0*/  UISETP.NE.AND UP0, UPT, UR18, 0x1, UPT ;  /* 0x000000011200788c */ /* 0x000fd6000bf05270 */
[----:B------:R-:W-:Y:S02]  /*4cb0*/  @UP0 ULDC.64 UR6, c[0x0][0x9e8] ;  /* 0x00027a0000060ab9 */ /* 0x000fe40000000a00 */
[----:B------:R-:W-:-:S04]  /*4cc0*/  UIMAD.WIDE.U32 UR10, UR15, UR6, URZ ;  /* 0x000000060f0a72a5 */ /* 0x000fc8000f8e003f */
[----:B------:R-:W-:-:S04]  /*4cd0*/  @UP0 USHF.R.U32.HI UR15, URZ, UR7, UR11 ;  /* 0x000000073f0f0299 */ /* 0x000fc8000801160b */
[----:B------:R-:W-:Y:S01]  /*4ce0*/  ULOP3.LUT UR15, URZ, UR15, URZ, 0x33, !UPT ;  /* 0x0000000f3f0f7292 */ /* 0x000fe2000f8e333f */
[----:B------:R-:W-:Y:S11]  /*4cf0*/  BRA `(.L_x_1033) ;  /* 0x0000000000147947 */ /* 0x000ff60003800000 */
.L_x_1032:
[----:B------:R-:W-:Y:S02]  /*4d00*/  ULDC UR18, c[0x0][0x9e4] ;  /* 0x0002790000127ab9 */ /* 0x000fe40000000800 */
[----:B------:R-:W-:-:S11]  /*4d10*/  UISETP.NE.AND UP0, UPT, UR18, 0x1, UPT ;  /* 0x000000011200788c */ /* 0x000fd6000bf05270 */
[----:B------:R-:W-:Y:S02]  /*4d20*/  @UP0 ULDC.64 UR6, c[0x0][0x9e8] ;  /* 0x00027a0000060ab9 */ /* 0x000fe40000000a00 */
[----:B------:R-:W-:-:S04]  /*4d30*/  UIMAD.WIDE.U32 UR10, UR15, UR6, URZ ;  /* 0x000000060f0a72a5 */ /* 0x000fc8000f8e003f */
[----:B------:R-:W-:-:S12]  /*4d40*/  @UP0 USHF.R.U32.HI UR15, URZ, UR7, UR11 ;  /* 0x000000073f0f0299 */ /* 0x000fd8000801160b */
.L_x_1033:
[----:B------:R-:W-:-:S04]  /*4d50*/  UIMAD UR15, UR15, UR18, UR18 ;  /* 0x000000120f0f72a4 */ /* 0x000fc8000f8e0212 */
[----:B------:R-:W-:-:S04]  /*4d60*/  UISETP.LT.AND UP0, UPT, UR14, UR15, UPT ;  /* 0x0000000f0e00728c */ /* 0x000fc8000bf01270 */
[----:B------:R-:W-:-:S12]  /*4d70*/  USEL UR14, UR14, UR15, UP0 ;  /* 0x0000000f0e0e7287 */ /* 0x000fd80008000000 */
.L_x_1031:
[----:B------:R-:W-:Y:S01]  /*4d80*/  USHF.R.S32.HI UR6, URZ, 0x1f, UR14 ;  /* 0x0000001f3f067899 */ /* 0x000fe2000801140e */
[----:B------:R-:W-:Y:S02]  /*4d90*/  CS2R R118, SRZ ;  /* 0x0000000000767805 */ /* 0x000fe4000001ff00 */
        /* <DEDUP_REMOVED lines=10> */
[----:B------:R-:W-:Y:S01]  /*4e40*/  UISETP.LT.AND UP0, UPT, UR39, UR6, UPT ;  /* 0x000000062700728c */ /* 0x000fe2000bf01270 */
[----:B------:R-:W-:Y:S02]  /*4e50*/  CS2R R100, SRZ ;  /* 0x0000000000647805 */ /* 0x000fe4000001ff00 */
[----:B------:R-:W-:Y:S02]  /*4e60*/  CS2R R98, SRZ ;  /* 0x0000000000627805 */ /* 0x000fe4000001ff00 */
[----:B------:R-:W-:Y:S01]  /*4e70*/  CS2R R96, SRZ ;  /* 0x0000000000607805 */ /* 0x000fe2000001ff00 */
[----:B------:R-:W-:Y:S01]  /*4e80*/  USEL UR32, UR39, UR6, !UP0 ;  /* 0x0000000627207287 */ /* 0x000fe2000c000000 */
[----:B------:R-:W-:-:S02]  /*4e90*/  CS2R R94, SRZ ;  /* 0x00000000005e7805 */ /* 0x000fc4000001ff00 */
[----:B------:R-:W-:Y:S02]  /*4ea0*/  CS2R R92, SRZ ;  /* 0x00000000005c7805 */ /* 0x000fe4000001ff00 */
[----:B------:R-:W-:Y:S02]  /*4eb0*/  CS2R R90, SRZ ;  /* 0x00000000005a7805 */ /* 0x000fe4000001ff00 */
[----:B------:R-:W-:Y:S02]  /*4ec0*/  CS2R R88, SRZ ;  /* 0x0000000000587805 */ /* 0x000fe4000001ff00 */
[----:B------:R-:W-:Y:S02]  /*4ed0*/  CS2R R86, SRZ ;  /* 0x0000000000567805 */ /* 0x000fe4000001ff00 */
[----:B------:R-:W-:Y:S02]  /*4ee0*/  ISETP.GE.AND P1, PT, R8, UR32, PT ;  /* 0x0000002008007c0c */ /* 0x000fe4000bf26270 */
        /* <DEDUP_REMOVED lines=31> */
[----:B------:R-:W-:Y:S06]  /*50e0*/  @!P1 BRA `(.L_x_1034) ;  /* 0x0000003000849947 */ /* 0x000fec0003800000 */
[----:B------:R-:W-:Y:S01]  /*50f0*/  IMAD.MOV.U32 R7, RZ, RZ, R9 ;  /* 0x000000ffff077224 */ /* 0x000fe200078e0009 */
[----:B------:R-:W-:Y:S01]  /*5100*/  UMOV UR34, UR47 ;  /* 0x0000002f00227c82 */ /* 0x000fe20008000000 */
[----:B------:R-:W-:Y:S01]  /*5110*/  IMAD.MOV.U32 R6, RZ, RZ, R0 ;  /* 0x000000ffff067224 */ /* 0x000fe200078e0000 */
[----:B------:R-:W-:Y:S01]  /*5120*/  UMOV UR33, UR46 ;  /* 0x0000002e00217c82 */ /* 0x000fe20008000000 */
[----:B------:R-:W-:Y:S01]  /*5130*/  IMAD.MOV.U32 R119, RZ, RZ, RZ ;  /* 0x000000ffff777224 */ /* 0x000fe200078e00ff */
[----:B------:R-:W-:Y:S01]  /*5140*/  ULDC UR29, c[0x0][0x9e4] ;  /* 0x00027900001d7ab9 */ /* 0x000fe20000000800 */
[----:B------:R-:W-:Y:S01]  /*5150*/  ULDC UR30, c[0x0][0x9dc] ;  /* 0x00027700001e7ab9 */ /* 0x000fe20000000800 */
[----:B------:R-:W-:-:S05]  /*5160*/  ULDC UR31, c[0x0][0x9e0] ;  /* 0x00027800001f7ab9 */ /* 0x000fca0000000800 */
.L_x_1053:
[----:B------:R-:W-:Y:S01]  /*5170*/  ISETP.NE.AND P2, PT, RZ, UR37, PT ;  /* 0x00000025ff007c0c */ /* 0x000fe2000bf45270 */
[----:B------:R-:W-:-:S04]  /*5180*/  UISETP.NE.AND UP0, UPT, UR33, 0x1, UPT ;  /* 0x000000012100788c */ /* 0x000fc8000bf05270 */
[----:B------:R-:W-:-:S04]  /*5190*/  USEL UR47, URZ, 0x1, UP0 ;  /* 0x000000013f2f7887 */ /* 0x000fc80008000000 */
[----:B------:R-:W-:-:S04]  /*51a0*/  ULOP3.LUT UR47, UR34, UR47, URZ, 0x3c, !UPT ;  /* 0x0000002f222f7292 */ /* 0x000fc8000f8e3c3f */
[----:B------:R-:W-:Y:S08]  /*51b0*/  @P2 BRA `(.L_x_1035) ;  /* 0x0000000000382947 */ /* 0x000ff00003800000 */
[----:B------:R-:W-:Y:S05]  /*51c0*/  @!P0 BRA `(.L_x_1036) ;  /* 0x0000000000048947 */ /* 0x000fea0003800000 */
[----:B------:R-:W-:Y:S01]  /*51d0*/  BPT.TRAP 0x1 ;  /* 0x000000040000795c */ /* 0x000fe20000300000 */
.L_x_1036:
        /* <DEDUP_REMOVED lines=9> */
.L_x_1037:
[----:B-1----:R-:W-:Y:S05]  /*5270*/  @P1 BRA `(.L_x_1035) ;  /* 0x0000000000081947 */ /* 0x002fea0003800000 */
[----:B------:R-:W1:Y:S02]  /*5280*/  SYNCS.PHASECHK.TRANS64.TRYWAIT P1, [UR6+0x2a830], R0 ;  /* 0x02a83000ff0075a7 */ /* 0x000e640008020146 */
[----:B-1----:R-:W-:Y:S05]  /*5290*/  @!P1 BRA `(.L_x_1038) ;  /* 0x0000010c00889947 */ /* 0x002fea0003800000 */
.L_x_1035:
[----:B------:R-:W2:Y:S01]  /*52a0*/  S2R R4, SR_TID.X ;  /* 0x0000000000047919 */ /* 0x000ea20000002100 */
[----:B------:R-:W-:Y:S01]  /*52b0*/  UIADD3 UR46, UR33, 0x1, URZ ;  /* 0x00000001212e7890 */ /* 0x000fe2000fffe03f */
[----:B------:R-:W-:Y:S01]  /*52c0*/  UMOV UR27, 0x80000020 ;  /* 0x80000020001b7882 */ /* 0x000fe20000000000 */
[----:B------:R-:W-:Y:S02]  /*52d0*/  UMOV UR7, 0x80000020 ;  /* 0x8000002000077882 */ /* 0x000fe40000000000 */
[----:B------:R-:W-:Y:S01]  /*52e0*/  UISETP.NE.AND UP0, UPT, UR46, 0x2, UPT ;  /* 0x000000022e00788c */ /* 0x000fe2000bf05270 */
[----:B------:R-:W-:Y:S01]  /*52f0*/  UMOV UR11, 0x80000020 ;  /* 0x80000020000b7882 */ /* 0x000fe20000000000 */
[----:B------:R-:W-:Y:S02]  /*5300*/  UMOV UR15, 0x80000020 ;  /* 0x80000020000f7882 */ /* 0x000fe40000000000 */
[----:B------:R-:W-:Y:S01]  /*5310*/  USEL UR46, UR46, URZ, UP0 ;  /* 0x0000003f2e2e7287 */ /* 0x000fe20008000000 */
[----:B------:R-:W-:Y:S01]  /*5320*/  UMOV UR19, 0x80000020 ;  /* 0x8000002000137882 */ /* 0x000fe20000000000 */
[----:B------:R-:W-:-:S02]  /*5330*/  UMOV UR23, 0x80000020 ;  /* 0x8000002000177882 */ /* 0x000fc40000000000 */
[----:B------:R-:W-:-:S04]  /*5340*/  UIMAD UR26, UR46, 0x600, UR28 ;  /* 0x000006002e1a78a4 */ /* 0x000fc8000f8e021c */
[----:B------:R-:W-:Y:S02]  /*5350*/  UIADD3 UR6, UR26, 0x2, URZ ;  /* 0x000000021a067890 */ /* 0x000fe4000fffe03f */
[----:B------:R-:W-:Y:S02]  /*5360*/  UIADD3 UR10, UR26, 0x200, URZ ;  /* 0x000002001a0a7890 */ /* 0x000fe4000fffe03f */
[----:B------:R-:W-:Y:S02]  /*5370*/  UIADD3 UR14, UR26, 0x202, URZ ;  /* 0x000002021a0e7890 */ /* 0x000fe4000fffe03f */
[----:B------:R-:W-:Y:S02]  /*5380*/  UIADD3 UR18, UR26, 0x400, URZ ;  /* 0x000004001a127890 */ /* 0x000fe4000fffe03f */
[----:B------:R-:W-:Y:S01]  /*5390*/  UIADD3 UR22, UR26, 0x402, URZ ;  /* 0x000004021a167890 */ /* 0x000fe2000fffe03f */
[----:B--2---:R-:W-:-:S05]  /*53a0*/  SHF.R.U32.HI R4, RZ, 0x7, R4 ;  /* 0x00000007ff047819 */ /* 0x004fca0000011604 */
[----:B01----:R-:W-:-:S05]  /*53b0*/  VIADD R0, R4, 0x8 ;  /* 0x0000000804007836 */ /* 0x003fca0000000000 */
[----:B------:R0:W-:Y:S06]  /*53c0*/  BAR.SYNC.DEFER_BLOCKING R0, 0x100 ;  /* 0x000400000000751d */ /* 0x0001ec0000010000 */
[----:B------:R-:W-:-:S06]  /*53d0*/  WARPGROUP.ARRIVE ;  /* 0x00000000000079c5 */ /* 0x000fcc0000000000 */
[----:B------:R-:W-:Y:S03]  /*53e0*/  QGMMA.64x128x32.F32.E4M3.E4M3 R120, gdesc[UR24], RZ, !UPT, gsb0 ;  /* 0x01e00000187879f3 */ /* 0x000fe6000c0008ff */
        /* <DEDUP_REMOVED lines=16> */
[----:B0-----:R-:W-:Y:S05]  /*54f0*/  @P2 BRA `(.L_x_1039) ;  /* 0x00000000002c2947 */ /* 0x001fea0003800000 */
[----:B------:R-:W-:Y:S05]  /*5500*/  @!P0 BRA `(.L_x_1040) ;  /* 0x0000000000048947 */ /* 0x000fea0003800000 */
[----:B------:R-:W-:Y:S01]  /*5510*/  BPT.TRAP 0x1 ;  /* 0x000000040000795c */ /* 0x000fe20000300000 */
.L_x_1040:
[----:B------:R-:W-:Y:S01]  /*5520*/  ULEA UR6, UR33, UR36, 0x3 ;  /* 0x0000002421067291 */ /* 0x000fe2000f8e183f */
[----:B------:R-:W-:-:S05]  /*5530*/  IMAD.U32 R0, RZ, RZ, UR34 ;  /* 0x00000022ff007e24 */ /* 0x000fca000f8e00ff */
[----:B------:R-:W-:-:S04]  /*5540*/  SHF.L.U32 R0, R0, 0x1f, RZ ;  /* 0x0000001f00007819 */ /* 0x000fc800000006ff */
[----:B------:R0:W1:Y:S01]  /*5550*/  SYNCS.PHASECHK.TRANS64.TRYWAIT P1, [UR6+0x2a850], R0 ;  /* 0x02a85000ff0075a7 */ /* 0x0000620008020146 */
[----:B------:R-:W-:Y:S05]  /*5560*/  @!P0 BRA `(.L_x_1041) ;  /* 0x0000000000048947 */ /* 0x000fea0003800000 */
[----:B------:R-:W-:Y:S01]  /*5570*/  BPT.TRAP 0x1 ;  /* 0x000000040000795c */ /* 0x000fe20000300000 */
.L_x_1041:
[----:B-1----:R-:W-:Y:S05]  /*5580*/  @P1 BRA `(.L_x_1039) ;  /* 0x0000000000081947 */ /* 0x002fea0003800000 */
[----:B------:R-:W1:Y:S02]  /*5590*/  SYNCS.PHASECHK.TRANS64.TRYWAIT P1, [UR6+0x2a850], R0 ;  /* 0x02a85000ff0075a7 */ /* 0x000e640008020146 */
[----:B-1----:R-:W-:Y:S05]  /*55a0*/  @!P1 BRA `(.L_x_1042) ;  /* 0x0000010800dc9947 */ /* 0x002fea0003800000 */
.L_x_1039:
[----:B------:R-:W-:Y:S01]  /*55b0*/  UIADD3 UR6, UR36, 0x400, URZ ;  /* 0x0000040024067890 */ /* 0x000fe2000fffe03f */
[----:B------:R-:W-:Y:S01]  /*55c0*/  WARPGROUP.ARRIVE ;  /* 0x00000000000079c5 */ /* 0x000fe20000000000 */
[----:B------:R-:W-:-:S05]  /*55d0*/  UMOV UR7, 0x40000040 ;  /* 0x4000004000077882 */ /* 0x000fca0000000000 */
[----:B------:R-:W2:Y:S01]  /*55e0*/  S2R R4, SR_TID.X ;  /* 0x0000000000047919 */ /* 0x000ea20000002100 */
        /* <DEDUP_REMOVED lines=8> */
[----:B--2---:R-:W-:-:S04]  /*5670*/  SHF.R.U32.HI R4, RZ, 0x7, R4 ;  /* 0x00000007ff047819 */ /* 0x004fc80000011604 */
[----:B01----:R-:W-:Y:S01]  /*5680*/  IADD3 R0, -R4, 0xb, RZ ;  /* 0x0000000b04007810 */ /* 0x003fe20007ffe1ff */
[----:B------:R-:W-:Y:S02]  /*5690*/  WARPGROUP.DEPBAR.LE gsb0, 0x0 ;  /* 0x00008000000079c5 */ /* 0x000fe40000010000 */
[----:B------:R-:W-:-:S10]  /*56a0*/  WARPGROUP.ARRIVE ;  /* 0x00000000000079c5 */ /* 0x000fd40000000000 */
        /* <DEDUP_REMOVED lines=15> */
.L_x_1043:
[----:B------:R-:W-:Y:S01]  /*57a0*/  UISETP.NE.AND UP1, UPT, UR51, URZ, UPT ;  /* 0x0000003f3300728c */ /* 0x000fe2000bf25270 */
[----:B------:R-:W-:Y:S01]  /*57b0*/  VIADD R13, R17, UR41 ;  /* 0x00000029110d7c36 */ /* 0x000fe20008000000 */
[----:B------:R-:W1:Y:S01]  /*57c0*/  LDC R4, c[0x0][0x2f0] ;  /* 0x0000bc00ff047b82 */ /* 0x000e620000000800 */
[----:B------:R-:W-:Y:S02]  /*57d0*/  ULEA UR6, UR46, UR36, 0x3 ;  /* 0x000000242e067291 */ /* 0x000fe4000f8e183f */
[----:B------:R-:W-:Y:S01]  /*57e0*/  UISETP.NE.AND UP0, UPT, UR50, URZ, UPT ;  /* 0x0000003f3200728c */ /* 0x000fe2000bf05270 */
[----:B------:R-:W-:Y:S01]  /*57f0*/  PLOP3.LUT P1, PT, PT, PT, UP1, 0x80, 0x0 ;  /* 0x000000000000781c */ /* 0x000fe20003f2f018 */
[----:B------:R-:W-:Y:S01]  /*5800*/  UIADD3 UR6, UR6, 0x2a840, URZ ;  /* 0x0002a84006067890 */ /* 0x000fe2000fffe03f */
[----:B------:R-:W-:Y:S02]  /*5810*/  PLOP3.LUT P2, PT, PT, PT, UP1, 0x80, 0x0 ;  /* 0x000000000000781c */ /* 0x000fe40003f4f018 */
[----:B------:R-:W2:Y:S01]  /*5820*/  LDC R5, c[0x0][0x288] ;  /* 0x0000a200ff057b82 */ /* 0x000ea20000000800 */
[----:B------:R-:W-:Y:S01]  /*5830*/  @UP1 ULDC UR7, c[0x0][0x44c] ;  /* 0x0001130000071ab9 */ /* 0x000fe20000000800 */
[----:B------:R-:W-:-:S07]  /*5840*/  UPRMT UR6, UR38, 0x654, UR6 ;  /* 0x0000065426067896 */ /* 0x000fce0008000006 */
[----:B0-----:R-:W-:Y:S01]  /*5850*/  @P1 IMAD.HI.U32 R0, R13, UR7, RZ ;  /* 0x000000070d001c27 */ /* 0x001fe2000f8e00ff */
[----:B------:R-:W-:Y:S01]  /*5860*/  @UP1 ULDC UR7, c[0x0][0x450] ;  /* 0x0001140000071ab9 */ /* 0x000fe20000000800 */
[----:B------:R-:W-:Y:S01]  /*5870*/  PLOP3.LUT P1, PT, PT, PT, UP0, 0x40, 0x0 ;  /* 0x000000000000781c */ /* 0x000fe20003f2e808 */
[----:B------:R-:W-:Y:S01]  /*5880*/  SYNCS.ARRIVE.TRANS64.RED.A1T0 RZ, [UR6], RZ ;  /* 0x000000ffffff79a7 */ /* 0x000fe20008100406 */
[----:B------:R-:W-:Y:S01]  /*5890*/  ULOP3.LUT UR6, URZ, UR30, URZ, 0x33, !UPT ;  /* 0x0000001e3f067292 */ /* 0x000fe2000f8e333f */
[----:B------:R-:W-:Y:S01]  /*58a0*/  @P2 SHF.R.U32.HI R13, RZ, UR7, R0 ;  /* 0x00000007ff0d2c19 */ /* 0x000fe20008011600 */
[----:B------:R-:W-:-:S04]  /*58b0*/  IMAD.SHL.U32 R0, R8, 0x80, RZ ;  /* 0x0000008008007824 */ /* 0x000fc800078e00ff */
[----:B------:R-:W0:Y:S01]  /*58c0*/  SHFL.IDX PT, R11, R13, RZ, 0x1c1f ;  /* 0x001c1fff0d0b7589 */ /* 0x000e2200000e0000 */
[----:B------:R-:W-:-:S05]  /*58d0*/  IADD3 R9, -R0, 0x1, RZ ;  /* 0x0000000100097810 */ /* 0x000fca0007ffe1ff */
[----:B------:R-:W-:-:S04]  /*58e0*/  IMAD R9, R16, -0x2, R9 ;  /* 0xfffffffe10097824 */ /* 0x000fc800078e0209 */
[----:B-1----:R-:W-:-:S04]  /*58f0*/  IMAD R10, R4, UR44, R9 ;  /* 0x0000002c040a7c24 */ /* 0x002fc8000f8e0209 */
[----:B--2---:R-:W-:-:S04]  /*5900*/  IMAD.IADD R10, R10, 0x1, -R5 ;  /* 0x000000010a0a7824 */ /* 0x004fc800078e0a05 */
[C---:B------:R-:W-:Y:S02]  /*5910*/  VIADD R12, R10.reuse, UR31 ;  /* 0x0000001f0a0c7c36 */ /* 0x040fe40008000000 */
[----:B------:R-:W-:Y:S02]  /*5920*/  VIADD R9, R10, UR6 ;  /* 0x000000060a097c36 */ /* 0x000fe40008000000 */
[--C-:B0-----:R-:W-:Y:S02]  /*5930*/  IMAD.IADD R14, R12, 0x1, R11.reuse ;  /* 0x000000010c0e7824 */ /* 0x101fe400078e020b */
[----:B------:R-:W-:Y:S01]  /*5940*/  IMAD.IADD R20, R9, 0x1, R11 ;  /* 0x0000000109147824 */ /* 0x000fe200078e020b */
[----:B------:R-:W-:Y:S06]  /*5950*/  @P1 BRA `(.L_x_1044) ;  /* 0x00000000005c1947 */ /* 0x000fec0003800000 */
[----:B------:R-:W-:Y:S01]  /*5960*/  IMAD R10, R4, UR44, R11 ;  /* 0x0000002c040a7c24 */ /* 0x000fe2000f8e020b */
[----:B------:R-:W-:Y:S03]  /*5970*/  BSSY B0, `(.L_x_1045) ;  /* 0x0000011000007945 */ /* 0x000fe60003800000 */
[----:B------:R-:W-:-:S05]  /*5980*/  IMAD.IADD R15, R10, 0x1, -R5 ;  /* 0x000000010a0f7824 */ /* 0x000fca00078e0a05 */
[----:B------:R-:W-:-:S13]  /*5990*/  ISETP.GT.AND P1, PT, R15, -0x1, PT ;  /* 0xffffffff0f00780c */ /* 0x000fda0003f24270 */
[----:B------:R-:W-:Y:S05]  /*59a0*/  @P1 BRA `(.L_x_1046) ;  /* 0x0000000000201947 */ /* 0x000fea0003800000 */
[----:B------:R-:W-:Y:S01]  /*59b0*/  IMAD.U32 R21, RZ, RZ, UR29 ;  /* 0x0000001dff157e24 */ /* 0x000fe2000f8e00ff */
[----:B------:R-:W-:-:S04]  /*59c0*/  LOP3.LUT R15, RZ, R15, RZ, 0x33, !PT ;  /* 0x0000000fff0f7212 */ /* 0x000fc800078e33ff */
[----:B------:R-:W-:-:S13]  /*59d0*/  ISETP.NE.AND P1, PT, R21, 0x1, PT ;  /* 0x000000011500780c */ /* 0x000fda0003f25270 */
[----:B------:R-:W0:Y:S02]  /*59e0*/  @P1 LDC.64 R10, c[0x0][0x9e8] ;  /* 0x00027a00ff0a1b82 */ /* 0x000e240000000a00 */
[----:B0-----:R-:W-:-:S05]  /*59f0*/  @P1 IMAD.HI.U32 R10, R15, R10, RZ ;  /* 0x0000000a0f0a1227 */ /* 0x001fca00078e00ff */
[----:B------:R-:W-:-:S04]  /*5a00*/  @P1 SHF.R.U32.HI R15, RZ, R11, R10 ;  /* 0x0000000bff0f1219 */ /* 0x000fc8000001160a */
[----:B------:R-:W-:Y:S01]  /*5a10*/  LOP3.LUT R15, RZ, R15, RZ, 0x33, !PT ;  /* 0x0000000fff0f7212 */ /* 0x000fe200078e33ff */
[----:B------:R-:W-:Y:S06]  /*5a20*/  BRA `(.L_x_1047) ;  /* 0x0000000000147947 */ /* 0x000fec0003800000 */
.L_x_1046:
[----:B------:R-:W-:-:S05]  /*5a30*/  IMAD.U32 R21, RZ, RZ, UR29 ;  /* 0x0000001dff157e24 */ /* 0x000fca000f8e00ff */
[----:B------:R-:W-:-:S13]  /*5a40*/  ISETP.NE.AND P1, PT, R21, 0x1, PT ;  /* 0x000000011500780c */ /* 0x000fda0003f25270 */
[----:B------:R-:W0:Y:S02]  /*5a50*/  @P1 LDC.64 R10, c[0x0][0x9e8] ;  /* 0x00027a00ff0a1b82 */ /* 0x000e240000000a00 */
[----:B0-----:R-:W-:-:S05]  /*5a60*/  @P1 IMAD.HI.U32 R10, R15, R10, RZ ;  /* 0x0000000a0f0a1227 */ /* 0x001fca00078e00ff */
[----:B------:R-:W-:-:S07]  /*5a70*/  @P1 SHF.R.U32.HI R15, RZ, R11, R10 ;  /* 0x0000000bff0f1219 */ /* 0x000fce000001160a */
.L_x_1047:
[----:B------:R-:W-:Y:S05]  /*5a80*/  BSYNC B0 ;  /* 0x0000000000007941 */ /* 0x000fea0003800000 */
.L_x_1045:
[----:B------:R-:W-:-:S04]  /*5a90*/  IMAD R15, R15, R21, -R0 ;  /* 0x000000150f0f7224 */ /* 0x000fc800078e0a00 */
[----:B------:R-:W-:-:S05]  /*5aa0*/  IMAD R15, R16, -0x2, R15 ;  /* 0xfffffffe100f7824 */ /* 0x000fca00078e020f */
[----:B------:R-:W-:Y:S02]  /*5ab0*/  VIADDMNMX R14, R15, R21, R14, PT ;  /* 0x000000150f0e7246 */ /* 0x000fe4000380010e */
[----:B------:R-:W-:-:S07]  /*5ac0*/  VIMNMX R20, R20, R15, !PT ;  /* 0x0000000f14147248 */ /* 0x000fce0007fe0100 */
.L_x_1044:
[----:B------:R-:W-:Y:S01]  /*5ad0*/  ISETP.GT.AND P1, PT, R8, -0x1, PT ;  /* 0xffffffff0800780c */ /* 0x000fe20003f24270 */
[----:B------:R0:W1:Y:S01]  /*5ae0*/  SHFL.IDX PT, R11, R13, 0x1, 0x1c1f ;  /* 0x003c1f000d0b7f89 */ /* 0x00006200000e0000 */
[----:B------:R-:W-:Y:S02]  /*5af0*/  UISETP.NE.AND UP0, UPT, UR50, URZ, UPT ;  /* 0x0000003f3200728c */ /* 0x000fe4000bf05270 */
[C---:B------:R-:W-:Y:S02]  /*5b00*/  ISETP.GT.AND P3, PT, R20.reuse, 0x8, P1 ;  /* 0x000000081400780c */ /* 0x040fe40000f64270 */
[----:B------:R-:W-:Y:S02]  /*5b10*/  ISETP.GT.AND P6, PT, R20, RZ, P1 ;  /* 0x000000ff1400720c */ /* 0x000fe40000fc4270 */
[----:B------:R-:W-:Y:S02]  /*5b20*/  ISETP.LT.OR P3, PT, R14, 0x9, P3 ;  /* 0x000000090e00780c */ /* 0x000fe40001f61670 */
[----:B------:R-:W-:-:S02]  /*5b30*/  ISETP.GT.AND P2, PT, R20, 0x1, P1 ;  /* 0x000000011400780c */ /* 0x000fc40000f44270 */
[----:B0-----:R-:W-:Y:S02]  /*5b40*/  FSEL R13, R124, -INF , !P3 ;  /* 0xff8000007c0d7808 */ /* 0x001fe40005800000 */
[----:B------:R-:W-:Y:S02]  /*5b50*/  ISETP.GT.AND P3, PT, R20, 0x19, P1 ;  /* 0x000000191400780c */ /* 0x000fe40000f64270 */
[C---:B------:R-:W-:Y:S02]  /*5b60*/  ISETP.LT.OR P6, PT, R14.reuse, 0x1, P6 ;  /* 0x000000010e00780c */ /* 0x040fe400037c1670 */
[C---:B------:R-:W-:Y:S02]  /*5b70*/  ISETP.LT.OR P2, PT, R14.reuse, 0x2, P2 ;  /* 0x000000020e00780c */ /* 0x040fe40001741670 */
[----:B------:R-:W-:Y:S02]  /*5b80*/  ISETP.LT.OR P3, PT, R14, 0x1a, P3 ;  /* 0x0000001a0e00780c */ /* 0x000fe40001f61670 */
[----:B------:R-:W-:-:S02]  /*5b90*/  FSEL R15, R120, -INF , !P6 ;  /* 0xff800000780f7808 */ /* 0x000fc40007000000 */
[----:B------:R-:W-:Y:S01]  /*5ba0*/  FSEL R121, R121, -INF , !P2 ;  /* 0xff80000079797808 */ /* 0x000fe20005000000 */
[--C-:B-1----:R-:W-:Y:S01]  /*5bb0*/  IMAD.IADD R12, R12, 0x1, R11.reuse ;  /* 0x000000010c0c7824 */ /* 0x102fe200078e020b */
[C---:B------:R-:W-:Y:S01]  /*5bc0*/  ISETP.GT.AND P5, PT, R20.reuse, 0x9, P1 ;  /* 0x000000091400780c */ /* 0x040fe20000fa4270 */
[----:B------:R-:W-:Y:S01]  /*5bd0*/  IMAD.IADD R9, R9, 0x1, R11 ;  /* 0x0000000109097824 */ /* 0x000fe200078e020b */
[C---:B------:R-:W-:Y:S02]  /*5be0*/  ISETP.GT.AND P4, PT, R20.reuse, 0x10, P1 ;  /* 0x000000101400780c */ /* 0x040fe40000f84270 */
[C---:B------:R-:W-:Y:S02]  /*5bf0*/  ISETP.GT.AND P6, PT, R20.reuse, 0x11, P1 ;  /* 0x000000111400780c */ /* 0x040fe40000fc4270 */
[----:B------:R-:W-:Y:S02]  /*5c00*/  ISETP.GT.AND P2, PT, R20, 0x18, P1 ;  /* 0x000000181400780c */ /* 0x000fe40000f44270 */
[----:B------:R-:W-:-:S02]  /*5c10*/  FSEL R133, R133, -INF , !P3 ;  /* 0xff80000085857808 */ /* 0x000fc40005800000 */
[----:B------:R-:W-:Y:S02]  /*5c20*/  ISETP.GT.AND P3, PT, R20, 0x30, P1 ;  /* 0x000000301400780c */ /* 0x000fe40000f64270 */
[C---:B------:R-:W-:Y:S02]  /*5c30*/  ISETP.LT.OR P5, PT, R14.reuse, 0xa, P5 ;  /* 0x0000000a0e00780c */ /* 0x040fe40002fa1670 */
[C---:B------:R-:W-:Y:S02]  /*5c40*/  ISETP.LT.OR P4, PT, R14.reuse, 0x11, P4 ;  /* 0x000000110e00780c */ /* 0x040fe40002781670 */
[C---:B------:R-:W-:Y:S02]  /*5c50*/  ISETP.LT.OR P6, PT, R14.reuse, 0x12, P6 ;  /* 0x000000120e00780c */ /* 0x040fe400037c1670 */
[C---:B------:R-:W-:Y:S02]  /*5c60*/  ISETP.LT.OR P2, PT, R14.reuse, 0x19, P2 ;  /* 0x000000190e00780c */ /* 0x040fe40001741670 */
[----:B------:R-:W-:-:S02]  /*5c70*/  ISETP.LT.OR P3, PT, R14, 0x31, P3 ;  /* 0x000000310e00780c */ /* 0x000fc40001f61670 */
[----:B------:R-:W-:Y:S02]  /*5c80*/  FSEL R125, R125, -INF , !P5 ;  /* 0xff8000007d7d7808 */ /* 0x000fe40006800000 */
[----:B------:R-:W-:Y:S02]  /*5c90*/  FSEL R128, R128, -INF , !P4 ;  /* 0xff80000080807808 */ /* 0x000fe40006000000 */
[----:B------:R-:W-:Y:S02]  /*5ca0*/  FSEL R129, R129, -INF , !P6 ;  /* 0xff80000081817808 */ /* 0x000fe40007000000 */
[----:B------:R-:W-:Y:S02]  /*5cb0*/  FSEL R132, R132, -INF , !P2 ;  /* 0xff80000084847808 */ /* 0x000fe40005000000 */
[C---:B------:R-:W-:Y:S02]  /*5cc0*/  ISETP.GT.AND P5, PT, R20.reuse, 0x20, P1 ;  /* 0x000000201400780c */ /* 0x040fe40000fa4270 */
[----:B------:R-:W-:-:S02]  /*5cd0*/  ISETP.GT.AND P4, PT, R20, 0x21, P1 ;  /* 0x000000211400780c */ /* 0x000fc40000f84270 */
[C---:B------:R-:W-:Y:S02]  /*5ce0*/  ISETP.GT.AND P6, PT, R20.reuse, 0x28, P1 ;  /* 0x000000281400780c */ /* 0x040fe40000fc4270 */
[----:B------:R-:W-:Y:S02]  /*5cf0*/  ISETP.GT.AND P2, PT, R20, 0x29, P1 ;  /* 0x000000291400780c */ /* 0x000fe40000f44270 */
[----:B------:R-:W-:Y:S02]  /*5d00*/  FSEL R144, R144, -INF , !P3 ;  /* 0xff80000090907808 */ /* 0x000fe40005800000 */
[----:B------:R-:W-:Y:S02]  /*5d10*/  ISETP.GT.AND P3, PT, R20, 0x41, P1 ;  /* 0x000000411400780c */ /* 0x000fe40000f64270 */
[C---:B------:R-:W-:Y:S02]  /*5d20*/  ISETP.LT.OR P5, PT, R14.reuse, 0x21, P5 ;  /* 0x000000210e00780c */ /* 0x040fe40002fa1670 */
[----:B------:R-:W-:-:S02]  /*5d30*/  ISETP.LT.OR P4, PT, R14, 0x22, P4 ;  /* 0x000000220e00780c */ /* 0x000fc40002781670 */
[C---:B------:R-:W-:Y:S02]  /*5d40*/  ISETP.LT.OR P6, PT, R14.reuse, 0x29, P6 ;  /* 0x000000290e00780c */ /* 0x040fe400037c1670 */
[C---:B------:R-:W-:Y:S02]  /*5d50*/  ISETP.LT.OR P2, PT, R14.reuse, 0x2a, P2 ;  /* 0x0000002a0e00780c */ /* 0x040fe40001741670 */
[----:B------:R-:W-:Y:S02]  /*5d60*/  ISETP.LT.OR P3, PT, R14, 0x42, P3 ;  /* 0x000000420e00780c */ /* 0x000fe40001f61670 */
[----:B------:R-:W-:Y:S02]  /*5d70*/  FSEL R136, R136, -INF , !P5 ;  /* 0xff80000088887808 */ /* 0x000fe40006800000 */
[----:B------:R-:W-:Y:S02]  /*5d80*/  FSEL R137, R137, -INF , !P4 ;  /* 0xff80000089897808 */ /* 0x000fe40006000000 */
[----:B------:R-:W-:-:S02]  /*5d90*/  FSEL R140, R140, -INF , !P6 ;  /* 0xff8000008c8c7808 */ /* 0x000fc40007000000 */
[----:B------:R-:W-:Y:S02]  /*5da0*/  FSEL R141, R141, -INF , !P2 ;  /* 0xff8000008d8d7808 */ /* 0x000fe40005000000 */
[C---:B------:R-:W-:Y:S02]  /*5db0*/  ISETP.GT.AND P5, PT, R20.reuse, 0x31, P1 ;  /* 0x000000311400780c */ /* 0x040fe40000fa4270 */
        /* <DEDUP_REMOVED lines=34> */
[----:B------:R-:W-:Y:S02]  /*5fe0*/  PLOP3.LUT P3, PT, PT, PT, UP0, 0x40, 0x0 ;  /* 0x000000000000781c */ /* 0x000fe40003f6e808 */
[C---:B------:R-:W-:Y:S02]  /*5ff0*/  ISETP.LT.OR P5, PT, R14.reuse, 0x5a, P5 ;  /* 0x0000005a0e00780c */ /* 0x040fe40002fa1670 */
[C---:B------:R-:W-:Y:S02]  /*6000*/  ISETP.LT.OR P4, PT, R14.reuse, 0x61, P4 ;  /* 0x000000610e00780c */ /* 0x040fe40002781670 */
[C---:B------:R-:W-:Y:S02]  /*6010*/  ISETP.LT.OR P6, PT, R14.reuse, 0x62, P6 ;  /* 0x000000620e00780c */ /* 0x040fe400037c1670 */
[----:B------:R-:W-:Y:S02]  /*6020*/  ISETP.LT.OR P2, PT, R14, 0x69, P2 ;  /* 0x000000690e00780c */ /* 0x000fe40001741670 */
[----:B------:R-:W-:-:S02]  /*6030*/  FSEL R165, R165, -INF , !P5 ;  /* 0xff800000a5a57808 */ /* 0x000fc40006800000 */
[----:B------:R-:W-:Y:S02]  /*6040*/  FSEL R168, R168, -INF , !P4 ;  /* 0xff800000a8a87808 */ /* 0x000fe40006000000 */
[----:B------:R-:W-:Y:S02]  /*6050*/  FSEL R169, R169, -INF , !P6 ;  /* 0xff800000a9a97808 */ /* 0x000fe40007000000 */
[----:B------:R-:W-:Y:S02]  /*6060*/  FSEL R172, R172, -INF , !P2 ;  /* 0xff800000acac7808 */ /* 0x000fe40005000000 */
[C---:B------:R-:W-:Y:S02]  /*6070*/  ISETP.GT.AND P5, PT, R20.reuse, 0x70, P1 ;  /* 0x000000701400780c */ /* 0x040fe40000fa4270 */
[C---:B------:R-:W-:Y:S02]  /*6080*/  ISETP.GT.AND P4, PT, R20.reuse, 0x71, P1 ;  /* 0x000000711400780c */ /* 0x040fe40000f84270 */
[----:B------:R-:W-:-:S02]  /*6090*/  ISETP.GT.AND P6, PT, R20, 0x78, P1 ;  /* 0x000000781400780c */ /* 0x000fc40000fc4270 */
[----:B------:R-:W-:Y:S02]  /*60a0*/  ISETP.GT.AND P2, PT, R20, 0x79, P1 ;  /* 0x000000791400780c */ /* 0x000fe40000f44270 */
[C---:B------:R-:W-:Y:S02]  /*60b0*/  ISETP.LT.OR P5, PT, R14.reuse, 0x71, P5 ;  /* 0x000000710e00780c */ /* 0x040fe40002fa1670 */
[C---:B------:R-:W-:Y:S02]  /*60c0*/  ISETP.LT.OR P4, PT, R14.reuse, 0x72, P4 ;  /* 0x000000720e00780c */ /* 0x040fe40002781670 */
[C---:B------:R-:W-:Y:S02]  /*60d0*/  ISETP.LT.OR P6, PT, R14.reuse, 0x79, P6 ;  /* 0x000000790e00780c */ /* 0x040fe400037c1670 */
[----:B------:R-:W-:Y:S02]  /*60e0*/  ISETP.LT.OR P2, PT, R14, 0x7a, P2 ;  /* 0x0000007a0e00780c */ /* 0x000fe40001741670 */
[----:B------:R-:W-:-:S02]  /*60f0*/  FSEL R176, R176, -INF , !P5 ;  /* 0xff800000b0b07808 */ /* 0x000fc40006800000 */
[----:B------:R-:W-:Y:S02]  /*6100*/  FSEL R177, R177, -INF , !P4 ;  /* 0xff800000b1b17808 */ /* 0x000fe40006000000 */
[----:B------:R-:W-:Y:S02]  /*6110*/  FSEL R180, R180, -INF , !P6 ;  /* 0xff800000b4b47808 */ /* 0x000fe40007000000 */
[----:B------:R-:W-:Y:S01]  /*6120*/  FSEL R181, R181, -INF , !P2 ;  /* 0xff800000b5b57808 */ /* 0x000fe20005000000 */
        /* <DEDUP_REMOVED lines=14> */
.L_x_1050:
[----:B------:R-:W-:-:S05]  /*6210*/  IMAD.U32 R14, RZ, RZ, UR29 ;  /* 0x0000001dff0e7e24 */ /* 0x000fca000f8e00ff */
[----:B------:R-:W-:-:S13]  /*6220*/  ISETP.NE.AND P2, PT, R14, 0x1, PT ;  /* 0x000000010e00780c */ /* 0x000fda0003f45270 */
[----:B------:R-:W0:Y:S02]  /*6230*/  @P2 LDC.64 R10, c[0x0][0x9e8] ;  /* 0x00027a00ff0a2b82 */ /* 0x000e240000000a00 */
[----:B0-----:R-:W-:-:S05]  /*6240*/  @P2 IMAD.HI.U32 R10, R21, R10, RZ ;  /* 0x0000000a150a2227 */ /* 0x001fca00078e00ff */
[----:B------:R-:W-:-:S07]  /*6250*/  @P2 SHF.R.U32.HI R21, RZ, R11, R10 ;  /* 0x0000000bff152219 */ /* 0x000fce000001160a */
.L_x_1051:
[----:B------:R-:W-:Y:S05]  /*6260*/  BSYNC B0 ;  /* 0x0000000000007941 */ /* 0x000fea0003800000 */
.L_x_1049:
[----:B------:R-:W-:-:S04]  /*6270*/  IMAD R21, R21, R14, -R0 ;  /* 0x0000000e15157224 */ /* 0x000fc800078e0a00 */
[----:B------:R-:W-:-:S05]  /*6280*/  IMAD R21, R16, -0x2, R21 ;  /* 0xfffffffe10157824 */ /* 0x000fca00078e0215 */
[----:B------:R-:W-:Y:S02]  /*6290*/  VIADDMNMX R12, R21, R14, R12, PT ;  /* 0x0000000e150c7246 */ /* 0x000fe4000380010c */
[----:B------:R-:W-:-:S07]  /*62a0*/  VIMNMX R9, R9, R21, !PT ;  /* 0x0000001509097248 */ /* 0x000fce0007fe0100 */
.L_x_1048:
[----:B------:R-:W-:Y:S01]  /*62b0*/  FMNMX.FTZ R0, R15, R6, !PT ;  /* 0x000000060f007209 */ /* 0x000fe20007810000 */
[----:B------:R-:W-:Y:S01]  /*62c0*/  IMAD.U32 R21, RZ, RZ, UR40 ;  /* 0x00000028ff157e24 */ /* 0x000fe2000f8e00ff */
[----:B------:R-:W-:Y:S02]  /*62d0*/  ISETP.GT.AND P5, PT, R9, 0x10, P1 ;  /* 0x000000100900780c */ /* 0x000fe40000fa4270 */
[----:B------:R-:W-:Y:S02]  /*62e0*/  FMNMX.FTZ R0, R121, R0, !PT ;  /* 0x0000000079007209 */ /* 0x000fe40007810000 */
[----:B------:R-:W-:Y:S02]  /*62f0*/  ISETP.LT.OR P5, PT, R12, 0x11, P5 ;  /* 0x000000110c00780c */ /* 0x000fe40002fa1670 */
[----:B------:R-:W-:Y:S02]  /*6300*/  FMNMX.FTZ R0, R13, R0, !PT ;  /* 0x000000000d007209 */ /* 0x000fe40007810000 */
[----:B------:R-:W-:-:S02]  /*6310*/  FSEL R130, R130, -INF , !P5 ;  /* 0xff80000082827808 */ /* 0x000fc40006800000 */
[----:B------:R-:W-:Y:S02]  /*6320*/  FMNMX.FTZ R11, R125, R0, !PT ;  /* 0x000000007d0b7209 */ /* 0x000fe40007810000 */
[----:B------:R-:W-:Y:S02]  /*6330*/  ISETP.GT.AND P5, PT, R9, 0x20, P1 ;  /* 0x000000200900780c */ /* 0x000fe40000fa4270 */
[----:B------:R-:W-:Y:S02]  /*6340*/  FMNMX.FTZ R0, R128, R11, !PT ;  /* 0x0000000b80007209 */ /* 0x000fe40007810000 */
[----:B------:R-:W-:Y:S02]  /*6350*/  ISETP.LT.OR P5, PT, R12, 0x21, P5 ;  /* 0x000000210c00780c */ /* 0x000fe40002fa1670 */
[----:B------:R-:W-:Y:S02]  /*6360*/  FMNMX.FTZ R11, R129, R0, !PT ;  /* 0x00000000810b7209 */ /* 0x000fe40007810000 */
[----:B------:R-:W-:-:S02]  /*6370*/  FSEL R138, R138, -INF , !P5 ;  /* 0xff8000008a8a7808 */ /* 0x000fc40006800000 */
[----:B------:R-:W-:Y:S02]  /*6380*/  FMNMX.FTZ R0, R132, R11, !PT ;  /* 0x0000000b84007209 */ /* 0x000fe40007810000 */
[----:B------:R-:W-:Y:S02]  /*6390*/  ISETP.GT.AND P5, PT, R9, RZ, P1 ;  /* 0x000000ff0900720c */ /* 0x000fe40000fa4270 */
[----:B------:R-:W-:Y:S02]  /*63a0*/  FMNMX.FTZ R11, R133, R0, !PT ;  /* 0x00000000850b7209 */ /* 0x000fe40007810000 */
[----:B------:R-:W-:Y:S02]  /*63b0*/  ISETP.GT.AND P2, PT, R9, 0x1, P1 ;  /* 0x000000010900780c */ /* 0x000fe40000f44270 */
[----:B------:R-:W-:Y:S02]  /*63c0*/  FMNMX.FTZ R0, R136, R11, !PT ;  /* 0x0000000b88007209 */ /* 0x000fe40007810000 */
[----:B------:R-:W-:-:S02]  /*63d0*/  ISETP.LT.OR P5, PT, R12, 0x1, P5 ;  /* 0x000000010c00780c */ /* 0x000fc40002fa1670 */
[----:B------:R-:W-:Y:S02]  /*63e0*/  FMNMX.FTZ R11, R137, R0, !PT ;  /* 0x00000000890b7209 */ /* 0x000fe40007810000 */
        /* <DEDUP_REMOVED lines=12> */
[----:B------:R-:W-:Y:S02]  /*64b0*/  FMNMX.FTZ R120, R122, R7, !PT ;  /* 0x000000077a787209 */ /* 0x000fe40007810000 */
[----:B------:R-:W-:Y:S02]  /*64c0*/  FMNMX.FTZ R0, R152, R11, !PT ;  /* 0x0000000b98007209 */ /* 0x000fe40007810000 */
[----:B------:R-:W-:Y:S02]  /*64d0*/  ISETP.LT.OR P4, PT, R12, 0xa, P4 ;  /* 0x0000000a0c00780c */ /* 0x000fe40002781670 */
[----:B------:R-:W-:Y:S02]  /*64e0*/  FMNMX.FTZ R11, R153, R0, !PT ;  /* 0x00000000990b7209 */ /* 0x000fe40007810000 */
[----:B------:R-:W-:-:S02]  /*64f0*/  FSEL R126, R126, -INF , !P3 ;  /* 0xff8000007e7e7808 */ /* 0x000fc40005800000 */
[----:B------:R-:W-:Y:S02]  /*6500*/  FMNMX.FTZ R0, R156, R11, !PT ;  /* 0x0000000b9c007209 */ /* 0x000fe40007810000 */
[----:B------:R-:W-:Y:S02]  /*6510*/  ISETP.GT.AND P2, PT, R9, 0x11, P1 ;  /* 0x000000110900780c */ /* 0x000fe40000f44270 */
[----:B------:R-:W-:Y:S02]  /*6520*/  FMNMX.FTZ R11, R157, R0, !PT ;  /* 0x000000009d0b7209 */ /* 0x000fe40007810000 */
[----:B------:R-:W-:Y:S02]  /*6530*/  FSEL R127, R127, -INF , !P4 ;  /* 0xff8000007f7f7808 */ /* 0x000fe40006000000 */
[----:B------:R-:W-:Y:S02]  /*6540*/  FMNMX.FTZ R0, R160, R11, !PT ;  /* 0x0000000ba0007209 */ /* 0x000fe40007810000 */
[----:B------:R-:W-:-:S02]  /*6550*/  ISETP.GT.AND P3, PT, R9, 0x18, P1 ;  /* 0x000000180900780c */ /* 0x000fc40000f64270 */
[----:B------:R-:W-:Y:S02]  /*6560*/  FMNMX.FTZ R11, R161, R0, !PT ;  /* 0x00000000a10b7209 */ /* 0x000fe40007810000 */
[----:B------:R-:W-:Y:S02]  /*6570*/  ISETP.LT.OR P2, PT, R12, 0x12, P2 ;  /* 0x000000120c00780c */ /* 0x000fe40001741670 */
[----:B------:R-:W-:Y:S02]  /*6580*/  FMNMX.FTZ R0, R164, R11, !PT ;  /* 0x0000000ba4007209 */ /* 0x000fe40007810000 */
[----:B------:R-:W-:Y:S02]  /*6590*/  ISETP.GT.AND P4, PT, R9, 0x19, P1 ;  /* 0x000000190900780c */ /* 0x000fe40000f84270 */
[----:B------:R-:W-:Y:S02]  /*65a0*/  FMNMX.FTZ R11, R165, R0, !PT ;  /* 0x00000000a50b7209 */ /* 0x000fe40007810000 */
[----:B------:R-:W-:-:S02]  /*65b0*/  ISETP.LT.OR P3, PT, R12, 0x19, P3 ;  /* 0x000000190c00780c */ /* 0x000fc40001f61670 */
[----:B------:R-:W-:Y:S02]  /*65c0*/  FMNMX.FTZ R0, R168, R11, !PT ;  /* 0x0000000ba8007209 */ /* 0x000fe40007810000 */
[----:B------:R-:W-:Y:S02]  /*65d0*/  FSEL R131, R131, -INF , !P2 ;  /* 0xff80000083837808 */ /* 0x000fe40005000000 */
        /* <DEDUP_REMOVED lines=11> */
[C---:B------:R-:W-:Y:S02]  /*6690*/  ISETP.LT.OR P2, PT, R12.reuse, 0x22, P2 ;  /* 0x000000220c00780c */ /* 0x040fe40001741670 */
[----:B------:R-:W-:Y:S02]  /*66a0*/  FMNMX.FTZ R10, R181, R0, !PT ;  /* 0x00000000b50a7209 */ /* 0x000fe40007810000 */
[----:B------:R-:W-:Y:S02]  /*66b0*/  ISETP.GT.AND P4, PT, R9, 0x29, P1 ;  /* 0x000000290900780c */ /* 0x000fe40000f84270 */
[----:B------:R-:W-:Y:S01]  /*66c0*/  ISETP.LT.OR P3, PT, R12, 0x29, P3 ;  /* 0x000000290c00780c */ /* 0x000fe20001f61670 */
[----:B------:R-:W0:Y:S01]  /*66d0*/  SHFL.BFLY PT, R11, R10, 0x2, 0x1f ;  /* 0x0c401f000a0b7f89 */ /* 0x000e2200000e0000 */
[----:B------:R-:W-:-:S02]  /*66e0*/  FSEL R139, R139, -INF , !P2 ;  /* 0xff8000008b8b7808 */ /* 0x000fc40005000000 */
[C---:B------:R-:W-:Y:S02]  /*66f0*/  ISETP.GT.AND P2, PT, R9.reuse, 0x30, P1 ;  /* 0x000000300900780c */ /* 0x040fe40000f44270 */
[----:B------:R-:W-:Y:S02]  /*6700*/  FSEL R142, R142, -INF , !P3 ;  /* 0xff8000008e8e7808 */ /* 0x000fe40005800000 */
[C---:B------:R-:W-:Y:S02]  /*6710*/  ISETP.LT.OR P4, PT, R12.reuse, 0x2a, P4 ;  /* 0x0000002a0c00780c */ /* 0x040fe40002781670 */
[----:B------:R-:W-:Y:S02]  /*6720*/  ISETP.GT.AND P3, PT, R9, 0x31, P1 ;  /* 0x000000310900780c */ /* 0x000fe40000f64270 */
[----:B------:R-:W-:Y:S02]  /*6730*/  ISETP.LT.OR P2, PT, R12, 0x31, P2 ;  /* 0x000000310c00780c */ /* 0x000fe40001741670 */
[----:B------:R-:W-:-:S02]  /*6740*/  FSEL R143, R143, -INF , !P4 ;  /* 0xff8000008f8f7808 */ /* 0x000fc40006000000 */
[C---:B------:R-:W-:Y:S02]  /*6750*/  ISETP.GT.AND P5, PT, R9.reuse, 0x38, P1 ;  /* 0x000000380900780c */ /* 0x040fe40000fa4270 */
[----:B------:R-:W-:Y:S02]  /*6760*/  FSEL R146, R146, -INF , !P2 ;  /* 0xff80000092927808 */ /* 0x000fe40005000000 */
[C---:B------:R-:W-:Y:S02]  /*6770*/  ISETP.LT.OR P3, PT, R12.reuse, 0x32, P3 ;  /* 0x000000320c00780c */ /* 0x040fe40001f61670 */
[----:B------:R-:W-:Y:S02]  /*6780*/  ISETP.GT.AND P4, PT, R9, 0x39, P1 ;  /* 0x000000390900780c */ /* 0x000fe40000f84270 */
[----:B------:R-:W-:Y:S02]  /*6790*/  ISETP.LT.OR P5, PT, R12, 0x39, P5 ;  /* 0x000000390c00780c */ /* 0x000fe40002fa1670 */
[----:B0-----:R-:W-:-:S02]  /*67a0*/  FMNMX.FTZ R11, R10, R11, !PT ;  /* 0x0000000b0a0b7209 */ /* 0x001fc40007810000 */
[----:B------:R-:W-:Y:S02]  /*67b0*/  FSEL R147, R147, -INF , !P3 ;  /* 0xff80000093937808 */ /* 0x000fe40005800000 */
[C---:B------:R-:W-:Y:S01]  /*67c0*/  ISETP.GT.AND P2, PT, R9.reuse, 0x40, P1 ;  /* 0x000000400900780c */ /* 0x040fe20000f44270 */
[----:B------:R-:W0:Y:S01]  /*67d0*/  SHFL.BFLY PT, R0, R11, 0x1, 0x1f ;  /* 0x0c201f000b007f89 */ /* 0x000e2200000e0000 */
[----:B------:R-:W-:Y:S02]  /*67e0*/  FSEL R150, R150, -INF , !P5 ;  /* 0xff80000096967808 */ /* 0x000fe40006800000 */
[C---:B------:R-:W-:Y:S02]  /*67f0*/  ISETP.LT.OR P4, PT, R12.reuse, 0x3a, P4 ;  /* 0x0000003a0c00780c */ /* 0x040fe40002781670 */
[----:B------:R-:W-:Y:S02]  /*6800*/  ISETP.GT.AND P3, PT, R9, 0x41, P1 ;  /* 0x000000410900780c */ /* 0x000fe40000f64270 */
[----:B------:R-:W-:-:S02]  /*6810*/  ISETP.LT.OR P2, PT, R12, 0x41, P2 ;  /* 0x000000410c00780c */ /* 0x000fc40001741670 */
[----:B------:R-:W-:Y:S02]  /*6820*/  FSEL R151, R151, -INF , !P4 ;  /* 0xff80000097977808 */ /* 0x000fe40006000000 */
[C---:B------:R-:W-:Y:S02]  /*6830*/  ISETP.GT.AND P5, PT, R9.reuse, 0x48, P1 ;  /* 0x000000480900780c */ /* 0x040fe40000fa4270 */
[----:B------:R-:W-:Y:S02]  /*6840*/  FSEL R154, R154, -INF , !P2 ;  /* 0xff8000009a9a7808 */ /* 0x000fe40005000000 */
[C---:B------:R-:W-:Y:S02]  /*6850*/  ISETP.LT.OR P3, PT, R12.reuse, 0x42, P3 ;  /* 0x000000420c00780c */ /* 0x040fe40001f61670 */
[----:B------:R-:W-:Y:S02]  /*6860*/  ISETP.GT.AND P4, PT, R9, 0x49, P1 ;  /* 0x000000490900780c */ /* 0x000fe40000f84270 */
[----:B------:R-:W-:-:S02]  /*6870*/  ISETP.LT.OR P5, PT, R12, 0x49, P5 ;  /* 0x000000490c00780c */ /* 0x000fc40002fa1670 */
[----:B------:R-:W-:Y:S02]  /*6880*/  FSEL R155, R155, -INF , !P3 ;  /* 0xff8000009b9b7808 */ /* 0x000fe40005800000 */
[----:B------:R-:W-:Y:S02]  /*6890*/  ISETP.GT.AND P2, PT, R9, 0x50, P1 ;  /* 0x000000500900780c */ /* 0x000fe40000f44270 */
[----:B0-----:R-:W-:Y:S02]  /*68a0*/  FMNMX.FTZ R0, R11, R0, !PT ;  /* 0x000000000b007209 */ /* 0x001fe40007810000 */
[----:B------:R-:W-:Y:S02]  /*68b0*/  FSEL R158, R158, -INF , !P5 ;  /* 0xff8000009e9e7808 */ /* 0x000fe40006800000 */
[C---:B------:R-:W-:Y:S01]  /*68c0*/  FSETP.NEU.FTZ.AND P6, PT, R0.reuse, -INF , PT ;  /* 0xff8000000000780b */ /* 0x040fe20003fdd000 */
[----:B------:R-:W-:-:S01]  /*68d0*/  FFMA.FTZ R14, R0, R21, -8 ;  /* 0xc1000000000e7423 */ /* 0x000fc20000010015 */
[----:B------:R-:W-:-:S02]  /*68e0*/  FMNMX.FTZ R21, R123, R120, !PT ;  /* 0x000000787b157209 */ /* 0x000fc40007810000 */
[----:B------:R-:W-:Y:S02]  /*68f0*/  ISETP.LT.OR P4, PT, R12, 0x4a, P4 ;  /* 0x0000004a0c00780c */ /* 0x000fe40002781670 */
[----:B------:R-:W-:Y:S02]  /*6900*/  FSEL R10, R14, RZ, P6 ;  /* 0x000000ff0e0a7208 */ /* 0x000fe40003000000 */
[----:B------:R-:W-:Y:S02]  /*6910*/  FMNMX.FTZ R124, R126, R21, !PT ;  /* 0x000000157e7c7209 */ /* 0x000fe40007810000 */
[----:B------:R-:W-:Y:S01]  /*6920*/  ISETP.GT.AND P3, PT, R9, 0x51, P1 ;  /* 0x000000510900780c */ /* 0x000fe20000f64270 */
[----:B------:R-:W-:-:S01]  /*6930*/  FFMA.FTZ R11, R121, UR40, -R10 ;  /* 0x00000028790b7c23 */ /* 0x000fc2000801080a */
[----:B------:R-:W-:Y:S01]  /*6940*/  FMNMX.FTZ R121, R127, R124, !PT ;  /* 0x0000007c7f797209 */ /* 0x000fe20007810000 */
[----:B------:R-:W-:-:S01]  /*6950*/  FFMA.FTZ R14, R15, UR40, -R10 ;  /* 0x000000280f0e7c23 */ /* 0x000fc2000801080a */
[--C-:B------:R-:W-:Y:S01]  /*6960*/  FFMA.FTZ R15, R128, UR40, -R10.reuse ;  /* 0x00000028800f7c23 */ /* 0x100fe2000801080a */
[----:B------:R-:W-:-:S01]  /*6970*/  FFMA.FTZ R20, R125, UR40, -R10 ;  /* 0x000000287d147c23 */ /* 0x000fc2000801080a */
[----:B------:R-:W-:Y:S01]  /*6980*/  FMNMX.FTZ R124, R130, R121, !PT ;  /* 0x00000079827c7209 */ /* 0x000fe20007810000 */
[----:B------:R-:W-:-:S01]  /*6990*/  FFMA.FTZ R129, R129, UR40, -R10 ;  /* 0x0000002881817c23 */ /* 0x000fc2000801080a */
[--C-:B------:R-:W-:Y:S01]  /*69a0*/  FFMA.FTZ R21, R132, UR40, -R10.reuse ;  /* 0x0000002884157c23 */ /* 0x100fe2000801080a */
[----:B------:R-:W-:-:S01]  /*69b0*/  FFMA.FTZ R133, R133, UR40, -R10 ;  /* 0x0000002885857c23 */ /* 0x000fc2000801080a */
[----:B------:R-:W-:Y:S01]  /*69c0*/  FMNMX.FTZ R121, R131, R124, !PT ;  /* 0x0000007c83797209 */ /* 0x000fe20007810000 */
[----:B------:R0:W-:Y:S01]  /*69d0*/  MUFU.EX2 R120, R129 ;  /* 0x0000008100787308 */ /* 0x0001e20000000800 */
[----:B------:R-:W-:-:S01]  /*69e0*/  FFMA.FTZ R137, R137, UR40, -R10 ;  /* 0x0000002889897c23 */ /* 0x000fc2000801080a */
[----:B------:R-:W-:Y:S01]  /*69f0*/  ISETP.LT.OR P2, PT, R12, 0x51, P2 ;  /* 0x000000510c00780c */ /* 0x000fe20001741670 */
[----:B------:R-:W-:-:S01]  /*6a00*/  FFMA.FTZ R141, R141, UR40, -R10 ;  /* 0x000000288d8d7c23 */ /* 0x000fc2000801080a */
[----:B------:R-:W-:Y:S01]  /*6a10*/  FMNMX.FTZ R128, R134, R121, !PT ;  /* 0x0000007986807209 */ /* 0x000fe20007810000 */
[----:B------:R-:W-:-:S01]  /*6a20*/  FFMA.FTZ R121, R136, UR40, -R10 ;  /* 0x0000002888797c23 */ /* 0x000fc2000801080a */
[----:B------:R-:W-:Y:S01]  /*6a30*/  FSEL R159, R159, -INF , !P4 ;  /* 0xff8000009f9f7808 */ /* 0x000fe20006000000 */
[----:B------:R-:W-:-:S01]  /*6a40*/  FFMA.FTZ R145, R145, UR40, -R10 ;  /* 0x0000002891917c23 */ /* 0x000fc2000801080a */
[----:B------:R-:W-:Y:S01]  /*6a50*/  FMNMX.FTZ R125, R135, R128, !PT ;  /* 0x00000080877d7209 */ /* 0x000fe20007810000 */
[----:B------:R1:W-:Y:S01]  /*6a60*/  MUFU.EX2 R124, R133 ;  /* 0x00000085007c7308 */ /* 0x0003e20000000800 */
[----:B------:R-:W-:Y:S01]  /*6a70*/  ISETP.GT.AND P5, PT, R9, 0x58, P1 ;  /* 0x000000580900780c */ /* 0x000fe20000fa4270 */
[--C-:B------:R-:W-:Y:S01]  /*6a80*/  FFMA.FTZ R153, R153, UR40, -R10.reuse ;  /* 0x0000002899997c23 */ /* 0x100fe2000801080a */
[----:B------:R-:W-:Y:S01]  /*6a90*/  FMNMX.FTZ R128, R138, R125, !PT ;  /* 0x0000007d8a807209 */ /* 0x000fe20007810000 */
[--C-:B------:R-:W-:Y:S01]  /*6aa0*/  FFMA.FTZ R149, R149, UR40, -R10.reuse ;  /* 0x0000002895957c23 */ /* 0x100fe2000801080a */
[----:B------:R-:W-:Y:S01]  /*6ab0*/  FSEL R162, R162, -INF , !P2 ;  /* 0xff800000a2a27808 */ /* 0x000fe20005000000 */
[--C-:B------:R-:W-:Y:S01]  /*6ac0*/  FFMA.FTZ R13, R13, UR40, -R10.reuse ;  /* 0x000000280d0d7c23 */ /* 0x100fe2000801080a */
[----:B------:R-:W-:Y:S01]  /*6ad0*/  FMNMX.FTZ R125, R139, R128, !PT ;  /* 0x000000808b7d7209 */ /* 0x000fe20007810000 */
[----:B------:R-:W-:Y:S01]  /*6ae0*/  FFMA.FTZ R181, R181, UR40, -R10 ;  /* 0x00000028b5b57c23 */ /* 0x000fe2000801080a */
[----:B------:R2:W-:Y:S01]  /*6af0*/  MUFU.EX2 R128, R137 ;  /* 0x0000008900807308 */ /* 0x0005e20000000800 */
[----:B------:R-:W-:-:S02]  /*6b00*/  ISETP.LT.OR P3, PT, R12, 0x52, P3 ;  /* 0x000000520c00780c */ /* 0x000fc40001f61670 */
[----:B------:R-:W-:Y:S01]  /*6b10*/  FMNMX.FTZ R132, R142, R125, !PT ;  /* 0x0000007d8e847209 */ /* 0x000fe20007810000 */
[----:B------:R-:W-:-:S01]  /*6b20*/  FFMA.FTZ R125, R140, UR40, -R10 ;  /* 0x000000288c7d7c23 */ /* 0x000fc2000801080a */
[----:B------:R-:W-:Y:S02]  /*6b30*/  ISETP.GT.AND P4, PT, R9, 0x59, P1 ;  /* 0x000000590900780c */ /* 0x000fe40000f84270 */
[----:B0-----:R-:W-:Y:S01]  /*6b40*/  FMNMX.FTZ R129, R143, R132, !PT ;  /* 0x000000848f817209 */ /* 0x001fe20007810000 */
[----:B------:R-:W-:Y:S01]  /*6b50*/  MUFU.EX2 R14, R14 ;  /* 0x0000000e000e7308 */ /* 0x000fe20000000800 */
[----:B------:R-:W-:Y:S02]  /*6b60*/  ISETP.LT.OR P5, PT, R12, 0x59, P5 ;  /* 0x000000590c00780c */ /* 0x000fe40002fa1670 */
[----:B------:R-:W-:Y:S02]  /*6b70*/  FMNMX.FTZ R132, R146, R129, !PT ;  /* 0x0000008192847209 */ /* 0x000fe40007810000 */
[----:B------:R-:W-:-:S02]  /*6b80*/  FSEL R163, R163, -INF , !P3 ;  /* 0xff800000a3a37808 */ /* 0x000fc40005800000 */
[----:B------:R-:W-:Y:S01]  /*6b90*/  FMNMX.FTZ R129, R147, R132, !PT ;  /* 0x0000008493817209 */ /* 0x000fe20007810000 */
[----:B------:R-:W-:Y:S01]  /*6ba0*/  MUFU.EX2 R11, R11 ;  /* 0x0000000b000b7308 */ /* 0x000fe20000000800 */
[----:B------:R-:W-:Y:S02]  /*6bb0*/  ISETP.GT.AND P2, PT, R9, 0x60, P1 ;  /* 0x000000600900780c */ /* 0x000fe40000f44270 */
[----:B------:R-:W-:Y:S01]  /*6bc0*/  FMNMX.FTZ R136, R150, R129, !PT ;  /* 0x0000008196887209 */ /* 0x000fe20007810000 */
[----:B------:R-:W-:-:S01]  /*6bd0*/  FFMA.FTZ R129, R144, UR40, -R10 ;  /* 0x0000002890817c23 */ /* 0x000fc2000801080a */
[----:B------:R-:W-:Y:S02]  /*6be0*/  FSEL R166, R166, -INF , !P5 ;  /* 0xff800000a6a67808 */ /* 0x000fe40006800000 */
[----:B-1----:R-:W-:Y:S01]  /*6bf0*/  FMNMX.FTZ R133, R151, R136, !PT ;  /* 0x0000008897857209 */ /* 0x002fe20007810000 */
[----:B------:R-:W-:Y:S01]  /*6c00*/  MUFU.EX2 R132, R141 ;  /* 0x0000008d00847308 */ /* 0x000fe20000000800 */
[----:B------:R-:W-:-:S02]  /*6c10*/  ISETP.LT.OR P4, PT, R12, 0x5a, P4 ;  /* 0x0000005a0c00780c */ /* 0x000fc40002781670 */
[----:B------:R-:W-:Y:S02]  /*6c20*/  FMNMX.FTZ R136, R154, R133, !PT ;  /* 0x000000859a887209 */ /* 0x000fe40007810000 */
[----:B------:R-:W-:Y:S02]  /*6c30*/  ISETP.GT.AND P3, PT, R9, 0x61, P1 ;  /* 0x000000610900780c */ /* 0x000fe40000f64270 */
[----:B------:R-:W-:Y:S01]  /*6c40*/  FMNMX.FTZ R133, R155, R136, !PT ;  /* 0x000000889b857209 */ /* 0x000fe20007810000 */
[----:B------:R-:W-:Y:S01]  /*6c50*/  MUFU.EX2 R13, R13 ;  /* 0x0000000d000d7308 */ /* 0x000fe20000000800 */
[----:B------:R-:W-:Y:S02]  /*6c60*/  ISETP.LT.OR P2, PT, R12, 0x61, P2 ;  /* 0x000000610c00780c */ /* 0x000fe40001741670 */
[----:B------:R-:W-:Y:S01]  /*6c70*/  FMNMX.FTZ R140, R158, R133, !PT ;  /* 0x000000859e8c7209 */ /* 0x000fe20007810000 */
[----:B------:R-:W-:-:S01]  /*6c80*/  FFMA.FTZ R133, R148, UR40, -R10 ;  /* 0x0000002894857c23 */ /* 0x000fc2000801080a */
[----:B------:R-:W-:-:S02]  /*6c90*/  FSEL R167, R167, -INF , !P4 ;  /* 0xff800000a7a77808 */ /* 0x000fc40006000000 */
[----:B--2---:R-:W-:Y:S01]  /*6ca0*/  FMNMX.FTZ R137, R159, R140, !PT ;  /* 0x0000008c9f897209 */ /* 0x004fe20007810000 */
[----:B------:R0:W-:Y:S01]  /*6cb0*/  MUFU.EX2 R136, R145 ;  /* 0x0000009100887308 */ /* 0x0001e20000000800 */
[----:B------:R-:W-:Y:S02]  /*6cc0*/  ISETP.GT.AND P5, PT, R9, 0x68, P1 ;  /* 0x000000680900780c */ /* 0x000fe40000fa4270 */
[----:B------:R-:W-:Y:S02]  /*6cd0*/  FMNMX.FTZ R140, R162, R137, !PT ;  /* 0x00000089a28c7209 */ /* 0x000fe40007810000 */
[----:B------:R-:W-:Y:S02]  /*6ce0*/  FSEL R170, R170, -INF , !P2 ;  /* 0xff800000aaaa7808 */ /* 0x000fe40005000000 */
[----:B------:R-:W-:Y:S01]  /*6cf0*/  FMNMX.FTZ R137, R163, R140, !PT ;  /* 0x0000008ca3897209 */ /* 0x000fe20007810000 */
[----:B------:R-:W-:Y:S01]  /*6d00*/  MUFU.EX2 R20, R20 ;  /* 0x0000001400147308 */ /* 0x000fe20000000800 */
[----:B------:R-:W-:Y:S01]  /*6d10*/  ISETP.LT.OR P3, PT, R12, 0x62, P3 ;  /* 0x000000620c00780c */ /* 0x000fe20001f61670 */
[--C-:B0-----:R-:W-:Y:S01]  /*6d20*/  FFMA.FTZ R145, R160, UR40, -R10.reuse ;  /* 0x00000028a0917c23 */ /* 0x101fe2000801080a */
[----:B------:R-:W-:Y:S01]  /*6d30*/  FMNMX.FTZ R144, R166, R137, !PT ;  /* 0x00000089a6907209 */ /* 0x000fe20007810000 */
[--C-:B------:R-:W-:Y:S01]  /*6d40*/  FFMA.FTZ R137, R152, UR40, -R10.reuse ;  /* 0x0000002898897c23 */ /* 0x100fe2000801080a */
[----:B------:R-:W-:Y:S01]  /*6d50*/  ISETP.LT.OR P5, PT, R12, 0x69, P5 ;  /* 0x000000690c00780c */ /* 0x000fe20002fa1670 */
[--C-:B------:R-:W-:Y:S01]  /*6d60*/  FFMA.FTZ R152, R165, UR40, -R10.reuse ;  /* 0x00000028a5987c23 */ /* 0x100fe2000801080a */
[----:B------:R-:W-:Y:S01]  /*6d70*/  FMNMX.FTZ R141, R167, R144, !PT ;  /* 0x00000090a78d7209 */ /* 0x000fe20007810000 */
[----:B------:R0:W-:Y:S01]  /*6d80*/  MUFU.EX2 R140, R149 ;  /* 0x00000095008c7308 */ /* 0x0001e20000000800 */
[----:B------:R-:W-:Y:S01]  /*6d90*/  ISETP.GT.AND P4, PT, R9, 0x69, P1 ;  /* 0x000000690900780c */ /* 0x000fe20000f84270 */
[----:B------:R-:W-:Y:S01]  /*6da0*/  FFMA.FTZ R165, R180, UR40, -R10 ;  /* 0x00000028b4a57c23 */ /* 0x000fe2000801080a */
[----:B------:R-:W-:-:S02]  /*6db0*/  FSEL R171, R171, -INF , !P3 ;  /* 0xff800000abab7808 */ /* 0x000fc40005800000 */
[----:B------:R-:W-:Y:S01]  /*6dc0*/  FMNMX.FTZ R144, R170, R141, !PT ;  /* 0x0000008daa907209 */ /* 0x000fe20007810000 */
[----:B------:R-:W-:-:S01]  /*6dd0*/  FFMA.FTZ R141, R156, UR40, -R10 ;  /* 0x000000289c8d7c23 */ /* 0x000fc2000801080a */
[----:B------:R-:W-:Y:S01]  /*6de0*/  FSEL R174, R174, -INF , !P5 ;  /* 0xff800000aeae7808 */ /* 0x000fe20006800000 */
[----:B------:R-:W-:-:S01]  /*6df0*/  FFMA.FTZ R156, R169, UR40, -R10 ;  /* 0x00000028a99c7c23 */ /* 0x000fc2000801080a */
[----:B------:R-:W-:Y:S01]  /*6e00*/  ISETP.GT.AND P2, PT, R9, 0x70, P1 ;  /* 0x000000700900780c */ /* 0x000fe20000f44270 */
[----:B0-----:R-:W-:-:S01]  /*6e10*/  FFMA.FTZ R149, R164, UR40, -R10 ;  /* 0x00000028a4957c23 */ /* 0x001fc2000801080a */
[----:B------:R-:W-:Y:S01]  /*6e20*/  ISETP.GT.AND P3, PT, R9, 0x71, P1 ;  /* 0x000000710900780c */ /* 0x000fe20000f64270 */
[----:B------:R-:W-:-:S01]  /*6e30*/  FFMA.FTZ R164, R177, UR40, -R10 ;  /* 0x00000028b1a47c23 */ /* 0x000fc2000801080a */
[C---:B------:R-:W-:Y:S01]  /*6e40*/  ISETP.GT.AND P5, PT, R9.reuse, 0x78, P1 ;  /* 0x000000780900780c */ /* 0x040fe20000fa4270 */
[----:B------:R-:W-:Y:S01]  /*6e50*/  MUFU.EX2 R15, R15 ;  /* 0x0000000f000f7308 */ /* 0x000fe20000000800 */
[----:B------:R-:W-:-:S02]  /*6e60*/  ISETP.GT.AND P1, PT, R9, 0x79, P1 ;  /* 0x000000790900780c */ /* 0x000fc40000f24270 */
[C---:B------:R-:W-:Y:S02]  /*6e70*/  ISETP.LT.OR P4, PT, R12.reuse, 0x6a, P4 ;  /* 0x0000006a0c00780c */ /* 0x040fe40002781670 */
[----:B------:R-:W-:Y:S02]  /*6e80*/  FMNMX.FTZ R9, R171, R144, !PT ;  /* 0x00000090ab097209 */ /* 0x000fe40007810000 */
[----:B------:R-:W-:Y:S01]  /*6e90*/  ISETP.LT.OR P2, PT, R12, 0x71, P2 ;  /* 0x000000710c00780c */ /* 0x000fe20001741670 */
[----:B------:R0:W-:Y:S01]  /*6ea0*/  MUFU.EX2 R144, R153 ;  /* 0x0000009900907308 */ /* 0x0001e20000000800 */
[----:B------:R-:W-:Y:S02]  /*6eb0*/  FSEL R175, R175, -INF , !P4 ;  /* 0xff800000afaf7808 */ /* 0x000fe40006000000 */
[----:B------:R-:W-:Y:S02]  /*6ec0*/  FMNMX.FTZ R148, R174, R9, !PT ;  /* 0x00000009ae947209 */ /* 0x000fe40007810000 */
[----:B------:R-:W-:-:S02]  /*6ed0*/  ISETP.LT.OR P3, PT, R12, 0x72, P3 ;  /* 0x000000720c00780c */ /* 0x000fc40001f61670 */
[----:B------:R-:W-:Y:S01]  /*6ee0*/  FSEL R178, R178, -INF , !P2 ;  /* 0xff800000b2b27808 */ /* 0x000fe20005000000 */
[----:B------:R-:W-:Y:S01]  /*6ef0*/  MUFU.EX2 R21, R21 ;  /* 0x0000001500157308 */ /* 0x000fe20000000800 */
[----:B------:R-:W-:Y:S01]  /*6f00*/  FMNMX.FTZ R9, R175, R148, !PT ;  /* 0x00000094af097209 */ /* 0x000fe20007810000 */
[--C-:B0-----:R-:W-:Y:S01]  /*6f10*/  FFMA.FTZ R153, R168, UR40, -R10.reuse ;  /* 0x00000028a8997c23 */ /* 0x101fe2000801080a */
[----:B------:R-:W-:Y:S02]  /*6f20*/  ISETP.LT.OR P5, PT, R12, 0x79, P5 ;  /* 0x000000790c00780c */ /* 0x000fe40002fa1670 */
[----:B------:R-:W-:Y:S02]  /*6f30*/  FSEL R179, R179, -INF , !P3 ;  /* 0xff800000b3b37808 */ /* 0x000fe40005800000 */
[----:B------:R-:W-:Y:S01]  /*6f40*/  FMNMX.FTZ R148, R178, R9, !PT ;  /* 0x00000009b2947209 */ /* 0x000fe20007810000 */
[----:B------:R-:W-:Y:S01]  /*6f50*/  MUFU.EX2 R121, R121 ;  /* 0x0000007900797308 */ /* 0x000fe20000000800 */
[----:B------:R-:W-:Y:S01]  /*6f60*/  ISETP.LT.OR P1, PT, R12, 0x7a, P1 ;  /* 0x0000007a0c00780c */ /* 0x000fe20000f21670 */
[--C-:B------:R-:W-:Y:S01]  /*6f70*/  FFMA.FTZ R12, R157, UR40, -R10.reuse ;  /* 0x000000289d0c7c23 */ /* 0x100fe2000801080a */
[----:B------:R-:W-:Y:S01]  /*6f80*/  FSEL R182, R182, -INF , !P5 ;  /* 0xff800000b6b67808 */ /* 0x000fe20006800000 */
[----:B------:R-:W-:Y:S01]  /*6f90*/  FFMA.FTZ R157, R172, UR40, -R10 ;  /* 0x00000028ac9d7c23 */ /* 0x000fe2000801080a */
[----:B------:R-:W-:-:S02]  /*6fa0*/  FMNMX.FTZ R9, R179, R148, !PT ;  /* 0x00000094b3097209 */ /* 0x000fc40007810000 */
[----:B------:R-:W-:Y:S01]  /*6fb0*/  FSEL R183, R183, -INF , !P1 ;  /* 0xff800000b7b77808 */ /* 0x000fe20004800000 */
[----:B------:R-:W-:Y:S01]  /*6fc0*/  MUFU.EX2 R125, R125 ;  /* 0x0000007d007d7308 */ /* 0x000fe20000000800 */
[----:B------:R-:W-:Y:S02]  /*6fd0*/  FMNMX.FTZ R148, R182, R9, !PT ;  /* 0x00000009b6947209 */ /* 0x000fe40007810000 */
[----:B------:R-:W-:Y:S02]  /*6fe0*/  FSEL R169, R0, RZ, P6 ;  /* 0x000000ff00a97208 */ /* 0x000fe40003000000 */
[----:B------:R-:W-:Y:S01]  /*6ff0*/  FMNMX.FTZ R9, R183, R148, !PT ;  /* 0x00000094b7097209 */ /* 0x000fe20007810000 */
[--C-:B------:R-:W-:Y:S01]  /*7000*/  FFMA.FTZ R148, R161, UR40, -R10.reuse ;  /* 0x00000028a1947c23 */ /* 0x100fe2000801080a */
[----:B------:R-:W-:-:S01]  /*7010*/  FFMA.FTZ R161, R176, UR40, -R10 ;  /* 0x00000028b0a17c23 */ /* 0x000fc2000801080a */
[----:B------:R-:W-:Y:S01]  /*7020*/  FADD.FTZ R169, -R169, R6 ;  /* 0x00000006a9a97221 */ /* 0x000fe20000010100 */
[----:B------:R-:W-:Y:S01]  /*7030*/  MUFU.EX2 R129, R129 ;  /* 0x0000008100817308 */ /* 0x000fe20000000800 */
[----:B------:R-:W0:Y:S02]  /*7040*/  SHFL.BFLY PT, R160, R9, 0x2, 0x1f ;  /* 0x0c401f0009a07f89 */ /* 0x000e2400000e0000 */
[----:B------:R-:W-:-:S05]  /*7050*/  FMUL.FTZ R169, R169, UR40 ;  /* 0x00000028a9a97c20 */ /* 0x000fca0008410000 */
[----:B------:R-:W-:Y:S08]  /*7060*/  MUFU.EX2 R133, R133 ;  /* 0x0000008500857308 */ /* 0x000ff00000000800 */
[----:B------:R-:W1:Y:S08]  /*7070*/  MUFU.EX2 R169, R169 ;  /* 0x000000a900a97308 */ /* 0x000e700000000800 */
[----:B------:R-:W-:Y:S01]  /*7080*/  MUFU.EX2 R137, R137 ;  /* 0x0000008900897308 */ /* 0x000fe20000000800 */
[----:B0-----:R-:W-:Y:S01]  /*7090*/  FMNMX.FTZ R168, R9, R160, !PT ;  /* 0x000000a009a87209 */ /* 0x001fe20007810000 */
[----:B------:R-:W-:Y:S01]  /*70a0*/  FFMA.FTZ R160, R173, UR40, -R10 ;  /* 0x00000028ada07c23 */ /* 0x000fe2000801080a */
[----:B------:R-:W-:-:S03]  /*70b0*/  IMAD.U32 R10, RZ, RZ, UR40 ;  /* 0x00000028ff0a7e24 */ /* 0x000fc6000f8e00ff */
[----:B------:R-:W0:Y:S02]  /*70c0*/  SHFL.BFLY PT, R9, R168, 0x1, 0x1f ;  /* 0x0c201f00a8097f89 */ /* 0x000e2400000e0000 */
[----:B------:R-:W-:Y:S08]  /*70d0*/  MUFU.EX2 R141, R141 ;  /* 0x0000008d008d7308 */ /* 0x000ff00000000800 */
[----:B------:R-:W-:Y:S08]  /*70e0*/  MUFU.EX2 R12, R12 ;  /* 0x0000000c000c7308 */ /* 0x000ff00000000800 */
[----:B------:R-:W-:Y:S01]  /*70f0*/  MUFU.EX2 R145, R145 ;  /* 0x0000009100917308 */ /* 0x000fe20000000800 */
[----:B0-----:R-:W-:-:S07]  /*7100*/  FMNMX.FTZ R9, R168, R9, !PT ;  /* 0x00000009a8097209 */ /* 0x001fce0007810000 */
[----:B------:R-:W-:Y:S01]  /*7110*/  MUFU.EX2 R148, R148 ;  /* 0x0000009400947308 */ /* 0x000fe20000000800 */
[C---:B------:R-:W-:Y:S01]  /*7120*/  FSETP.NEU.FTZ.AND P1, PT, R9.reuse, -INF , PT ;  /* 0xff8000000900780b */ /* 0x040fe20003f3d000 */
[----:B------:R-:W-:-:S03]  /*7130*/  FFMA.FTZ R10, R9, R10, -8 ;  /* 0xc1000000090a7423 */ /* 0x000fc6000001000a */
[----:B------:R-:W-:Y:S02]  /*7140*/  FSEL R168, R9, RZ, P1 ;  /* 0x000000ff09a87208 */ /* 0x000fe40000800000 */
[----:B------:R-:W-:Y:S01]  /*7150*/  FSEL R10, R10, RZ, P1 ;  /* 0x000000ff0a0a7208 */ /* 0x000fe20000800000 */
[----:B------:R-:W-:Y:S02]  /*7160*/  MUFU.EX2 R149, R149 ;  /* 0x0000009500957308 */ /* 0x000fe40000000800 */
[----:B------:R-:W-:-:S02]  /*7170*/  FADD.FTZ R168, -R168, R7 ;  /* 0x00000007a8a87221 */ /* 0x000fc40000010100 */
[--C-:B------:R-:W-:Y:S01]  /*7180*/  FFMA.FTZ R172, R150, UR40, -R10.reuse ;  /* 0x0000002896ac7c23 */ /* 0x100fe2000801080a */
[----:B------:R-:W-:-:S01]  /*7190*/  FFMA.FTZ R173, R122, UR40, -R10 ;  /* 0x000000287aad7c23 */ /* 0x000fc2000801080a */
[----:B------:R-:W-:Y:S01]  /*71a0*/  FMUL.FTZ R150, R168, UR40 ;  /* 0x00000028a8967c20 */ /* 0x000fe20008410000 */
[----:B------:R-:W-:-:S01]  /*71b0*/  FFMA.FTZ R122, R123, UR40, -R10 ;  /* 0x000000287b7a7c23 */ /* 0x000fc2000801080a */
[--C-:B------:R-:W-:Y:S01]  /*71c0*/  FFMA.FTZ R123, R126, UR40, -R10.reuse ;  /* 0x000000287e7b7c23 */ /* 0x100fe2000801080a */
[----:B------:R-:W-:-:S01]  /*71d0*/  FFMA.FTZ R126, R127, UR40, -R10 ;  /* 0x000000287f7e7c23 */ /* 0x000fc2000801080a */
[--C-:B------:R-:W-:Y:S01]  /*71e0*/  FFMA.FTZ R127, R130, UR40, -R10.reuse ;  /* 0x00000028827f7c23 */ /* 0x100fe2000801080a */
[----:B------:R-:W-:Y:S01]  /*71f0*/  MUFU.EX2 R173, R173 ;  /* 0x000000ad00ad7308 */ /* 0x000fe20000000800 */
[----:B------:R-:W-:-:S01]  /*7200*/  FFMA.FTZ R130, R131, UR40, -R10 ;  /* 0x0000002883827c23 */ /* 0x000fc2000801080a */
[--C-:B------:R-:W-:Y:S01]  /*7210*/  FFMA.FTZ R168, R151, UR40, -R10.reuse ;  /* 0x0000002897a87c23 */ /* 0x100fe2000801080a */
[----:B------:R-:W-:-:S01]  /*7220*/  FFMA.FTZ R131, R134, UR40, -R10 ;  /* 0x0000002886837c23 */ /* 0x000fc2000801080a */
[--C-:B------:R-:W-:Y:S01]  /*7230*/  FFMA.FTZ R151, R158, UR40, -R10.reuse ;  /* 0x000000289e977c23 */ /* 0x100fe2000801080a */
[----:B------:R-:W-:-:S01]  /*7240*/  FFMA.FTZ R134, R135, UR40, -R10 ;  /* 0x0000002887867c23 */ /* 0x000fc2000801080a */
[----:B-1----:R-:W-:Y:S01]  /*7250*/  FFMA.FTZ R158, R169, R3, R14 ;  /* 0x00000003a99e7223 */ /* 0x002fe2000001000e */
        /* <DEDUP_REMOVED lines=10> */
[----:B------:R-:W-:-:S07]  /*7300*/  FFMA.FTZ R182, R182, UR40, -R10 ;  /* 0x00000028b6b67c23 */ /* 0x000fce000801080a */
[----:B------:R-:W2:Y:S01]  /*7310*/  MUFU.EX2 R123, R123 ;  /* 0x0000007b007b7308 */ /* 0x000ea20000000800 */
[----:B0-----:R-:W-:-:S01]  /*7320*/  FFMA.FTZ R3, R150, R2, R173 ;  /* 0x0000000296037223 */ /* 0x001fc200000100ad */
[----:B------:R-:W-:Y:S01]  /*7330*/  FADD.FTZ R2, R11, R158 ;  /* 0x0000009e0b027221 */ /* 0x000fe20000010000 */
[----:B------:R-:W-:-:S05]  /*7340*/  FFMA.FTZ R158, R159, UR40, -R10 ;  /* 0x000000289f9e7c23 */ /* 0x000fca000801080a */
[----:B------:R-:W0:Y:S08]  /*7350*/  MUFU.EX2 R126, R126 ;  /* 0x0000007e007e7308 */ /* 0x000e300000000800 */
[----:B------:R-:W3:Y:S08]  /*7360*/  MUFU.EX2 R127, R127 ;  /* 0x0000007f007f7308 */ /* 0x000ef00000000800 */
[----:B------:R-:W4:Y:S08]  /*7370*/  MUFU.EX2 R130, R130 ;  /* 0x0000008200827308 */ /* 0x000f300000000800 */
[----:B------:R1:W-:Y:S08]  /*7380*/  MUFU.EX2 R7, R172 ;  /* 0x000000ac00077308 */ /* 0x0003f00000000800 */
[----:B------:R-:W5:Y:S01]  /*7390*/  MUFU.EX2 R131, R131 ;  /* 0x0000008300837308 */ /* 0x000f620000000800 */
[----:B-1----:R-:W-:-:S01]  /*73a0*/  FADD.FTZ R172, R122, R3 ;  /* 0x000000037aac7221 */ /* 0x002fc20000010000 */
[----:B------:R-:W-:-:S03]  /*73b0*/  FADD.FTZ R3, R13, R2 ;  /* 0x000000020d037221 */ /* 0x000fc60000010000 */
[----:B--2---:R-:W-:Y:S01]  /*73c0*/  FADD.FTZ R155, R123, R172 ;  /* 0x000000ac7b9b7221 */ /* 0x004fe20000010000 */
[----:B------:R-:W-:-:S02]  /*73d0*/  FADD.FTZ R2, R20, R3 ;  /* 0x0000000314027221 */ /* 0x000fc40000010000 */
[----:B------:R-:W1:Y:S01]  /*73e0*/  MUFU.EX2 R134, R134 ;  /* 0x0000008600867308 */ /* 0x000e620000000800 */
[----:B0-----:R-:W-:-:S01]  /*73f0*/  FADD.FTZ R172, R126, R155 ;  /* 0x0000009b7eac7221 */ /* 0x001fc20000010000 */
[----:B------:R-:W-:Y:S01]  /*7400*/  FADD.FTZ R3, R15, R2 ;  /* 0x000000020f037221 */ /* 0x000fe20000010000 */
[----:B------:R-:W-:-:S01]  /*7410*/  FFMA.FTZ R155, R162, UR40, -R10 ;  /* 0x00000028a29b7c23 */ /* 0x000fc2000801080a */
[----:B------:R-:W-:Y:S01]  /*7420*/  FFMA.FTZ R162, R163, UR40, -R10 ;  /* 0x00000028a3a27c23 */ /* 0x000fe2000801080a */
[----:B---3--:R-:W-:-:S01]  /*7430*/  FADD.FTZ R159, R127, R172 ;  /* 0x000000ac7f9f7221 */ /* 0x008fc20000010000 */
[----:B------:R-:W-:Y:S02]  /*7440*/  FADD.FTZ R2, R120, R3 ;  /* 0x0000000378027221 */ /* 0x000fe40000010000 */
[----:B------:R-:W0:Y:S01]  /*7450*/  MUFU.EX2 R135, R135 ;  /* 0x0000008700877308 */ /* 0x000e220000000800 */
[----:B----4-:R-:W-:-:S01]  /*7460*/  FADD.FTZ R172, R130, R159 ;  /* 0x0000009f82ac7221 */ /* 0x010fc20000010000 */
[----:B------:R-:W-:-:S03]  /*7470*/  FADD.FTZ R3, R21, R2 ;  /* 0x0000000215037221 */ /* 0x000fc60000010000 */
[----:B-----5:R-:W-:Y:S01]  /*7480*/  FADD.FTZ R159, R131, R172 ;  /* 0x000000ac839f7221 */ /* 0x020fe20000010000 */
[----:B------:R-:W-:-:S02]  /*7490*/  FADD.FTZ R2, R124, R3 ;  /* 0x000000037c027221 */ /* 0x000fc40000010000 */
[----:B------:R-:W2:Y:S01]  /*74a0*/  MUFU.EX2 R138, R138 ;  /* 0x0000008a008a7308 */ /* 0x000ea20000000800 */
[----:B-1----:R-:W-:-:S01]  /*74b0*/  FADD.FTZ R172, R134, R159 ;  /* 0x0000009f86ac7221 */ /* 0x002fc20000010000 */
[----:B------:R-:W-:Y:S01]  /*74c0*/  FADD.FTZ R3, R121, R2 ;  /* 0x0000000279037221 */ /* 0x000fe20000010000 */
[----:B------:R-:W-:-:S01]  /*74d0*/  FFMA.FTZ R159, R166, UR40, -R10 ;  /* 0x00000028a69f7c23 */ /* 0x000fc2000801080a */
[----:B------:R-:W-:Y:S02]  /*74e0*/  FFMA.FTZ R166, R167, UR40, -R10 ;  /* 0x00000028a7a67c23 */ /* 0x000fe4000801080a */
[----:B------:R-:W-:-:S02]  /*74f0*/  FADD.FTZ R2, R128, R3 ;  /* 0x0000000380027221 */ /* 0x000fc40000010000 */
[----:B------:R-:W1:Y:S01]  /*7500*/  MUFU.EX2 R139, R139 ;  /* 0x0000008b008b7308 */ /* 0x000e620000000800 */
[----:B0-----:R-:W-:-:S01]  /*7510*/  FADD.FTZ R163, R135, R172 ;  /* 0x000000ac87a37221 */ /* 0x001fc20000010000 */
[----:B------:R-:W-:-:S04]  /*7520*/  FADD.FTZ R3, R125, R2 ;  /* 0x000000027d037221 */ /* 0x000fc80000010000 */
[----:B------:R-:W-:Y:S02]  /*7530*/  FADD.FTZ R2, R132, R3 ;  /* 0x0000000384027221 */ /* 0x000fe40000010000 */
[----:B------:R-:W0:Y:S01]  /*7540*/  MUFU.EX2 R142, R142 ;  /* 0x0000008e008e7308 */ /* 0x000e220000000800 */
[----:B--2---:R-:W-:-:S01]  /*7550*/  FADD.FTZ R172, R138, R163 ;  /* 0x000000a38aac7221 */ /* 0x004fc20000010000 */
[----:B------:R-:W-:-:S04]  /*7560*/  FADD.FTZ R3, R129, R2 ;  /* 0x0000000281037221 */ /* 0x000fc80000010000 */
[----:B------:R-:W-:Y:S02]  /*7570*/  FADD.FTZ R2, R136, R3 ;  /* 0x0000000388027221 */ /* 0x000fe40000010000 */
[----:B------:R-:W2:Y:S01]  /*7580*/  MUFU.EX2 R143, R143 ;  /* 0x0000008f008f7308 */ /* 0x000ea20000000800 */
[----:B-1----:R-:W-:-:S01]  /*7590*/  FADD.FTZ R163, R139, R172 ;  /* 0x000000ac8ba37221 */ /* 0x002fc20000010000 */
[----:B------:R-:W-:-:S04]  /*75a0*/  FADD.FTZ R3, R133, R2 ;  /* 0x0000000285037221 */ /* 0x000fc80000010000 */
[----:B------:R-:W-:Y:S02]  /*75b0*/  FADD.FTZ R2, R140, R3 ;  /* 0x000000038c027221 */ /* 0x000fe40000010000 */
[----:B------:R-:W1:Y:S01]  /*75c0*/  MUFU.EX2 R146, R146 ;  /* 0x0000009200927308 */ /* 0x000e620000000800 */
[----:B0-----:R-:W-:-:S01]  /*75d0*/  FADD.FTZ R172, R142, R163 ;  /* 0x000000a38eac7221 */ /* 0x001fc20000010000 */
[--C-:B------:R-:W-:Y:S01]  /*75e0*/  FFMA.FTZ R163, R170, UR40, -R10.reuse ;  /* 0x00000028aaa37c23 */ /* 0x100fe2000801080a */
[----:B------:R-:W-:-:S01]  /*75f0*/  FFMA.FTZ R170, R171, UR40, -R10 ;  /* 0x00000028abaa7c23 */ /* 0x000fc2000801080a */
[----:B------:R-:W-:-:S04]  /*7600*/  FADD.FTZ R3, R137, R2 ;  /* 0x0000000289037221 */ /* 0x000fc80000010000 */
[----:B------:R-:W0:Y:S01]  /*7610*/  MUFU.EX2 R168, R168 ;  /* 0x000000a800a87308 */ /* 0x000e220000000800 */
[----:B--2---:R-:W-:-:S01]  /*7620*/  FADD.FTZ R167, R143, R172 ;  /* 0x000000ac8fa77221 */ /* 0x004fc20000010000 */
[----:B------:R-:W-:-:S04]  /*7630*/  FADD.FTZ R2, R144, R3 ;  /* 0x0000000390027221 */ /* 0x000fc80000010000 */
[----:B------:R-:W-:Y:S02]  /*7640*/  FADD.FTZ R3, R141, R2 ;  /* 0x000000028d037221 */ /* 0x000fe40000010000 */
[----:B------:R-:W2:Y:S01]  /*7650*/  MUFU.EX2 R147, R147 ;  /* 0x0000009300937308 */ /* 0x000ea20000000800 */
[----:B-1----:R-:W-:-:S01]  /*7660*/  FADD.FTZ R172, R146, R167 ;  /* 0x000000a792ac7221 */ /* 0x002fc20000010000 */
[----:B------:R-:W-:-:S03]  /*7670*/  FADD.FTZ R2, R12, R3 ;  /* 0x000000030c027221 */ /* 0x000fc60000010000 */
[----:B------:R-:W-:Y:S01]  /*7680*/  FADD.FTZ R167, R7, R172 ;  /* 0x000000ac07a77221 */ /* 0x000fe20000010000 */
[----:B------:R-:W-:-:S02]  /*7690*/  FADD.FTZ R3, R145, R2 ;  /* 0x0000000291037221 */ /* 0x000fc40000010000 */
[----:B------:R-:W1:Y:S01]  /*76a0*/  MUFU.EX2 R154, R154 ;  /* 0x0000009a009a7308 */ /* 0x000e620000000800 */
[----:B0-----:R-:W-:-:S01]  /*76b0*/  FADD.FTZ R172, R168, R167 ;  /* 0x000000a7a8ac7221 */ /* 0x001fc20000010000 */
[----:B------:R-:W-:Y:S01]  /*76c0*/  FFMA.FTZ R167, R174, UR40, -R10 ;  /* 0x00000028aea77c23 */ /* 0x000fe2000801080a */
[----:B------:R-:W-:-:S04]  /*76d0*/  FADD.FTZ R2, R148, R3 ;  /* 0x0000000394027221 */ /* 0x000fc80000010000 */
[----:B------:R-:W-:Y:S01]  /*76e0*/  FADD.FTZ R3, R149, R2 ;  /* 0x0000000295037221 */ /* 0x000fe20000010000 */
[----:B------:R-:W0:Y:S01]  /*76f0*/  MUFU.EX2 R151, R151 ;  /* 0x0000009700977308 */ /* 0x000e220000000800 */
[----:B--2---:R-:W-:-:S01]  /*7700*/  FADD.FTZ R171, R147, R172 ;  /* 0x000000ac93ab7221 */ /* 0x004fc20000010000 */
[----:B------:R-:W-:-:S06]  /*7710*/  FFMA.FTZ R172, R175, UR40, -R10 ;  /* 0x00000028afac7c23 */ /* 0x000fcc000801080a */
[----:B------:R-:W2:Y:S01]  /*7720*/  MUFU.EX2 R158, R158 ;  /* 0x0000009e009e7308 */ /* 0x000ea20000000800 */
[----:B-1----:R-:W-:-:S07]  /*7730*/  FADD.FTZ R174, R154, R171 ;  /* 0x000000ab9aae7221 */ /* 0x002fce0000010000 */
[----:B------:R-:W1:Y:S01]  /*7740*/  MUFU.EX2 R155, R155 ;  /* 0x0000009b009b7308 */ /* 0x000e620000000800 */
[----:B0-----:R-:W-:-:S07]  /*7750*/  FADD.FTZ R171, R151, R174 ;  /* 0x000000ae97ab7221 */ /* 0x001fce0000010000 */
[----:B------:R-:W0:Y:S01]  /*7760*/  MUFU.EX2 R162, R162 ;  /* 0x000000a200a27308 */ /* 0x000e220000000800 */
[----:B--2---:R-:W-:-:S01]  /*7770*/  FADD.FTZ R174, R158, R171 ;  /* 0x000000ab9eae7221 */ /* 0x004fc20000010000 */
[----:B------:R-:W-:-:S06]  /*7780*/  FFMA.FTZ R171, R178, UR40, -R10 ;  /* 0x00000028b2ab7c23 */ /* 0x000fcc000801080a */
[----:B------:R-:W2:Y:S01]  /*7790*/  MUFU.EX2 R159, R159 ;  /* 0x0000009f009f7308 */ /* 0x000ea20000000800 */
[----:B-1----:R-:W-:-:S01]  /*77a0*/  FADD.FTZ R175, R155, R174 ;  /* 0x000000ae9baf7221 */ /* 0x002fc20000010000 */
[--C-:B------:R-:W-:Y:S01]  /*77b0*/  FFMA.FTZ R174, R179, UR40, -R10.reuse ;  /* 0x00000028b3ae7c23 */ /* 0x100fe2000801080a */
[----:B------:R-:W-:-:S05]  /*77c0*/  FFMA.FTZ R10, R183, UR40, -R10 ;  /* 0x00000028b70a7c23 */ /* 0x000fca000801080a */
        /* <DEDUP_REMOVED lines=35> */
[----:B-1----:R-:W-:-:S01]  /*7a00*/  FADD.FTZ R175, R182, R175 ;  /* 0x000000afb6af7221 */ /* 0x002fc20000010000 */
[----:B0-----:R-:W-:-:S03]  /*7a10*/  FADD.FTZ R3, R6, R3 ;  /* 0x0000000306037221 */ /* 0x001fc60000010000 */
[----:B--2---:R-:W-:Y:S01]  /*7a20*/  FADD.FTZ R2, R10, R175 ;  /* 0x000000af0a027221 */ /* 0x004fe20000010000 */
[----:B------:R-:W-:Y:S06]  /*7a30*/  @!P0 BRA `(.L_x_1052) ;  /* 0x0000000000048947 */ /* 0x000fec0003800000 */
[----:B------:R-:W-:Y:S01]  /*7a40*/  BPT.TRAP 0x1 ;  /* 0x000000040000795c */ /* 0x000fe20000300000 */
.L_x_1052:
[----:B------:R-:W-:Y:S01]  /*7a50*/  ULEA UR6, UR33, UR36, 0x3 ;  /* 0x0000002421067291 */ /* 0x000fe2000f8e183f */
[----:B------:R-:W-:Y:S01]  /*7a60*/  ISETP.GT.AND P1, PT, R8, UR32, PT ;  /* 0x0000002008007c0c */ /* 0x000fe2000bf24270 */
[----:B------:R-:W-:Y:S01]  /*7a70*/  UMOV UR34, UR47 ;  /* 0x0000002f00227c82 */ /* 0x000fe20008000000 */
[----:B------:R-:W-:Y:S01]  /*7a80*/  F2FP.SATFINITE.E4M3.F32.PACK_AB_MERGE_C R7, R168, R7, RZ ;  /* 0x00000007a807723e */ /* 0x000fe200048070ff */
[----:B------:R-:W-:Y:S01]  /*7a90*/  UIADD3 UR6, UR6, 0x2a860, URZ ;  /* 0x0002a86006067890 */ /* 0x000fe2000fffe03f */
[----:B------:R-:W-:Y:S01]  /*7aa0*/  F2FP.SATFINITE.E4M3.F32.PACK_AB_MERGE_C R6, R6, R165, RZ ;  /* 0x000000a50606723e */ /* 0x000fe200048070ff */
[----:B------:R-:W-:Y:S01]  /*7ab0*/  UMOV UR33, UR46 ;  /* 0x0000002e00217c82 */ /* 0x000fe20008000000 */
[----:B------:R-:W-:Y:S01]  /*7ac0*/  F2FP.SATFINITE.E4M3.F32.PACK_AB_MERGE_C R13, R20, R13, RZ ;  /* 0x0000000d140d723e */ /* 0x000fe200048070ff */
[----:B------:R-:W-:Y:S01]  /*7ad0*/  UPRMT UR6, UR38, 0x654, UR6 ;  /* 0x0000065426067896 */ /* 0x000fe20008000006 */
        /* <DEDUP_REMOVED lines=9> */
[----:B------:R-:W-:Y:S01]  /*7b70*/  SYNCS.ARRIVE.TRANS64.RED.A1T0 RZ, [UR6], RZ ;  /* 0x000000ffffff79a7 */ /* 0x000fe20008100406 */
        /* <DEDUP_REMOVED lines=13> */
[-C--:B------:R-:W-:Y:S01]  /*7c50*/  FMUL.FTZ R44, R44, R169.reuse ;  /* 0x000000a92c2c7220 */ /* 0x080fe20000410000 */
[----:B------:R-:W-:Y:S01]  /*7c60*/  F2FP.SATFINITE.E4M3.F32.PACK_AB_MERGE_C R10, R10, R182, RZ ;  /* 0x000000b60a0a723e */ /* 0x000fe200048070ff */
[----:B------:R-:W-:Y:S01]  /*7c70*/  FMUL.FTZ R45, R45, R169 ;  /* 0x000000a92d2d7220 */ /* 0x000fe20000410000 */
[----:B------:R-:W-:Y:S01]  /*7c80*/  F2FP.SATFINITE.E4M3.F32.PACK_AB_MERGE_C R195, R146, R143, R7 ;  /* 0x0000008f92c3723e */ /* 0x000fe20004807007 */
[----:B------:R-:W-:Y:S01]  /*7c90*/  FMUL.FTZ R48, R48, R169 ;  /* 0x000000a930307220 */ /* 0x000fe20000410000 */
[----:B------:R-:W-:Y:S01]  /*7ca0*/  F2FP.SATFINITE.E4M3.F32.PACK_AB_MERGE_C R186, R164, R161, R6 ;  /* 0x000000a1a4ba723e */ /* 0x000fe20004807006 */
[-C--:B------:R-:W-:Y:S01]  /*7cb0*/  FMUL.FTZ R49, R49, R169.reuse ;  /* 0x000000a931317220 */ /* 0x080fe20000410000 */
        /* <DEDUP_REMOVED lines=96> */
[----:B------:R-:W-:-:S02]  /*82c0*/  VIADD R8, R8, 0xffffffff ;  /* 0xffffffff08087836 */ /* 0x000fc40000000000 */
[----:B------:R-:W-:Y:S02]  /*82d0*/  IMAD.MOV.U32 R7, RZ, RZ, R9 ;  /* 0x000000ffff077224 */ /* 0x000fe400078e0009 */
[----:B------:R-:W-:Y:S01]  /*82e0*/  IMAD.MOV.U32 R6, RZ, RZ, R0 ;  /* 0x000000ffff067224 */ /* 0x000fe200078e0000 */
[----:B------:R-:W-:Y:S06]  /*82f0*/  @P1 BRA `(.L_x_1053) ;  /* 0xffffffcc009c1947 */ /* 0x000fec000383ffff */
.L_x_1034:
[----:B------:R-:W-:Y:S01]  /*8300*/  UISETP.NE.AND UP1, UPT, UR51, URZ, UPT ;  /* 0x0000003f3300728c */ /* 0x000fe2000bf25270 */
[----:B------:R-:W-:Y:S01]  /*8310*/  IADD3 R5, -R5, 0x1, RZ ;  /* 0x0000000105057810 */ /* 0x000fe20007ffe1ff */
[----:B------:R-:W-:Y:S02]  /*8320*/  UISETP.NE.AND UP0, UPT, UR50, URZ, UPT ;  /* 0x0000003f3200728c */ /* 0x000fe4000bf05270 */
[----:B------:R-:W-:Y:S02]  /*8330*/  UIADD3 UR10, UR41, 0x7f, URZ ;  /* 0x0000007f290a7890 */ /* 0x000fe4000fffe03f */
[----:B------:R-:W-:Y:S02]  /*8340*/  IMAD R4, R4, UR44, R5 ;  /* 0x0000002c04047c24 */ /* 0x000fe4000f8e0205 */
[----:B------:R-:W-:-:S03]  /*8350*/  PLOP3.LUT P1, PT, PT, PT, UP0, 0x40, 0x0 ;  /* 0x000000000000781c */ /* 0x000fc60003f2e808 */
[----:B------:R-:W-:Y:S01]  /*8360*/  @UP1 ULDC UR6, c[0x0][0x44c] ;  /* 0x0001130000061ab9 */ /* 0x000fe20000000800 */
[----:B------:R-:W-:Y:S01]  /*8370*/  @UP1 ULDC UR11, c[0x0][0x450] ;  /* 0x00011400000b1ab9 */ /* 0x000fe20000000800 */
[----:B------:R-:W-:-:S04]  /*8380*/  UIMAD.WIDE.U32 UR6, UR10, UR6, URZ ;  /* 0x000000060a0672a5 */ /* 0x000fc8000f8e003f */
[----:B------:R-:W-:-:S06]  /*8390*/  @UP1 USHF.R.U32.HI UR10, URZ, UR11, UR7 ;  /* 0x0000000b3f0a1299 */ /* 0x000fcc0008011607 */
[----:B------:R-:W-:-:S04]  /*83a0*/  VIADD R4, R4, UR10 ;  /* 0x0000000a04047c36 */ /* 0x000fc80008000000 */
[----:B------:R-:W-:Y:S01]  /*83b0*/  VIADD R5, R4, -UR30 ;  /* 0x8000001e04057c36 */ /* 0x000fe20008000000 */
[----:B------:R-:W-:Y:S06]  /*83c0*/  @P1 BRA `(.L_x_1054) ;  /* 0x0000000000441947 */ /* 0x000fec0003800000 */
[----:B------:R-:W-:-:S13]  /*83d0*/  ISETP.GT.AND P1, PT, R4, -0x1, PT ;  /* 0xffffffff0400780c */ /* 0x000fda0003f24270 */
[----:B------:R-:W-:Y:S05]  /*83e0*/  @P1 BRA `(.L_x_1055) ;  /* 0x0000000000201947 */ /* 0x000fea0003800000 */
[----:B------:R-:W0:Y:S01]  /*83f0*/  LDC R11, c[0x0][0x9e4] ;  /* 0x00027900ff0b7b82 */ /* 0x000e220000000800 */
[----:B------:R-:W-:Y:S02]  /*8400*/  LOP3.LUT R7, RZ, R4, RZ, 0x33, !PT ;  /* 0x00000004ff077212 */ /* 0x000fe400078e33ff */
[----:B0-----:R-:W-:-:S13]  /*8410*/  ISETP.NE.AND P1, PT, R11, 0x1, PT ;  /* 0x000000010b00780c */ /* 0x001fda0003f25270 */
[----:B------:R-:W0:Y:S02]  /*8420*/  @P1 LDC.64 R12, c[0x0][0x9e8] ;  /* 0x00027a00ff0c1b82 */ /* 0x000e240000000a00 */
[----:B0-----:R-:W-:-:S05]  /*8430*/  @P1 IMAD.HI.U32 R4, R7, R12, RZ ;  /* 0x0000000c07041227 */ /* 0x001fca00078e00ff */
[----:B------:R-:W-:-:S04]  /*8440*/  @P1 SHF.R.U32.HI R7, RZ, R13, R4 ;  /* 0x0000000dff071219 */ /* 0x000fc80000011604 */
[----:B------:R-:W-:Y:S01]  /*8450*/  LOP3.LUT R4, RZ, R7, RZ, 0x33, !PT ;  /* 0x00000007ff047212 */ /* 0x000fe200078e33ff */
[----:B------:R-:W-:Y:S06]  /*8460*/  BRA `(.L_x_1056) ;  /* 0x0000000000147947 */ /* 0x000fec0003800000 */
.L_x_1055:
[----:B------:R-:W0:Y:S02]  /*8470*/  LDC R11, c[0x0][0x9e4] ;  /* 0x00027900ff0b7b82 */ /* 0x000e240000000800 */
[----:B0-----:R-:W-:-:S13]  /*8480*/  ISETP.NE.AND P1, PT, R11, 0x1, PT ;  /* 0x000000010b00780c */ /* 0x001fda0003f25270 */
[----:B------:R-:W0:Y:S02]  /*8490*/  @P1 LDC.64 R6, c[0x0][0x9e8] ;  /* 0x00027a00ff061b82 */ /* 0x000e240000000a00 */
[----:B0-----:R-:W-:-:S05]  /*84a0*/  @P1 IMAD.HI.U32 R6, R4, R6, RZ ;  /* 0x0000000604061227 */ /* 0x001fca00078e00ff */
[----:B------:R-:W-:-:S07]  /*84b0*/  @P1 SHF.R.U32.HI R4, RZ, R7, R6 ;  /* 0x00000007ff041219 */ /* 0x000fce0000011606 */
.L_x_1056:
[----:B------:R-:W-:-:S05]  /*84c0*/  IMAD R4, R4, R11, RZ ;  /* 0x0000000b04047224 */ /* 0x000fca00078e02ff */
[----:B------:R-:W-:-:S07]  /*84d0*/  VIMNMX R5, R5, R4, !PT ;  /* 0x0000000405057248 */ /* 0x000fce0007fe0100 */
.L_x_1054:
[----:B------:R-:W-:-:S05]  /*84e0*/  VIADD R5, R5, 0x7f ;  /* 0x0000007f05057836 */ /* 0x000fca0000000000 */
[----:B------:R-:W-:-:S04]  /*84f0*/  SHF.R.S32.HI R4, RZ, 0x1f, R5 ;  /* 0x0000001fff047819 */ /* 0x000fc80000011405 */
[----:B------:R-:W-:-:S04]  /*8500*/  LEA.HI R4, R4, R5, RZ, 0x7 ;  /* 0x0000000504047211 */ /* 0x000fc800078f38ff */
[----:B------:R-:W-:-:S04]  /*8510*/  SHF.R.S32.HI R4, RZ, 0x7, R4 ;  /* 0x00000007ff047819 */ /* 0x000fc80000011404 */
[----:B------:R-:W-:-:S04]  /*8520*/  VIMNMX R5, R4, UR39, !PT ;  /* 0x0000002704057c48 */ /* 0x000fc8000ffe0100 */
[----:B------:R-:W-:-:S13]  /*8530*/  ISETP.GE.AND P1, PT, R8, R5, PT ;  /* 0x000000050800720c */ /* 0x000fda0003f26270 */
[----:B------:R-:W-:Y:S05]  /*8540*/  @!P1 BRA `(.L_x_1057) ;  /* 0x0000002000289947 */ /* 0x000fea0003800000 */
[----:B------:R-:W-:Y:S01]  /*8550*/  IMAD.MOV.U32 R4, RZ, RZ, R9 ;  /* 0x000000ffff047224 */ /* 0x000fe200078e0009 */
[----:B------:R-:W-:Y:S01]  /*8560*/  UMOV UR30, UR47 ;  /* 0x0000002f001e7c82 */ /* 0x000fe20008000000 */
[----:B------:R-:W-:Y:S01]  /*8570*/  IMAD.MOV.U32 R7, RZ, RZ, R0 ;  /* 0x000000ffff077224 */ /* 0x000fe200078e0000 */
[----:B------:R-:W-:-:S06]  /*8580*/  UMOV UR29, UR46 ;  /* 0x0000002e001d7c82 */ /* 0x000fcc0008000000 */
.L_x_1068:
[----:B------:R-:W-:Y:S01]  /*8590*/  ISETP.NE.AND P2, PT, RZ, UR37, PT ;  /* 0x00000025ff007c0c */ /* 0x000fe2000bf45270 */
[----:B------:R-:W-:-:S04]  /*85a0*/  UISETP.NE.AND UP0, UPT, UR29, 0x1, UPT ;  /* 0x000000011d00788c */ /* 0x000fc8000bf05270 */
[----:B------:R-:W-:-:S04]  /*85b0*/  USEL UR47, URZ, 0x1, UP0 ;  /* 0x000000013f2f7887 */ /* 0x000fc80008000000 */
[----:B------:R-:W-:-:S04]  /*85c0*/  ULOP3.LUT UR47, UR30, UR47, URZ, 0x3c, !UPT ;  /* 0x0000002f1e2f7292 */ /* 0x000fc8000f8e3c3f */
[----:B------:R-:W-:Y:S08]  /*85d0*/  @P2 BRA `(.L_x_1058) ;  /* 0x0000000000382947 */ /* 0x000ff00003800000 */
[----:B------:R-:W-:Y:S05]  /*85e0*/  @!P0 BRA `(.L_x_1059) ;  /* 0x0000000000048947 */ /* 0x000fea0003800000 */
[----:B------:R-:W-:Y:S01]  /*85f0*/  BPT.TRAP 0x1 ;  /* 0x000000040000795c */ /* 0x000fe20000300000 */
.L_x_1059:
        /* <DEDUP_REMOVED lines=9> */
.L_x_1060:
[----:B-1----:R-:W-:Y:S05]  /*8690*/  @P1 BRA `(.L_x_1058) ;  /* 0x0000000000081947 */ /* 0x002fea0003800000 */
[----:B------:R-:W1:Y:S02]  /*86a0*/  SYNCS.PHASECHK.TRANS64.TRYWAIT P1, [UR6+0x2a830], R0 ;  /* 0x02a83000ff0075a7 */ /* 0x000e640008020146 */
[----:B-1----:R-:W-:Y:S05]  /*86b0*/  @!P1 BRA `(.L_x_1061) ;  /* 0x000000d800b09947 */ /* 0x002fea0003800000 */
.L_x_1058:
        /* <DEDUP_REMOVED lines=40> */
.L_x_1063:
[----:B------:R-:W-:Y:S01]  /*8940*/  ULEA UR6, UR29, UR36, 0x3 ;  /* 0x000000241d067291 */ /* 0x000fe2000f8e183f */
[----:B------:R-:W-:-:S05]  /*8950*/  IMAD.U32 R0, RZ, RZ, UR30 ;  /* 0x0000001eff007e24 */ /* 0x000fca000f8e00ff */
[----:B------:R-:W-:-:S04]  /*8960*/  SHF.L.U32 R0, R0, 0x1f, RZ ;  /* 0x0000001f00007819 */ /* 0x000fc800000006ff */
[----:B------:R0:W1:Y:S01]  /*8970*/  SYNCS.PHASECHK.TRANS64.TRYWAIT P1, [UR6+0x2a850], R0 ;  /* 0x02a85000ff0075a7 */ /* 0x0000620008020146 */
[----:B------:R-:W-:Y:S05]  /*8980*/  @!P0 BRA `(.L_x_1064) ;  /* 0x0000000000048947 */ /* 0x000fea0003800000 */
[----:B------:R-:W-:Y:S01]  /*8990*/  BPT.TRAP 0x1 ;  /* 0x000000040000795c */ /* 0x000fe20000300000 */
.L_x_1064:
[----:B-1----:R-:W-:Y:S05]  /*89a0*/  @P1 BRA `(.L_x_1062) ;  /* 0x0000000000081947 */ /* 0x002fea0003800000 */
[----:B------:R-:W1:Y:S02]  /*89b0*/  SYNCS.PHASECHK.TRANS64.TRYWAIT P1, [UR6+0x2a850], R0 ;  /* 0x02a85000ff0075a7 */ /* 0x000e640008020146 */
[----:B-1----:R-:W-:Y:S05]  /*89c0*/  @!P1 BRA `(.L_x_1065) ;  /* 0x000000d800049947 */ /* 0x002fea0003800000 */
.L_x_1062:
        /* <DEDUP_REMOVED lines=31> */
.L_x_1066:
        /* <DEDUP_REMOVED lines=81> */
[----:B------:R-:W-:Y:S01]  /*90d0*/  FFMA.FTZ R144, R164, UR40, -R184 ;  /* 0x00000028a4907c23 */ /* 0x000fe200080108b8 */
[----:B------:R-:W-:Y:S02]  /*90e0*/  IMAD.U32 R164, RZ, RZ, UR40 ;  /* 0x00000028ffa47e24 */ /* 0x000fe4000f8e00ff */
[----:B------:R-:W-:Y:S01]  /*90f0*/  FMUL.FTZ R12, R7, UR40 ;  /* 0x00000028070c7c20 */ /* 0x000fe20008410000 */
[----:B------:R-:W-:-:S01]  /*9100*/  FADD.FTZ R7, -R9, R4 ;  /* 0x0000000409077221 */ /* 0x000fc20000010100 */
[----:B------:R-:W-:Y:S01]  /*9110*/  FFMA.FTZ R11, R120, UR40, -R184 ;  /* 0x00000028780b7c23 */ /* 0x000fe200080108b8 */
[----:B------:R-:W-:-:S01]  /*9120*/  FFMA.FTZ R164, R9, R164, -8 ;  /* 0xc100000009a47423 */ /* 0x000fc200000100a4 */
[----:B------:R-:W-:Y:S01]  /*9130*/  FFMA.FTZ R6, R121, UR40, -R184 ;  /* 0x0000002879067c23 */ /* 0x000fe200080108b8 */
[----:B------:R-:W-:Y:S01]  /*9140*/  FMUL.FTZ R7, R7, UR40 ;  /* 0x0000002807077c20 */ /* 0x000fe20008410000 */
[----:B------:R0:W-:Y:S01]  /*9150*/  MUFU.EX2 R4, R12 ;  /* 0x0000000c00047308 */ /* 0x0001e20000000800 */
[----:B------:R-:W-:-:S01]  /*9160*/  FFMA.FTZ R122, R122, UR40, -R164 ;  /* 0x000000287a7a7c23 */ /* 0x000fc200080108a4 */
[--C-:B------:R-:W-:Y:S01]  /*9170*/  FFMA.FTZ R123, R123, UR40, -R164.reuse ;  /* 0x000000287b7b7c23 */ /* 0x100fe200080108a4 */
[----:B------:R-:W-:-:S01]  /*9180*/  FFMA.FTZ R126, R126, UR40, -R164 ;  /* 0x000000287e7e7c23 */ /* 0x000fc200080108a4 */
[----:B------:R-:W-:Y:S01]  /*9190*/  FFMA.FTZ R13, R125, UR40, -R184 ;  /* 0x000000287d0d7c23 */ /* 0x000fe200080108b8 */
[----:B------:R-:W-:-:S01]  /*91a0*/  FFMA.FTZ R127, R127, UR40, -R164 ;  /* 0x000000287f7f7c23 */ /* 0x000fc200080108a4 */
[----:B------:R-:W-:Y:S01]  /*91b0*/  FFMA.FTZ R130, R130, UR40, -R164 ;  /* 0x0000002882827c23 */ /* 0x000fe200080108a4 */
[----:B------:R-:W-:-:S01]  /*91c0*/  FFMA.FTZ R15, R129, UR40, -R184 ;  /* 0x00000028810f7c23 */ /* 0x000fc200080108b8 */
[----:B------:R-:W1:Y:S01]  /*91d0*/  MUFU.EX2 R11, R11 ;  /* 0x0000000b000b7308 */ /* 0x000e620000000800 */
[----:B0-----:R-:W-:-:S01]  /*91e0*/  FFMA.FTZ R12, R128, UR40, -R184 ;  /* 0x00000028800c7c23 */ /* 0x001fc200080108b8 */
[----:B------:R-:W-:Y:S01]  /*91f0*/  FFMA.FTZ R131, R131, UR40, -R164 ;  /* 0x0000002883837c23 */ /* 0x000fe200080108a4 */
[----:B------:R-:W-:-:S01]  /*9200*/  FFMA.FTZ R14, R132, UR40, -R184 ;  /* 0x00000028840e7c23 */ /* 0x000fc200080108b8 */
[----:B------:R-:W-:Y:S01]  /*9210*/  FFMA.FTZ R121, R137, UR40, -R184 ;  /* 0x0000002889797c23 */ /* 0x000fe200080108b8 */
[----:B------:R-:W-:-:S01]  /*9220*/  FFMA.FTZ R134, R134, UR40, -R164 ;  /* 0x0000002886867c23 */ /* 0x000fc200080108a4 */
[--C-:B------:R-:W-:Y:S01]  /*9230*/  FFMA.FTZ R137, R153, UR40, -R184.reuse ;  /* 0x0000002899897c23 */ /* 0x100fe200080108b8 */
[----:B------:R-:W-:-:S01]  /*9240*/  FFMA.FTZ R153, R169, UR40, -R184 ;  /* 0x00000028a9997c23 */ /* 0x000fc200080108b8 */
[----:B------:R-:W-:Y:S01]  /*9250*/  MUFU.EX2 R7, R7 ;  /* 0x0000000700077308 */ /* 0x000fe20000000800 */
[----:B------:R-:W-:-:S01]  /*9260*/  FFMA.FTZ R21, R133, UR40, -R184 ;  /* 0x0000002885157c23 */ /* 0x000fc200080108b8 */
[----:B------:R-:W-:Y:S01]  /*9270*/  FFMA.FTZ R135, R135, UR40, -R164 ;  /* 0x0000002887877c23 */ /* 0x000fe200080108a4 */
[----:B------:R-:W-:-:S01]  /*9280*/  FFMA.FTZ R128, R148, UR40, -R184 ;  /* 0x0000002894807c23 */ /* 0x000fc200080108b8 */
[--C-:B------:R-:W-:Y:S01]  /*9290*/  FFMA.FTZ R148, R168, UR40, -R184.reuse ;  /* 0x00000028a8947c23 */ /* 0x100fe200080108b8 */
[----:B------:R-:W-:-:S01]  /*92a0*/  FFMA.FTZ R20, R136, UR40, -R184 ;  /* 0x0000002888147c23 */ /* 0x000fc200080108b8 */
[--C-:B------:R-:W-:Y:S01]  /*92b0*/  FFMA.FTZ R138, R138, UR40, -R164.reuse ;  /* 0x000000288a8a7c23 */ /* 0x100fe200080108a4 */
[----:B------:R-:W-:-:S01]  /*92c0*/  FFMA.FTZ R139, R139, UR40, -R164 ;  /* 0x000000288b8b7c23 */ /* 0x000fc200080108a4 */
[----:B------:R-:W0:Y:S01]  /*92d0*/  MUFU.EX2 R122, R122 ;  /* 0x0000007a007a7308 */ /* 0x000e220000000800 */
[----:B-1----:R-:W-:-:S01]  /*92e0*/  FFMA.FTZ R3, R4, R3, R11 ;  /* 0x0000000304037223 */ /* 0x002fc2000001000b */
[----:B------:R-:W-:Y:S01]  /*92f0*/  FFMA.FTZ R120, R140, UR40, -R184 ;  /* 0x000000288c787c23 */ /* 0x000fe200080108b8 */
[----:B------:R-:W-:-:S01]  /*9300*/  FFMA.FTZ R142, R142, UR40, -R164 ;  /* 0x000000288e8e7c23 */ /* 0x000fc200080108a4 */
[----:B------:R-:W-:Y:S01]  /*9310*/  FFMA.FTZ R125, R141, UR40, -R184 ;  /* 0x000000288d7d7c23 */ /* 0x000fe200080108b8 */
[----:B------:R-:W-:-:S01]  /*9320*/  FFMA.FTZ R143, R143, UR40, -R164 ;  /* 0x000000288f8f7c23 */ /* 0x000fc200080108a4 */
[----:B------:R-:W-:Y:S01]  /*9330*/  FFMA.FTZ R146, R146, UR40, -R164 ;  /* 0x0000002892927c23 */ /* 0x000fe200080108a4 */
[----:B------:R-:W-:-:S01]  /*9340*/  FFMA.FTZ R129, R145, UR40, -R184 ;  /* 0x0000002891817c23 */ /* 0x000fc200080108b8 */
[----:B------:R-:W1:Y:S01]  /*9350*/  MUFU.EX2 R6, R6 ;  /* 0x0000000600067308 */ /* 0x000e620000000800 */
[----:B------:R-:W-:-:S01]  /*9360*/  FFMA.FTZ R147, R147, UR40, -R164 ;  /* 0x0000002893937c23 */ /* 0x000fc200080108a4 */
[----:B------:R-:W-:Y:S01]  /*9370*/  FFMA.FTZ R150, R150, UR40, -R164 ;  /* 0x0000002896967c23 */ /* 0x000fe200080108a4 */
[----:B------:R-:W-:-:S01]  /*9380*/  FFMA.FTZ R133, R149, UR40, -R184 ;  /* 0x0000002895857c23 */ /* 0x000fc200080108b8 */
[----:B------:R-:W-:Y:S01]  /*9390*/  FFMA.FTZ R151, R151, UR40, -R164 ;  /* 0x0000002897977c23 */ /* 0x000fe200080108a4 */
[----:B------:R-:W-:-:S01]  /*93a0*/  FFMA.FTZ R132, R152, UR40, -R184 ;  /* 0x0000002898847c23 */ /* 0x000fc200080108b8 */
[--C-:B------:R-:W-:Y:S01]  /*93b0*/  FFMA.FTZ R154, R154, UR40, -R164.reuse ;  /* 0x000000289a9a7c23 */ /* 0x100fe200080108a4 */
[----:B------:R-:W-:-:S01]  /*93c0*/  FFMA.FTZ R155, R155, UR40, -R164 ;  /* 0x000000289b9b7c23 */ /* 0x000fc200080108a4 */
[----:B------:R-:W2:Y:S01]  /*93d0*/  MUFU.EX2 R123, R123 ;  /* 0x0000007b007b7308 */ /* 0x000ea20000000800 */
[----:B0-----:R-:W-:-:S01]  /*93e0*/  FFMA.FTZ R2, R7, R2, R122 ;  /* 0x0000000207027223 */ /* 0x001fc2000001007a */
[----:B------:R-:W-:Y:S01]  /*93f0*/  FFMA.FTZ R136, R156, UR40, -R184 ;  /* 0x000000289c887c23 */ /* 0x000fe200080108b8 */
[----:B------:R-:W-:-:S01]  /*9400*/  FFMA.FTZ R158, R158, UR40, -R164 ;  /* 0x000000289e9e7c23 */ /* 0x000fc200080108a4 */
[--C-:B------:R-:W-:Y:S01]  /*9410*/  FFMA.FTZ R141, R157, UR40, -R184.reuse ;  /* 0x000000289d8d7c23 */ /* 0x100fe200080108b8 */
[----:B------:R-:W-:-:S01]  /*9420*/  FFMA.FTZ R157, R173, UR40, -R184 ;  /* 0x00000028ad9d7c23 */ /* 0x000fc200080108b8 */
[----:B------:R-:W-:Y:S01]  /*9430*/  FFMA.FTZ R159, R159, UR40, -R164 ;  /* 0x000000289f9f7c23 */ /* 0x000fe200080108a4 */
[----:B------:R-:W-:-:S01]  /*9440*/  FFMA.FTZ R140, R160, UR40, -R184 ;  /* 0x00000028a08c7c23 */ /* 0x000fc200080108b8 */
[----:B------:R-:W0:Y:S01]  /*9450*/  MUFU.EX2 R10, R10 ;  /* 0x0000000a000a7308 */ /* 0x000e220000000800 */
[----:B-1----:R-:W-:-:S01]  /*9460*/  FADD.FTZ R3, R6, R3 ;  /* 0x0000000306037221 */ /* 0x002fc20000010000 */
[----:B------:R-:W-:Y:S01]  /*9470*/  FFMA.FTZ R162, R162, UR40, -R164 ;  /* 0x00000028a2a27c23 */ /* 0x000fe200080108a4 */
[----:B------:R-:W-:-:S01]  /*9480*/  FFMA.FTZ R145, R161, UR40, -R184 ;  /* 0x00000028a1917c23 */ /* 0x000fc200080108b8 */
[----:B------:R-:W-:Y:S01]  /*9490*/  FFMA.FTZ R163, R163, UR40, -R164 ;  /* 0x00000028a3a37c23 */ /* 0x000fe200080108a4 */
[----:B------:R-:W-:-:S01]  /*94a0*/  FFMA.FTZ R152, R172, UR40, -R184 ;  /* 0x00000028ac987c23 */ /* 0x000fc200080108b8 */
[----:B------:R-:W-:Y:S01]  /*94b0*/  FFMA.FTZ R166, R166, UR40, -R164 ;  /* 0x00000028a6a67c23 */ /* 0x000fe200080108a4 */
[----:B------:R-:W-:-:S01]  /*94c0*/  FFMA.FTZ R149, R165, UR40, -R184 ;  /* 0x00000028a5957c23 */ /* 0x000fc200080108b8 */
[----:B------:R-:W1:Y:S01]  /*94d0*/  MUFU.EX2 R126, R126 ;  /* 0x0000007e007e7308 */ /* 0x000e620000000800 */
[----:B--2---:R-:W-:-:S01]  /*94e0*/  FADD.FTZ R169, R123, R2 ;  /* 0x000000027ba97221 */ /* 0x004fc20000010000 */
[----:B------:R-:W-:Y:S01]  /*94f0*/  FFMA.FTZ R167, R167, UR40, -R164 ;  /* 0x00000028a7a77c23 */ /* 0x000fe200080108a4 */
[----:B------:R-:W-:-:S01]  /*9500*/  FFMA.FTZ R156, R176, UR40, -R184 ;  /* 0x00000028b09c7c23 */ /* 0x000fc200080108b8 */
[--C-:B------:R-:W-:Y:S01]  /*9510*/  FFMA.FTZ R161, R177, UR40, -R184.reuse ;  /* 0x00000028b1a17c23 */ /* 0x100fe200080108b8 */
[----:B------:R-:W-:-:S01]  /*9520*/  FFMA.FTZ R160, R180, UR40, -R184 ;  /* 0x00000028b4a07c23 */ /* 0x000fc200080108b8 */
[----:B------:R-:W-:Y:S01]  /*9530*/  FFMA.FTZ R182, R182, UR40, -R164 ;  /* 0x00000028b6b67c23 */ /* 0x000fe200080108a4 */
[----:B------:R-:W-:-:S01]  /*9540*/  FFMA.FTZ R165, R181, UR40, -R184 ;  /* 0x00000028b5a57c23 */ /* 0x000fc200080108b8 */
[----:B------:R-:W2:Y:S01]  /*9550*/  MUFU.EX2 R13, R13 ;  /* 0x0000000d000d7308 */ /* 0x000ea20000000800 */
[----:B0-----:R-:W-:-:S07]  /*9560*/  FADD.FTZ R2, R10, R3 ;  /* 0x000000030a027221 */ /* 0x001fce0000010000 */
[----:B------:R-:W0:Y:S01]  /*9570*/  MUFU.EX2 R127, R127 ;  /* 0x0000007f007f7308 */ /* 0x000e220000000800 */
[----:B-1----:R-:W-:-:S07]  /*9580*/  FADD.FTZ R168, R126, R169 ;  /* 0x000000a97ea87221 */ /* 0x002fce0000010000 */
[----:B------:R-:W1:Y:S01]  /*9590*/  MUFU.EX2 R12, R12 ;  /* 0x0000000c000c7308 */ /* 0x000e620000000800 */
[----:B--2---:R-:W-:-:S07]  /*95a0*/  FADD.FTZ R3, R13, R2 ;  /* 0x000000020d037221 */ /* 0x004fce0000010000 */
        /* <DEDUP_REMOVED lines=34> */
[----:B------:R-:W-:-:S06]  /*97d0*/  FFMA.FTZ R168, R170, UR40, -R164 ;  /* 0x00000028aaa87c23 */ /* 0x000fcc00080108a4 */
[----:B------:R-:W1:Y:S01]  /*97e0*/  MUFU.EX2 R129, R129 ;  /* 0x0000008100817308 */ /* 0x000e620000000800 */
[----:B--2---:R-:W-:-:S07]  /*97f0*/  FADD.FTZ R2, R124, R3 ;  /* 0x000000037c027221 */ /* 0x004fce0000010000 */
[----:B------:R-:W2:Y:S01]  /*9800*/  MUFU.EX2 R147, R147 ;  /* 0x0000009300937308 */ /* 0x000ea20000000800 */
[----:B0-----:R-:W-:-:S01]  /*9810*/  FADD.FTZ R170, R146, R169 ;  /* 0x000000a992aa7221 */ /* 0x001fc20000010000 */
[----:B------:R-:W-:-:S06]  /*9820*/  FFMA.FTZ R169, R171, UR40, -R164 ;  /* 0x00000028aba97c23 */ /* 0x000fcc00080108a4 */
        /* <DEDUP_REMOVED lines=39> */
[--C-:B------:R-:W-:Y:S01]  /*9aa0*/  FFMA.FTZ R172, R179, UR40, -R164.reuse ;  /* 0x00000028b3ac7c23 */ /* 0x100fe200080108a4 */
[----:B------:R-:W-:-:S05]  /*9ab0*/  FFMA.FTZ R164, R183, UR40, -R164 ;  /* 0x00000028b7a47c23 */ /* 0x000fca00080108a4 */
        /* <DEDUP_REMOVED lines=36> */
[----:B-1----:R-:W-:-:S03]  /*9d00*/  FADD.FTZ R3, R165, R2 ;  /* 0x00000002a5037221 */ /* 0x002fc60000010000 */
[----:B--2---:R-:W-:Y:S01]  /*9d10*/  FADD.FTZ R2, R177, R174 ;  /* 0x000000aeb1027221 */ /* 0x004fe20000010000 */
[----:B------:R-:W-:Y:S06]  /*9d20*/  @!P0 BRA `(.L_x_1067) ;  /* 0x0000000000048947 */ /* 0x000fec0003800000 */
[----:B------:R-:W-:Y:S01]  /*9d30*/  BPT.TRAP 0x1 ;  /* 0x000000040000795c */ /* 0x000fe20000300000 */
.L_x_1067:
[----:B------:R-:W-:Y:S01]  /*9d40*/  ULEA UR6, UR29, UR36, 0x3 ;  /* 0x000000241d067291 */ /* 0x000fe2000f8e183f */
[----:B------:R-:W-:Y:S01]  /*9d50*/  ISETP.GT.AND P1, PT, R8, R5, PT ;  /* 0x000000050800720c */ /* 0x000fe20003f24270 */
        /* <DEDUP_REMOVED lines=118> */
[----:B------:R-:W-:Y:S01]  /*a4c0*/  VIADD R8, R8, 0xffffffff ;  /* 0xffffffff08087836 */ /* 0x000fe20000000000 */
        /* <DEDUP_REMOVED lines=16> */
[----:B------:R-:W-:Y:S01]  /*a5d0*/  F2FP.SATFINITE.E4M3.F32.PACK_AB_MERGE_C R187, R172, R171, R13 ;  /* 0x000000abacbb723e */ /* 0x000fe2000480700d */
[----:B------:R-:W-:Y:S06]  /*a5e0*/  @P1 BRA `(.L_x_1068) ;  /* 0xffffffdc00e81947 */ /* 0x000fec000383ffff */
.L_x_1057:
[----:B------:R-:W-:-:S13]  /*a5f0*/  ISETP.GE.AND P1, PT, R8, UR39, PT ;  /* 0x0000002708007c0c */ /* 0x000fda000bf26270 */
[----:B------:R-:W-:Y:S05]  /*a600*/  @!P1 BRA `(.L_x_1069) ;  /* 0x0000003000709947 */ /* 0x000fea0003800000 */
[----:B------:R-:W-:Y:S01]  /*a610*/  IMAD.MOV.U32 R5, RZ, RZ, R9 ;  /* 0x000000ffff057224 */ /* 0x000fe200078e0009 */
[----:B------:R-:W-:Y:S01]  /*a620*/  UMOV UR34, UR47 ;  /* 0x0000002f00227c82 */ /* 0x000fe20008000000 */
[----:B------:R-:W-:Y:S01]  /*a630*/  IMAD.MOV.U32 R4, RZ, RZ, R0 ;  /* 0x000000ffff047224 */ /* 0x000fe200078e0000 */
[----:B------:R-:W-:Y:S01]  /*a640*/  UMOV UR33, UR46 ;  /* 0x0000002e00217c82 */ /* 0x000fe20008000000 */
[----:B------:R-:W-:Y:S01]  /*a650*/  ULDC UR29, c[0x0][0x9e4] ;  /* 0x00027900001d7ab9 */ /* 0x000fe20000000800 */
[----:B------:R-:W-:Y:S01]  /*a660*/  ULDC UR32, c[0x0][0x9dc] ;  /* 0x0002770000207ab9 */ /* 0x000fe20000000800 */
[----:B------:R-:W-:Y:S01]  /*a670*/  ULDC UR31, c[0x0][0x288] ;  /* 0x0000a200001f7ab9 */ /* 0x000fe20000000800 */
[----:B------:R-:W-:-:S05]  /*a680*/  ULDC UR30, c[0x0][0x9e0] ;  /* 0x00027800001e7ab9 */ /* 0x000fca0000000800 */
.L_x_1088:
[----:B------:R-:W-:Y:S01]  /*a690*/  UIADD3 UR46, UR33, 0x1, URZ ;  /* 0x00000001212e7890 */ /* 0x000fe2000fffe03f */
[----:B------:R-:W-:-:S03]  /*a6a0*/  ISETP.NE.AND P2, PT, RZ, UR37, PT ;  /* 0x00000025ff007c0c */ /* 0x000fc6000bf45270 */
[----:B------:R-:W-:-:S04]  /*a6b0*/  UISETP.NE.AND UP0, UPT, UR46, 0x2, UPT ;  /* 0x000000022e00788c */ /* 0x000fc8000bf05270 */
[----:B------:R-:W-:Y:S02]  /*a6c0*/  USEL UR47, URZ, 0x1, UP0 ;  /* 0x000000013f2f7887 */ /* 0x000fe40008000000 */
[----:B------:R-:W-:Y:S02]  /*a6d0*/  USEL UR46, UR46, URZ, UP0 ;  /* 0x0000003f2e2e7287 */ /* 0x000fe40008000000 */
[----:B------:R-:W-:Y:S02]  /*a6e0*/  ULOP3.LUT UR47, UR34, UR47, URZ, 0x3c, !UPT ;  /* 0x0000002f222f7292 */ /* 0x000fe4000f8e3c3f */
[----:B------:R-:W-:Y:S10]  /*a6f0*/  @P2 BRA `(.L_x_1070) ;  /* 0x00000000002c2947 */ /* 0x000ff40003800000 */
[----:B------:R-:W-:Y:S05]  /*a700*/  @!P0 BRA `(.L_x_1071) ;  /* 0x0000000000048947 */ /* 0x000fea0003800000 */
[----:B------:R-:W-:Y:S01]  /*a710*/  BPT.TRAP 0x1 ;  /* 0x000000040000795c */ /* 0x000fe20000300000 */
.L_x_1071:
[----:B------:R-:W-:Y:S01]  /*a720*/  ULEA UR6, UR46, UR36, 0x3 ;  /* 0x000000242e067291 */ /* 0x000fe2000f8e183f */
[----:B------:R-:W-:-:S05]  /*a730*/  IMAD.U32 R0, RZ, RZ, UR47 ;  /* 0x0000002fff007e24 */ /* 0x000fca000f8e00ff */
[----:B------:R-:W-:-:S04]  /*a740*/  SHF.L.U32 R0, R0, 0x1f, RZ ;  /* 0x0000001f00007819 */ /* 0x000fc800000006ff */
[----:B------:R0:W1:Y:S01]  /*a750*/  SYNCS.PHASECHK.TRANS64.TRYWAIT P1, [UR6+0x2a830], R0 ;  /* 0x02a83000ff0075a7 */ /* 0x0000620008020146 */
[----:B------:R-:W-:Y:S05]  /*a760*/  @!P0 BRA `(.L_x_1072) ;  /* 0x0000000000048947 */ /* 0x000fea0003800000 */
[----:B------:R-:W-:Y:S01]  /*a770*/  BPT.TRAP 0x1 ;  /* 0x000000040000795c */ /* 0x000fe20000300000 */
.L_x_1072:
[----:B-1----:R-:W-:Y:S05]  /*a780*/  @P1 BRA `(.L_x_1070) ;  /* 0x0000000000081947 */ /* 0x002fea0003800000 */
[----:B------:R-:W1:Y:S02]  /*a790*/  SYNCS.PHASECHK.TRANS64.TRYWAIT P1, [UR6+0x2a830], R0 ;  /* 0x02a83000ff0075a7 */ /* 0x000e640008020146 */
[----:B-1----:R-:W-:Y:S05]  /*a7a0*/  @!P1 BRA `(.L_x_1073) ;  /* 0x000000b800a49947 */ /* 0x002fea0003800000 */
.L_x_1070:
[----:B------:R-:W2:Y:S01]  /*a7b0*/  S2R R6, SR_TID.X ;  /* 0x0000000000067919 */ /* 0x000ea20000002100 */
[----:B------:R-:W-:Y:S01]  /*a7c0*/  UIMAD UR26, UR46, 0x600, UR28 ;  /* 0x000006002e1a78a4 */ /* 0x000fe2000f8e021c */
[----:B------:R-:W-:Y:S01]  /*a7d0*/  UMOV UR27, 0x80000020 ;  /* 0x80000020001b7882 */ /* 0x000fe20000000000 */
[----:B------:R-:W-:Y:S02]  /*a7e0*/  UMOV UR7, 0x80000020 ;  /* 0x8000002000077882 */ /* 0x000fe40000000000 */
[----:B------:R-:W-:Y:S02]  /*a7f0*/  UIADD3 UR6, UR26, 0x2, URZ ;  /* 0x000000021a067890 */ /* 0x000fe4000fffe03f */
[----:B------:R-:W-:Y:S01]  /*a800*/  UIADD3 UR10, UR26, 0x200, URZ ;  /* 0x000002001a0a7890 */ /* 0x000fe2000fffe03f */
[----:B------:R-:W-:Y:S01]  /*a810*/  UMOV UR11, 0x80000020 ;  /* 0x80000020000b7882 */ /* 0x000fe20000000000 */
[----:B------:R-:W-:Y:S01]  /*a820*/  UIADD3 UR14, UR26, 0x202, URZ ;  /* 0x000002021a0e7890 */ /* 0x000fe2000fffe03f */
[----:B------:R-:W-:Y:S01]  /*a830*/  UMOV UR15, 0x80000020 ;  /* 0x80000020000f7882 */ /* 0x000fe20000000000 */
[----:B------:R-:W-:Y:S01]  /*a840*/  UIADD3 UR18, UR26, 0x400, URZ ;  /* 0x000004001a127890 */ /* 0x000fe2000fffe03f */
[----:B------:R-:W-:Y:S01]  /*a850*/  UMOV UR19, 0x80000020 ;  /* 0x8000002000137882 */ /* 0x000fe20000000000 */
[----:B------:R-:W-:Y:S01]  /*a860*/  UIADD3 UR22, UR26, 0x402, URZ ;  /* 0x000004021a167890 */ /* 0x000fe2000fffe03f */
[----:B------:R-:W-:Y:S01]  /*a870*/  UMOV UR23, 0x80000020 ;  /* 0x8000002000177882 */ /* 0x000fe20000000000 */
        /* <DEDUP_REMOVED lines=24> */
.L_x_1075:
[----:B------:R-:W-:Y:S01]  /*aa00*/  ULEA UR6, UR33, UR36, 0x3 ;  /* 0x0000002421067291 */ /* 0x000fe2000f8e183f */
[----:B------:R-:W-:-:S05]  /*aa10*/  IMAD.U32 R0, RZ, RZ, UR34 ;  /* 0x00000022ff007e24 */ /* 0x000fca000f8e00ff */
[----:B------:R-:W-:-:S04]  /*aa20*/  SHF.L.U32 R0, R0, 0x1f, RZ ;  /* 0x0000001f00007819 */ /* 0x000fc800000006ff */
[----:B------:R0:W1:Y:S01]  /*aa30*/  SYNCS.PHASECHK.TRANS64.TRYWAIT P1, [UR6+0x2a850], R0 ;  /* 0x02a85000ff0075a7 */ /* 0x0000620008020146 */
[----:B------:R-:W-:Y:S05]  /*aa40*/  @!P0 BRA `(.L_x_1076) ;  /* 0x0000000000048947 */ /* 0x000fea0003800000 */
[----:B------:R-:W-:Y:S01]  /*aa50*/  BPT.TRAP 0x1 ;  /* 0x000000040000795c */ /* 0x000fe20000300000 */
.L_x_1076:
[----:B-1----:R-:W-:Y:S05]  /*aa60*/  @P1 BRA `(.L_x_1074) ;  /* 0x0000000000081947 */ /* 0x002fea0003800000 */
[----:B------:R-:W1:Y:S02]  /*aa70*/  SYNCS.PHASECHK.TRANS64.TRYWAIT P1, [UR6+0x2a850], R0 ;  /* 0x02a85000ff0075a7 */ /* 0x000e640008020146 */
[----:B-1----:R-:W-:Y:S05]  /*aa80*/  @!P1 BRA `(.L_x_1077) ;  /* 0x000000b800049947 */ /* 0x002fea0003800000 */
.L_x_1074:
        /* <DEDUP_REMOVED lines=31> */
.L_x_1078:
[----:B------:R-:W-:Y:S01]  /*ac80*/  UISETP.NE.AND UP1, UPT, UR51, URZ, UPT ;  /* 0x0000003f3300728c */ /* 0x000fe2000bf25270 */
[----:B------:R-:W-:Y:S01]  /*ac90*/  VIADD R11, R17, UR41 ;  /* 0x00000029110b7c36 */ /* 0x000fe20008000000 */
[----:B------:R-:W1:Y:S01]  /*aca0*/  LDC R6, c[0x0][0x2f0] ;  /* 0x0000bc00ff067b82 */ /* 0x000e620000000800 */
[----:B------:R-:W-:Y:S02]  /*acb0*/  ULEA UR6, UR46, UR36, 0x3 ;  /* 0x000000242e067291 */ /* 0x000fe4000f8e183f */
[----:B------:R-:W-:Y:S01]  /*acc0*/  UISETP.NE.AND UP0, UPT, UR50, URZ, UPT ;  /* 0x0000003f3200728c */ /* 0x000fe2000bf05270 */
[----:B------:R-:W-:Y:S01]  /*acd0*/  PLOP3.LUT P1, PT, PT, PT, UP1, 0x80, 0x0 ;  /* 0x000000000000781c */ /* 0x000fe20003f2f018 */
[----:B------:R-:W-:Y:S01]  /*ace0*/  UIADD3 UR6, UR6, 0x2a840, URZ ;  /* 0x0002a84006067890 */ /* 0x000fe2000fffe03f */
[----:B------:R-:W-:-:S03]  /*acf0*/  PLOP3.LUT P2, PT, PT, PT, UP1, 0x80, 0x0 ;  /* 0x000000000000781c */ /* 0x000fc60003f4f018 */
        /* <DEDUP_REMOVED lines=13> */
[----:B------:R-:W-:-:S04]  /*add0*/  VIADD R7, R7, -UR31 ;  /* 0x8000001f07077c36 */ /* 0x000fc80008000000 */
[C---:B------:R-:W-:Y:S02]  /*ade0*/  VIADD R10, R7.reuse, UR30 ;  /* 0x0000001e070a7c36 */ /* 0x040fe40008000000 */
[----:B------:R-:W-:Y:S02]  /*adf0*/  VIADD R9, R7, UR6 ;  /* 0x0000000607097c36 */ /* 0x000fe40008000000 */
[--C-:B0-----:R-:W-:Y:S02]  /*ae00*/  IMAD.IADD R7, R10, 0x1, R13.reuse ;  /* 0x000000010a077824 */ /* 0x101fe400078e020d */
[----:B------:R-:W-:Y:S01]  /*ae10*/  IMAD.IADD R12, R9, 0x1, R13 ;  /* 0x00000001090c7824 */ /* 0x000fe200078e020d */
[----:B------:R-:W-:Y:S06]  /*ae20*/  @P1 BRA `(.L_x_1079) ;  /* 0x00000000005c1947 */ /* 0x000fec0003800000 */
[----:B------:R-:W-:Y:S01]  /*ae30*/  IMAD R13, R6, UR44, R13 ;  /* 0x0000002c060d7c24 */ /* 0x000fe2000f8e020d */
[----:B------:R-:W-:Y:S03]  /*ae40*/  BSSY B0, `(.L_x_1080) ;  /* 0x0000011000007945 */ /* 0x000fe60003800000 */
[----:B------:R-:W-:-:S05]  /*ae50*/  VIADD R13, R13, -UR31 ;  /* 0x8000001f0d0d7c36 */ /* 0x000fca0008000000 */
        /* <DEDUP_REMOVED lines=10> */
.L_x_1081:
[----:B------:R-:W-:-:S05]  /*af00*/  IMAD.U32 R20, RZ, RZ, UR29 ;  /* 0x0000001dff147e24 */ /* 0x000fca000f8e00ff */
[----:B------:R-:W-:-:S13]  /*af10*/  ISETP.NE.AND P1, PT, R20, 0x1, PT ;  /* 0x000000011400780c */ /* 0x000fda0003f25270 */
[----:B------:R-:W0:Y:S02]  /*af20*/  @P1 LDC.64 R14, c[0x0][0x9e8] ;  /* 0x00027a00ff0e1b82 */ /* 0x000e240000000a00 */
[----:B0-----:R-:W-:-:S05]  /*af30*/  @P1 IMAD.HI.U32 R14, R13, R14, RZ ;  /* 0x0000000e0d0e1227 */ /* 0x001fca00078e00ff */
[----:B------:R-:W-:-:S07]  /*af40*/  @P1 SHF.R.U32.HI R13, RZ, R15, R14 ;  /* 0x0000000fff0d1219 */ /* 0x000fce000001160e */
.L_x_1082:
[----:B------:R-:W-:Y:S05]  /*af50*/  BSYNC B0 ;  /* 0x0000000000007941 */ /* 0x000fea0003800000 */
.L_x_1080:
[----:B------:R-:W-:-:S04]  /*af60*/  IMAD R13, R13, R20, -R0 ;  /* 0x000000140d0d7224 */ /* 0x000fc800078e0a00 */
[----:B------:R-:W-:-:S05]  /*af70*/  IMAD R13, R16, -0x2, R13 ;  /* 0xfffffffe100d7824 */ /* 0x000fca00078e020d */
[----:B------:R-:W-:Y:S02]  /*af80*/  VIADDMNMX R7, R13, R20, R7, PT ;  /* 0x000000140d077246 */ /* 0x000fe40003800107 */
[----:B------:R-:W-:-:S07]  /*af90*/  VIMNMX R12, R12, R13, !PT ;  /* 0x0000000d0c0c7248 */ /* 0x000fce0007fe0100 */
.L_x_1079:
[----:B------:R-:W-:Y:S01]  /*afa0*/  ISETP.GT.AND P1, PT, R8, -0x1, PT ;  /* 0xffffffff0800780c */ /* 0x000fe20003f24270 */
[----:B------:R-:W0:Y:S01]  /*afb0*/  SHFL.IDX PT, R21, R11, 0x1, 0x1c1f ;  /* 0x003c1f000b157f89 */ /* 0x000e2200000e0000 */
[----:B------:R-:W-:Y:S02]  /*afc0*/  UISETP.NE.AND UP0, UPT, UR50, URZ, UPT ;  /* 0x0000003f3200728c */ /* 0x000fe4000bf05270 */
[C---:B------:R-:W-:Y:S02]  /*afd0*/  ISETP.GT.AND P3, PT, R12.reuse, 0x8, P1 ;  /* 0x000000080c00780c */ /* 0x040fe40000f64270 */
[C---:B------:R-:W-:Y:S02]  /*afe0*/  ISETP.GT.AND P6, PT, R12.reuse, RZ, P1 ;  /* 0x000000ff0c00720c */ /* 0x040fe40000fc4270 */
[----:B------:R-:W-:Y:S02]  /*aff0*/  ISETP.LT.OR P3, PT, R7, 0x9, P3 ;  /* 0x000000090700780c */ /* 0x000fe40001f61670 */
[----:B------:R-:W-:-:S02]  /*b000*/  ISETP.GT.AND P2, PT, R12, 0x1, P1 ;  /* 0x000000010c00780c */ /* 0x000fc40000f44270 */
[----:B------:R-:W-:Y:S02]  /*b010*/  FSEL R13, R124, -INF , !P3 ;  /* 0xff8000007c0d7808 */ /* 0x000fe40005800000 */
[----:B------:R-:W-:Y:S02]  /*b020*/  ISETP.GT.AND P3, PT, R12, 0x19, P1 ;  /* 0x000000190c00780c */ /* 0x000fe40000f64270 */
[C---:B------:R-:W-:Y:S02]  /*b030*/  ISETP.LT.OR P6, PT, R7.reuse, 0x1, P6 ;  /* 0x000000010700780c */ /* 0x040fe400037c1670 */
[C---:B------:R-:W-:Y:S02]  /*b040*/  ISETP.LT.OR P2, PT, R7.reuse, 0x2, P2 ;  /* 0x000000020700780c */ /* 0x040fe40001741670 */
[----:B------:R-:W-:Y:S02]  /*b050*/  ISETP.LT.OR P3, PT, R7, 0x1a, P3 ;  /* 0x0000001a0700780c */ /* 0x000fe40001f61670 */
[----:B------:R-:W-:-:S02]  /*b060*/  FSEL R15, R120, -INF , !P6 ;  /* 0xff800000780f7808 */ /* 0x000fc40007000000 */
[----:B------:R-:W-:Y:S01]  /*b070*/  FSEL R121, R121, -INF , !P2 ;  /* 0xff80000079797808 */ /* 0x000fe20005000000 */
[--C-:B0-----:R-:W-:Y:S01]  /*b080*/  IMAD.IADD R10, R10, 0x1, R21.reuse ;  /* 0x000000010a0a7824 */ /* 0x101fe200078e0215 */
        /* <DEDUP_REMOVED lines=101> */
.L_x_1085:
[----:B------:R-:W-:-:S05]  /*b6e0*/  IMAD.U32 R12, RZ, RZ, UR29 ;  /* 0x0000001dff0c7e24 */ /* 0x000fca000f8e00ff */
[----:B------:R-:W-:-:S13]  /*b6f0*/  ISETP.NE.AND P2, PT, R12, 0x1, PT ;  /* 0x000000010c00780c */ /* 0x000fda0003f45270 */
[----:B------:R-:W0:Y:S02]  /*b700*/  @P2 LDC.64 R6, c[0x0][0x9e8] ;  /* 0x00027a00ff062b82 */ /* 0x000e240000000a00 */
[----:B0-----:R-:W-:-:S05]  /*b710*/  @P2 IMAD.HI.U32 R6, R21, R6, RZ ;  /* 0x0000000615062227 */ /* 0x001fca00078e00ff */
[----:B------:R-:W-:-:S07]  /*b720*/  @P2 SHF.R.U32.HI R21, RZ, R7, R6 ;  /* 0x00000007ff152219 */ /* 0x000fce0000011606 */
.L_x_1086:
[----:B------:R-:W-:Y:S05]  /*b730*/  BSYNC B0 ;  /* 0x0000000000007941 */ /* 0x000fea0003800000 */
.L_x_1084:
[----:B------:R-:W-:-:S04]  /*b740*/  IMAD R21, R21, R12, -R0 ;  /* 0x0000000c15157224 */ /* 0x000fc800078e0a00 */
[----:B------:R-:W-:-:S05]  /*b750*/  IMAD R21, R16, -0x2, R21 ;  /* 0xfffffffe10157824 */ /* 0x000fca00078e0215 */
[----:B------:R-:W-:Y:S02]  /*b760*/  VIADDMNMX R10, R21, R12, R10, PT ;  /* 0x0000000c150a7246 */ /* 0x000fe4000380010a */
[----:B------:R-:W-:-:S07]  /*b770*/  VIMNMX R9, R9, R21, !PT ;  /* 0x0000001509097248 */ /* 0x000fce0007fe0100 */
.L_x_1083:
        /* <DEDUP_REMOVED lines=99> */
[----:B------:R-:W-:-:S02]  /*bdb0*/  ISETP.LT.OR P4, PT, R10, 0x4a, P4 ;  /* 0x0000004a0a00780c */ /* 0x000fc40002781670 */
[----:B------:R-:W-:Y:S02]  /*bdc0*/  ISETP.GT.AND P3, PT, R9, 0x51, P1 ;  /* 0x000000510900780c */ /* 0x000fe40000f64270 */
[----:B------:R-:W-:Y:S02]  /*bdd0*/  FSEL R6, R12, RZ, P6 ;  /* 0x000000ff0c067208 */ /* 0x000fe40003000000 */
[----:B------:R-:W-:Y:S02]  /*bde0*/  ISETP.LT.OR P2, PT, R10, 0x51, P2 ;  /* 0x000000510a00780c */ /* 0x000fe40001741670 */
[----:B------:R-:W-:Y:S01]  /*bdf0*/  FSEL R159, R159, -INF , !P4 ;  /* 0xff8000009f9f7808 */ /* 0x000fe20006000000 */
        /* <DEDUP_REMOVED lines=8> */
[----:B------:R0:W-:Y:S01]  /*be80*/  MUFU.EX2 R20, R129 ;  /* 0x0000008100147308 */ /* 0x0001e20000000800 */
[----:B------:R-:W-:Y:S01]  /*be90*/  FMNMX.FTZ R21, R127, R120, !PT ;  /* 0x000000787f157209 */ /* 0x000fe20007810000 */
[--C-:B------:R-:W-:Y:S01]  /*bea0*/  FFMA.FTZ R137, R137, UR40, -R6.reuse ;  /* 0x0000002889897c23 */ /* 0x100fe20008010806 */
[----:B------:R-:W-:Y:S01]  /*beb0*/  ISETP.GT.AND P5, PT, R9, 0x58, P1 ;  /* 0x000000580900780c */ /* 0x000fe20000fa4270 */
[--C-:B------:R-:W-:Y:S01]  /*bec0*/  FFMA.FTZ R145, R145, UR40, -R6.reuse ;  /* 0x0000002891917c23 */ /* 0x100fe20008010806 */
[----:B------:R-:W-:Y:S01]  /*bed0*/  FMNMX.FTZ R120, R130, R21, !PT ;  /* 0x0000001582787209 */ /* 0x000fe20007810000 */
[--C-:B------:R-:W-:Y:S01]  /*bee0*/  FFMA.FTZ R141, R141, UR40, -R6.reuse ;  /* 0x000000288d8d7c23 */ /* 0x100fe20008010806 */
[----:B------:R-:W-:Y:S01]  /*bef0*/  FSEL R162, R162, -INF , !P2 ;  /* 0xff800000a2a27808 */ /* 0x000fe20005000000 */
[--C-:B------:R-:W-:Y:S01]  /*bf00*/  FFMA.FTZ R149, R149, UR40, -R6.reuse ;  /* 0x0000002895957c23 */ /* 0x100fe20008010806 */
[----:B------:R-:W-:Y:S01]  /*bf10*/  FMNMX.FTZ R21, R131, R120, !PT ;  /* 0x0000007883157209 */ /* 0x000fe20007810000 */
[--C-:B------:R-:W-:Y:S01]  /*bf20*/  FFMA.FTZ R153, R153, UR40, -R6.reuse ;  /* 0x0000002899997c23 */ /* 0x100fe20008010806 */
[----:B------:R-:W-:Y:S01]  /*bf30*/  MUFU.EX2 R120, R133 ;  /* 0x0000008500787308 */ /* 0x000fe20000000800 */
[----:B------:R-:W-:Y:S01]  /*bf40*/  ISETP.LT.OR P3, PT, R10, 0x52, P3 ;  /* 0x000000520a00780c */ /* 0x000fe20001f61670 */
[--C-:B------:R-:W-:Y:S01]  /*bf50*/  FFMA.FTZ R13, R13, UR40, -R6.reuse ;  /* 0x000000280d0d7c23 */ /* 0x100fe20008010806 */
[----:B------:R-:W-:Y:S01]  /*bf60*/  FMNMX.FTZ R124, R134, R21, !PT ;  /* 0x00000015867c7209 */ /* 0x000fe20007810000 */
[--C-:B------:R-:W-:Y:S01]  /*bf70*/  FFMA.FTZ R21, R136, UR40, -R6.reuse ;  /* 0x0000002888157c23 */ /* 0x100fe20008010806 */
[----:B------:R-:W-:Y:S01]  /*bf80*/  ISETP.GT.AND P4, PT, R9, 0x59, P1 ;  /* 0x000000590900780c */ /* 0x000fe20000f84270 */
[--C-:B------:R-:W-:Y:S01]  /*bf90*/  FFMA.FTZ R11, R11, UR40, -R6.reuse ;  /* 0x000000280b0b7c23 */ /* 0x100fe20008010806 */
[----:B------:R-:W-:Y:S01]  /*bfa0*/  FMNMX.FTZ R121, R135, R124, !PT ;  /* 0x0000007c87797209 */ /* 0x000fe20007810000 */
[----:B------:R-:W-:Y:S01]  /*bfb0*/  FFMA.FTZ R181, R181, UR40, -R6 ;  /* 0x00000028b5b57c23 */ /* 0x000fe20008010806 */
[----:B------:R-:W-:Y:S01]  /*bfc0*/  ISETP.LT.OR P5, PT, R10, 0x59, P5 ;  /* 0x000000590a00780c */ /* 0x000fe20002fa1670 */
[----:B------:R-:W-:Y:S01]  /*bfd0*/  MUFU.EX2 R12, R12 ;  /* 0x0000000c000c7308 */ /* 0x000fe20000000800 */
[----:B------:R-:W-:-:S02]  /*bfe0*/  FMNMX.FTZ R124, R138, R121, !PT ;  /* 0x000000798a7c7209 */ /* 0x000fc40007810000 */
[----:B------:R-:W-:Y:S02]  /*bff0*/  FSEL R163, R163, -INF , !P3 ;  /* 0xff800000a3a37808 */ /* 0x000fe40005800000 */
[----:B------:R-:W-:Y:S02]  /*c000*/  FMNMX.FTZ R121, R139, R124, !PT ;  /* 0x0000007c8b797209 */ /* 0x000fe40007810000 */
[----:B------:R-:W-:Y:S01]  /*c010*/  ISETP.GT.AND P2, PT, R9, 0x60, P1 ;  /* 0x000000600900780c */ /* 0x000fe20000f44270 */
[----:B------:R-:W-:Y:S01]  /*c020*/  MUFU.EX2 R124, R137 ;  /* 0x00000089007c7308 */ /* 0x000fe20000000800 */
[----:B------:R-:W-:Y:S01]  /*c030*/  FMNMX.FTZ R128, R142, R121, !PT ;  /* 0x000000798e807209 */ /* 0x000fe20007810000 */
[----:B------:R-:W-:Y:S01]  /*c040*/  FFMA.FTZ R121, R140, UR40, -R6 ;  /* 0x000000288c797c23 */ /* 0x000fe20008010806 */
[----:B------:R-:W-:Y:S02]  /*c050*/  FSEL R166, R166, -INF , !P5 ;  /* 0xff800000a6a67808 */ /* 0x000fe40006800000 */
[----:B------:R-:W-:-:S02]  /*c060*/  FMNMX.FTZ R125, R143, R128, !PT ;  /* 0x000000808f7d7209 */ /* 0x000fc40007810000 */
[----:B------:R-:W-:Y:S01]  /*c070*/  ISETP.LT.OR P4, PT, R10, 0x5a, P4 ;  /* 0x0000005a0a00780c */ /* 0x000fe20002781670 */
[----:B------:R-:W-:Y:S01]  /*c080*/  MUFU.EX2 R7, R7 ;  /* 0x0000000700077308 */ /* 0x000fe20000000800 */
[----:B------:R-:W-:Y:S02]  /*c090*/  FMNMX.FTZ R128, R146, R125, !PT ;  /* 0x0000007d92807209 */ /* 0x000fe40007810000 */
[----:B------:R-:W-:Y:S02]  /*c0a0*/  ISETP.GT.AND P3, PT, R9, 0x61, P1 ;  /* 0x000000610900780c */ /* 0x000fe40000f64270 */
[----:B------:R-:W-:Y:S02]  /*c0b0*/  FMNMX.FTZ R125, R147, R128, !PT ;  /* 0x00000080937d7209 */ /* 0x000fe40007810000 */
[----:B------:R-:W-:Y:S01]  /*c0c0*/  ISETP.LT.OR P2, PT, R10, 0x61, P2 ;  /* 0x000000610a00780c */ /* 0x000fe20001741670 */
[----:B------:R1:W-:Y:S01]  /*c0d0*/  MUFU.EX2 R128, R141 ;  /* 0x0000008d00807308 */ /* 0x0003e20000000800 */
[----:B------:R-:W-:Y:S01]  /*c0e0*/  FMNMX.FTZ R132, R150, R125, !PT ;  /* 0x0000007d96847209 */ /* 0x000fe20007810000 */
[----:B------:R-:W-:Y:S01]  /*c0f0*/  FFMA.FTZ R125, R144, UR40, -R6 ;  /* 0x00000028907d7c23 */ /* 0x000fe20008010806 */
[----:B------:R-:W-:-:S02]  /*c100*/  FSEL R167, R167, -INF , !P4 ;  /* 0xff800000a7a77808 */ /* 0x000fc40006000000 */
[----:B0-----:R-:W-:Y:S02]  /*c110*/  FMNMX.FTZ R129, R151, R132, !PT ;  /* 0x0000008497817209 */ /* 0x001fe40007810000 */
[----:B------:R-:W-:Y:S01]  /*c120*/  ISETP.GT.AND P5, PT, R9, 0x68, P1 ;  /* 0x000000680900780c */ /* 0x000fe20000fa4270 */
[----:B------:R-:W-:Y:S01]  /*c130*/  MUFU.EX2 R13, R13 ;  /* 0x0000000d000d7308 */ /* 0x000fe20000000800 */
[----:B------:R-:W-:Y:S01]  /*c140*/  FMNMX.FTZ R132, R154, R129, !PT ;  /* 0x000000819a847209 */ /* 0x000fe20007810000 */
[--C-:B-1----:R-:W-:Y:S01]  /*c150*/  FFMA.FTZ R141, R160, UR40, -R6.reuse ;  /* 0x00000028a08d7c23 */ /* 0x102fe20008010806 */
[----:B------:R-:W-:Y:S01]  /*c160*/  FSEL R170, R170, -INF , !P2 ;  /* 0xff800000aaaa7808 */ /* 0x000fe20005000000 */
[--C-:B------:R-:W-:Y:S01]  /*c170*/  FFMA.FTZ R160, R177, UR40, -R6.reuse ;  /* 0x00000028b1a07c23 */ /* 0x100fe20008010806 */
[----:B------:R-:W-:Y:S02]  /*c180*/  FMNMX.FTZ R129, R155, R132, !PT ;  /* 0x000000849b817209 */ /* 0x000fe40007810000 */
[----:B------:R-:W-:Y:S01]  /*c190*/  ISETP.LT.OR P3, PT, R10, 0x62, P3 ;  /* 0x000000620a00780c */ /* 0x000fe20001f61670 */
[----:B------:R0:W-:Y:S01]  /*c1a0*/  MUFU.EX2 R132, R145 ;  /* 0x0000009100847308 */ /* 0x0001e20000000800 */
[----:B------:R-:W-:Y:S01]  /*c1b0*/  FMNMX.FTZ R136, R158, R129, !PT ;  /* 0x000000819e887209 */ /* 0x000fe20007810000 */
[--C-:B------:R-:W-:Y:S01]  /*c1c0*/  FFMA.FTZ R129, R148, UR40, -R6.reuse ;  /* 0x0000002894817c23 */ /* 0x100fe20008010806 */
[----:B------:R-:W-:Y:S01]  /*c1d0*/  ISETP.LT.OR P5, PT, R10, 0x69, P5 ;  /* 0x000000690a00780c */ /* 0x000fe20002fa1670 */
[----:B------:R-:W-:Y:S01]  /*c1e0*/  FFMA.FTZ R148, R165, UR40, -R6 ;  /* 0x00000028a5947c23 */ /* 0x000fe20008010806 */
[----:B------:R-:W-:-:S02]  /*c1f0*/  FMNMX.FTZ R133, R159, R136, !PT ;  /* 0x000000889f857209 */ /* 0x000fc40007810000 */
[----:B------:R-:W-:Y:S01]  /*c200*/  ISETP.GT.AND P4, PT, R9, 0x69, P1 ;  /* 0x000000690900780c */ /* 0x000fe20000f84270 */
[----:B------:R-:W-:Y:S01]  /*c210*/  MUFU.EX2 R14, R14 ;  /* 0x0000000e000e7308 */ /* 0x000fe20000000800 */
[----:B------:R-:W-:Y:S01]  /*c220*/  FMNMX.FTZ R136, R162, R133, !PT ;  /* 0x00000085a2887209 */ /* 0x000fe20007810000 */
[--C-:B0-----:R-:W-:Y:S01]  /*c230*/  FFMA.FTZ R145, R164, UR40, -R6.reuse ;  /* 0x00000028a4917c23 */ /* 0x101fe20008010806 */
[----:B------:R-:W-:Y:S02]  /*c240*/  FSEL R171, R171, -INF , !P3 ;  /* 0xff800000abab7808 */ /* 0x000fe40005800000 */
[----:B------:R-:W-:Y:S02]  /*c250*/  FMNMX.FTZ R133, R163, R136, !PT ;  /* 0x00000088a3857209 */ /* 0x000fe40007810000 */
[----:B------:R-:W-:Y:S01]  /*c260*/  FSEL R174, R174, -INF , !P5 ;  /* 0xff800000aeae7808 */ /* 0x000fe20006800000 */
[----:B------:R0:W-:Y:S01]  /*c270*/  MUFU.EX2 R136, R149 ;  /* 0x0000009500887308 */ /* 0x0001e20000000800 */
[----:B------:R-:W-:Y:S01]  /*c280*/  FMNMX.FTZ R140, R166, R133, !PT ;  /* 0x00000085a68c7209 */ /* 0x000fe20007810000 */
[--C-:B------:R-:W-:Y:S01]  /*c290*/  FFMA.FTZ R133, R152, UR40, -R6.reuse ;  /* 0x0000002898857c23 */ /* 0x100fe20008010806 */
[----:B------:R-:W-:Y:S01]  /*c2a0*/  ISETP.GT.AND P2, PT, R9, 0x70, P1 ;  /* 0x000000700900780c */ /* 0x000fe20000f44270 */
[----:B------:R-:W-:Y:S01]  /*c2b0*/  FFMA.FTZ R152, R169, UR40, -R6 ;  /* 0x00000028a9987c23 */ /* 0x000fe20008010806 */
[----:B------:R-:W-:-:S02]  /*c2c0*/  FMNMX.FTZ R137, R167, R140, !PT ;  /* 0x0000008ca7897209 */ /* 0x000fc40007810000 */
[C---:B------:R-:W-:Y:S01]  /*c2d0*/  ISETP.GT.AND P3, PT, R9.reuse, 0x71, P1 ;  /* 0x000000710900780c */ /* 0x040fe20000f64270 */
[----:B------:R-:W-:Y:S01]  /*c2e0*/  MUFU.EX2 R11, R11 ;  /* 0x0000000b000b7308 */ /* 0x000fe20000000800 */
[----:B------:R-:W-:Y:S01]  /*c2f0*/  FMNMX.FTZ R140, R170, R137, !PT ;  /* 0x00000089aa8c7209 */ /* 0x000fe20007810000 */
[--C-:B------:R-:W-:Y:S01]  /*c300*/  FFMA.FTZ R137, R156, UR40, -R6.reuse ;  /* 0x000000289c897c23 */ /* 0x100fe20008010806 */
[C---:B------:R-:W-:Y:S01]  /*c310*/  ISETP.GT.AND P5, PT, R9.reuse, 0x78, P1 ;  /* 0x000000780900780c */ /* 0x040fe20000fa4270 */
[----:B0-----:R-:W-:Y:S01]  /*c320*/  FFMA.FTZ R149, R168, UR40, -R6 ;  /* 0x00000028a8957c23 */ /* 0x001fe20008010806 */
[----:B------:R-:W-:Y:S02]  /*c330*/  ISETP.GT.AND P1, PT, R9, 0x79, P1 ;  /* 0x000000790900780c */ /* 0x000fe40000f24270 */
[----:B------:R-:W-:Y:S01]  /*c340*/  ISETP.LT.OR P4, PT, R10, 0x6a, P4 ;  /* 0x0000006a0a00780c */ /* 0x000fe20002781670 */
[----:B------:R-:W-:Y:S01]  /*c350*/  MUFU.EX2 R15, R15 ;  /* 0x0000000f000f7308 */ /* 0x000fe20000000800 */
[----:B------:R-:W-:-:S02]  /*c360*/  FMNMX.FTZ R9, R171, R140, !PT ;  /* 0x0000008cab097209 */ /* 0x000fc40007810000 */
[----:B------:R-:W-:Y:S02]  /*c370*/  ISETP.LT.OR P2, PT, R10, 0x71, P2 ;  /* 0x000000710a00780c */ /* 0x000fe40001741670 */
[----:B------:R-:W-:Y:S02]  /*c380*/  FSEL R175, R175, -INF , !P4 ;  /* 0xff800000afaf7808 */ /* 0x000fe40006000000 */
[----:B------:R-:W-:Y:S01]  /*c390*/  FMNMX.FTZ R144, R174, R9, !PT ;  /* 0x00000009ae907209 */ /* 0x000fe20007810000 */
[----:B------:R0:W-:Y:S01]  /*c3a0*/  MUFU.EX2 R140, R153 ;  /* 0x00000099008c7308 */ /* 0x0001e20000000800 */
[----:B------:R-:W-:Y:S02]  /*c3b0*/  ISETP.LT.OR P3, PT, R10, 0x72, P3 ;  /* 0x000000720a00780c */ /* 0x000fe40001f61670 */
[----:B------:R-:W-:Y:S02]  /*c3c0*/  FSEL R178, R178, -INF , !P2 ;  /* 0xff800000b2b27808 */ /* 0x000fe40005000000 */
[----:B------:R-:W-:-:S02]  /*c3d0*/  FMNMX.FTZ R9, R175, R144, !PT ;  /* 0x00000090af097209 */ /* 0x000fc40007810000 */
[----:B------:R-:W-:Y:S01]  /*c3e0*/  ISETP.LT.OR P5, PT, R10, 0x79, P5 ;  /* 0x000000790a00780c */ /* 0x000fe20002fa1670 */
[----:B------:R-:W-:Y:S01]  /*c3f0*/  MUFU.EX2 R21, R21 ;  /* 0x0000001500157308 */ /* 0x000fe20000000800 */
[----:B------:R-:W-:Y:S01]  /*c400*/  FSEL R179, R179, -INF , !P3 ;  /* 0xff800000b3b37808 */ /* 0x000fe20005800000 */
[--C-:B0-----:R-:W-:Y:S01]  /*c410*/  FFMA.FTZ R153, R172, UR40, -R6.reuse ;  /* 0x00000028ac997c23 */ /* 0x101fe20008010806 */
[----:B------:R-:W-:Y:S02]  /*c420*/  FMNMX.FTZ R144, R178, R9, !PT ;  /* 0x00000009b2907209 */ /* 0x000fe40007810000 */
[----:B------:R-:W-:Y:S01]  /*c430*/  ISETP.LT.OR P1, PT, R10, 0x7a, P1 ;  /* 0x0000007a0a00780c */ /* 0x000fe20000f21670 */
[----:B------:R-:W-:-:S01]  /*c440*/  FFMA.FTZ R10, R157, UR40, -R6 ;  /* 0x000000289d0a7c23 */ /* 0x000fc20008010806 */
[----:B------:R-:W-:Y:S01]  /*c450*/  FSEL R182, R182, -INF , !P5 ;  /* 0xff800000b6b67808 */ /* 0x000fe20006800000 */
[----:B------:R-:W-:-:S01]  /*c460*/  FFMA.FTZ R157, R176, UR40, -R6 ;  /* 0x00000028b09d7c23 */ /* 0x000fc20008010806 */
[----:B------:R-:W-:Y:S01]  /*c470*/  FMNMX.FTZ R9, R179, R144, !PT ;  /* 0x00000090b3097209 */ /* 0x000fe20007810000 */
[----:B------:R-:W-:Y:S01]  /*c480*/  MUFU.EX2 R121, R121 ;  /* 0x0000007900797308 */ /* 0x000fe20000000800 */
[----:B------:R-:W-:-:S02]  /*c490*/  FSEL R183, R183, -INF , !P1 ;  /* 0xff800000b7b77808 */ /* 0x000fc40004800000 */
[----:B------:R-:W-:Y:S02]  /*c4a0*/  FMNMX.FTZ R144, R182, R9, !PT ;  /* 0x00000009b6907209 */ /* 0x000fe40007810000 */
[----:B------:R-:W-:Y:S02]  /*c4b0*/  FSEL R165, R0, RZ, P6 ;  /* 0x000000ff00a57208 */ /* 0x000fe40003000000 */
[----:B------:R-:W-:Y:S01]  /*c4c0*/  FMNMX.FTZ R9, R183, R144, !PT ;  /* 0x00000090b7097209 */ /* 0x000fe20007810000 */
[----:B------:R-:W-:-:S01]  /*c4d0*/  FFMA.FTZ R144, R161, UR40, -R6 ;  /* 0x00000028a1907c23 */ /* 0x000fc20008010806 */
[----:B------:R-:W-:Y:S01]  /*c4e0*/  FFMA.FTZ R161, R180, UR40, -R6 ;  /* 0x00000028b4a17c23 */ /* 0x000fe20008010806 */
[----:B------:R-:W-:-:S01]  /*c4f0*/  FADD.FTZ R165, -R165, R4 ;  /* 0x00000004a5a57221 */ /* 0x000fc20000010100 */
        /* <DEDUP_REMOVED lines=46> */
[----:B------:R-:W-:-:S06]  /*c7e0*/  FFMA.FTZ R182, R182, UR40, -R6 ;  /* 0x00000028b6b67c23 */ /* 0x000fcc0008010806 */
        /* <DEDUP_REMOVED lines=45> */
[----:B------:R-:W-:Y:S01]  /*cac0*/  FFMA.FTZ R163, R170, UR40, -R6 ;  /* 0x00000028aaa37c23 */ /* 0x000fe20008010806 */
[----:B------:R-:W-:-:S04]  /*cad0*/  FADD.FTZ R3, R133, R2 ;  /* 0x0000000285037221 */ /* 0x000fc80000010000 */
[----:B------:R-:W-:Y:S01]  /*cae0*/  FADD.FTZ R2, R140, R3 ;  /* 0x000000038c027221 */ /* 0x000fe20000010000 */
[----:B------:R-:W0:Y:S01]  /*caf0*/  MUFU.EX2 R164, R164 ;  /* 0x000000a400a47308 */ /* 0x000e220000000800 */
[----:B--2---:R-:W-:-:S01]  /*cb00*/  FADD.FTZ R167, R143, R168 ;  /* 0x000000a88fa77221 */ /* 0x004fc20000010000 */
[----:B------:R-:W-:Y:S01]  /*cb10*/  FFMA.FTZ R168, R171, UR40, -R6 ;  /* 0x00000028aba87c23 */ /* 0x000fe20008010806 */
[----:B------:R-:W-:-:S04]  /*cb20*/  FADD.FTZ R3, R137, R2 ;  /* 0x0000000289037221 */ /* 0x000fc80000010000 */
[----:B------:R-:W-:Y:S01]  /*cb30*/  FADD.FTZ R2, R10, R3 ;  /* 0x000000030a027221 */ /* 0x000fe20000010000 */
[----:B------:R-:W2:Y:S01]  /*cb40*/  MUFU.EX2 R147, R147 ;  /* 0x0000009300937308 */ /* 0x000ea20000000800 */
[----:B-1----:R-:W-:-:S02]  /*cb50*/  FADD.FTZ R170, R146, R167 ;  /* 0x000000a792aa7221 */ /* 0x002fc40000010000 */
[----:B------:R-:W-:Y:S02]  /*cb60*/  FADD.FTZ R3, R141, R2 ;  /* 0x000000028d037221 */ /* 0x000fe40000010000 */
[----:B------:R-:W-:-:S02]  /*cb70*/  FADD.FTZ R167, R5, R170 ;  /* 0x000000aa05a77221 */ /* 0x000fc40000010000 */
[----:B------:R-:W-:Y:S01]  /*cb80*/  FADD.FTZ R2, R144, R3 ;  /* 0x0000000390027221 */ /* 0x000fe20000010000 */
[----:B------:R-:W1:Y:S01]  /*cb90*/  MUFU.EX2 R154, R154 ;  /* 0x0000009a009a7308 */ /* 0x000e620000000800 */
[----:B0-----:R-:W-:-:S01]  /*cba0*/  FADD.FTZ R170, R164, R167 ;  /* 0x000000a7a4aa7221 */ /* 0x001fc20000010000 */
[----:B------:R-:W-:Y:S01]  /*cbb0*/  FFMA.FTZ R167, R174, UR40, -R6 ;  /* 0x00000028aea77c23 */ /* 0x000fe20008010806 */
[----:B------:R-:W-:-:S05]  /*cbc0*/  FADD.FTZ R3, R145, R2 ;  /* 0x0000000291037221 */ /* 0x000fca0000010000 */
[----:B------:R-:W0:Y:S01]  /*cbd0*/  MUFU.EX2 R151, R151 ;  /* 0x0000009700977308 */ /* 0x000e220000000800 */
[----:B--2---:R-:W-:-:S07]  /*cbe0*/  FADD.FTZ R171, R147, R170 ;  /* 0x000000aa93ab7221 */ /* 0x004fce0000010000 */
[----:B------:R-:W2:Y:S01]  /*cbf0*/  MUFU.EX2 R158, R158 ;  /* 0x0000009e009e7308 */ /* 0x000ea20000000800 */
[----:B-1----:R-:W-:-:S07]  /*cc00*/  FADD.FTZ R170, R154, R171 ;  /* 0x000000ab9aaa7221 */ /* 0x002fce0000010000 */
        /* <DEDUP_REMOVED lines=8> */
[----:B0-----:R-:W-:-:S01]  /*cc90*/  FADD.FTZ R174, R162, R171 ;  /* 0x000000aba2ae7221 */ /* 0x001fc20000010000 */
[--C-:B------:R-:W-:Y:S01]  /*cca0*/  FFMA.FTZ R171, R179, UR40, -R6.reuse ;  /* 0x00000028b3ab7c23 */ /* 0x100fe20008010806 */
[----:B------:R-:W-:-:S05]  /*ccb0*/  FFMA.FTZ R6, R183, UR40, -R6 ;  /* 0x00000028b7067c23 */ /* 0x000fca0008010806 */
        /* <DEDUP_REMOVED lines=38> */
.L_x_1087:
        /* <DEDUP_REMOVED lines=139> */
.L_x_1069:
[----:B------:R-:W-:Y:S06]  /*d7d0*/  BAR.ARV 0x8, 0x180 ;  /* 0x0206000000007b1d */ /* 0x000fec0000002000 */
[----:B------:R-:W-:Y:S05]  /*d7e0*/  @!P0 BRA `(.L_x_1089) ;  /* 0x0000000000048947 */ /* 0x000fea0003800000 */
[----:B------:R-:W-:Y:S01]  /*d7f0*/  BPT.TRAP 0x1 ;  /* 0x000000040000795c */ /* 0x000fe20000300000 */
.L_x_1089:
[----:B------:R-:W-:Y:S01]  /*d800*/  ULEA UR9, UR46, UR36, 0x3 ;  /* 0x000000242e097291 */ /* 0x000fe2000f8e183f */
[----:B------:R-:W-:-:S05]  /*d810*/  IMAD.U32 R4, RZ, RZ, UR47 ;  /* 0x0000002fff047e24 */ /* 0x000fca000f8e00ff */
[----:B------:R-:W-:-:S04]  /*d820*/  SHF.L.U32 R4, R4, 0x1f, RZ ;  /* 0x0000001f04047819 */ /* 0x000fc800000006ff */
[----:B------:R0:W1:Y:S01]  /*d830*/  SYNCS.PHASECHK.TRANS64.TRYWAIT P1, [UR9+0x2a850], R4 ;  /* 0x02a85004ff0075a7 */ /* 0x0000620008020149 */
[----:B------:R-:W-:Y:S05]  /*d840*/  @!P0 BRA `(.L_x_1090) ;  /* 0x0000000000048947 */ /* 0x000fea0003800000 */
[----:B------:R-:W-:Y:S01]  /*d850*/  BPT.TRAP 0x1 ;  /* 0x000000040000795c */ /* 0x000fe20000300000 */
.L_x_1090:
[----:B-1----:R-:W-:Y:S05]  /*d860*/  @P1 BRA `(.L_x_1091) ;  /* 0x0000000000081947 */ /* 0x002fea0003800000 */
[----:B------:R-:W1:Y:S02]  /*d870*/  SYNCS.PHASECHK.TRANS64.TRYWAIT P1, [UR9+0x2a850], R4 ;  /* 0x02a85004ff0075a7 */ /* 0x000e640008020149 */
[----:B-1----:R-:W-:Y:S05]  /*d880*/  @!P1 BRA `(.L_x_1092) ;  /* 0x00000088009c9947 */ /* 0x002fea0003800000 */
.L_x_1091:
        /* <DEDUP_REMOVED lines=18> */
[----:B------:R-:W-:Y:S01]  /*d9b0*/  @UP0 UIMAD.WIDE.U32 UR4, UR45, UR12, URZ ;  /* 0x0000000c2d0402a5 */ /* 0x000fe2000f8e003f */
[----:B------:R-:W-:Y:S02]  /*d9c0*/  WARPGROUP.DEPBAR.LE gsb0, 0x0 ;  /* 0x00008000000079c5 */ /* 0x000fe40000010000 */
[----:B------:R-:W-:-:S14]  /*d9d0*/  WARPGROUP.ARRIVE ;  /* 0x00000000000079c5 */ /* 0x000fdc0000000000 */
[----:B------:R-:W-:Y:S01]  /*d9e0*/  QGMMA.64x192x32.F32.E4M3.E4M3 R24, R192, gdesc[UR4], R24, gsb0 ;  /* 0x02e00004c0187df3 */ /* 0x000fe20008000818 */
[----:B------:R-:W-:Y:S02]  /*d9f0*/  @UP0 USHF.R.S32.HI UR6, URZ, 0x1f, UR45 ;  /* 0x0000001f3f060899 */ /* 0x000fe4000801142d */
[----:B------:R-:W-:Y:S02]  /*da00*/  @UP0 USHF.R.S32.HI UR7, URZ, 0x1f, UR42 ;  /* 0x0000001f3f070899 */ /* 0x000fe4000801142a */
[----:B------:R-:W-:-:S04]  /*da10*/  @UP0 UIMAD UR6, UR6, UR12, URZ ;  /* 0x0000000c060602a4 */ /* 0x000fc8000f8e023f */
        /* <DEDUP_REMOVED lines=27> */
[----:B------:R-:W-:Y:S02]  /*dbd0*/  IMAD.MOV.U32 R5, RZ, RZ, RZ ;  /* 0x000000ffff057224 */ /* 0x000fe400078e00ff */
[----:B-1----:R-:W-:Y:S01]  /*dbe0*/  FADD.FTZ R7, R8, R7 ;  /* 0x0000000708077221 */ /* 0x002fe20000010000 */
[----:B0-----:R-:W-:-:S04]  /*dbf0*/  FADD.FTZ R10, R11, R4 ;  /* 0x000000040b0a7221 */ /* 0x001fc80000010000 */
[C---:B------:R-:W-:Y:S01]  /*dc00*/  FSETP.NE.FTZ.AND P1, PT, R7.reuse, RZ, PT ;  /* 0x000000ff0700720b */ /* 0x040fe20003f35000 */
[----:B------:R-:W-:Y:S01]  /*dc10*/  FMUL.FTZ R12, R7, 0.00390625 ;  /* 0x3b800000070c7820 */ /* 0x000fe20000410000 */
[----:B------:R-:W-:-:S04]  /*dc20*/  FMUL.FTZ R13, R10, 0.00390625 ;  /* 0x3b8000000a0d7820 */ /* 0x000fc80000410000 */
        /* <DEDUP_REMOVED lines=26> */
.L_x_1093:
        /* <DEDUP_REMOVED lines=106> */
.L_x_1015:
[----:B------:R-:W0:Y:S01]  /*e470*/  S2R R5, SR_CgaCtaId ;  /* 0x0000000000057919 */ /* 0x000e220000008800 */
[----:B------:R-:W-:Y:S01]  /*e480*/  MOV R0, 0x400 ;  /* 0x0000040000007802 */ /* 0x000fe20000000f00 */
[----:B------:R-:W-:Y:S01]  /*e490*/  BSSY B0, `(.L_x_1094) ;  /* 0x00002c3000007945 */ /* 0x000fe20003800000 */
[----:B------:R-:W-:Y:S02]  /*e4a0*/  BAR.SYNC.DEFER_BLOCKING 0x5, 0x180 ;  /* 0x0146000000007b1d */ /* 0x000fe40000010000 */
[----:B0-----:R-:W-:-:S05]  /*e4b0*/  LEA R0, R5, R0, 0x18 ;  /* 0x0000000005007211 */ /* 0x001fca00078ec0ff */
[----:B------:R-:W0:Y:S02]  /*e4c0*/  LDS R4, [R0+0x2a8d0] ;  /* 0x02a8d00000047984 */ /* 0x000e240000000800 */
[----:B0-----:R-:W-:Y:S01]  /*e4d0*/  R2UR UR4, R4 ;  /* 0x00000000040472ca */ /* 0x001fe200000e0000 */
[----:B------:R-:W-:Y:S06]  /*e4e0*/  BAR.ARV 0x4, 0x180 ;  /* 0x0106000000007b1d */ /* 0x000fec0000002000 */
[----:B------:R-:W-:Y:S08]  /*e4f0*/  @P0 BRA `(.L_x_1095) ;  /* 0x00000020005c0947 */ /* 0x000ff00003800000 */
[----:B------:R-:W0:Y:S01]  /*e500*/  S2R R50, SR_TID.X ;  /* 0x0000000000327919 */ /* 0x000e220000002100 */
[----:B------:R-:W-:Y:S01]  /*e510*/  ULDC.64 UR6, c[0x4][0x38] ;  /* 0x01000e0000067ab9 */ /* 0x000fe20000000a00 */
        /* <DEDUP_REMOVED lines=15> */
[----:B------:R-:W-:Y:S01]  /*e610*/  F2FP.BF16.F32.PACK_AB R40, R69, R40 ;  /* 0x000000284528723e */ /* 0x000fe200000010ff */
[----:B0-----:R-:W-:Y:S01]  /*e620*/  IMAD.SHL.U32 R4, R50, 0x4, RZ ;  /* 0x0000000432047824 */ /* 0x001fe200078e00ff */
        /* <DEDUP_REMOVED lines=28> */
[----:B------:R-:W-:Y:S01]  /*e7f0*/  F2FP.BF16.F32.PACK_AB R131, R128, R131 ;  /* 0x000000838083723e */ /* 0x000fe200000010ff */
[----:B------:R-:W-:Y:S01]  /*e800*/  USHF.R.S32.HI UR10, URZ, 0x1f, UR42 ;  /* 0x0000001f3f0a7899 */ /* 0x000fe2000801142a */
[----:B------:R-:W-:Y:S01]  /*e810*/  LOP3.LUT R4, R4, 0xc, RZ, 0xc0, !PT ;  /* 0x0000000c04047812 */ /* 0x000fe200078ec0ff */
[----:B------:R-:W-:Y:S01]  /*e820*/  ULDC.64 UR8, c[0x0][0xb90] ;  /* 0x0002e40000087ab9 */ /* 0x000fe20000000a00 */
[----:B------:R-:W-:Y:S02]  /*e830*/  BAR.SYNC.DEFER_BLOCKING 0x1, 0x100 ;  /* 0x0044000000007b1d */ /* 0x000fe40000010000 */
[----:B------:R-:W-:-:S05]  /*e840*/  IADD3 R4, P0, R4, UR6, RZ ;  /* 0x0000000604047c10 */ /* 0x000fca000ff1e0ff */
[----:B------:R-:W-:-:S05]  /*e850*/  IMAD.X R5, RZ, RZ, UR7, P0 ;  /* 0x00000007ff057e24 */ /* 0x000fca00080e06ff */
[----:B------:R0:W2:Y:S01]  /*e860*/  LDG.E.CONSTANT R34, desc[UR52][R4.64] ;  /* 0x0000003404227981 */ /* 0x0000a2000c1e9900 */
[----:B------:R-:W-:Y:S01]  /*e870*/  F2FP.BF16.F32.PACK_AB R31, R78, R31 ;  /* 0x0000001f4e1f723e */ /* 0x000fe200000010ff */
[----:B------:R-:W-:Y:S01]  /*e880*/  UIMAD UR5, UR10, UR8, URZ ;  /* 0x000000080a0572a4 */ /* 0x000fe2000f8e023f */
[----:B------:R-:W-:Y:S01]  /*e890*/  F2FP.BF16.F32.PACK_AB R27, R86, R27 ;  /* 0x0000001b561b723e */ /* 0x000fe200000010ff */
[----:B------:R-:W-:Y:S02]  /*e8a0*/  UIMAD.WIDE.U32 UR6, UR42, UR8, URZ ;  /* 0x000000082a0672a5 */ /* 0x000fe4000f8e003f */
[----:B------:R-:W-:Y:S02]  /*e8b0*/  UIMAD UR5, UR42, UR9, UR5 ;  /* 0x000000092a0572a4 */ /* 0x000fe4000f8e0205 */
[----:B------:R-:W-:Y:S01]  /*e8c0*/  USHF.R.S32.HI UR12, URZ, 0x1f, UR45 ;  /* 0x0000001f3f0c7899 */ /* 0x000fe2000801142d */
[----:B0-----:R-:W-:Y:S01]  /*e8d0*/  LOP3.LUT P0, R5, R50, 0x3, RZ, 0xc0, !PT ;  /* 0x0000000332057812 */ /* 0x001fe2000780c0ff */
[----:B------:R-:W-:Y:S01]  /*e8e0*/  ULDC.64 UR8, c[0x0][0xb98] ;  /* 0x0002e60000087ab9 */ /* 0x000fe20000000a00 */
[----:B------:R-:W-:Y:S01]  /*e8f0*/  F2FP.BF16.F32.PACK_AB R4, R47, R56 ;  /* 0x000000382f04723e */ /* 0x000fe200000010ff */
[----:B------:R-:W-:Y:S01]  /*e900*/  UIADD3 UR7, UR7, UR5, URZ ;  /* 0x0000000507077290 */ /* 0x000fe2000fffe03f */
[----:B------:R-:W-:Y:S01]  /*e910*/  ISETP.EQ.OR P0, PT, R5, 0x3, !P0 ;  /* 0x000000030500780c */ /* 0x000fe20004702670 */
[----:B------:R-:W-:Y:S01]  /*e920*/  UIMAD UR5, UR12, UR8, URZ ;  /* 0x000000080c0572a4 */ /* 0x000fe2000f8e023f */
[----:B------:R-:W0:Y:S01]  /*e930*/  S2R R5, SR_SWINHI ;  /* 0x0000000000057919 */ /* 0x000e220000002f00 */
[----:B------:R-:W-:Y:S01]  /*e940*/  UIMAD.WIDE.U32 UR6, UR45, UR8, UR6 ;  /* 0x000000082d0672a5 */ /* 0x000fe2000f8e0006 */
[----:B------:R-:W-:Y:S01]  /*e950*/  SEL R97, R33, R32, P0 ;  /* 0x0000002021617207 */ /* 0x000fe20000000000 */
[----:B------:R-:W-:Y:S01]  /*e960*/  UIMAD UR5, UR45, UR9, UR5 ;  /* 0x000000092d0572a4 */ /* 0x000fe2000f8e0205 */
[----:B------:R-:W-:-:S02]  /*e970*/  SEL R67, R32, R33, P0 ;  /* 0x0000002120437207 */ /* 0x000fc40000000000 */
[----:B------:R-:W-:Y:S01]  /*e980*/  SEL R89, R52, R53, P0 ;  /* 0x0000003534597207 */ /* 0x000fe20000000000 */
[----:B------:R-:W-:Y:S01]  /*e990*/  ULDC.64 UR8, c[0x0][0xae8] ;  /* 0x0002ba0000087ab9 */ /* 0x000fe20000000a00 */
[----:B------:R-:W-:Y:S02]  /*e9a0*/  SEL R57, R53, R52, P0 ;  /* 0x0000003435397207 */ /* 0x000fe40000000000 */
[----:B------:R-:W-:Y:S02]  /*e9b0*/  SEL R85, R126, R127, P0 ;  /* 0x0000007f7e557207 */ /* 0x000fe40000000000 */
[----:B------:R-:W-:Y:S02]  /*e9c0*/  SEL R55, R127, R126, P0 ;  /* 0x0000007e7f377207 */ /* 0x000fe40000000000 */
[----:B------:R-:W-:Y:S02]  /*e9d0*/  SEL R107, R81, R96, P0 ;  /* 0x00000060516b7207 */ /* 0x000fe40000000000 */
        /* <DEDUP_REMOVED lines=8> */
[----:B------:R-:W-:Y:S02]  /*ea60*/  MOV R32, R0 ;  /* 0x0000000000207202 */ /* 0x000fe40000000f00 */
[----:B0-----:R-:W-:Y:S01]  /*ea70*/  MOV R33, R5 ;  /* 0x0000000500217202 */ /* 0x001fe20000000f00 */
[----:B------:R-:W-:Y:S01]  /*ea80*/  IMAD R5, R200, 0x40, R18 ;  /* 0x00000040c8057824 */ /* 0x000fe200078e0212 */
[----:B------:R-:W-:Y:S02]  /*ea90*/  SEL R73, R4, R49, P0 ;  /* 0x0000003104497207 */ /* 0x000fe40000000000 */
[----:B------:R-:W-:Y:S01]  /*eaa0*/  SEL R105, R9, R8, P0 ;  /* 0x0000000809697207 */ /* 0x000fe20000000000 */
[----:B------:R-:W-:Y:S01]  /*eab0*/  IMAD.WIDE R52, R204, 0x2, R32 ;  /* 0x00000002cc347825 */ /* 0x000fe200078e0220 */
[----:B------:R-:W-:-:S02]  /*eac0*/  SEL R71, R8, R9, P0 ;  /* 0x0000000908477207 */ /* 0x000fc40000000000 */
[----:B------:R-:W-:Y:S01]  /*ead0*/  SEL R129, R7, R6, P0 ;  /* 0x0000000607817207 */ /* 0x000fe20000000000 */
[----:B------:R-:W-:Y:S01]  /*eae0*/  IMAD.WIDE R32, R5, 0x2, R32 ;  /* 0x0000000205207825 */ /* 0x000fe200078e0220 */
[C---:B------:R-:W-:Y:S02]  /*eaf0*/  IADD3 R21, P6, R52.reuse, 0x8020, RZ ;  /* 0x0000802034157810 */ /* 0x040fe40007fde0ff */
[C---:B------:R-:W-:Y:S02]  /*eb00*/  IADD3 R15, P2, R52.reuse, 0x4060, RZ ;  /* 0x00004060340f7810 */ /* 0x040fe40007f5e0ff */
[----:B------:R-:W-:Y:S01]  /*eb10*/  LOP3.LUT R12, R21, 0x380, RZ, 0xc0, !PT ;  /* 0x00000380150c7812 */ /* 0x000fe200078ec0ff */
[--C-:B------:R-:W-:Y:S01]  /*eb20*/  IMAD.X R61, RZ, RZ, R53.reuse, P6 ;  /* 0x000000ffff3d7224 */ /* 0x100fe200030e0635 */
[----:B------:R-:W-:Y:S01]  /*eb30*/  LOP3.LUT R4, R15, 0x380, RZ, 0xc0, !PT ;  /* 0x000003800f047812 */ /* 0x000fe200078ec0ff */
[----:B------:R-:W-:Y:S01]  /*eb40*/  IMAD.X R63, RZ, RZ, R53, P2 ;  /* 0x000000ffff3f7224 */ /* 0x000fe200010e0635 */
[----:B------:R-:W-:-:S02]  /*eb50*/  IADD3 R9, P2, R52, 0x40, RZ ;  /* 0x0000004034097810 */ /* 0x000fc40007f5e0ff */
[----:B------:R-:W-:Y:S02]  /*eb60*/  SEL R84, R6, R7, P0 ;  /* 0x0000000706547207 */ /* 0x000fe40000000000 */
[----:B------:R-:W-:Y:S02]  /*eb70*/  SHF.R.U64 R12, R12, 0x3, RZ ;  /* 0x000000030c0c7819 */ /* 0x000fe400000012ff */
[----:B------:R-:W-:Y:S02]  /*eb80*/  SHF.R.U64 R4, R4, 0x3, RZ ;  /* 0x0000000304047819 */ /* 0x000fe400000012ff */
[----:B------:R-:W-:Y:S02]  /*eb90*/  SEL R109, R65, R72, P0 ;  /* 0x00000048416d7207 */ /* 0x000fe40000000000 */
[----:B------:R-:W-:Y:S02]  /*eba0*/  IADD3 R7, P1, R52, 0x20, RZ ;  /* 0x0000002034077810 */ /* 0x000fe40007f3e0ff */
[----:B------:R-:W-:-:S02]  /*ebb0*/  SEL R72, R72, R65, P0 ;  /* 0x0000004148487207 */ /* 0x000fc40000000000 */
[----:B------:R-:W-:Y:S01]  /*ebc0*/  SEL R95, R37, R36, P0 ;  /* 0x00000024255f7207 */ /* 0x000fe20000000000 */
[--C-:B------:R-:W-:Y:S01]  /*ebd0*/  IMAD.X R47, RZ, RZ, R53.reuse, P1 ;  /* 0x000000ffff2f7224 */ /* 0x100fe200008e0635 */
[----:B------:R-:W-:Y:S01]  /*ebe0*/  SEL R66, R36, R37, P0 ;  /* 0x0000002524427207 */ /* 0x000fe20000000000 */
[----:B------:R-:W-:Y:S01]  /*ebf0*/  IMAD.X R37, RZ, RZ, R53, P2 ;  /* 0x000000ffff257224 */ /* 0x000fe200010e0635 */
[----:B------:R-:W-:Y:S02]  /*ec00*/  IADD3 R65, P4, R52, 0x8060, RZ ;  /* 0x0000806034417810 */ /* 0x000fe40007f9e0ff */
[----:B------:R-:W-:Y:S02]  /*ec10*/  LOP3.LUT R60, R12, R21, RZ, 0x3c, !PT ;  /* 0x000000150c3c7212 */ /* 0x000fe400078e3cff */
[----:B------:R-:W-:Y:S02]  /*ec20*/  LOP3.LUT R62, R4, R15, RZ, 0x3c, !PT ;  /* 0x0000000f043e7212 */ /* 0x000fe400078e3cff */
[----:B------:R-:W-:-:S02]  /*ec30*/  LOP3.LUT R4, R7, 0x380, RZ, 0xc0, !PT ;  /* 0x0000038007047812 */ /* 0x000fc400078ec0ff */
[----:B------:R-:W-:Y:S02]  /*ec40*/  IADD3 R21, P2, R32, 0x5000, RZ ;  /* 0x0000500020157810 */ /* 0x000fe40007f5e0ff */
[----:B------:R-:W-:Y:S02]  /*ec50*/  LOP3.LUT R64, R65, 0x380, RZ, 0xc0, !PT ;  /* 0x0000038041407812 */ /* 0x000fe400078ec0ff */
[----:B------:R-:W-:Y:S02]  /*ec60*/  SEL R87, R122, R123, P0 ;  /* 0x0000007b7a577207 */ /* 0x000fe40000000000 */
[----:B------:R-:W-:Y:S02]  /*ec70*/  SEL R56, R123, R122, P0 ;  /* 0x0000007a7b387207 */ /* 0x000fe40000000000 */
[----:B------:R-:W-:Y:S02]  /*ec80*/  SHF.R.U64 R4, R4, 0x3, RZ ;  /* 0x0000000304047819 */ /* 0x000fe400000012ff */
[----:B------:R-:W-:-:S02]  /*ec90*/  LOP3.LUT R20, R21, 0x380, RZ, 0xc0, !PT ;  /* 0x0000038015147812 */ /* 0x000fc400078ec0ff */
[----:B------:R-:W-:Y:S02]  /*eca0*/  SEL R123, R25, R24, P0 ;  /* 0x00000018197b7207 */ /* 0x000fe40000000000 */
[----:B------:R-:W-:Y:S02]  /*ecb0*/  SEL R79, R24, R25, P0 ;  /* 0x00000019184f7207 */ /* 0x000fe40000000000 */
[----:B------:R-:W-:Y:S02]  /*ecc0*/  SEL R125, R11, R10, P0 ;  /* 0x0000000a0b7d7207 */ /* 0x000fe40000000000 */
[----:B------:R-:W-:Y:S02]  /*ecd0*/  SEL R82, R10, R11, P0 ;  /* 0x0000000b0a527207 */ /* 0x000fe40000000000 */
[----:B------:R-:W-:Y:S02]  /*ece0*/  LOP3.LUT R5, R52, 0x380, RZ, 0xc0, !PT ;  /* 0x0000038034057812 */ /* 0x000fe400078ec0ff */
[----:B------:R-:W-:-:S02]  /*ecf0*/  SHF.R.U64 R64, R64, 0x3, RZ ;  /* 0x0000000340407819 */ /* 0x000fc400000012ff */
[C---:B------:R-:W-:Y:S02]  /*ed00*/  IADD3 R25, P3, R52.reuse, 0x8040, RZ ;  /* 0x0000804034197810 */ /* 0x040fe40007f7e0ff */
[----:B------:R-:W-:Y:S02]  /*ed10*/  IADD3 R10, P5, R52, 0x8000, RZ ;  /* 0x00008000340a7810 */ /* 0x000fe40007fbe0ff */
[----:B------:R-:W-:Y:S01]  /*ed20*/  SEL R113, R43, R46, P0 ;  /* 0x0000002e2b717207 */ /* 0x000fe20000000000 */
[--C-:B------:R-:W-:Y:S01]  /*ed30*/  IMAD.X R51, RZ, RZ, R53.reuse, P3 ;  /* 0x000000ffff337224 */ /* 0x100fe200018e0635 */
[----:B------:R-:W-:Y:S01]  /*ed40*/  SEL R74, R46, R43, P0 ;  /* 0x0000002b2e4a7207 */ /* 0x000fe20000000000 */
[----:B------:R-:W-:Y:S01]  /*ed50*/  IMAD.X R49, RZ, RZ, R53, P5 ;  /* 0x000000ffff317224 */ /* 0x000fe200028e0635 */
[----:B------:R-:W-:Y:S02]  /*ed60*/  LOP3.LUT R46, R4, R7, RZ, 0x3c, !PT ;  /* 0x00000007042e7212 */ /* 0x000fe400078e3cff */
[----:B------:R-:W-:-:S02]  /*ed70*/  SHF.R.U64 R20, R20, 0x3, RZ ;  /* 0x0000000314147819 */ /* 0x000fc400000012ff */
[----:B------:R-:W-:Y:S02]  /*ed80*/  SHF.R.U64 R5, R5, 0x3, RZ ;  /* 0x0000000305057819 */ /* 0x000fe400000012ff */
[----:B------:R-:W-:Y:S02]  /*ed90*/  LOP3.LUT R4, R9, 0x380, RZ, 0xc0, !PT ;  /* 0x0000038009047812 */ /* 0x000fe400078ec0ff */
[----:B------:R-:W-:Y:S01]  /*eda0*/  LOP3.LUT R64, R64, R65, RZ, 0x3c, !PT ;  /* 0x0000004140407212 */ /* 0x000fe200078e3cff */
[----:B------:R-:W-:Y:S01]  /*edb0*/  IMAD.X R65, RZ, RZ, R53, P4 ;  /* 0x000000ffff417224 */ /* 0x000fe200020e0635 */
[C---:B------:R-:W-:Y:S02]  /*edc0*/  IADD3 R13, P4, R52.reuse, 0x4040, RZ ;  /* 0x00004040340d7810 */ /* 0x040fe40007f9e0ff */
[C---:B------:R-:W-:Y:S02]  /*edd0*/  IADD3 R11, P3, R52.reuse, 0x4020, RZ ;  /* 0x00004020340b7810 */ /* 0x040fe40007f7e0ff */
[----:B------:R-:W-:-:S02]  /*ede0*/  IADD3 R8, P6, R52, 0x4000, RZ ;  /* 0x0000400034087810 */ /* 0x000fc40007fde0ff */
[----:B------:R-:W-:Y:S01]  /*edf0*/  IADD3 R6, P5, R52, 0x60, RZ ;  /* 0x0000006034067810 */ /* 0x000fe20007fbe0ff */
[----:B------:R-:W-:Y:S01]  /*ee00*/  IMAD.X R43, RZ, RZ, R53, P3 ;  /* 0x000000ffff2b7224 */ /* 0x000fe200018e0635 */
[----:B------:R-:W-:Y:S01]  /*ee10*/  LOP3.LUT R20, R20, R21, RZ, 0x3c, !PT ;  /* 0x0000001514147212 */ /* 0x000fe200078e3cff */
[----:B------:R-:W-:Y:S01]  /*ee20*/  IMAD.X R21, RZ, RZ, R33, P2 ;  /* 0x000000ffff157224 */ /* 0x000fe200010e0621 */
[----:B------:R-:W-:Y:S02]  /*ee30*/  SEL R117, R35, R38, P0 ;  /* 0x0000002623757207 */ /* 0x000fe40000000000 */
[----:B------:R-:W-:Y:S02]  /*ee40*/  SEL R76, R38, R35, P0 ;  /* 0x00000023264c7207 */ /* 0x000fe40000000000 */
[----:B------:R-:W-:Y:S02]  /*ee50*/  LOP3.LUT R52, R5, R52, RZ, 0x3c, !PT ;  /* 0x0000003405347212 */ /* 0x000fe400078e3cff */
[----:B------:R-:W-:-:S02]  /*ee60*/  SHF.R.U64 R4, R4, 0x3, RZ ;  /* 0x0000000304047819 */ /* 0x000fc400000012ff */
[----:B------:R-:W-:Y:S02]  /*ee70*/  LOP3.LUT R5, R10, 0x380, RZ, 0xc0, !PT ;  /* 0x000003800a057812 */ /* 0x000fe400078ec0ff */
[----:B------:R-:W-:Y:S02]  /*ee80*/  IADD3 R35, P2, R32, 0xb000, RZ ;  /* 0x0000b00020237810 */ /* 0x000fe40007f5e0ff */
[----:B------:R-:W-:Y:S02]  /*ee90*/  LOP3.LUT R36, R4, R9, RZ, 0x3c, !PT ;  /* 0x0000000904247212 */ /* 0x000fe400078e3cff */
[----:B------:R-:W-:Y:S02]  /*eea0*/  SHF.R.U64 R5, R5, 0x3, RZ ;  /* 0x0000000305057819 */ /* 0x000fe400000012ff */
[----:B------:R-:W-:Y:S02]  /*eeb0*/  LOP3.LUT R4, R35, 0x380, RZ, 0xc0, !PT ;  /* 0x0000038023047812 */ /* 0x000fe400078ec0ff */
[----:B------:R-:W-:-:S02]  /*eec0*/  SEL R99, R29, R28, P0 ;  /* 0x0000001c1d637207 */ /* 0x000fc40000000000 */
[----:B------:R-:W-:Y:S02]  /*eed0*/  SEL R68, R28, R29, P0 ;  /* 0x0000001d1c447207 */ /* 0x000fe40000000000 */
[----:B------:R-:W-:Y:S02]  /*eee0*/  LOP3.LUT R48, R5, R10, RZ, 0x3c, !PT ;  /* 0x0000000a05307212 */ /* 0x000fe400078e3cff */
[----:B------:R-:W-:Y:S02]  /*eef0*/  SHF.R.U64 R4, R4, 0x3, RZ ;  /* 0x0000000304047819 */ /* 0x000fe400000012ff */
[----:B------:R-:W-:Y:S02]  /*ef00*/  LOP3.LUT R5, R8, 0x380, RZ, 0xc0, !PT ;  /* 0x0000038008057812 */ /* 0x000fe400078ec0ff */
[----:B------:R-:W-:Y:S02]  /*ef10*/  IADD3 R29, P3, R32, 0x2000, RZ ;  /* 0x00002000201d7810 */ /* 0x000fe40007f7e0ff */
[----:B------:R-:W-:-:S02]  /*ef20*/  LOP3.LUT R4, R4, R35, RZ, 0x3c, !PT ;  /* 0x0000002304047212 */ /* 0x000fc400078e3cff */
[----:B------:R-:W-:Y:S01]  /*ef30*/  SHF.R.U64 R5, R5, 0x3, RZ ;  /* 0x0000000305057819 */ /* 0x000fe200000012ff */
[----:B------:R-:W0:Y:S01]  /*ef40*/  LDC R35, c[0x0][0xbe8] ;  /* 0x0002fa00ff237b82 */ /* 0x000e220000000800 */
[----:B------:R-:W-:Y:S02]  /*ef50*/  LOP3.LUT R28, R29, 0x380, RZ, 0xc0, !PT ;  /* 0x000003801d1c7812 */ /* 0x000fe400078ec0ff */
[----:B------:R-:W-:Y:S02]  /*ef60*/  SEL R93, R41, R40, P0 ;  /* 0x00000028295d7207 */ /* 0x000fe40000000000 */
[----:B------:R-:W-:Y:S01]  /*ef70*/  SEL R59, R40, R41, P0 ;  /* 0x00000029283b7207 */ /* 0x000fe20000000000 */
[----:B------:R-:W-:Y:S01]  /*ef80*/  IMAD.X R41, RZ, RZ, R53, P6 ;  /* 0x000000ffff297224 */ /* 0x000fe200030e0635 */
[----:B------:R-:W-:Y:S02]  /*ef90*/  LOP3.LUT R40, R5, R8, RZ, 0x3c, !PT ;  /* 0x0000000805287212 */ /* 0x000fe400078e3cff */
[----:B------:R-:W-:-:S02]  /*efa0*/  SHF.R.U64 R28, R28, 0x3, RZ ;  /* 0x000000031c1c7819 */ /* 0x000fc400000012ff */
[----:B------:R-:W-:Y:S02]  /*efb0*/  LOP3.LUT R5, R6, 0x380, RZ, 0xc0, !PT ;  /* 0x0000038006057812 */ /* 0x000fe400078ec0ff */
[----:B------:R-:W-:Y:S01]  /*efc0*/  LOP3.LUT R28, R28, R29, RZ, 0x3c, !PT ;  /* 0x0000001d1c1c7212 */ /* 0x000fe200078e3cff */
[----:B------:R-:W-:Y:S01]  /*efd0*/  IMAD.X R29, RZ, RZ, R33, P3 ;  /* 0x000000ffff1d7224 */ /* 0x000fe200018e0621 */
[----:B------:R-:W-:Y:S02]  /*efe0*/  SHF.R.U64 R5, R5, 0x3, RZ ;  /* 0x0000000305057819 */ /* 0x000fe400000012ff */
[----:B------:R-:W-:Y:S02]  /*eff0*/  IADD3 R7, P3, R32, 0x8000, RZ ;  /* 0x0000800020077810 */ /* 0x000fe40007f7e0ff */
[----:B------:R-:W-:Y:S02]  /*f000*/  LOP3.LUT R38, R5, R6, RZ, 0x3c, !PT ;  /* 0x0000000605267212 */ /* 0x000fe400078e3cff */
[----:B------:R-:W-:-:S02]  /*f010*/  LOP3.LUT R6, R7, 0x380, RZ, 0xc0, !PT ;  /* 0x0000038007067812 */ /* 0x000fc400078ec0ff */
[----:B------:R-:W-:Y:S02]  /*f020*/  LOP3.LUT R10, R11, 0x380, RZ, 0xc0, !PT ;  /* 0x000003800b0a7812 */ /* 0x000fe400078ec0ff */
[----:B------:R-:W-:Y:S02]  /*f030*/  SHF.R.U64 R6, R6, 0x3, RZ ;  /* 0x0000000306067819 */ /* 0x000fe400000012ff */
[----:B------:R-:W-:Y:S02]  /*f040*/  LOP3.LUT R14, R25, 0x380, RZ, 0xc0, !PT ;  /* 0x00000380190e7812 */ /* 0x000fe400078ec0ff */
[----:B------:R-:W-:Y:S01]  /*f050*/  LOP3.LUT R6, R6, R7, RZ, 0x3c, !PT ;  /* 0x0000000706067212 */ /* 0x000fe200078e3cff */
[----:B------:R-:W-:Y:S01]  /*f060*/  IMAD.X R7, RZ, RZ, R33, P3 ;  /* 0x000000ffff077224 */ /* 0x000fe200018e0621 */
[----:B0-----:R-:W-:Y:S02]  /*f070*/  ISETP.NE.AND P3, PT, R35, 0x1, PT ;  /* 0x000000012300780c */ /* 0x001fe40003f65270 */
[----:B------:R-:W-:-:S02]  /*f080*/  SHF.R.U64 R10, R10, 0x3, RZ ;  /* 0x000000030a0a7819 */ /* 0x000fc400000012ff */
[----:B------:R-:W-:Y:S02]  /*f090*/  SEL R83, R130, R131, P0 ;  /* 0x0000008382537207 */ /* 0x000fe40000000000 */
[----:B------:R-:W-:Y:S02]  /*f0a0*/  SEL R54, R131, R130, P0 ;  /* 0x0000008283367207 */ /* 0x000fe40000000000 */
[----:B------:R-:W-:Y:S02]  /*f0b0*/  MOV R100, R40 ;  /* 0x0000002800647202 */ /* 0x000fe40000000f00 */
[----:B------:R-:W-:Y:S02]  /*f0c0*/  SEL R115, R39, R42, P0 ;  /* 0x0000002a27737207 */ /* 0x000fe40000000000 */
[----:B------:R-:W-:Y:S01]  /*f0d0*/  SEL R75, R42, R39, P0 ;  /* 0x000000272a4b7207 */ /* 0x000fe20000000000 */
[----:B------:R-:W0:Y:S01]  /*f0e0*/  @P3 LDC R40, c[0x0][0xbec] ;  /* 0x0002fb00ff283b82 */ /* 0x000e220000000800 */
[----:B------:R-:W-:Y:S01]  /*f0f0*/  SHF.R.U64 R14, R14, 0x3, RZ ;  /* 0x000000030e0e7819 */ /* 0x000fe200000012ff */
[----:B------:R-:W-:Y:S01]  /*f100*/  IMAD.X R39, RZ, RZ, R53, P5 ;  /* 0x000000ffff277224 */ /* 0x000fe200028e0635 */
[----:B------:R-:W-:-:S02]  /*f110*/  LOP3.LUT R42, R10, R11, RZ, 0x3c, !PT ;  /* 0x0000000b0a2a7212 */ /* 0x000fc400078e3cff */
[----:B------:R-:W-:Y:S02]  /*f120*/  LOP3.LUT R50, R14, R25, RZ, 0x3c, !PT ;  /* 0x000000190e327212 */ /* 0x000fe400078e3cff */
[----:B------:R-:W-:Y:S02]  /*f130*/  MOV R98, R42 ;  /* 0x0000002a00627202 */ /* 0x000fe40000000f00 */
[----:B------:R-:W1:Y:S01]  /*f140*/  @P3 LDC R43, c[0x0][0xbf0] ;  /* 0x0002fc00ff2b3b82 */ /* 0x000e620000000800 */
[----:B------:R-:W-:Y:S02]  /*f150*/  MOV R60, R60 ;  /* 0x0000003c003c7202 */ /* 0x000fe40000000f00 */
[----:B------:R-:W-:Y:S02]  /*f160*/  MOV R64, R64 ;  /* 0x0000004000407202 */ /* 0x000fe40000000f00 */
[----:B------:R-:W-:Y:S01]  /*f170*/  MOV R61, R48 ;  /* 0x00000030003d7202 */ /* 0x000fe20000000f00 */
[----:B------:R-:W-:Y:S01]  /*f180*/  VIADD R49, R17, UR41 ;  /* 0x0000002911317c36 */ /* 0x000fe20008000000 */
[----:B------:R-:W-:-:S02]  /*f190*/  MOV R65, R50 ;  /* 0x0000003200417202 */ /* 0x000fc40000000f00 */
[----:B------:R-:W-:Y:S02]  /*f1a0*/  SEL R91, R45, R44, P0 ;  /* 0x0000002c2d5b7207 */ /* 0x000fe40000000000 */
[----:B------:R-:W-:Y:S01]  /*f1b0*/  SEL R58, R44, R45, P0 ;  /* 0x0000002d2c3a7207 */ /* 0x000fe20000000000 */
[----:B------:R-:W-:Y:S01]  /*f1c0*/  IMAD.X R45, RZ, RZ, R53, P4 ;  /* 0x000000ffff2d7224 */ /* 0x000fe200020e0635 */
[----:B------:R-:W-:Y:S01]  /*f1d0*/  LOP3.LUT R12, R13, 0x380, RZ, 0xc0, !PT ;  /* 0x000003800d0c7812 */ /* 0x000fe200078ec0ff */
[----:B0-----:R-:W-:Y:S01]  /*f1e0*/  @P3 IMAD.HI.U32 R40, R49, R40, RZ ;  /* 0x0000002831283227 */ /* 0x001fe200078e00ff */
[----:B------:R-:W-:Y:S02]  /*f1f0*/  SEL R119, R31, R30, P0 ;  /* 0x0000001e1f777207 */ /* 0x000fe40000000000 */
[----:B------:R-:W-:Y:S02]  /*f200*/  SEL R121, R27, R26, P0 ;  /* 0x0000001a1b797207 */ /* 0x000fe40000000000 */
[----:B------:R-:W-:-:S02]  /*f210*/  SHF.R.U64 R12, R12, 0x3, RZ ;  /* 0x000000030c0c7819 */ /* 0x000fc400000012ff */
[----:B------:R-:W-:Y:S02]  /*f220*/  SEL R78, R26, R27, P0 ;  /* 0x0000001b1a4e7207 */ /* 0x000fe40000000000 */
[----:B------:R-:W-:Y:S02]  /*f230*/  MOV R102, R38 ;  /* 0x0000002600667202 */ /* 0x000fe40000000f00 */
[----:B------:R-:W-:Y:S02]  /*f240*/  MOV R104, R36 ;  /* 0x0000002400687202 */ /* 0x000fe40000000f00 */
[----:B------:R-:W-:Y:S02]  /*f250*/  SEL R77, R30, R31, P0 ;  /* 0x0000001f1e4d7207 */ /* 0x000fe40000000000 */
[----:B------:R-:W-:Y:S02]  /*f260*/  IADD3 R15, P1, R32, 0x6000, RZ ;  /* 0x00006000200f7810 */ /* 0x000fe40007f3e0ff */
[----:B------:R-:W-:Y:S01]  /*f270*/  MOV R106, R52 ;  /* 0x00000034006a7202 */ /* 0x000fe20000000f00 */
[----:B------:R-:W-:Y:S01]  /*f280*/  IMAD.MOV.U32 R53, RZ, RZ, R49 ;  /* 0x000000ffff357224 */ /* 0x000fe200078e0031 */
[----:B------:R-:W-:-:S02]  /*f290*/  LOP3.LUT R44, R12, R13, RZ, 0x3c, !PT ;  /* 0x0000000d0c2c7212 */ /* 0x000fc400078e3cff */
[----:B------:R-:W-:Y:S02]  /*f2a0*/  IADD3 R31, P4, R32, 0x1000, RZ ;  /* 0x00001000201f7810 */ /* 0x000fe40007f9e0ff */
[----:B-1----:R-:W-:Y:S02]  /*f2b0*/  @P3 SHF.R.U32.HI R53, RZ, R43, R40 ;  /* 0x0000002bff353219 */ /* 0x002fe40000011628 */
[----:B------:R-:W-:Y:S02]  /*f2c0*/  LOP3.LUT R14, R15, 0x380, RZ, 0xc0, !PT ;  /* 0x000003800f0e7812 */ /* 0x000fe400078ec0ff */
[----:B------:R-:W-:Y:S02]  /*f2d0*/  MOV R62, R62 ;  /* 0x0000003e003e7202 */ /* 0x000fe40000000f00 */
[----:B------:R-:W-:Y:S02]  /*f2e0*/  LOP3.LUT R30, R31, 0x380, RZ, 0xc0, !PT ;  /* 0x000003801f1e7812 */ /* 0x000fe400078ec0ff */
[----:B------:R-:W-:-:S02]  /*f2f0*/  MOV R51, R46 ;  /* 0x0000002e00337202 */ /* 0x000fc40000000f00 */
[----:B------:R-:W-:Y:S02]  /*f300*/  MOV R63, R44 ;  /* 0x0000002c003f7202 */ /* 0x000fe40000000f00 */
[----:B------:R-:W-:Y:S02]  /*f310*/  SHF.R.U64 R14, R14, 0x3, RZ ;  /* 0x000000030e0e7819 */ /* 0x000fe400000012ff */
[----:B------:R-:W-:Y:S02]  /*f320*/  SHF.R.U64 R30, R30, 0x3, RZ ;  /* 0x000000031e1e7819 */ /* 0x000fe400000012ff */
[----:B------:R-:W-:Y:S01]  /*f330*/  LOP3.LUT R14, R14, R15, RZ, 0x3c, !PT ;  /* 0x0000000f0e0e7212 */ /* 0x000fe200078e3cff */
[--C-:B------:R-:W-:Y:S01]  /*f340*/  IMAD.X R15, RZ, RZ, R33.reuse, P1 ;  /* 0x000000ffff0f7224 */ /* 0x100fe200008e0621 */
[----:B------:R-:W-:Y:S01]  /*f350*/  LOP3.LUT R30, R30, R31, RZ, 0x3c, !PT ;  /* 0x0000001f1e1e7212 */ /* 0x000fe200078e3cff */
[----:B------:R-:W-:Y:S01]  /*f360*/  IMAD.X R31, RZ, RZ, R33, P4 ;  /* 0x000000ffff1f7224 */ /* 0x000fe200020e0621 */
[----:B------:R-:W-:-:S02]  /*f370*/  IADD3 R13, P4, R32, 0x7000, RZ ;  /* 0x00007000200d7810 */ /* 0x000fc40007f9e0ff */
[C---:B------:R-:W-:Y:S02]  /*f380*/  IADD3 R27, P6, R32.reuse, 0x3000, RZ ;  /* 0x00003000201b7810 */ /* 0x040fe40007fde0ff */
[----:B------:R-:W-:Y:S02]  /*f390*/  LOP3.LUT R12, R13, 0x380, RZ, 0xc0, !PT ;  /* 0x000003800d0c7812 */ /* 0x000fe400078ec0ff */
[----:B------:R-:W-:Y:S02]  /*f3a0*/  IADD3 R25, P5, R32, 0x4000, RZ ;  /* 0x0000400020197810 */ /* 0x000fe40007fbe0ff */
[----:B------:R-:W-:Y:S02]  /*f3b0*/  SHF.R.U64 R12, R12, 0x3, RZ ;  /* 0x000000030c0c7819 */ /* 0x000fe400000012ff */
[----:B------:R-:W-:Y:S02]  /*f3c0*/  LOP3.LUT R26, R27, 0x380, RZ, 0xc0, !PT ;  /* 0x000003801b1a7812 */ /* 0x000fe400078ec0ff */
[----:B--2---:R-:W-:Y:S01]  /*f3d0*/  LOP3.LUT R41, R34, 0x2, RZ, 0x3c, !PT ;  /* 0x0000000222297812 */ /* 0x004fe200078e3cff */
[----:B------:R-:W-:Y:S01]  /*f3e0*/  SHFL.IDX PT, R83, R83, R34, 0x1c1f ;  /* 0x001c1f2253537589 */ /* 0x000fe200000e0000 */
[----:B------:R-:W-:-:S02]  /*f3f0*/  LOP3.LUT R24, R25, 0x380, RZ, 0xc0, !PT ;  /* 0x0000038019187812 */ /* 0x000fc400078ec0ff */
[----:B------:R-:W-:Y:S01]  /*f400*/  LOP3.LUT R12, R12, R13, RZ, 0x3c, !PT ;  /* 0x0000000d0c0c7212 */ /* 0x000fe200078e3cff */
[----:B------:R-:W-:Y:S01]  /*f410*/  SHFL.IDX PT, R107, R107, R34, 0x1c1f ;  /* 0x001c1f226b6b7589 */ /* 0x000fe200000e0000 */
[----:B------:R-:W-:Y:S01]  /*f420*/  LOP3.LUT R5, R32, 0x380, RZ, 0xc0, !PT ;  /* 0x0000038020057812 */ /* 0x000fe200078ec0ff */
[--C-:B------:R-:W-:Y:S01]  /*f430*/  IMAD.X R13, RZ, RZ, R33.reuse, P4 ;  /* 0x000000ffff0d7224 */ /* 0x100fe200020e0621 */
[----:B------:R-:W-:Y:S01]  /*f440*/  SHF.R.U64 R26, R26, 0x3, RZ ;  /* 0x000000031a1a7819 */ /* 0x000fe200000012ff */
[----:B------:R-:W0:Y:S01]  /*f450*/  SHFL.IDX PT, R54, R54, R41, 0x1c1f ;  /* 0x001c1f2936367589 */ /* 0x000e2200000e0000 */
[----:B------:R-:W-:Y:S02]  /*f460*/  SHF.R.U64 R24, R24, 0x3, RZ ;  /* 0x0000000318187819 */ /* 0x000fe400000012ff */
[----:B------:R-:W-:Y:S01]  /*f470*/  SHF.R.U64 R5, R5, 0x3, RZ ;  /* 0x0000000305057819 */ /* 0x000fe200000012ff */
[----:B------:R-:W1:Y:S01]  /*f480*/  SHFL.IDX PT, R80, R80, R41, 0x1c1f ;  /* 0x001c1f2950507589 */ /* 0x000e6200000e0000 */
[----:B------:R-:W-:Y:S01]  /*f490*/  LOP3.LUT R26, R26, R27, RZ, 0x3c, !PT ;  /* 0x0000001b1a1a7212 */ /* 0x000fe200078e3cff */
[--C-:B------:R-:W-:Y:S01]  /*f4a0*/  IMAD.X R27, RZ, RZ, R33.reuse, P6 ;  /* 0x000000ffff1b7224 */ /* 0x100fe200030e0621 */
[----:B------:R-:W-:Y:S01]  /*f4b0*/  LOP3.LUT R24, R24, R25, RZ, 0x3c, !PT ;  /* 0x0000001918187212 */ /* 0x000fe200078e3cff */
[----:B------:R-:W-:Y:S01]  /*f4c0*/  SHFL.IDX PT, R85, R85, R34, 0x1c1f ;  /* 0x001c1f2255557589 */ /* 0x000fe200000e0000 */
[----:B------:R-:W-:Y:S01]  /*f4d0*/  IMAD.X R25, RZ, RZ, R33, P5 ;  /* 0x000000ffff197224 */ /* 0x000fe200028e0621 */
[----:B------:R-:W-:-:S02]  /*f4e0*/  IADD3 R9, P6, R32, 0x9000, RZ ;  /* 0x0000900020097810 */ /* 0x000fc40007fde0ff */
[----:B------:R-:W2:Y:S01]  /*f4f0*/  SHFL.IDX PT, R42, R55, R41, 0x1c1f ;  /* 0x001c1f29372a7589 */ /* 0x000ea200000e0000 */
[----:B------:R-:W-:Y:S02]  /*f500*/  IADD3 R11, P5, R32, 0xa000, RZ ;  /* 0x0000a000200b7810 */ /* 0x000fe40007fbe0ff */
[----:B------:R-:W-:Y:S01]  /*f510*/  LOP3.LUT R32, R5, R32, RZ, 0x3c, !PT ;  /* 0x0000002005207212 */ /* 0x000fe200078e3cff */
[----:B------:R-:W-:Y:S01]  /*f520*/  SHFL.IDX PT, R89, R89, R34, 0x1c1f ;  /* 0x001c1f2259597589 */ /* 0x000fe200000e0000 */
[----:B------:R-:W-:Y:S01]  /*f530*/  IMAD.X R5, RZ, RZ, R33, P2 ;  /* 0x000000ffff057224 */ /* 0x000fe200010e0621 */
[----:B------:R-:W-:Y:S02]  /*f540*/  LOP3.LUT R8, R9, 0x380, RZ, 0xc0, !PT ;  /* 0x0000038009087812 */ /* 0x000fe400078ec0ff */
[----:B------:R-:W-:Y:S01]  /*f550*/  SHFL.IDX PT, R109, R109, R34, 0x1c1f ;  /* 0x001c1f226d6d7589 */ /* 0x000fe200000e0000 */
[----:B------:R-:W-:Y:S02]  /*f560*/  LOP3.LUT R10, R11, 0x380, RZ, 0xc0, !PT ;  /* 0x000003800b0a7812 */ /* 0x000fe400078ec0ff */
[----:B------:R-:W-:Y:S01]  /*f570*/  SHF.R.U64 R8, R8, 0x3, RZ ;  /* 0x0000000308087819 */ /* 0x000fe200000012ff */
[----:B------:R-:W-:Y:S01]  /*f580*/  SHFL.IDX PT, R48, R57, R41, 0x1c1f ;  /* 0x001c1f2939307589 */ /* 0x000fe200000e0000 */
[----:B0-----:R-:W-:-:S02]  /*f590*/  SEL R36, R83, R54, P0 ;  /* 0x0000003653247207 */ /* 0x001fc40000000000 */
[----:B------:R-:W-:Y:S01]  /*f5a0*/  SEL R38, R54, R83, P0 ;  /* 0x0000005336267207 */ /* 0x000fe20000000000 */
[----:B------:R-:W0:Y:S01]  /*f5b0*/  SHFL.IDX PT, R72, R72, R41, 0x1c1f ;  /* 0x001c1f2948487589 */ /* 0x000e2200000e0000 */
[----:B-1----:R-:W-:Y:S02]  /*f5c0*/  SEL R37, R107, R80, P0 ;  /* 0x000000506b257207 */ /* 0x002fe40000000000 */
[----:B------:R-:W-:Y:S01]  /*f5d0*/  SEL R39, R80, R107, P0 ;  /* 0x0000006b50277207 */ /* 0x000fe20000000000 */
[----:B------:R-:W-:Y:S01]  /*f5e0*/  SHFL.IDX PT, R87, R87, R34, 0x1c1f ;  /* 0x001c1f2257577589 */ /* 0x000fe200000e0000 */
[----:B------:R-:W-:Y:S02]  /*f5f0*/  SHF.R.U64 R10, R10, 0x3, RZ ;  /* 0x000000030a0a7819 */ /* 0x000fe400000012ff */
[----:B------:R-:W-:Y:S01]  /*f600*/  LOP3.LUT R8, R8, R9, RZ, 0x3c, !PT ;  /* 0x0000000908087212 */ /* 0x000fe200078e3cff */
[----:B------:R-:W-:Y:S01]  /*f610*/  SHFL.IDX PT, R111, R111, R34, 0x1c1f ;  /* 0x001c1f226f6f7589 */ /* 0x000fe200000e0000 */
[----:B--2---:R-:W-:Y:S01]  /*f620*/  SEL R40, R85, R42, P0 ;  /* 0x0000002a55287207 */ /* 0x004fe20000000000 */
[--C-:B------:R-:W-:Y:S01]  /*f630*/  IMAD.X R9, RZ, RZ, R33.reuse, P6 ;  /* 0x000000ffff097224 */ /* 0x100fe200030e0621 */
[----:B------:R-:W-:Y:S01]  /*f640*/  SEL R42, R42, R85, P0 ;  /* 0x000000552a2a7207 */ /* 0x000fe20000000000 */
[----:B------:R-:W1:Y:S01]  /*f650*/  SHFL.IDX PT, R56, R56, R41, 0x1c1f ;  /* 0x001c1f2938387589 */ /* 0x000e6200000e0000 */
[----:B------:R-:W-:Y:S01]  /*f660*/  LOP3.LUT R10, R10, R11, RZ, 0x3c, !PT ;  /* 0x0000000b0a0a7212 */ /* 0x000fe200078e3cff */
[----:B------:R-:W-:-:S02]  /*f670*/  IMAD.X R11, RZ, RZ, R33, P5 ;  /* 0x000000ffff0b7224 */ /* 0x000fc400028e0621 */
[----:B------:R-:W2:Y:S04]  /*f680*/  SHFL.IDX PT, R50, R73, R41, 0x1c1f ;  /* 0x001c1f2949327589 */ /* 0x000ea800000e0000 */
[----:B------:R-:W-:Y:S04]  /*f690*/  SHFL.IDX PT, R113, R113, R34, 0x1c1f ;  /* 0x001c1f2271717589 */ /* 0x000fe800000e0000 */
[----:B------:R-:W-:Y:S01]  /*f6a0*/  SHFL.IDX PT, R74, R74, R41, 0x1c1f ;  /* 0x001c1f294a4a7589 */ /* 0x000fe200000e0000 */
[----:B0-----:R-:W-:-:S03]  /*f6b0*/  SEL R43, R72, R109, P0 ;  /* 0x0000006d482b7207 */ /* 0x001fc60000000000 */
[----:B------:R-:W-:Y:S04]  /*f6c0*/  SHFL.IDX PT, R91, R91, R34, 0x1c1f ;  /* 0x001c1f225b5b7589 */ /* 0x000fe800000e0000 */
[----:B------:R-:W-:Y:S04]  /*f6d0*/  SHFL.IDX PT, R115, R115, R34, 0x1c1f ;  /* 0x001c1f2273737589 */ /* 0x000fe800000e0000 */
[----:B------:R-:W0:Y:S01]  /*f6e0*/  SHFL.IDX PT, R58, R58, R41, 0x1c1f ;  /* 0x001c1f293a3a7589 */ /* 0x000e2200000e0000 */
[----:B-1----:R-:W-:Y:S02]  /*f6f0*/  SEL R44, R87, R56, P0 ;  /* 0x00000038572c7207 */ /* 0x002fe40000000000 */
[----:B------:R-:W-:Y:S01]  /*f700*/  SEL R46, R56, R87, P0 ;  /* 0x00000057382e7207 */ /* 0x000fe20000000000 */
[----:B------:R-:W-:Y:S01]  /*f710*/  SHFL.IDX PT, R90, R75, R41, 0x1c1f ;  /* 0x001c1f294b5a7589 */ /* 0x000fe200000e0000 */
[----:B--2---:R-:W-:-:S02]  /*f720*/  SEL R45, R111, R50, P0 ;  /* 0x000000326f2d7207 */ /* 0x004fc40000000000 */
[----:B------:R-:W-:Y:S01]  /*f730*/  SEL R47, R50, R111, P0 ;  /* 0x0000006f322f7207 */ /* 0x000fe20000000000 */
[----:B------:R-:W-:Y:S04]  /*f740*/  SHFL.IDX PT, R93, R93, R34, 0x1c1f ;  /* 0x001c1f225d5d7589 */ /* 0x000fe800000e0000 */
[----:B------:R-:W-:Y:S04]  /*f750*/  SHFL.IDX PT, R95, R95, R34, 0x1c1f ;  /* 0x001c1f225f5f7589 */ /* 0x000fe800000e0000 */
[----:B------:R-:W-:Y:S04]  /*f760*/  SHFL.IDX PT, R97, R97, R34, 0x1c1f ;  /* 0x001c1f2261617589 */ /* 0x000fe800000e0000 */
[----:B------:R-:W-:Y:S04]  /*f770*/  SHFL.IDX PT, R99, R99, R34, 0x1c1f ;  /* 0x001c1f2263637589 */ /* 0x000fe800000e0000 */
[----:B------:R-:W-:Y:S01]  /*f780*/  SHFL.IDX PT, R101, R101, R34, 0x1c1f ;  /* 0x001c1f2265657589 */ /* 0x000fe200000e0000 */
[----:B0-----:R-:W-:-:S03]  /*f790*/  SEL R50, R58, R91, P0 ;  /* 0x0000005b3a327207 */ /* 0x001fc60000000000 */
        /* <DEDUP_REMOVED lines=20> */
[----:B------:R-:W0:Y:S04]  /*f8e0*/  SHFL.IDX PT, R96, R81, R41, 0x1c1f ;  /* 0x001c1f2951607589 */ /* 0x000e2800000e0000 */
[----:B------:R-:W-:Y:S04]  /*f8f0*/  SHFL.IDX PT, R82, R82, R41, 0x1c1f ;  /* 0x001c1f2952527589 */ /* 0x000fe800000e0000 */
[----:B------:R1:W2:Y:S04]  /*f900*/  SHFL.IDX PT, R84, R84, R41, 0x1c1f ;  /* 0x001c1f2954547589 */ /* 0x0002a800000e0000 */
[----:B------:R3:W-:Y:S01]  /*f910*/  STSM.16.M88.4 [R106], R36 ;  /* 0x000000246a007844 */ /* 0x0007e20000000200 */
[----:B-1----:R-:W-:-:S05]  /*f920*/  SEL R41, R109, R72, P0 ;  /* 0x000000486d297207 */ /* 0x002fca0000000000 */
[----:B------:R1:W-:Y:S01]  /*f930*/  STSM.16.M88.4 [R51], R40 ;  /* 0x0000002833007844 */ /* 0x0003e20000000200 */
[----:B0-----:R-:W-:Y:S02]  /*f940*/  SEL R85, R127, R96, P0 ;  /* 0x000000607f557207 */ /* 0x001fe40000000000 */
[----:B------:R-:W-:Y:S01]  /*f950*/  SEL R87, R96, R127, P0 ;  /* 0x0000007f60577207 */ /* 0x000fe20000000000 */
[----:B------:R0:W-:Y:S01]  /*f960*/  STSM.16.M88.4 [R104], R44 ;  /* 0x0000002c68007844 */ /* 0x0001e20000000200 */
[----:B---3--:R-:W-:Y:S02]  /*f970*/  SEL R36, R89, R48, P0 ;  /* 0x0000003059247207 */ /* 0x008fe40000000000 */
[----:B------:R-:W-:Y:S01]  /*f980*/  SEL R38, R48, R89, P0 ;  /* 0x0000005930267207 */ /* 0x000fe20000000000 */
[----:B------:R-:W-:Y:S01]  /*f990*/  IMAD.MOV R48, RZ, RZ, -R53 ;  /* 0x000000ffff307224 */ /* 0x000fe200078e0a35 */
[----:B------:R-:W-:Y:S02]  /*f9a0*/  SEL R37, R113, R74, P0 ;  /* 0x0000004a71257207 */ /* 0x000fe40000000000 */
[----:B------:R-:W-:Y:S01]  /*f9b0*/  SEL R39, R74, R113, P0 ;  /* 0x000000714a277207 */ /* 0x000fe20000000000 */
[----:B------:R-:W-:Y:S01]  /*f9c0*/  IMAD R55, R35, R48, R49 ;  /* 0x0000003023377224 */ /* 0x000fe200078e0231 */
[----:B------:R-:W-:-:S02]  /*f9d0*/  SEL R48, R91, R58, P0 ;  /* 0x0000003a5b307207 */ /* 0x000fc40000000000 */
[----:B------:R-:W-:Y:S01]  /*f9e0*/  SEL R49, R115, R90, P0 ;  /* 0x0000005a73317207 */ /* 0x000fe20000000000 */
[----:B------:R3:W-:Y:S01]  /*f9f0*/  STSM.16.M88.4 [R102], R36 ;  /* 0x0000002466007844 */ /* 0x0007e20000000200 */
[----:B-1----:R-:W-:Y:S02]  /*fa00*/  SEL R51, R90, R115, P0 ;  /* 0x000000735a337207 */ /* 0x002fe40000000000 */
[----:B------:R-:W-:Y:S01]  /*fa10*/  SEL R40, R93, R52, P0 ;  /* 0x000000345d287207 */ /* 0x000fe20000000000 */
[----:B0-----:R-:W-:Y:S01]  /*fa20*/  IMAD.U32 R44, RZ, RZ, UR5 ;  /* 0x00000005ff2c7e24 */ /* 0x001fe2000f8e00ff */
[----:B------:R-:W-:Y:S01]  /*fa30*/  SEL R42, R52, R93, P0 ;  /* 0x0000005d342a7207 */ /* 0x000fe20000000000 */
[----:B------:R-:W-:Y:S01]  /*fa40*/  STSM.16.M88.4 [R100], R48 ;  /* 0x0000003064007844 */ /* 0x000fe20000000200 */
[----:B------:R-:W-:Y:S01]  /*fa50*/  SEL R41, R117, R76, P0 ;  /* 0x0000004c75297207 */ /* 0x000fe20000000000 */
[----:B------:R-:W-:Y:S01]  /*fa60*/  VIADD R52, R203, UR41 ;  /* 0x00000029cb347c36 */ /* 0x000fe20008000000 */
[----:B------:R-:W-:Y:S01]  /*fa70*/  SEL R43, R76, R117, P0 ;  /* 0x000000754c2b7207 */ /* 0x000fe20000000000 */
[----:B------:R-:W-:Y:S01]  /*fa80*/  ULDC UR5, c[0x0][0xa88] ;  /* 0x0002a20000057ab9 */ /* 0x000fe20000000800 */
[----:B------:R-:W-:Y:S01]  /*fa90*/  SEL R46, R66, R95, P0 ;  /* 0x0000005f422e7207 */ /* 0x000fe20000000000 */
[----:B------:R-:W-:Y:S01]  /*faa0*/  IMAD R89, R35, UR5, RZ ;  /* 0x0000000523597c24 */ /* 0x000fe2000f8e02ff */
[----:B------:R-:W-:Y:S01]  /*fab0*/  SEL R45, R119, R92, P0 ;  /* 0x0000005c772d7207 */ /* 0x000fe20000000000 */
[----:B------:R0:W-:Y:S01]  /*fac0*/  STSM.16.M88.4 [R98], R40 ;  /* 0x0000002862007844 */ /* 0x0001e20000000200 */
[----:B------:R-:W-:-:S02]  /*fad0*/  SEL R47, R92, R119, P0 ;  /* 0x000000775c2f7207 */ /* 0x000fc40000000000 */
[----:B---3--:R-:W-:Y:S02]  /*fae0*/  SHF.R.S32.HI R37, RZ, 0x1f, R53 ;  /* 0x0000001fff257819 */ /* 0x008fe40000011435 */
[----:B------:R-:W-:Y:S02]  /*faf0*/  IADD3 R36, P1, R53, UR6, RZ ;  /* 0x0000000635247c10 */ /* 0x000fe4000ff3e0ff */
[----:B------:R-:W-:Y:S02]  /*fb00*/  SHF.R.S32.HI R38, RZ, 0x1f, R55 ;  /* 0x0000001fff267819 */ /* 0x000fe40000011437 */
[----:B------:R-:W-:Y:S01]  /*fb10*/  IADD3.X R37, R37, UR7, R44, P1, !PT ;  /* 0x0000000725257c10 */ /* 0x000fe20008ffe42c */
[----:B------:R-:W-:Y:S01]  /*fb20*/  ULDC.64 UR6, c[0x0][0xb88] ;  /* 0x0002e20000067ab9 */ /* 0x000fe20000000a00 */
[----:B------:R-:W-:Y:S01]  /*fb30*/  SEL R44, R95, R66, P0 ;  /* 0x000000425f2c7207 */ /* 0x000fe20000000000 */
[----:B------:R-:W-:Y:S01]  /*fb40*/  IMAD R38, R38, UR6, RZ ;  /* 0x0000000626267c24 */ /* 0x000fe2000f8e02ff */
[----:B------:R-:W-:Y:S01]  /*fb50*/  LOP3.LUT P1, RZ, R201, 0x3, RZ, 0xc0, !PT ;  /* 0x00000003c9ff7812 */ /* 0x000fe2000782c0ff */
[----:B------:R-:W-:Y:S01]  /*fb60*/  IMAD.WIDE.U32 R36, R55, UR6, R36 ;  /* 0x0000000637247c25 */ /* 0x000fe2000f8e0024 */
[----:B--2---:R-:W-:Y:S01]  /*fb70*/  SEL R39, R84, R129, P0 ;  /* 0x0000008154277207 */ /* 0x004fe20000000000 */
[----:B------:R1:W-:Y:S01]  /*fb80*/  STSM.16.M88.4 [R63], R44 ;  /* 0x0000002c3f007844 */ /* 0x0003e20000000200 */
[----:B0-----:R-:W-:Y:S01]  /*fb90*/  SEL R40, R97, R34, P0 ;  /* 0x0000002261287207 */ /* 0x001fe20000000000 */
[----:B------:R-:W-:Y:S01]  /*fba0*/  IMAD R55, R55, UR7, R38 ;  /* 0x0000000737377c24 */ /* 0x000fe2000f8e0226 */
[----:B------:R-:W-:Y:S01]  /*fbb0*/  ULDC.64 UR6, c[0x0][0xb50] ;  /* 0x0002d40000067ab9 */ /* 0x000fe20000000a00 */
[----:B------:R-:W-:Y:S01]  /*fbc0*/  VIADD R38, R52, 0x8 ;  /* 0x0000000834267836 */ /* 0x000fe20000000000 */
[----:B------:R-:W-:Y:S01]  /*fbd0*/  LEA R48, P4, R36, UR6, 0x2 ;  /* 0x0000000624307c11 */ /* 0x000fe2000f8810ff */
[----:B------:R-:W-:Y:S01]  /*fbe0*/  IMAD.IADD R37, R37, 0x1, R55 ;  /* 0x0000000125257824 */ /* 0x000fe200078e0237 */
[----:B------:R-:W-:-:S02]  /*fbf0*/  SEL R42, R34, R97, P0 ;  /* 0x00000061222a7207 */ /* 0x000fc40000000000 */
[----:B------:R-:W-:Y:S01]  /*fc00*/  SEL R41, R121, R78, P0 ;  /* 0x0000004e79297207 */ /* 0x000fe20000000000 */
[----:B------:R-:W-:Y:S01]  /*fc10*/  SHFL.IDX PT, R66, R48, RZ, 0x1c1f ;  /* 0x001c1fff30427589 */ /* 0x000fe200000e0000 */
[----:B------:R-:W-:Y:S02]  /*fc20*/  LEA.HI.X R36, R36, UR7, R37, 0x2, P4 ;  /* 0x0000000724247c11 */ /* 0x000fe4000a0f1425 */
[----:B------:R-:W-:Y:S01]  /*fc30*/  SEL R37, R129, R84, P0 ;  /* 0x0000005481257207 */ /* 0x000fe20000000000 */
[----:B------:R-:W-:Y:S01]  /*fc40*/  SHFL.IDX PT, R72, R48, 0x1, 0x1c1f ;  /* 0x003c1f0030487f89 */ /* 0x000fe200000e0000 */
[----:B------:R-:W-:Y:S02]  /*fc50*/  SEL R43, R78, R121, P0 ;  /* 0x000000794e2b7207 */ /* 0x000fe40000000000 */
[----:B-1----:R-:W-:Y:S01]  /*fc60*/  SEL R44, R99, R68, P0 ;  /* 0x00000044632c7207 */ /* 0x002fe20000000000 */
[----:B------:R-:W0:Y:S01]  /*fc70*/  SHFL.IDX PT, R67, R36, RZ, 0x1c1f ;  /* 0x001c1fff24437589 */ /* 0x000e2200000e0000 */
[----:B------:R-:W-:-:S02]  /*fc80*/  SEL R46, R68, R99, P0 ;  /* 0x00000063442e7207 */ /* 0x000fc40000000000 */
[----:B------:R-:W-:Y:S01]  /*fc90*/  SEL R45, R123, R94, P0 ;  /* 0x0000005e7b2d7207 */ /* 0x000fe20000000000 */
[----:B------:R1:W2:Y:S01]  /*fca0*/  SHFL.IDX PT, R73, R36, 0x1, 0x1c1f ;  /* 0x003c1f0024497f89 */ /* 0x0002a200000e0000 */
[----:B------:R-:W-:Y:S02]  /*fcb0*/  SEL R47, R94, R123, P0 ;  /* 0x0000007b5e2f7207 */ /* 0x000fe40000000000 */
[----:B------:R-:W-:Y:S01]  /*fcc0*/  SEL R84, R101, R86, P0 ;  /* 0x0000005665547207 */ /* 0x000fe20000000000 */
[----:B------:R-:W-:Y:S01]  /*fcd0*/  STSM.16.M88.4 [R62], R40 ;  /* 0x000000283e007844 */ /* 0x000fe20000000200 */
[----:B------:R-:W-:Y:S02]  /*fce0*/  ISETP.GE.OR P2, PT, R52, R89, P1 ;  /* 0x000000593400720c */ /* 0x000fe40000f46670 */
[----:B------:R-:W-:Y:S01]  /*fcf0*/  SEL R86, R86, R101, P0 ;  /* 0x0000006556567207 */ /* 0x000fe20000000000 */
[----:B------:R-:W-:Y:S01]  /*fd00*/  STSM.16.M88.4 [R61], R44 ;  /* 0x0000002c3d007844 */ /* 0x000fe20000000200 */
[----:B------:R-:W-:-:S02]  /*fd10*/  ISETP.GE.OR P1, PT, R38, R89, P1 ;  /* 0x000000592600720c */ /* 0x000fc40000f26670 */
[----:B------:R-:W-:Y:S01]  /*fd20*/  SEL R76, R103, R70, P0 ;  /* 0x00000046674c7207 */ /* 0x000fe20000000000 */
[----:B------:R-:W-:Y:S01]  /*fd30*/  STSM.16.M88.4 [R60], R84 ;  /* 0x000000543c007844 */ /* 0x000fe20000000200 */
[----:B------:R-:W-:Y:S02]  /*fd40*/  SEL R78, R70, R103, P0 ;  /* 0x00000067464e7207 */ /* 0x000fe40000000000 */
[----:B------:R-:W-:Y:S02]  /*fd50*/  SEL R77, R125, R82, P0 ;  /* 0x000000527d4d7207 */ /* 0x000fe40000000000 */
[----:B------:R-:W-:Y:S02]  /*fd60*/  SEL R79, R82, R125, P0 ;  /* 0x0000007d524f7207 */ /* 0x000fe40000000000 */
[----:B-1----:R-:W-:Y:S02]  /*fd70*/  SEL R36, R105, R88, P0 ;  /* 0x0000005869247207 */ /* 0x002fe40000000000 */
[----:B------:R-:W-:Y:S01]  /*fd80*/  SEL R38, R88, R105, P0 ;  /* 0x0000006958267207 */ /* 0x000fe20000000000 */
[----:B------:R-:W-:Y:S04]  /*fd90*/  STSM.16.M88.4 [R65], R76 ;  /* 0x0000004c41007844 */ /* 0x000fe80000000200 */
[----:B------:R-:W-:Y:S01]  /*fda0*/  STSM.16.M88.4 [R64], R36 ;  /* 0x0000002440007844 */ /* 0x000fe20000000200 */
[----:B------:R-:W-:Y:S01]  /*fdb0*/  BAR.SYNC.DEFER_BLOCKING 0x1, 0x100 ;  /* 0x0044000000007b1d */ /* 0x000fe20000010000 */
[----:B------:R-:W-:-:S05]  /*fdc0*/  UIMAD UR5, UR10, UR8, URZ ;  /* 0x000000080a0572a4 */ /* 0x000fca000f8e023f */
[----:B0-----:R0:W-:Y:S01]  /*fdd0*/  @!P2 ST.E desc[UR52][R66.64], R3 ;  /* 0x000000034200a985 */ /* 0x0011e2000c101934 */
[----:B------:R-:W-:Y:S01]  /*fde0*/  UIMAD.WIDE.U32 UR6, UR42, UR8, URZ ;  /* 0x000000082a0672a5 */ /* 0x000fe2000f8e003f */
[----:B------:R-:W-:Y:S02]  /*fdf0*/  ULDC.64 UR10, c[0x0][0xaf0] ;  /* 0x0002bc00000a7ab9 */ /* 0x000fe40000000a00 */
[----:B--2---:R1:W-:Y:S04]  /*fe00*/  @!P1 ST.E desc[UR52][R72.64], R2 ;  /* 0x0000000248009985 */ /* 0x0043e8000c101934 */
[----:B------:R2:W5:Y:S01]  /*fe10*/  LD.E.128 R52, desc[UR52][R30.64] ;  /* 0x000000341e347980 */ /* 0x000562000c101d00 */
[----:B0-----:R-:W0:Y:S03]  /*fe20*/  @P3 LDC R3, c[0x0][0xbf0] ;  /* 0x0002fc00ff033b82 */ /* 0x001e260000000800 */
[----:B------:R3:W5:Y:S01]  /*fe30*/  LD.E.128 R80, desc[UR52][R6.64] ;  /* 0x0000003406507980 */ /* 0x000762000c101d00 */
[----:B-1----:R-:W-:Y:S01]  /*fe40*/  IMAD R2, R23, 0x20, R200 ;  /* 0x0000002017027824 */ /* 0x002fe200078e02c8 */
[----:B------:R-:W-:-:S02]  /*fe50*/  UIMAD UR5, UR42, UR9, UR5 ;  /* 0x000000092a0572a4 */ /* 0x000fc4000f8e0205 */
[----:B------:R1:W5:Y:S01]  /*fe60*/  LD.E.128 R64, desc[UR52][R4.64] ;  /* 0x0000003404407980 */ /* 0x000362000c101d00 */
[----:B--2---:R-:W2:Y:S01]  /*fe70*/  @P3 LDC R30, c[0x0][0xbec] ;  /* 0x0002fb00ff1e3b82 */ /* 0x004ea20000000800 */
[----:B------:R-:W-:Y:S02]  /*fe80*/  UIMAD UR8, UR12, UR10, URZ ;  /* 0x0000000a0c0872a4 */ /* 0x000fe4000f8e023f */
[----:B------:R-:W5:Y:S01]  /*fe90*/  LD.E.128 R56, desc[UR52][R32.64] ;  /* 0x0000003420387980 */ /* 0x000f62000c101d00 */
[----:B---3--:R-:W-:Y:S01]  /*fea0*/  VIADD R7, R2, UR41 ;  /* 0x0000002902077c36 */ /* 0x008fe20008000000 */
[----:B------:R-:W-:Y:S02]  /*feb0*/  UIADD3 UR7, UR7, UR5, URZ ;  /* 0x0000000507077290 */ /* 0x000fe4000fffe03f */
[----:B------:R-:W-:Y:S01]  /*fec0*/  UIMAD UR5, UR45, UR11, UR8 ;  /* 0x0000000b2d0572a4 */ /* 0x000fe2000f8e0208 */
[----:B------:R-:W5:Y:S01]  /*fed0*/  LD.E.128 R48, desc[UR52][R28.64] ;  /* 0x000000341c307980 */ /* 0x000f62000c101d00 */
[----:B-1----:R-:W-:Y:S01]  /*fee0*/  IMAD.MOV.U32 R5, RZ, RZ, R7 ;  /* 0x000000ffff057224 */ /* 0x002fe200078e0007 */
[----:B------:R-:W-:Y:S01]  /*fef0*/  UIMAD.WIDE.U32 UR6, UR45, UR10, UR6 ;  /* 0x0000000a2d0672a5 */ /* 0x000fe2000f8e0006 */
[----:B------:R-:W-:Y:S01]  /*ff00*/  ULDC.64 UR8, c[0x0][0xae0] ;  /* 0x0002b80000087ab9 */ /* 0x000fe20000000a00 */
[----:B------:R-:W5:Y:S02]  /*ff10*/  LD.E.128 R40, desc[UR52][R26.64] ;  /* 0x000000341a287980 */ /* 0x000f64000c101d00 */
[----:B------:R-:W-:-:S02]  /*ff20*/  UIADD3 UR5, UR7, UR5, URZ ;  /* 0x0000000507057290 */ /* 0x000fc4000fffe03f */
[----:B------:R-:W5:Y:S04]  /*ff30*/  LD.E.128 R68, desc[UR52][R24.64] ;  /* 0x0000003418447980 */ /* 0x000f68000c101d00 */
[----:B------:R-:W5:Y:S01]  /*ff40*/  LD.E.128 R60, desc[UR52][R20.64] ;  /* 0x00000034143c7980 */ /* 0x000f62000c101d00 */
[----:B--2---:R-:W-:-:S03]  /*ff50*/  @P3 IMAD.HI.U32 R2, R7, R30, RZ ;  /* 0x0000001e07023227 */ /* 0x004fc600078e00ff */
[----:B------:R-:W5:Y:S02]  /*ff60*/  LD.E.128 R44, desc[UR52][R14.64] ;  /* 0x000000340e2c7980 */ /* 0x000f64000c101d00 */
[----:B0-----:R-:W-:Y:S02]  /*ff70*/  @P3 SHF.R.U32.HI R5, RZ, R3, R2 ;  /* 0x00000003ff053219 */ /* 0x001fe40000011602 */
[----:B------:R-:W5:Y:S02]  /*ff80*/  LD.E.128 R36, desc[UR52][R12.64] ;  /* 0x000000340c247980 */ /* 0x000f64000c101d00 */
[--C-:B------:R-:W-:Y:S01]  /*ff90*/  SHF.R.S32.HI R4, RZ, 0x1f, R5.reuse ;  /* 0x0000001fff047819 */ /* 0x100fe20000011405 */
[----:B------:R-:W-:Y:S01]  /*ffa0*/  IMAD.MOV R6, RZ, RZ, -R5 ;  /* 0x000000ffff067224 */ /* 0x000fe200078e0a05 */
[----:B------:R-:W5:Y:S01]  /*ffb0*/  LD.E.128 R76, desc[UR52][R8.64] ;  /* 0x00000034084c7980 */ /* 0x000f62000c101d00 */
[----:B------:R-:W-:Y:S02]  /*ffc0*/  IMAD.U32 R3, RZ, RZ, UR7 ;  /* 0x00000007ff037e24 */ /* 0x000fe4000f8e00ff */
[----:B------:R-:W-:Y:S01]  /*ffd0*/  IMAD R4, R4, UR8, RZ ;  /* 0x0000000804047c24 */ /* 0x000fe2000f8e02ff */
[----:B------:R0:W5:Y:S01]  /*ffe0*/  LD.E.128 R72, desc[UR52][R10.64] ;  /* 0x000000340a487980 */ /* 0x000162000c101d00 */
[----:B------:R-:W-:-:S02]  /*fff0*/  IMAD R35, R35, R6, R7 ;  /* 0x0000000623237224 */ /* 0x000fc400078e0207 */
[----:B------:R-:W-:Y:S01]  /*10000*/  IMAD.U32 R2, RZ, RZ, UR6 ;  /* 0x00000006ff027e24 */ /* 0x000fe2000f8e00ff */
[----:B------:R-:W-:Y:S01]  /*10010*/  @!PT LDS RZ, [RZ] ;  /* 0x00000000fffff984 */ /* 0x000fe20000000800 */
[----:B------:R-:W-:Y:S01]  /*10020*/  @!PT LDS RZ, [RZ] ;  /* 0x00000000fffff984 */ /* 0x000fe20000000800 */
[----:B------:R-:W-:Y:S01]  /*10030*/  @!PT LDS RZ, [RZ] ;  /* 0x00000000fffff984 */ /* 0x000fe20000000800 */
[----:B------:R-:W-:Y:S01]  /*10040*/  @!PT LDS RZ, [RZ] ;  /* 0x00000000fffff984 */ /* 0x000fe20000000800 */
[----:B------:R1:W-:Y:S06]  /*10050*/  MEMBAR.ALL.CTA ;  /* 0x0000000000007992 */ /* 0x0003ec0000008000 */
[----:B-1----:R-:W1:Y:S01]  /*10060*/  FENCE.VIEW.ASYNC.S ;  /* 0x00000000000073c6 */ /* 0x002e620000000000 */
[----:B------:R-:W-:Y:S01]  /*10070*/  IMAD.U32 R3, RZ, RZ, UR5 ;  /* 0x00000005ff037e24 */ /* 0x000fe2000f8e00ff */
[----:B------:R-:W-:Y:S01]  /*10080*/  ULDC.64 UR6, c[0x0][0xad8] ;  /* 0x0002b60000067ab9 */ /* 0x000fe20000000a00 */
[C---:B------:R-:W-:Y:S01]  /*10090*/  IMAD R7, R5.reuse, UR9, R4 ;  /* 0x0000000905077c24 */ /* 0x040fe2000f8e0204 */
[----:B------:R-:W-:Y:S01]  /*100a0*/  SHF.R.S32.HI R4, RZ, 0x1f, R35 ;  /* 0x0000001fff047819 */ /* 0x000fe20000011423 */
[----:B------:R-:W-:-:S04]  /*100b0*/  IMAD.WIDE.U32 R2, R5, UR8, R2 ;  /* 0x0000000805027c25 */ /* 0x000fc8000f8e0002 */
[----:B------:R-:W-:Y:S02]  /*100c0*/  IMAD.IADD R3, R3, 0x1, R7 ;  /* 0x0000000103037824 */ /* 0x000fe400078e0207 */
[----:B------:R-:W-:Y:S02]  /*100d0*/  IMAD R6, R4, UR6, RZ ;  /* 0x0000000604067c24 */ /* 0x000fe4000f8e02ff */
[----:B0-----:R-:W-:Y:S02]  /*100e0*/  VIADD R10, R200, UR41 ;  /* 0x00000029c80a7c36 */ /* 0x001fe40008000000 */
[C---:B------:R-:W-:Y:S02]  /*100f0*/  IMAD R5, R35.reuse, UR7, R6 ;  /* 0x0000000723057c24 */ /* 0x040fe4000f8e0206 */
[----:B------:R-:W-:Y:S01]  /*10100*/  IMAD.WIDE.U32 R2, R35, UR6, R2 ;  /* 0x0000000623027c25 */ /* 0x000fe2000f8e0002 */
[----:B------:R-:W-:Y:S01]  /*10110*/  ISETP.GE.AND P2, PT, R10, R89, PT ;  /* 0x000000590a00720c */ /* 0x000fe20003f46270 */
[----:B------:R-:W-:-:S02]  /*10120*/  ULDC.64 UR6, c[0x0][0xa80] ;  /* 0x0002a00000067ab9 */ /* 0x000fc40000000a00 */
[----:B------:R-:W-:Y:S01]  /*10130*/  VIADD R0, R0, 0x2a820 ;  /* 0x0002a82000007836 */ /* 0x000fe20000000000 */
[----:B------:R-:W-:Y:S01]  /*10140*/  LEA R8, P3, R2, UR6, 0x1 ;  /* 0x0000000602087c11 */ /* 0x000fe2000f8608ff */
[----:B------:R-:W-:Y:S02]  /*10150*/  IMAD.IADD R3, R3, 0x1, R5 ;  /* 0x0000000103037824 */ /* 0x000fe400078e0205 */
[----:B------:R-:W-:Y:S01]  /*10160*/  VIADD R4, R10, 0x20 ;  /* 0x000000200a047836 */ /* 0x000fe20000000000 */
[----:B------:R-:W-:Y:S02]  /*10170*/  PRMT R0, RZ, 0x654, R0 ;  /* 0x00000654ff007816 */ /* 0x000fe40000000000 */
[----:B------:R-:W-:Y:S02]  /*10180*/  LEA.HI.X R9, R2, UR7, R3, 0x1, P3 ;  /* 0x0000000702097c11 */ /* 0x000fe400098f0c03 */
[-C--:B------:R-:W-:Y:S01]  /*10190*/  ISETP.GE.AND P1, PT, R4, R89.reuse, PT ;  /* 0x000000590400720c */ /* 0x080fe20003f26270 */
[----:B------:R-:W-:Y:S01]  /*101a0*/  VIADD R4, R10, 0x40 ;  /* 0x000000400a047836 */ /* 0x000fe20000000000 */
[----:B-1----:R0:W-:Y:S01]  /*101b0*/  SYNCS.ARRIVE.TRANS64.RED.A1T0 RZ, [R0+URZ], RZ ;  /* 0x000000ff00ff79a7 */ /* 0x0021e2000810043f */
[----:B------:R1:W2:Y:S01]  /*101c0*/  SHFL.IDX PT, R7, R8, RZ, 0x181f ;  /* 0x00181fff08077589 */ /* 0x0002a200000e0000 */
[----:B------:R-:W-:Y:S02]  /*101d0*/  BSSY B1, `(.L_x_1096) ;  /* 0x0000011000017945 */ /* 0x000fe40003800000 */
[----:B------:R-:W-:Y:S01]  /*101e0*/  ISETP.GE.AND P0, PT, R4, R89, PT ;  /* 0x000000590400720c */ /* 0x000fe20003f06270 */
[----:B0-----:R1:W0:Y:S01]  /*101f0*/  SHFL.IDX PT, R0, R9, RZ, 0x181f ;  /* 0x00181fff09007589 */ /* 0x00122200000e0000 */
[----:B------:R-:W-:Y:S11]  /*10200*/  @P2 BRA `(.L_x_1097) ;  /* 0x0000000000342947 */ /* 0x000ff60003800000 */
[----:B------:R-:W-:Y:S02]  /*10210*/  ULDC UR5, c[0x0][0xac8] ;  /* 0x0002b20000057ab9 */ /* 0x000fe40000000800 */
[----:B------:R-:W-:Y:S02]  /*10220*/  ISETP.GE.AND P4, PT, R18, UR5, PT ;  /* 0x0000000512007c0c */ /* 0x000fe4000bf86270 */
[----:B------:R-:W-:Y:S02]  /*10230*/  ISETP.GE.AND P3, PT, R19, UR5, PT ;  /* 0x0000000513007c0c */ /* 0x000fe4000bf66270 */
[----:B------:R-:W-:-:S09]  /*10240*/  ISETP.GE.AND P2, PT, R22, UR5, PT ;  /* 0x0000000516007c0c */ /* 0x000fd2000bf46270 */
[CC--:B--2---:R-:W-:Y:S02]  /*10250*/  @!P4 LEA R2, P6, R18.reuse, R7.reuse, 0x1 ;  /* 0x000000071202c211 */ /* 0x0c4fe400078c08ff */
[CC--:B------:R-:W-:Y:S02]  /*10260*/  @!P3 LEA R4, P5, R19.reuse, R7.reuse, 0x1 ;  /* 0x000000071304b211 */ /* 0x0c0fe400078a08ff */
[-C--:B0-----:R-:W-:Y:S02]  /*10270*/  @!P4 LEA.HI.X R3, R18, R0.reuse, R207, 0x1, P6 ;  /* 0x000000001203c211 */ /* 0x081fe400030f0ccf */
[C---:B------:R-:W-:Y:S02]  /*10280*/  @!P2 LEA R6, P6, R22.reuse, R7, 0x1 ;  /* 0x000000071606a211 */ /* 0x040fe400078c08ff */
[-C--:B------:R-:W-:Y:S01]  /*10290*/  @!P3 LEA.HI.X R5, R19, R0.reuse, R206, 0x1, P5 ;  /* 0x000000001305b211 */ /* 0x080fe200028f0cce */
[----:B-----5:R3:W-:Y:S01]  /*102a0*/  @!P4 ST.E.128 desc[UR52][R2.64], R56 ;  /* 0x000000380200c985 */ /* 0x0207e2000c101d34 */
[----:B------:R-:W-:-:S03]  /*102b0*/  @!P2 LEA.HI.X R7, R22, R0, R205, 0x1, P6 ;  /* 0x000000001607a211 */ /* 0x000fc600030f0ccd */
[----:B------:R3:W-:Y:S04]  /*102c0*/  @!P3 ST.E.128 desc[UR52][R4.64], R68 ;  /* 0x000000440400b985 */ /* 0x0007e8000c101d34 */
[----:B------:R3:W-:Y:S02]  /*102d0*/  @!P2 ST.E.128 desc[UR52][R6.64], R80 ;  /* 0x000000500600a985 */ /* 0x0007e4000c101d34 */
.L_x_1097:
[----:B------:R-:W-:Y:S05]  /*102e0*/  BSYNC B1 ;  /* 0x0000000000017941 */ /* 0x000fea0003800000 */
.L_x_1096:
[----:B0-----:R0:W4:Y:S01]  /*102f0*/  SHFL.IDX PT, R0, R9, 0x1, 0x181f ;  /* 0x00381f0009007f89 */ /* 0x00112200000e0000 */
[----:B------:R-:W-:Y:S03]  /*10300*/  BSSY B1, `(.L_x_1098) ;  /* 0x0000010000017945 */ /* 0x000fe60003800000 */
[----:B--23--:R0:W2:Y:S01]  /*10310*/  SHFL.IDX PT, R7, R8, 0x1, 0x181f ;  /* 0x00381f0008077f89 */ /* 0x00c0a200000e0000 */
[----:B------:R-:W-:Y:S05]  /*10320*/  @P1 BRA `(.L_x_1099) ;  /* 0x0000000000341947 */ /* 0x000fea0003800000 */
[----:B------:R-:W-:Y:S02]  /*10330*/  ULDC UR5, c[0x0][0xac8] ;  /* 0x0002b20000057ab9 */ /* 0x000fe40000000800 */
[----:B------:R-:W-:Y:S02]  /*10340*/  ISETP.GE.AND P4, PT, R18, UR5, PT ;  /* 0x0000000512007c0c */ /* 0x000fe4000bf86270 */
[----:B------:R-:W-:Y:S02]  /*10350*/  ISETP.GE.AND P5, PT, R19, UR5, PT ;  /* 0x0000000513007c0c */ /* 0x000fe4000bfa6270 */
[----:B------:R-:W-:-:S09]  /*10360*/  ISETP.GE.AND P6, PT, R22, UR5, PT ;  /* 0x0000000516007c0c */ /* 0x000fd2000bfc6270 */
[-C--:B--2---:R-:W-:Y:S02]  /*10370*/  @!P4 LEA R2, P1, R18, R7.reuse, 0x1 ;  /* 0x000000071202c211 */ /* 0x084fe400078208ff */
[CC--:B------:R-:W-:Y:S02]  /*10380*/  @!P5 LEA R4, P2, R19.reuse, R7.reuse, 0x1 ;  /* 0x000000071304d211 */ /* 0x0c0fe400078408ff */
[----:B------:R-:W-:Y:S02]  /*10390*/  @!P6 LEA R6, P3, R22, R7, 0x1 ;  /* 0x000000071606e211 */ /* 0x000fe400078608ff */
[-C--:B----4-:R-:W-:Y:S02]  /*103a0*/  @!P4 LEA.HI.X R3, R18, R0.reuse, R207, 0x1, P1 ;  /* 0x000000001203c211 */ /* 0x090fe400008f0ccf */
[-C--:B------:R-:W-:Y:S02]  /*103b0*/  @!P5 LEA.HI.X R5, R19, R0.reuse, R206, 0x1, P2 ;  /* 0x000000001305d211 */ /* 0x080fe400010f0cce */
[----:B------:R-:W-:Y:S01]  /*103c0*/  @!P6 LEA.HI.X R7, R22, R0, R205, 0x1, P3 ;  /* 0x000000001607e211 */ /* 0x000fe200018f0ccd */
[----:B-----5:R3:W-:Y:S04]  /*103d0*/  @!P4 ST.E.128 desc[UR52][R2.64], R52 ;  /* 0x000000340200c985 */ /* 0x0207e8000c101d34 */
[----:B------:R3:W-:Y:S04]  /*103e0*/  @!P5 ST.E.128 desc[UR52][R4.64], R60 ;  /* 0x0000003c0400d985 */ /* 0x0007e8000c101d34 */
[----:B------:R3:W-:Y:S02]  /*103f0*/  @!P6 ST.E.128 desc[UR52][R6.64], R76 ;  /* 0x0000004c0600e985 */ /* 0x0007e4000c101d34 */
.L_x_1099:
[----:B------:R-:W-:Y:S05]  /*10400*/  BSYNC B1 ;  /* 0x0000000000017941 */ /* 0x000fea0003800000 */
.L_x_1098:
[----:B----4-:R4:W0:Y:S01]  /*10410*/  SHFL.IDX PT, R0, R9, 0x2, 0x181f ;  /* 0x00581f0009007f89 */ /* 0x01082200000e0000 */
        /* <DEDUP_REMOVED lines=10> */
[-C--:B0-----:R-:W-:Y:S02]  /*104c0*/  @!P3 LEA.HI.X R3, R18, R0.reuse, R207, 0x1, P0 ;  /* 0x000000001203b211 */ /* 0x081fe400000f0ccf */
[-C--:B------:R-:W-:Y:S02]  /*104d0*/  @!P4 LEA.HI.X R5, R19, R0.reuse, R206, 0x1, P1 ;  /* 0x000000001305c211 */ /* 0x080fe400008f0cce */
[----:B------:R-:W-:Y:S01]  /*104e0*/  @!P5 LEA.HI.X R7, R22, R0, R205, 0x1, P2 ;  /* 0x000000001607d211 */ /* 0x000fe200010f0ccd */
[----:B-----5:R3:W-:Y:S04]  /*104f0*/  @!P3 ST.E.128 desc[UR52][R2.64], R48 ;  /* 0x000000300200b985 */ /* 0x0207e8000c101d34 */
[----:B------:R3:W-:Y:S04]  /*10500*/  @!P4 ST.E.128 desc[UR52][R4.64], R44 ;  /* 0x0000002c0400c985 */ /* 0x0007e8000c101d34 */
[----:B------:R3:W-:Y:S02]  /*10510*/  @!P5 ST.E.128 desc[UR52][R6.64], R72 ;  /* 0x000000480600d985 */ /* 0x0007e4000c101d34 */
.L_x_1101:
[----:B------:R-:W-:Y:S05]  /*10520*/  BSYNC B1 ;  /* 0x0000000000017941 */ /* 0x000fea0003800000 */
.L_x_1100:
[----:B0-----:R-:W-:Y:S01]  /*10530*/  VIADD R0, R10, 0x60 ;  /* 0x000000600a007836 */ /* 0x001fe20000000000 */
[----:B-1--4-:R-:W0:Y:S04]  /*10540*/  SHFL.IDX PT, R9, R9, 0x3, 0x181f ;  /* 0x00781f0009097f89 */ /* 0x012e2800000e0000 */
[----:B------:R-:W-:Y:S01]  /*10550*/  ISETP.GE.AND P0, PT, R0, R89, PT ;  /* 0x000000590000720c */ /* 0x000fe20003f06270 */
[----:B--23--:R1:W2:-:S12]  /*10560*/  SHFL.IDX PT, R7, R8, 0x3, 0x181f ;  /* 0x00781f0008077f89 */ /* 0x00c29800000e0000 */
[----:B-1----:R-:W-:Y:S05]  /*10570*/  @P0 BRA `(.L_x_1102) ;  /* 0x0000000800d00947 */ /* 0x002fea0003800000 */
[----:B------:R-:W-:Y:S02]  /*10580*/  ULDC UR5, c[0x0][0xac8] ;  /* 0x0002b20000057ab9 */ /* 0x000fe40000000800 */
[----:B------:R-:W-:Y:S02]  /*10590*/  ISETP.GE.AND P2, PT, R18, UR5, PT ;  /* 0x0000000512007c0c */ /* 0x000fe4000bf46270 */
[----:B------:R-:W-:-:S11]  /*105a0*/  ISETP.GE.AND P3, PT, R19, UR5, PT ;  /* 0x0000000513007c0c */ /* 0x000fd6000bf66270 */
[CC--:B--2---:R-:W-:Y:S02]  /*105b0*/  @!P2 LEA R2, P0, R18.reuse, R7.reuse, 0x1 ;  /* 0x000000071202a211 */ /* 0x0c4fe400078008ff */
[C---:B------:R-:W-:Y:S02]  /*105c0*/  @!P3 LEA R4, P1, R19.reuse, R7, 0x1 ;  /* 0x000000071304b211 */ /* 0x040fe400078208ff */
[-C--:B0-----:R-:W-:Y:S02]  /*105d0*/  @!P2 LEA.HI.X R3, R18, R9.reuse, R207, 0x1, P0 ;  /* 0x000000091203a211 */ /* 0x081fe400000f0ccf */
[----:B------:R-:W-:Y:S02]  /*105e0*/  @!P3 LEA.HI.X R5, R19, R9, R206, 0x1, P1 ;  /* 0x000000091305b211 */ /* 0x000fe400008f0cce */
[----:B------:R-:W-:Y:S01]  /*105f0*/  ISETP.GE.AND P0, PT, R22, UR5, PT ;  /* 0x0000000516007c0c */ /* 0x000fe2000bf06270 */
[----:B-----5:R1:W-:Y:S04]  /*10600*/  @!P2 ST.E.128 desc[UR52][R2.64], R40 ;  /* 0x000000280200a985 */ /* 0x0203e8000c101d34 */
[----:B------:R1:W-:Y:S08]  /*10610*/  @!P3 ST.E.128 desc[UR52][R4.64], R36 ;  /* 0x000000240400b985 */ /* 0x0003f0000c101d34 */
[----:B------:R-:W-:Y:S05]  /*10620*/  @P0 BRA `(.L_x_1102) ;  /* 0x0000000800a40947 */ /* 0x000fea0003800000 */
[----:B-1----:R-:W-:-:S04]  /*10630*/  LEA R2, P0, R22, R7, 0x1 ;  /* 0x0000000716027211 */ /* 0x002fc800078008ff */
[----:B------:R-:W-:-:S05]  /*10640*/  LEA.HI.X R3, R22, R9, R205, 0x1, P0 ;  /* 0x0000000916037211 */ /* 0x000fca00000f0ccd */
[----:B------:R3:W-:Y:S01]  /*10650*/  ST.E.128 desc[UR52][R2.64], R64 ;  /* 0x0000004002007985 */ /* 0x0007e2000c101d34 */
[----:B------:R-:W-:Y:S05]  /*10660*/  BRA `(.L_x_1102) ;  /* 0x0000000800947947 */ /* 0x000fea0003800000 */
.L_x_1095:
[----:B------:R-:W0:Y:S01]  /*10670*/  LDC R8, c[0x0][0xbe8] ;  /* 0x0002fa00ff087b82 */ /* 0x000e220000000800 */
[----:B------:R-:W-:Y:S01]  /*10680*/  ISETP.GE.AND P0, PT, R208, 0x80, PT ;  /* 0x00000080d000780c */ /* 0x000fe20003f06270 */
[----:B------:R-:W-:Y:S01]  /*10690*/  USHF.R.S32.HI UR8, URZ, 0x1f, UR42 ;  /* 0x0000001f3f087899 */ /* 0x000fe2000801142a */
[----:B------:R-:W-:Y:S01]  /*106a0*/  BSSY B1, `(.L_x_1103) ;  /* 0x000002f000017945 */ /* 0x000fe20003800000 */
[----:B------:R-:W-:Y:S01]  /*106b0*/  USHF.R.S32.HI UR9, URZ, 0x1f, UR45 ;  /* 0x0000001f3f097899 */ /* 0x000fe2000801142d */
[----:B------:R-:W-:Y:S01]  /*106c0*/  IMAD R6, R23, 0x20, R200 ;  /* 0x0000002017067824 */ /* 0x000fe200078e02c8 */
[----:B0-----:R-:W-:-:S13]  /*106d0*/  ISETP.NE.AND P1, PT, R8, 0x1, PT ;  /* 0x000000010800780c */ /* 0x001fda0003f25270 */
[----:B------:R-:W0:Y:S08]  /*106e0*/  @P1 LDC R9, c[0x0][0xbec] ;  /* 0x0002fb00ff091b82 */ /* 0x000e300000000800 */
[----:B------:R-:W1:Y:S01]  /*106f0*/  @P1 LDC R11, c[0x0][0xbf0] ;  /* 0x0002fc00ff0b1b82 */ /* 0x000e620000000800 */
[----:B------:R-:W-:Y:S05]  /*10700*/  @P0 BRA `(.L_x_1104) ;  /* 0x0000000000a00947 */ /* 0x000fea0003800000 */
[----:B------:R-:W2:Y:S01]  /*10710*/  S2R R0, SR_TID.X ;  /* 0x0000000000007919 */ /* 0x000ea20000002100 */
[----:B------:R-:W3:Y:S01]  /*10720*/  LDC R3, c[0x0][0xbe8] ;  /* 0x0002fa00ff037b82 */ /* 0x000ee20000000800 */
[----:B------:R-:W-:Y:S01]  /*10730*/  IMAD.U32 R4, RZ, RZ, UR41 ;  /* 0x00000029ff047e24 */ /* 0x000fe2000f8e00ff */
[----:B------:R-:W-:Y:S02]  /*10740*/  ULDC UR5, c[0x0][0xa88] ;  /* 0x0002a20000057ab9 */ /* 0x000fe40000000800 */
[----:B---3--:R-:W-:Y:S02]  /*10750*/  IMAD R5, R3, UR5, RZ ;  /* 0x0000000503057c24 */ /* 0x008fe4000f8e02ff */
[----:B--2---:R-:W-:-:S04]  /*10760*/  IADD3 R4, R4, -0x80, R0 ;  /* 0xffffff8004047810 */ /* 0x004fc80007ffe000 */
[----:B------:R-:W-:-:S13]  /*10770*/  ISETP.GE.AND P0, PT, R4, R5, PT ;  /* 0x000000050400720c */ /* 0x000fda0003f06270 */
[----:B------:R-:W-:Y:S05]  /*10780*/  @P0 BRA `(.L_x_1104) ;  /* 0x0000000000800947 */ /* 0x000fea0003800000 */
[----:B------:R-:W-:Y:S01]  /*10790*/  ISETP.NE.AND P0, PT, R3, 0x1, PT ;  /* 0x000000010300780c */ /* 0x000fe20003f05270 */
[----:B------:R-:W-:Y:S01]  /*107a0*/  ULDC.64 UR10, c[0x0][0xb90] ;  /* 0x0002e400000a7ab9 */ /* 0x000fe20000000a00 */
[----:B------:R-:W-:Y:S01]  /*107b0*/  IMAD.MOV.U32 R2, RZ, RZ, R4 ;  /* 0x000000ffff027224 */ /* 0x000fe200078e0004 */
[----:B------:R-:W-:Y:S02]  /*107c0*/  UIMAD UR5, UR8, UR10, URZ ;  /* 0x0000000a080572a4 */ /* 0x000fe4000f8e023f */
[----:B------:R-:W-:Y:S02]  /*107d0*/  UIMAD.WIDE.U32 UR6, UR42, UR10, URZ ;  /* 0x0000000a2a0672a5 */ /* 0x000fe4000f8e003f */
[----:B------:R-:W-:-:S03]  /*107e0*/  UIMAD UR5, UR42, UR11, UR5 ;  /* 0x0000000b2a0572a4 */ /* 0x000fc6000f8e0205 */
[----:B------:R-:W-:Y:S01]  /*107f0*/  ULDC.64 UR10, c[0x0][0xb98] ;  /* 0x0002e600000a7ab9 */ /* 0x000fe20000000a00 */
[----:B------:R-:W-:Y:S02]  /*10800*/  UIADD3 UR7, UR7, UR5, URZ ;  /* 0x0000000507077290 */ /* 0x000fe4000fffe03f */
[----:B------:R-:W2:Y:S01]  /*10810*/  @P0 LDC R5, c[0x0][0xbec] ;  /* 0x0002fb00ff050b82 */ /* 0x000ea20000000800 */
[----:B------:R-:W-:Y:S02]  /*10820*/  UIMAD UR5, UR9, UR10, URZ ;  /* 0x0000000a090572a4 */ /* 0x000fe4000f8e023f */
[----:B------:R-:W-:Y:S02]  /*10830*/  UIMAD.WIDE.U32 UR6, UR45, UR10, UR6 ;  /* 0x0000000a2d0672a5 */ /* 0x000fe4000f8e0006 */
[----:B------:R-:W-:-:S03]  /*10840*/  UIMAD UR5, UR45, UR11, UR5 ;  /* 0x0000000b2d0572a4 */ /* 0x000fc6000f8e0205 */
[----:B------:R-:W3:Y:S01]  /*10850*/  @P0 LDC R7, c[0x0][0xbf0] ;  /* 0x0002fc00ff070b82 */ /* 0x000ee20000000800 */
[----:B------:R-:W-:Y:S01]  /*10860*/  ULDC.64 UR10, c[0x0][0xb88] ;  /* 0x0002e200000a7ab9 */ /* 0x000fe20000000a00 */
[----:B--2---:R-:W-:-:S05]  /*10870*/  @P0 IMAD.HI.U32 R0, R4, R5, RZ ;  /* 0x0000000504000227 */ /* 0x004fca00078e00ff */
[----:B---3--:R-:W-:-:S05]  /*10880*/  @P0 SHF.R.U32.HI R2, RZ, R7, R0 ;  /* 0x00000007ff020219 */ /* 0x008fca0000011600 */
[----:B------:R-:W-:-:S04]  /*10890*/  IMAD.MOV R5, RZ, RZ, -R2 ;  /* 0x000000ffff057224 */ /* 0x000fc800078e0a02 */
[----:B------:R-:W-:Y:S01]  /*108a0*/  IMAD R5, R3, R5, R4 ;  /* 0x0000000503057224 */ /* 0x000fe200078e0204 */
[----:B------:R-:W-:Y:S01]  /*108b0*/  SHF.R.S32.HI R3, RZ, 0x1f, R2 ;  /* 0x0000001fff037819 */ /* 0x000fe20000011402 */
[----:B------:R-:W-:Y:S01]  /*108c0*/  IMAD.U32 R4, RZ, RZ, UR5 ;  /* 0x00000005ff047e24 */ /* 0x000fe2000f8e00ff */
        /* <DEDUP_REMOVED lines=12> */
.L_x_1104:
[----:B------:R-:W-:Y:S05]  /*10990*/  BSYNC B1 ;  /* 0x0000000000017941 */ /* 0x000fea0003800000 */
.L_x_1103:
[----:B------:R-:W-:Y:S01]  /*109a0*/  ULDC.64 UR10, c[0x0][0xae8] ;  /* 0x0002ba00000a7ab9 */ /* 0x000fe20000000a00 */
[----:B------:R-:W-:Y:S01]  /*109b0*/  VIADD R6, R6, UR41 ;  /* 0x0000002906067c36 */ /* 0x000fe20008000000 */
[----:B------:R-:W-:Y:S01]  /*109c0*/  UIMAD UR5, UR8, UR10, URZ ;  /* 0x0000000a080572a4 */ /* 0x000fe2000f8e023f */
[----:B------:R-:W-:Y:S01]  /*109d0*/  BSSY B1, `(.L_x_1105) ;  /* 0x0000038000017945 */ /* 0x000fe20003800000 */
[----:B------:R-:W-:Y:S01]  /*109e0*/  UIMAD.WIDE.U32 UR6, UR42, UR10, URZ ;  /* 0x0000000a2a0672a5 */ /* 0x000fe2000f8e003f */
[----:B0-----:R-:W-:Y:S01]  /*109f0*/  @P1 IMAD.HI.U32 R0, R6, R9, RZ ;  /* 0x0000000906001227 */ /* 0x001fe200078e00ff */
[----:B------:R-:W-:-:S03]  /*10a00*/  UIMAD UR5, UR42, UR11, UR5 ;  /* 0x0000000b2a0572a4 */ /* 0x000fc6000f8e0205 */
[----:B------:R-:W-:Y:S01]  /*10a10*/  ULDC.64 UR10, c[0x0][0xaf0] ;  /* 0x0002bc00000a7ab9 */ /* 0x000fe20000000a00 */
[----:B------:R-:W-:Y:S01]  /*10a20*/  UIADD3 UR7, UR7, UR5, URZ ;  /* 0x0000000507077290 */ /* 0x000fe2000fffe03f */
[----:B--2---:R-:W-:Y:S01]  /*10a30*/  IMAD.MOV.U32 R5, RZ, RZ, R6 ;  /* 0x000000ffff057224 */ /* 0x004fe200078e0006 */
        /* <DEDUP_REMOVED lines=10> */
[----:B------:R-:W-:Y:S02]  /*10ae0*/  IMAD R7, R8, R7, R6 ;  /* 0x0000000708077224 */ /* 0x000fe400078e0206 */
[----:B------:R-:W-:Y:S01]  /*10af0*/  IMAD.U32 R2, RZ, RZ, UR6 ;  /* 0x00000006ff027e24 */ /* 0x000fe2000f8e00ff */
[----:B------:R-:W-:Y:S01]  /*10b00*/  ULDC.64 UR6, c[0x0][0xad8] ;  /* 0x0002b60000067ab9 */ /* 0x000fe20000000a00 */
[----:B------:R-:W-:Y:S01]  /*10b10*/  IMAD.U32 R3, RZ, RZ, UR5 ;  /* 0x00000005ff037e24 */ /* 0x000fe2000f8e00ff */
[----:B------:R-:W-:Y:S01]  /*10b20*/  ULDC UR5, c[0x0][0xa88] ;  /* 0x0002a20000057ab9 */ /* 0x000fe20000000800 */
[C---:B------:R-:W-:Y:S01]  /*10b30*/  IMAD R9, R5.reuse, UR9, R0 ;  /* 0x0000000905097c24 */ /* 0x040fe2000f8e0200 */
[----:B------:R-:W-:Y:S01]  /*10b40*/  SHF.R.S32.HI R0, RZ, 0x1f, R7 ;  /* 0x0000001fff007819 */ /* 0x000fe20000011407 */
[----:B------:R-:W-:-:S04]  /*10b50*/  IMAD.WIDE.U32 R2, R5, UR8, R2 ;  /* 0x0000000805027c25 */ /* 0x000fc8000f8e0002 */
[----:B------:R-:W-:Y:S02]  /*10b60*/  IMAD.IADD R3, R3, 0x1, R9 ;  /* 0x0000000103037824 */ /* 0x000fe400078e0209 */
[----:B------:R-:W-:Y:S02]  /*10b70*/  IMAD R4, R0, UR6, RZ ;  /* 0x0000000600047c24 */ /* 0x000fe4000f8e02ff */
[----:B------:R-:W-:Y:S02]  /*10b80*/  VIADD R6, R200, UR41 ;  /* 0x00000029c8067c36 */ /* 0x000fe40008000000 */
[----:B------:R-:W-:Y:S02]  /*10b90*/  IMAD R9, R8, UR5, RZ ;  /* 0x0000000508097c24 */ /* 0x000fe4000f8e02ff */
[C---:B------:R-:W-:Y:S02]  /*10ba0*/  IMAD R5, R7.reuse, UR7, R4 ;  /* 0x0000000707057c24 */ /* 0x040fe4000f8e0204 */
[----:B------:R-:W-:Y:S01]  /*10bb0*/  IMAD.WIDE.U32 R2, R7, UR6, R2 ;  /* 0x0000000607027c25 */ /* 0x000fe2000f8e0002 */
[----:B------:R-:W-:Y:S01]  /*10bc0*/  ISETP.GE.AND P2, PT, R6, R9, PT ;  /* 0x000000090600720c */ /* 0x000fe20003f46270 */
[----:B------:R-:W-:-:S02]  /*10bd0*/  ULDC.64 UR6, c[0x0][0xa80] ;  /* 0x0002a00000067ab9 */ /* 0x000fc40000000a00 */
[----:B------:R-:W-:Y:S01]  /*10be0*/  VIADD R0, R6, 0x20 ;  /* 0x0000002006007836 */ /* 0x000fe20000000000 */
[----:B------:R-:W-:Y:S01]  /*10bf0*/  LEA R4, P3, R2, UR6, 0x1 ;  /* 0x0000000602047c11 */ /* 0x000fe2000f8608ff */
[----:B------:R-:W-:-:S03]  /*10c00*/  IMAD.IADD R3, R3, 0x1, R5 ;  /* 0x0000000103037824 */ /* 0x000fc600078e0205 */
[-C--:B------:R-:W-:Y:S01]  /*10c10*/  ISETP.GE.AND P1, PT, R0, R9.reuse, PT ;  /* 0x000000090000720c */ /* 0x080fe20003f26270 */
[----:B------:R-:W-:Y:S01]  /*10c20*/  VIADD R0, R6, 0x40 ;  /* 0x0000004006007836 */ /* 0x000fe20000000000 */
[----:B------:R-:W-:Y:S02]  /*10c30*/  LEA.HI.X R5, R2, UR7, R3, 0x1, P3 ;  /* 0x0000000702057c11 */ /* 0x000fe400098f0c03 */
[----:B------:R0:W1:Y:S02]  /*10c40*/  SHFL.IDX PT, R3, R4, RZ, 0x181f ;  /* 0x00181fff04037589 */ /* 0x00006400000e0000 */
[----:B------:R-:W-:Y:S02]  /*10c50*/  ISETP.GE.AND P0, PT, R0, R9, PT ;  /* 0x000000090000720c */ /* 0x000fe40003f06270 */
[----:B------:R0:W2:Y:S01]  /*10c60*/  SHFL.IDX PT, R0, R5, RZ, 0x181f ;  /* 0x00181fff05007589 */ /* 0x0000a200000e0000 */
[----:B------:R-:W-:Y:S10]  /*10c70*/  @P2 BRA `(.L_x_1106) ;  /* 0x0000000000342947 */ /* 0x000ff40003800000 */
[----:B------:R-:W-:Y:S02]  /*10c80*/  ULDC UR5, c[0x0][0xac8] ;  /* 0x0002b20000057ab9 */ /* 0x000fe40000000800 */
[----:B------:R-:W-:Y:S02]  /*10c90*/  ISETP.GE.AND P4, PT, R18, UR5, PT ;  /* 0x0000000512007c0c */ /* 0x000fe4000bf86270 */
[----:B------:R-:W-:Y:S02]  /*10ca0*/  ISETP.GE.AND P3, PT, R19, UR5, PT ;  /* 0x0000000513007c0c */ /* 0x000fe4000bf66270 */
[----:B------:R-:W-:-:S09]  /*10cb0*/  ISETP.GE.AND P2, PT, R22, UR5, PT ;  /* 0x0000000516007c0c */ /* 0x000fd2000bf46270 */
[CC--:B-1----:R-:W-:Y:S02]  /*10cc0*/  @!P4 LEA R10, P6, R18.reuse, R3.reuse, 0x1 ;  /* 0x00000003120ac211 */ /* 0x0c2fe400078c08ff */
[CC--:B------:R-:W-:Y:S02]  /*10cd0*/  @!P3 LEA R12, P5, R19.reuse, R3.reuse, 0x1 ;  /* 0x00000003130cb211 */ /* 0x0c0fe400078a08ff */
[-C--:B--2---:R-:W-:Y:S02]  /*10ce0*/  @!P4 LEA.HI.X R11, R18, R0.reuse, R207, 0x1, P6 ;  /* 0x00000000120bc211 */ /* 0x084fe400030f0ccf */
[C---:B------:R-:W-:Y:S02]  /*10cf0*/  @!P2 LEA R2, P6, R22.reuse, R3, 0x1 ;  /* 0x000000031602a211 */ /* 0x040fe400078c08ff */
[-C--:B------:R-:W-:Y:S01]  /*10d00*/  @!P3 LEA.HI.X R13, R19, R0.reuse, R206, 0x1, P5 ;  /* 0x00000000130db211 */ /* 0x080fe200028f0cce */
[----:B------:R3:W-:Y:S01]  /*10d10*/  @!P4 ST.E.128 desc[UR52][R10.64], RZ ;  /* 0x000000ff0a00c985 */ /* 0x0007e2000c101d34 */
[----:B------:R-:W-:-:S03]  /*10d20*/  @!P2 LEA.HI.X R3, R22, R0, R205, 0x1, P6 ;  /* 0x000000001603a211 */ /* 0x000fc600030f0ccd */
[----:B------:R3:W-:Y:S04]  /*10d30*/  @!P3 ST.E.128 desc[UR52][R12.64], RZ ;  /* 0x000000ff0c00b985 */ /* 0x0007e8000c101d34 */
[----:B------:R3:W-:Y:S02]  /*10d40*/  @!P2 ST.E.128 desc[UR52][R2.64], RZ ;  /* 0x000000ff0200a985 */ /* 0x0007e4000c101d34 */
.L_x_1106:
[----:B------:R-:W-:Y:S05]  /*10d50*/  BSYNC B1 ;  /* 0x0000000000017941 */ /* 0x000fea0003800000 */
.L_x_1105:
        /* <DEDUP_REMOVED lines=9> */
[CC--:B------:R-:W-:Y:S02]  /*10df0*/  @!P5 LEA R12, P2, R19.reuse, R3.reuse, 0x1 ;  /* 0x00000003130cd211 */ /* 0x0c0fe400078408ff */
[----:B------:R-:W-:Y:S02]  /*10e00*/  @!P6 LEA R2, P3, R22, R3, 0x1 ;  /* 0x000000031602e211 */ /* 0x000fe400078608ff */
[-C--:B----4-:R-:W-:Y:S02]  /*10e10*/  @!P4 LEA.HI.X R11, R18, R0.reuse, R207, 0x1, P1 ;  /* 0x00000000120bc211 */ /* 0x090fe400008f0ccf */
[-C--:B------:R-:W-:Y:S02]  /*10e20*/  @!P5 LEA.HI.X R13, R19, R0.reuse, R206, 0x1, P2 ;  /* 0x00000000130dd211 */ /* 0x080fe400010f0cce */
[----:B------:R-:W-:Y:S01]  /*10e30*/  @!P6 LEA.HI.X R3, R22, R0, R205, 0x1, P3 ;  /* 0x000000001603e211 */ /* 0x000fe200018f0ccd */
[----:B------:R3:W-:Y:S04]  /*10e40*/  @!P4 ST.E.128 desc[UR52][R10.64], RZ ;  /* 0x000000ff0a00c985 */ /* 0x0007e8000c101d34 */
[----:B------:R3:W-:Y:S04]  /*10e50*/  @!P5 ST.E.128 desc[UR52][R12.64], RZ ;  /* 0x000000ff0c00d985 */ /* 0x0007e8000c101d34 */
[----:B------:R3:W-:Y:S02]  /*10e60*/  @!P6 ST.E.128 desc[UR52][R2.64], RZ ;  /* 0x000000ff0200e985 */ /* 0x0007e4000c101d34 */
.L_x_1108:
[----:B------:R-:W-:Y:S05]  /*10e70*/  BSYNC B1 ;  /* 0x0000000000017941 */ /* 0x000fea0003800000 */
.L_x_1107:
        /* <DEDUP_REMOVED lines=11> */
[-C--:B0-----:R-:W-:Y:S02]  /*10f30*/  @!P3 LEA.HI.X R11, R18, R0.reuse, R207, 0x1, P0 ;  /* 0x00000000120bb211 */ /* 0x081fe400000f0ccf */
[-C--:B------:R-:W-:Y:S02]  /*10f40*/  @!P4 LEA.HI.X R13, R19, R0.reuse, R206, 0x1, P1 ;  /* 0x00000000130dc211 */ /* 0x080fe400008f0cce */
[----:B------:R-:W-:Y:S01]  /*10f50*/  @!P5 LEA.HI.X R3, R22, R0, R205, 0x1, P2 ;  /* 0x000000001603d211 */ /* 0x000fe200010f0ccd */
[----:B------:R3:W-:Y:S04]  /*10f60*/  @!P3 ST.E.128 desc[UR52][R10.64], RZ ;  /* 0x000000ff0a00b985 */ /* 0x0007e8000c101d34 */
[----:B------:R3:W-:Y:S04]  /*10f70*/  @!P4 ST.E.128 desc[UR52][R12.64], RZ ;  /* 0x000000ff0c00c985 */ /* 0x0007e8000c101d34 */
[----:B------:R3:W-:Y:S02]  /*10f80*/  @!P5 ST.E.128 desc[UR52][R2.64], RZ ;  /* 0x000000ff0200d985 */ /* 0x0007e4000c101d34 */
.L_x_1110:
[----:B------:R-:W-:Y:S05]  /*10f90*/  BSYNC B1 ;  /* 0x0000000000017941 */ /* 0x000fea0003800000 */
.L_x_1109:
[----:B---3--:R-:W-:Y:S01]  /*10fa0*/  VIADD R2, R6, 0x60 ;  /* 0x0000006006027836 */ /* 0x008fe20000000000 */
[----:B0-----:R0:W3:Y:S04]  /*10fb0*/  SHFL.IDX PT, R0, R5, 0x3, 0x181f ;  /* 0x00781f0005007f89 */ /* 0x0010e800000e0000 */
[----:B------:R-:W-:Y:S01]  /*10fc0*/  ISETP.GE.AND P0, PT, R2, R9, PT ;  /* 0x000000090200720c */ /* 0x000fe20003f06270 */
[----:B-1----:R0:W1:-:S12]  /*10fd0*/  SHFL.IDX PT, R3, R4, 0x3, 0x181f ;  /* 0x00781f0004037f89 */ /* 0x00205800000e0000 */
[----:B0-----:R-:W-:Y:S05]  /*10fe0*/  @P0 BRA `(.L_x_1102) ;  /* 0x0000000000340947 */ /* 0x001fea0003800000 */
[----:B------:R-:W-:Y:S02]  /*10ff0*/  ULDC UR5, c[0x0][0xac8] ;  /* 0x0002b20000057ab9 */ /* 0x000fe40000000800 */
[----:B------:R-:W-:Y:S02]  /*11000*/  ISETP.GE.AND P3, PT, R18, UR5, PT ;  /* 0x0000000512007c0c */ /* 0x000fe4000bf66270 */
[----:B------:R-:W-:Y:S02]  /*11010*/  ISETP.GE.AND P4, PT, R19, UR5, PT ;  /* 0x0000000513007c0c */ /* 0x000fe4000bf86270 */
[----:B------:R-:W-:-:S09]  /*11020*/  ISETP.GE.AND P5, PT, R22, UR5, PT ;  /* 0x0000000516007c0c */ /* 0x000fd2000bfa6270 */
[-C--:B-12-4-:R-:W-:Y:S02]  /*11030*/  @!P3 LEA R4, P0, R18, R3.reuse, 0x1 ;  /* 0x000000031204b211 */ /* 0x096fe400078008ff */
[CC--:B------:R-:W-:Y:S02]  /*11040*/  @!P4 LEA R6, P1, R19.reuse, R3.reuse, 0x1 ;  /* 0x000000031306c211 */ /* 0x0c0fe400078208ff */
[----:B------:R-:W-:Y:S02]  /*11050*/  @!P5 LEA R2, P2, R22, R3, 0x1 ;  /* 0x000000031602d211 */ /* 0x000fe400078408ff */
[-C--:B---3--:R-:W-:Y:S02]  /*11060*/  @!P3 LEA.HI.X R5, R18, R0.reuse, R207, 0x1, P0 ;  /* 0x000000001205b211 */ /* 0x088fe400000f0ccf */
[-C--:B------:R-:W-:Y:S02]  /*11070*/  @!P4 LEA.HI.X R7, R19, R0.reuse, R206, 0x1, P1 ;  /* 0x000000001307c211 */ /* 0x080fe400008f0cce */
[----:B------:R-:W-:Y:S01]  /*11080*/  @!P5 LEA.HI.X R3, R22, R0, R205, 0x1, P2 ;  /* 0x000000001603d211 */ /* 0x000fe200010f0ccd */
[----:B------:R0:W-:Y:S04]  /*11090*/  @!P3 ST.E.128 desc[UR52][R4.64], RZ ;  /* 0x000000ff0400b985 */ /* 0x0001e8000c101d34 */
[----:B------:R0:W-:Y:S04]  /*110a0*/  @!P4 ST.E.128 desc[UR52][R6.64], RZ ;  /* 0x000000ff0600c985 */ /* 0x0001e8000c101d34 */
[----:B------:R0:W-:Y:S02]  /*110b0*/  @!P5 ST.E.128 desc[UR52][R2.64], RZ ;  /* 0x000000ff0200d985 */ /* 0x0001e4000c101d34 */
.L_x_1102:
[----:B------:R-:W-:Y:S05]  /*110c0*/  BSYNC B0 ;  /* 0x0000000000007941 */ /* 0x000fea0003800000 */
.L_x_1094:
[----:B------:R-:W-:Y:S02]  /*110d0*/  ULDC UR5, c[0x0][0xc38] ;  /* 0x00030e0000057ab9 */ /* 0x000fe40000000800 */
[----:B------:R-:W-:-:S06]  /*110e0*/  UISETP.GE.AND UP0, UPT, UR4, UR5, UPT ;  /* 0x000000050400728c */ /* 0x000fcc000bf06270 */
[----:B------:R-:W-:-:S13]  /*110f0*/  PLOP3.LUT P0, PT, PT, PT, UP0, 0x80, 0x0 ;  /* 0x000000000000781c */ /* 0x000fda0003f0f008 */
[----:B------:R-:W-:Y:S05]  /*11100*/  @!P0 BRA `(.L_x_1111) ;  /* 0xfffffefc00008947 */ /* 0x000fea000383ffff */
[----:B------:R-:W-:Y:S05]  /*11110*/  EXIT ;  /* 0x000000000000794d */ /* 0x000fea0003800000 */
.L_x_1005:
[----:B------:R-:W-:-:S08]  /*11120*/  NOP ;  /* 0x0000000000007918 */ /* 0x000fd00000000000 */
[----:B------:R-:W0:-:S00]  /*11130*/  USETMAXREG.DEALLOC.CTAPOOL 0x28 ;  /* 0x00000028000079c8 */ /* 0x000e0000080e0500 */
[----:B0-----:R-:W-:-:S06]  /*11140*/  LOP3.LUT R0, R0, 0x3, RZ, 0xc0, !PT ;  /* 0x0000000300007812 */ /* 0x001fcc00078ec0ff */
[----:B------:R-:W0:Y:S01]  /*11150*/  S2UR UR5, SR_CTAID.X ;  /* 0x00000000000579c3 */ /* 0x000e220000002500 */
[----:B------:R-:W-:Y:S01]  /*11160*/  LOP3.LUT R16, R16, 0xfffff7ff, RZ, 0xc0, !PT ;  /* 0xfffff7ff10107812 */ /* 0x000fe200078ec0ff */
[----:B------:R-:W-:Y:S01]  /*11170*/  STL [R1+0x4], RZ ;  /* 0x000004ff01007387 */ /* 0x000fe20000100800 */
[----:B------:R-:W-:Y:S02]  /*11180*/  IMAD.MOV.U32 R22, RZ, RZ, RZ ;  /* 0x000000ffff167224 */ /* 0x000fe400078e00ff */
[----:B------:R-:W-:Y:S01]  /*11190*/  IMAD.MOV.U32 R23, RZ, RZ, 0x1 ;  /* 0x00000001ff177424 */ /* 0x000fe200078e00ff */
[----:B------:R1:W2:Y:S02]  /*111a0*/  SHFL.IDX PT, R2, R0, RZ, 0x1f ;  /* 0x00001fff00027589 */ /* 0x0002a400000e0000 */
[----:B-1----:R-:W0:Y:S01]  /*111b0*/  LDC R0, c[0x0][0xc38] ;  /* 0x00030e00ff007b82 */ /* 0x002e220000000800 */
[----:B--2---:R-:W-:-:S13]  /*111c0*/  ISETP.NE.AND P0, PT, R2, RZ, PT ;  /* 0x000000ff0200720c */ /* 0x004fda0003f05270 */
[----:B------:R-:W-:Y:S01]  /*111d0*/  @P0 LOP3.LUT R16, R16, 0x800, RZ, 0xfc, !PT ;  /* 0x0000080010100812 */ /* 0x000fe200078efcff */
[----:B------:R-:W-:Y:S06]  /*111e0*/  @P0 BAR.ARV 0x4, 0x180 ;  /* 0x0106000000000b1d */ /* 0x000fec0000002000 */
[----:B0-----:R-:W-:-:S13]  /*111f0*/  ISETP.LE.AND P0, PT, R0, UR5, PT ;  /* 0x0000000500007c0c */ /* 0x001fda000bf03270 */
[----:B------:R-:W-:Y:S05]  /*11200*/  @P0 BRA `(.L_x_1112) ;  /* 0x0000004800780947 */ /* 0x000fea0003800000 */
[----:B------:R-:W0:Y:S01]  /*11210*/  S2R R10, SR_TID.X ;  /* 0x00000000000a7919 */ /* 0x000e220000002100 */
[----:B------:R-:W-:Y:S01]  /*11220*/  ULDC.64 UR6, c[0x0][0x2f0] ;  /* 0x0000bc0000067ab9 */ /* 0x000fe20000000a00 */
[----:B------:R-:W-:Y:S01]  /*11230*/  LOP3.LUT R16, R16, 0xfffffffd, RZ, 0xc0, !PT ;  /* 0xfffffffd10107812 */ /* 0x000fe200078ec0ff */
[----:B------:R-:W-:Y:S01]  /*11240*/  ULDC UR8, c[0x0][0x2b8] ;  /* 0x0000ae0000087ab9 */ /* 0x000fe20000000800 */
[----:B------:R-:W-:Y:S01]  /*11250*/  IMAD.MOV.U32 R34, RZ, RZ, 0x40 ;  /* 0x00000040ff227424 */ /* 0x000fe200078e00ff */
[----:B------:R-:W-:Y:S01]  /*11260*/  ULDC.64 UR10, c[0x0][0x418] ;  /* 0x00010600000a7ab9 */ /* 0x000fe20000000a00 */
[----:B------:R-:W-:Y:S01]  /*11270*/  IMAD.MOV.U32 R26, RZ, RZ, 0x20 ;  /* 0x00000020ff1a7424 */ /* 0x000fe200078e00ff */
[----:B------:R-:W-:Y:S01]  /*11280*/  UISETP.NE.U32.AND UP0, UPT, UR10, URZ, UPT ;  /* 0x0000003f0a00728c */ /* 0x000fe2000bf05070 */
[----:B------:R-:W-:Y:S01]  /*11290*/  IMAD.MOV.U32 R23, RZ, RZ, 0x1 ;  /* 0x00000001ff177424 */ /* 0x000fe200078e00ff */
[----:B------:R-:W-:Y:S01]  /*112a0*/  ULDC UR4, c[0x0][0x424] ;  /* 0x0001090000047ab9 */ /* 0x000fe20000000800 */
[----:B------:R-:W-:Y:S01]  /*112b0*/  ULDC UR39, c[0x0][0x288] ;  /* 0x0000a20000277ab9 */ /* 0x000fe20000000800 */
[----:B------:R-:W-:Y:S01]  /*112c0*/  UISETP.NE.AND.EX UP0, UPT, UR11, URZ, UPT, UP0 ;  /* 0x0000003f0b00728c */ /* 0x000fe2000bf05300 */
[----:B------:R-:W-:Y:S01]  /*112d0*/  IMAD.MOV.U32 R22, RZ, RZ, RZ ;  /* 0x000000ffff167224 */ /* 0x000fe200078e00ff */
[----:B------:R-:W-:Y:S01]  /*112e0*/  ULDC UR40, c[0x0][0x448] ;  /* 0x0001120000287ab9 */ /* 0x000fe20000000800 */
[----:B------:R-:W-:Y:S01]  /*112f0*/  ULDC UR49, c[0x0][0xc] ;  /* 0x0000030000317ab9 */ /* 0x000fe20000000800 */
[----:B------:R-:W-:-:S02]  /*11300*/  USEL UR4, UR4, 0x1, UP0 ;  /* 0x0000000104047887 */ /* 0x000fc40008000000 */
[----:B------:R-:W-:Y:S02]  /*11310*/  UIMAD UR40, UR40, UR39, URZ ;  /* 0x00000027282872a4 */ /* 0x000fe4000f8e023f */
[----:B------:R-:W-:Y:S02]  /*11320*/  UIMAD UR41, UR4, UR6, URZ ;  /* 0x00000006042972a4 */ /* 0x000fe4000f8e023f */
[----:B------:R-:W-:Y:S02]  /*11330*/  ULOP3.LUT UR48, UR43, 0x2, URZ, 0xfc, !UPT ;  /* 0x000000022b307892 */ /* 0x000fe4000f8efc3f */
[----:B------:R-:W-:Y:S02]  /*11340*/  UIADD3 UR4, UR41, 0x7f, URZ ;  /* 0x0000007f29047890 */ /* 0x000fe4000fffe03f */
[----:B------:R-:W-:Y:S02]  /*11350*/  UIADD3 UR46, UR41, 0x1, -UR39 ;  /* 0x00000001292e7890 */ /* 0x000fe4000fffe827 */
[----:B------:R-:W-:-:S02]  /*11360*/  ULOP3.LUT UR47, UR43, 0x1, URZ, 0xfc, !UPT ;  /* 0x000000012b2f7892 */ /* 0x000fc4000f8efc3f */
[----:B------:R-:W-:Y:S01]  /*11370*/  UIADD3 UR39, UR41, -UR39, URZ ;  /* 0x8000002729277290 */ /* 0x000fe2000fffe03f */
[C---:B0-----:R-:W-:Y:S01]  /*11380*/  IMAD.SHL.U32 R7, R10.reuse, 0x10, RZ ;  /* 0x000000100a077824 */ /* 0x041fe200078e00ff */
[C---:B------:R-:W-:Y:S01]  /*11390*/  LOP3.LUT R8, R10.reuse, 0x7f, RZ, 0xc0, !PT ;  /* 0x0000007f0a087812 */ /* 0x040fe200078ec0ff */
[C---:B------:R-:W-:Y:S02]  /*113a0*/  IMAD.SHL.U32 R3, R10.reuse, 0x2, RZ ;  /* 0x000000020a037824 */ /* 0x040fe400078e00ff */
[C---:B------:R-:W-:Y:S01]  /*113b0*/  IMAD.SHL.U32 R0, R10.reuse, 0x80, RZ ;  /* 0x000000800a007824 */ /* 0x040fe200078e00ff */
[C---:B------:R-:W-:Y:S01]  /*113c0*/  LOP3.LUT R2, R7.reuse, 0x1b0, RZ, 0xc0, !PT ;  /* 0x000001b007027812 */ /* 0x040fe200078ec0ff */
[----:B------:R-:W-:Y:S01]  /*113d0*/  IMAD.SHL.U32 R36, R10, 0x40, RZ ;  /* 0x000000400a247824 */ /* 0x000fe200078e00ff */
[----:B------:R-:W-:Y:S02]  /*113e0*/  LOP3.LUT R28, R7, 0x30, RZ, 0xc0, !PT ;  /* 0x00000030071c7812 */ /* 0x000fe400078ec0ff */
[----:B------:R-:W-:-:S02]  /*113f0*/  LOP3.LUT R32, R2, 0x30, R3, 0x78, !PT ;  /* 0x0000003002207812 */ /* 0x000fc400078e7803 */
[C---:B------:R-:W-:Y:S02]  /*11400*/  LOP3.LUT R2, R0.reuse, 0x380, RZ, 0xc0, !PT ;  /* 0x0000038000027812 */ /* 0x040fe400078ec0ff */
[----:B------:R-:W-:Y:S02]  /*11410*/  LOP3.LUT R4, R0, 0x400, RZ, 0xc0, !PT ;  /* 0x0000040000047812 */ /* 0x000fe400078ec0ff */
[--C-:B------:R-:W-:Y:S02]  /*11420*/  LOP3.LUT R2, R2, 0x10, R10.reuse, 0xf8, !PT ;  /* 0x0000001002027812 */ /* 0x100fe400078ef80a */
[----:B------:R-:W-:Y:S02]  /*11430*/  SHF.R.U32.HI R3, RZ, 0x1, R10 ;  /* 0x00000001ff037819 */ /* 0x000fe4000001160a */
[----:B------:R-:W-:Y:S02]  /*11440*/  LOP3.LUT R33, R2, 0x70, R7, 0x78, !PT ;  /* 0x0000007002217812 */ /* 0x000fe400078e7807 */
[----:B------:R-:W-:-:S02]  /*11450*/  LOP3.LUT R2, R28, 0x40, RZ, 0xfc, !PT ;  /* 0x000000401c027812 */ /* 0x000fc400078efcff */
[----:B------:R-:W-:Y:S02]  /*11460*/  LOP3.LUT R0, R36, 0x180, RZ, 0xc0, !PT ;  /* 0x0000018024007812 */ /* 0x000fe400078ec0ff */
[C---:B------:R-:W-:Y:S02]  /*11470*/  ISETP.GE.AND P2, PT, R2.reuse, UR7, PT ;  /* 0x0000000702007c0c */ /* 0x040fe4000bf46270 */
[----:B------:R-:W-:Y:S02]  /*11480*/  ISETP.GE.AND P1, PT, R2, UR7, PT ;  /* 0x0000000702007c0c */ /* 0x000fe4000bf26270 */
[----:B------:R-:W-:Y:S01]  /*11490*/  LOP3.LUT R0, R0, 0x30, R3, 0xf8, !PT ;  /* 0x0000003000007812 */ /* 0x000fe200078ef803 */
[----:B------:R-:W-:Y:S01]  /*114a0*/  IMAD.SHL.U32 R3, R10, 0x8, RZ ;  /* 0x000000080a037824 */ /* 0x000fe200078e00ff */
[----:B------:R-:W-:Y:S02]  /*114b0*/  ISETP.GE.AND P0, PT, R2, UR8, PT ;  /* 0x0000000802007c0c */ /* 0x000fe4000bf06270 */
[----:B------:R-:W-:-:S02]  /*114c0*/  SHF.R.U32.HI R5, RZ, 0x5, R8 ;  /* 0x00000005ff057819 */ /* 0x000fc40000011608 */
[----:B------:R-:W-:Y:S02]  /*114d0*/  LOP3.LUT R3, R0, 0x30, R3, 0x78, !PT ;  /* 0x0000003000037812 */ /* 0x000fe400078e7803 */
[----:B------:R-:W-:Y:S01]  /*114e0*/  LOP3.LUT R0, R28, 0x80, RZ, 0xfc, !PT ;  /* 0x000000801c007812 */ /* 0x000fe200078efcff */
[----:B------:R-:W-:Y:S01]  /*114f0*/  IMAD R4, R5, 0x800, R4 ;  /* 0x0000080005047824 */ /* 0x000fe200078e0204 */
[----:B------:R-:W-:Y:S02]  /*11500*/  @P2 LOP3.LUT R16, R16, 0x2, RZ, 0xfc, !PT ;  /* 0x0000000210102812 */ /* 0x000fe400078efcff */
[----:B------:R-:W-:Y:S01]  /*11510*/  LOP3.LUT R36, R3, 0x640, R36, 0xf8, !PT ;  /* 0x0000064003247812 */ /* 0x000fe200078ef824 */
[----:B------:R-:W-:Y:S01]  /*11520*/  IMAD.U32 R3, RZ, RZ, UR5 ;  /* 0x00000005ff037e24 */ /* 0x000fe2000f8e00ff */
[----:B------:R-:W-:Y:S01]  /*11530*/  LOP3.LUT R16, R16, 0xffffffbf, RZ, 0xc0, !PT ;  /* 0xffffffbf10107812 */ /* 0x000fe200078ec0ff */
[----:B------:R-:W-:Y:S01]  /*11540*/  USHF.R.S32.HI UR5, URZ, 0x1f, UR4 ;  /* 0x0000001f3f057899 */ /* 0x000fe20008011404 */
[----:B------:R-:W-:Y:S01]  /*11550*/  LOP3.LUT R6, R7, 0x40, RZ, 0xc0, !PT ;  /* 0x0000004007067812 */ /* 0x000fe200078ec0ff */
[----:B------:R-:W-:Y:S01]  /*11560*/  IMAD.IADD R33, R4, 0x1, R33 ;  /* 0x0000000104217824 */ /* 0x000fe200078e0221 */
[----:B------:R-:W-:Y:S01]  /*11570*/  @P1 LOP3.LUT R16, R16, 0x40, RZ, 0xfc, !PT ;  /* 0x0000004010101812 */ /* 0x000fe200078efcff */
[----:B------:R0:W-:Y:S01]  /*11580*/  STL [R1], R3 ;  /* 0x0000000301007387 */ /* 0x0001e20000100800 */
[----:B------:R-:W-:Y:S01]  /*11590*/  R2P PR, R10, 0x6 ;  /* 0x000000060a007804 */ /* 0x000fe20000000000 */
[----:B------:R-:W-:Y:S01]  /*115a0*/  IMAD R9, R5, 0x200, R6 ;  /* 0x0000020005097824 */ /* 0x000fe200078e0206 */
[----:B------:R-:W-:Y:S01]  /*115b0*/  LOP3.LUT R16, R16, 0xfffffdff, RZ, 0xc0, !PT ;  /* 0xfffffdff10107812 */ /* 0x000fe200078ec0ff */
[----:B------:R1:W-:Y:S01]  /*115c0*/  STL [R1+0x4], RZ ;  /* 0x000004ff01007387 */ /* 0x0003e20000100800 */
[----:B------:R-:W-:Y:S01]  /*115d0*/  MOV R2, 0x400 ;  /* 0x0000040000027802 */ /* 0x000fe20000000f00 */
[----:B------:R-:W-:Y:S01]  /*115e0*/  IMAD.IADD R32, R32, 0x1, R9 ;  /* 0x0000000120207824 */ /* 0x000fe200078e0209 */
[----:B------:R-:W-:Y:S01]  /*115f0*/  SEL R34, R34, 0xffffffc0, !P2 ;  /* 0xffffffc022227807 */ /* 0x000fe20005000000 */
[----:B------:R-:W-:Y:S01]  /*11600*/  ULEA.HI UR5, UR5, UR4, URZ, 0x7 ;  /* 0x0000000405057291 */ /* 0x000fe2000f8f383f */
[----:B------:R-:W-:-:S02]  /*11610*/  ISETP.GE.AND P2, PT, R0, UR7, PT ;  /* 0x0000000700007c0c */ /* 0x000fc4000bf46270 */
[----:B------:R-:W-:Y:S01]  /*11620*/  @P0 LOP3.LUT R16, R16, 0x200, RZ, 0xfc, !PT ;  /* 0x0000020010100812 */ /* 0x000fe200078efcff */
[----:B------:R-:W-:Y:S01]  /*11630*/  USHF.R.S32.HI UR38, URZ, 0x7, UR5 ;  /* 0x000000073f267899 */ /* 0x000fe20008011405 */
[----:B------:R-:W-:Y:S02]  /*11640*/  SEL R26, R26, 0xffffffe0, !P1 ;  /* 0xffffffe01a1a7807 */ /* 0x000fe40004800000 */
[----:B------:R-:W-:Y:S02]  /*11650*/  ISETP.GE.AND P1, PT, R0, UR7, PT ;  /* 0x0000000700007c0c */ /* 0x000fe4000bf26270 */
[----:B------:R-:W-:Y:S02]  /*11660*/  LOP3.LUT R16, R16, 0xfffffffe, RZ, 0xc0, !PT ;  /* 0xfffffffe10107812 */ /* 0x000fe400078ec0ff */
[----:B------:R-:W-:Y:S01]  /*11670*/  ISETP.GE.AND P0, PT, R0, UR8, PT ;  /* 0x0000000800007c0c */ /* 0x000fe2000bf06270 */
[----:B------:R-:W-:Y:S01]  /*11680*/  IMAD.SHL.U32 R0, R10, 0x20, RZ ;  /* 0x000000200a007824 */ /* 0x000fe200078e00ff */
[----:B------:R-:W-:-:S02]  /*11690*/  LEA R17, R31, R2, 0x18 ;  /* 0x000000021f117211 */ /* 0x000fc400078ec0ff */
[----:B------:R-:W-:Y:S02]  /*116a0*/  @P2 LOP3.LUT R16, R16, 0x1, RZ, 0xfc, !PT ;  /* 0x0000000110102812 */ /* 0x000fe400078efcff */
[----:B------:R-:W-:Y:S01]  /*116b0*/  ISETP.GE.AND P2, PT, R28, UR7, PT ;  /* 0x000000071c007c0c */ /* 0x000fe2000bf46270 */
[----:B------:R-:W-:Y:S01]  /*116c0*/  IMAD.IADD R37, R17, 0x1, R32 ;  /* 0x0000000111257824 */ /* 0x000fe200078e0220 */
[----:B------:R-:W-:Y:S02]  /*116d0*/  LOP3.LUT R16, R16, 0xffffffdf, RZ, 0xc0, !PT ;  /* 0xffffffdf10107812 */ /* 0x000fe400078ec0ff */
[----:B------:R-:W-:Y:S02]  /*116e0*/  LOP3.LUT R0, R0, 0x60, RZ, 0xc0, !PT ;  /* 0x0000006000007812 */ /* 0x000fe400078ec0ff */
[----:B------:R-:W-:Y:S02]  /*116f0*/  @P1 LOP3.LUT R16, R16, 0x20, RZ, 0xfc, !PT ;  /* 0x0000002010101812 */ /* 0x000fe400078efcff */
[----:B------:R-:W-:-:S02]  /*11700*/  ISETP.GE.AND P1, PT, R28, UR7, PT ;  /* 0x000000071c007c0c */ /* 0x000fc4000bf26270 */
[----:B------:R-:W-:Y:S02]  /*11710*/  LOP3.LUT R16, R16, 0xfffffeff, RZ, 0xc0, !PT ;  /* 0xfffffeff10107812 */ /* 0x000fe400078ec0ff */
[----:B0-----:R-:W-:Y:S02]  /*11720*/  SHF.R.U32.HI R3, RZ, 0x2, R8 ;  /* 0x00000002ff037819 */ /* 0x001fe40000011608 */
[----:B------:R-:W-:Y:S02]  /*11730*/  @P0 LOP3.LUT R16, R16, 0x100, RZ, 0xfc, !PT ;  /* 0x0000010010100812 */ /* 0x000fe400078efcff */
[----:B------:R-:W-:Y:S02]  /*11740*/  ISETP.GE.AND P0, PT, R28, UR8, PT ;  /* 0x000000081c007c0c */ /* 0x000fe4000bf06270 */
[----:B------:R-:W-:Y:S02]  /*11750*/  LOP3.LUT R16, R16, 0xfffffffb, RZ, 0xc0, !PT ;  /* 0xfffffffb10107812 */ /* 0x000fe400078ec0ff */
[----:B------:R-:W-:-:S02]  /*11760*/  LOP3.LUT R0, R3, R0, RZ, 0xfc, !PT ;  /* 0x0000000003007212 */ /* 0x000fc400078efcff */
[----:B------:R-:W-:-:S04]  /*11770*/  @P2 LOP3.LUT R16, R16, 0x4, RZ, 0xfc, !PT ;  /* 0x0000000410102812 */ /* 0x000fc800078efcff */
[----:B------:R-:W-:-:S04]  /*11780*/  LOP3.LUT R16, R16, 0xfffffbff, RZ, 0xc0, !PT ;  /* 0xfffffbff10107812 */ /* 0x000fc800078ec0ff */
[----:B------:R-:W-:-:S04]  /*11790*/  LOP3.LUT R16, R16, 0xffffff7f, RZ, 0xc0, !PT ;  /* 0xffffff7f10107812 */ /* 0x000fc800078ec0ff */
[----:B------:R-:W-:-:S04]  /*117a0*/  @P1 LOP3.LUT R16, R16, 0x80, RZ, 0xfc, !PT ;  /* 0x0000008010101812 */ /* 0x000fc800078efcff */
[----:B-1----:R-:W-:-:S07]  /*117b0*/  @P0 LOP3.LUT R16, R16, 0x400, RZ, 0xfc, !PT ;  /* 0x0000040010100812 */ /* 0x002fce00078efcff */
.L_x_1183:
[----:B--2---:R-:W2:Y:S01]  /*117c0*/  LDL R0, [R1] ;  /* 0x0000000001007983 */ /* 0x004ea20000100800 */
[----:B------:R-:W-:Y:S02]  /*117d0*/  ULDC UR7, c[0x0][0xc60] ;  /* 0x0003180000077ab9 */ /* 0x000fe40000000800 */
[----:B------:R-:W-:-:S11]  /*117e0*/  UISETP.NE.AND UP0, UPT, UR7, 0x1, UPT ;  /* 0x000000010700788c */ /* 0x000fd6000bf05270 */
[----:B------:R-:W-:Y:S01]  /*117f0*/  @UP0 ULDC UR4, c[0x0][0xc64] ;  /* 0x0003190000040ab9 */ /* 0x000fe20000000800 */
[----:B------:R-:W-:Y:S01]  /*11800*/  @UP0 ULDC UR8, c[0x0][0xc68] ;  /* 0x00031a0000080ab9 */ /* 0x000fe20000000800 */
[C---:B--2---:R-:W-:Y:S02]  /*11810*/  R2UR UR37, R0.reuse ;  /* 0x00000000002572ca */ /* 0x044fe400000e0000 */
[----:B------:R-:W-:-:S11]  /*11820*/  R2UR UR6, R0 ;  /* 0x00000000000672ca */ /* 0x000fd600000e0000 */
[----:B------:R-:W-:-:S04]  /*11830*/  UIMAD.WIDE.U32 UR4, UR37, UR4, URZ ;  /* 0x00000004250472a5 */ /* 0x000fc8000f8e003f */
[----:B------:R-:W-:-:S03]  /*11840*/  @UP0 USHF.R.U32.HI UR37, URZ, UR8, UR5 ;  /* 0x000000083f250299 */ /* 0x000fc60008011605 */
[----:B------:R-:W-:Y:S02]  /*11850*/  ULDC UR4, c[0x0][0xc78] ;  /* 0x00031e0000047ab9 */ /* 0x000fe40000000800 */
[----:B------:R-:W-:Y:S02]  /*11860*/  UISETP.GE.AND UP0, UPT, UR37, UR4, UPT ;  /* 0x000000042500728c */ /* 0x000fe4000bf06270 */
[----:B------:R-:W-:-:S04]  /*11870*/  UIADD3 UR4, -UR37, URZ, URZ ;  /* 0x0000003f25047290 */ /* 0x000fc8000fffe13f */
[----:B------:R-:W-:Y:S01]  /*11880*/  PLOP3.LUT P0, PT, PT, PT, UP0, 0x40, 0x0 ;  /* 0x000000000000781c */ /* 0x000fe20003f0e808 */
[----:B------:R-:W-:-:S12]  /*11890*/  UIMAD UR7, UR7, UR4, UR6 ;  /* 0x00000004070772a4 */ /* 0x000fd8000f8e0206 */
[----:B01----:R-:W-:Y:S05]  /*118a0*/  @P0 BRA `(.L_x_1113) ;  /* 0x0000000000200947 */ /* 0x003fea0003800000 */
        /* <DEDUP_REMOVED lines=8> */
.L_x_1113:
[----:B------:R-:W-:Y:S01]  /*11930*/  ULDC UR8, c[0x0][0xc54] ;  /* 0x0003150000087ab9 */ /* 0x000fe20000000800 */
[----:B------:R-:W-:Y:S01]  /*11940*/  UMOV UR6, UR7 ;  /* 0x0000000700067c82 */ /* 0x000fe20008000000 */
[----:B------:R-:W-:-:S11]  /*11950*/  UISETP.NE.AND UP0, UPT, UR8, 0x1, UPT ;  /* 0x000000010800788c */ /* 0x000fd6000bf05270 */
[----:B------:R-:W-:Y:S02]  /*11960*/  @UP0 ULDC.64 UR10, c[0x0][0xc58] ;  /* 0x00031600000a0ab9 */ /* 0x000fe40000000a00 */
[----:B------:R-:W-:-:S04]  /*11970*/  UIMAD.WIDE.U32 UR4, UR7, UR10, URZ ;  /* 0x0000000a070472a5 */ /* 0x000fc8000f8e003f */
[----:B------:R-:W-:-:S04]  /*11980*/  @UP0 USHF.R.U32.HI UR6, URZ, UR11, UR5 ;  /* 0x0000000b3f060299 */ /* 0x000fc80008011605 */
[----:B------:R-:W-:-:S12]  /*11990*/  UIMAD UR4, UR6, UR8, URZ ;  /* 0x00000008060472a4 */ /* 0x000fd8000f8e023f */
.L_x_1114:
[----:B------:R-:W-:Y:S01]  /*119a0*/  ULDC UR5, c[0x0][0xc48] ;  /* 0x0003120000057ab9 */ /* 0x000fe20000000800 */
[----:B------:R-:W-:Y:S01]  /*119b0*/  ULDC.64 UR8, c[0x0][0xa28] ;  /* 0x00028a0000087ab9 */ /* 0x000fe20000000a00 */
[----:B------:R-:W-:Y:S01]  /*119c0*/  UISETP.NE.AND UP1, UPT, UR5, 0x1, UPT ;  /* 0x000000010500788c */ /* 0x000fe2000bf25270 */
[----:B------:R-:W-:Y:S01]  /*119d0*/  IMAD.MOV.U32 R30, RZ, RZ, RZ ;  /* 0x000000ffff1e7224 */ /* 0x000fe200078e00ff */
[----:B------:R-:W-:Y:S02]  /*119e0*/  UIADD3 UR4, UR7, -UR4, URZ ;  /* 0x8000000407047290 */ /* 0x000fe4000fffe03f */
[----:B------:R-:W-:Y:S01]  /*119f0*/  UISETP.NE.U32.AND UP0, UPT, UR8, URZ, UPT ;  /* 0x0000003f0800728c */ /* 0x000fe2000bf05070 */
[----:B------:R-:W-:Y:S02]  /*11a00*/  ULDC UR5, c[0x0][0xc54] ;  /* 0x0003150000057ab9 */ /* 0x000fe40000000800 */
[----:B------:R-:W-:Y:S02]  /*11a10*/  UIMAD UR37, UR37, UR5, UR4 ;  /* 0x00000005252572a4 */ /* 0x000fe4000f8e0204 */
[----:B------:R-:W-:-:S02]  /*11a20*/  UISETP.NE.AND.EX UP0, UPT, UR9, URZ, UPT, UP0 ;  /* 0x0000003f0900728c */ /* 0x000fc4000bf05300 */
[----:B------:R-:W-:Y:S01]  /*11a30*/  @UP1 ULDC UR4, c[0x0][0xc4c] ;  /* 0x0003130000041ab9 */ /* 0x000fe20000000800 */
[----:B------:R-:W-:Y:S01]  /*11a40*/  @UP1 ULDC UR7, c[0x0][0xc50] ;  /* 0x0003140000071ab9 */ /* 0x000fe20000000800 */
[----:B------:R-:W-:Y:S02]  /*11a50*/  UIMAD.WIDE.U32 UR4, UR37, UR4, URZ ;  /* 0x00000004250472a5 */ /* 0x000fe4000f8e003f */
[----:B------:R-:W-:Y:S01]  /*11a60*/  UMOV UR36, UR37 ;  /* 0x0000002500247c82 */ /* 0x000fe20008000000 */
[----:B------:R-:W-:Y:S01]  /*11a70*/  ULOP3.LUT UR6, UR6, 0x1ffffff, URZ, 0x3c, !UPT ;  /* 0x01ffffff06067892 */ /* 0x000fe2000f8e3c3f */
[----:B------:R-:W-:Y:S01]  /*11a80*/  PLOP3.LUT P0, PT, PT, PT, UP0, 0x80, 0x0 ;  /* 0x000000000000781c */ /* 0x000fe20003f0f008 */
[----:B------:R-:W-:-:S03]  /*11a90*/  @UP1 USHF.R.U32.HI UR36, URZ, UR7, UR5 ;  /* 0x000000073f241299 */ /* 0x000fc60008011605 */
[----:B------:R-:W-:Y:S02]  /*11aa0*/  @UP0 ULDC.64 UR4, c[0x0][0xa28] ;  /* 0x00028a0000040ab9 */ /* 0x000fe40000000a00 */
[----:B------:R-:W-:-:S06]  /*11ab0*/  @UP0 UIMAD.WIDE UR4, UR36, 0x4, UR4 ;  /* 0x00000004240408a5 */ /* 0x000fcc000f8e0204 */
[----:B------:R-:W-:Y:S01]  /*11ac0*/  IMAD.U32 R3, RZ, RZ, UR5 ;  /* 0x00000005ff037e24 */ /* 0x000fe2000f8e00ff */
[----:B------:R-:W-:Y:S01]  /*11ad0*/  ULDC UR5, c[0x0][0x448] ;  /* 0x0001120000057ab9 */ /* 0x000fe20000000800 */
[----:B------:R-:W-:Y:S01]  /*11ae0*/  IMAD.U32 R2, RZ, RZ, UR4 ;  /* 0x00000004ff027e24 */ /* 0x000fe2000f8e00ff */
[----:B------:R-:W-:Y:S01]  /*11af0*/  ULDC UR4, c[0x0][0xc3c] ;  /* 0x00030f0000047ab9 */ /* 0x000fe20000000800 */
[----:B------:R-:W-:Y:S02]  /*11b00*/  UISETP.NE.AND UP2, UPT, UR5, 0x1, UPT ;  /* 0x000000010500788c */ /* 0x000fe4000bf45270 */
[----:B------:R-:W-:Y:S01]  /*11b10*/  UIADD3 UR6, UR6, UR4, URZ ;  /* 0x0000000406067290 */ /* 0x000fe2000fffe03f */
[----:B------:R0:W5:Y:S01]  /*11b20*/  @P0 LDG.E R30, desc[UR52][R2.64] ;  /* 0x00000034021e0981 */ /* 0x000162000c1e1900 */
[----:B------:R-:W-:Y:S02]  /*11b30*/  UP2UR UR50, UPR, URZ, 0x4 ;  /* 0x000000043f327883 */ /* 0x000fe40008000000 */
[----:B------:R-:W-:-:S04]  /*11b40*/  USHF.L.U32 UR42, UR6, 0x7, URZ ;  /* 0x00000007062a7899 */ /* 0x000fc8000800063f */
[----:B------:R-:W-:Y:S01]  /*11b50*/  UIADD3 UR6, UR42, 0x7f, URZ ;  /* 0x0000007f2a067890 */ /* 0x000fe2000fffe03f */
[----:B------:R-:W-:Y:S01]  /*11b60*/  @UP2 ULDC UR4, c[0x0][0x44c] ;  /* 0x0001130000042ab9 */ /* 0x000fe20000000800 */
[----:B------:R-:W-:Y:S02]  /*11b70*/  @UP2 ULDC UR7, c[0x0][0x450] ;  /* 0x0001140000072ab9 */ /* 0x000fe40000000800 */
[----:B------:R-:W-:-:S04]  /*11b80*/  UIMAD.WIDE.U32 UR4, UR6, UR4, URZ ;  /* 0x00000004060472a5 */ /* 0x000fc8000f8e003f */
[----:B------:R-:W-:-:S03]  /*11b90*/  @UP2 USHF.R.U32.HI UR6, URZ, UR7, UR5 ;  /* 0x000000073f062299 */ /* 0x000fc60008011605 */
[----:B------:R-:W-:Y:S01]  /*11ba0*/  ULDC.64 UR4, c[0x0][0x9e0] ;  /* 0x0002780000047ab9 */ /* 0x000fe20000000a00 */
[----:B------:R-:W-:Y:S02]  /*11bb0*/  UIADD3 UR6, UR46, UR6, URZ ;  /* 0x000000062e067290 */ /* 0x000fe4000fffe03f */
[----:B------:R-:W-:Y:S02]  /*11bc0*/  UISETP.GE.AND UP0, UPT, UR5, 0x1, UPT ;  /* 0x000000010500788c */ /* 0x000fe4000bf06270 */
[----:B------:R-:W-:-:S04]  /*11bd0*/  UIADD3 UR4, UR6, UR4, URZ ;  /* 0x0000000406047290 */ /* 0x000fc8000fffe03f */
[----:B------:R-:W-:-:S13]  /*11be0*/  PLOP3.LUT P0, PT, PT, PT, UP0, 0x40, 0x0 ;  /* 0x000000000000781c */ /* 0x000fda0003f0e808 */
[----:B0-----:R-:W-:Y:S05]  /*11bf0*/  @P0 BRA `(.L_x_1115) ;  /* 0x0000000000440947 */ /* 0x001fea0003800000 */
        /* <DEDUP_REMOVED lines=10> */
.L_x_1116:
[----:B------:R-:W-:-:S11]  /*11ca0*/  UISETP.NE.AND UP1, UPT, UR5, 0x1, UPT ;  /* 0x000000010500788c */ /* 0x000fd6000bf25270 */
[----:B------:R-:W-:Y:S02]  /*11cb0*/  @UP1 ULDC.64 UR10, c[0x0][0x9e8] ;  /* 0x00027a00000a1ab9 */ /* 0x000fe40000000a00 */
[----:B------:R-:W-:-:S04]  /*11cc0*/  UIMAD.WIDE.U32 UR6, UR8, UR10, URZ ;  /* 0x0000000a080672a5 */ /* 0x000fc8000f8e003f */
[----:B------:R-:W-:-:S12]  /*11cd0*/  @UP1 USHF.R.U32.HI UR8, URZ, UR11, UR7 ;  /* 0x0000000b3f081299 */ /* 0x000fd80008011607 */
.L_x_1117:
[----:B------:R-:W-:-:S04]  /*11ce0*/  UIMAD UR8, UR8, UR5, UR5 ;  /* 0x00000005080872a4 */ /* 0x000fc8000f8e0205 */
[----:B------:R-:W-:-:S04]  /*11cf0*/  UISETP.LT.AND UP1, UPT, UR4, UR8, UPT ;  /* 0x000000080400728c */ /* 0x000fc8000bf21270 */
[----:B------:R-:W-:-:S12]  /*11d00*/  USEL UR4, UR4, UR8, UP1 ;  /* 0x0000000804047287 */ /* 0x000fd80008800000 */
.L_x_1115:
[----:B------:R-:W-:Y:S01]  /*11d10*/  UISETP.NE.AND UP1, UPT, UR50, URZ, UPT ;  /* 0x0000003f3200728c */ /* 0x000fe2000bf25270 */
[----:B------:R-:W-:Y:S01]  /*11d20*/  PLOP3.LUT P0, PT, PT, PT, UP0, 0x40, 0x0 ;  /* 0x000000000000781c */ /* 0x000fe20003f0e808 */
[----:B------:R-:W-:-:S04]  /*11d30*/  UIADD3 UR4, UR4, 0x7f, URZ ;  /* 0x0000007f04047890 */ /* 0x000fc8000fffe03f */
[----:B------:R-:W-:-:S04]  /*11d40*/  USHF.R.S32.HI UR8, URZ, 0x1f, UR4 ;  /* 0x0000001f3f087899 */ /* 0x000fc80008011404 */
[----:B------:R-:W-:Y:S01]  /*11d50*/  ULEA.HI UR8, UR8, UR4, URZ, 0x7 ;  /* 0x0000000408087291 */ /* 0x000fe2000f8f383f */
[----:B------:R-:W-:Y:S01]  /*11d60*/  @UP1 ULDC UR6, c[0x0][0x44c] ;  /* 0x0001130000061ab9 */ /* 0x000fe20000000800 */
[----:B------:R-:W-:Y:S01]  /*11d70*/  @UP1 ULDC UR9, c[0x0][0x450] ;  /* 0x0001140000091ab9 */ /* 0x000fe20000000800 */
[----:B------:R-:W-:Y:S02]  /*11d80*/  UIMAD.WIDE.U32 UR6, UR42, UR6, URZ ;  /* 0x000000062a0672a5 */ /* 0x000fe4000f8e003f */
[----:B------:R-:W-:Y:S01]  /*11d90*/  UMOV UR4, UR42 ;  /* 0x0000002a00047c82 */ /* 0x000fe20008000000 */
[----:B------:R-:W-:Y:S02]  /*11da0*/  USHF.R.S32.HI UR8, URZ, 0x7, UR8 ;  /* 0x000000073f087899 */ /* 0x000fe40008011408 */
[----:B------:R-:W-:Y:S02]  /*11db0*/  @UP1 USHF.R.U32.HI UR4, URZ, UR9, UR7 ;  /* 0x000000093f041299 */ /* 0x000fe40008011607 */
[----:B------:R-:W-:-:S02]  /*11dc0*/  UISETP.LT.AND UP1, UPT, UR38, UR8, UPT ;  /* 0x000000082600728c */ /* 0x000fc4000bf21270 */
[----:B------:R-:W-:Y:S01]  /*11dd0*/  UIADD3 UR4, UR39, UR4, URZ ;  /* 0x0000000427047290 */ /* 0x000fe2000fffe03f */
[----:B------:R-:W-:Y:S01]  /*11de0*/  ULDC UR6, c[0x0][0x9dc] ;  /* 0x0002770000067ab9 */ /* 0x000fe20000000800 */
[----:B------:R-:W-:Y:S02]  /*11df0*/  USEL UR44, UR38, UR8, UP1 ;  /* 0x00000008262c7287 */ /* 0x000fe40008800000 */
[----:B------:R-:W-:Y:S01]  /*11e00*/  UIADD3 UR8, UR4, -UR6, URZ ;  /* 0x8000000604087290 */ /* 0x000fe2000fffe03f */
[----:B------:R-:W-:Y:S11]  /*11e10*/  @P0 BRA `(.L_x_1118) ;  /* 0x0000000000440947 */ /* 0x000ff60003800000 */
        /* <DEDUP_REMOVED lines=10> */
.L_x_1119:
[----:B------:R-:W-:-:S11]  /*11ec0*/  UISETP.NE.AND UP0, UPT, UR5, 0x1, UPT ;  /* 0x000000010500788c */ /* 0x000fd6000bf05270 */
[----:B------:R-:W-:Y:S02]  /*11ed0*/  @UP0 ULDC.64 UR10, c[0x0][0x9e8] ;  /* 0x00027a00000a0ab9 */ /* 0x000fe40000000a00 */
[----:B------:R-:W-:-:S04]  /*11ee0*/  UIMAD.WIDE.U32 UR6, UR4, UR10, URZ ;  /* 0x0000000a040672a5 */ /* 0x000fc8000f8e003f */
[----:B------:R-:W-:-:S12]  /*11ef0*/  @UP0 USHF.R.U32.HI UR4, URZ, UR11, UR7 ;  /* 0x0000000b3f040299 */ /* 0x000fd80008011607 */
.L_x_1120:
[----:B------:R-:W-:-:S04]  /*11f00*/  UIMAD UR4, UR4, UR5, URZ ;  /* 0x00000005040472a4 */ /* 0x000fc8000f8e023f */
[----:B------:R-:W-:-:S04]  /*11f10*/  UISETP.LT.AND UP0, UPT, UR8, UR4, UPT ;  /* 0x000000040800728c */ /* 0x000fc8000bf01270 */
[----:B------:R-:W-:-:S12]  /*11f20*/  USEL UR8, UR8, UR4, !UP0 ;  /* 0x0000000408087287 */ /* 0x000fd8000c000000 */
.L_x_1118:
[----:B------:R-:W-:Y:S01]  /*11f30*/  USHF.R.S32.HI UR4, URZ, 0x1f, UR8 ;  /* 0x0000001f3f047899 */ /* 0x000fe20008011408 */
[----:B------:R-:W-:Y:S03]  /*11f40*/  BSSY B7, `(.L_x_1121) ;  /* 0x00003b2000077945 */ /* 0x000fe60003800000 */
[----:B------:R-:W-:-:S04]  /*11f50*/  ULEA.HI UR4, UR4, UR8, URZ, 0x7 ;  /* 0x0000000804047291 */ /* 0x000fc8000f8f383f */
[----:B------:R-:W-:-:S04]  /*11f60*/  USHF.R.S32.HI UR4, URZ, 0x7, UR4 ;  /* 0x000000073f047899 */ /* 0x000fc80008011404 */
[----:B------:R-:W-:-:S04]  /*11f70*/  UISETP.LT.AND UP0, UPT, URZ, UR4, UPT ;  /* 0x000000043f00728c */ /* 0x000fc8000bf01270 */
[----:B------:R-:W-:-:S04]  /*11f80*/  USEL UR45, URZ, UR4, !UP0 ;  /* 0x000000043f2d7287 */ /* 0x000fc8000c000000 */
[----:B------:R-:W-:-:S06]  /*11f90*/  UISETP.GT.AND UP0, UPT, UR44, UR45, UPT ;  /* 0x0000002d2c00728c */ /* 0x000fcc000bf04270 */
[----:B------:R-:W-:-:S13]  /*11fa0*/  PLOP3.LUT P0, PT, PT, PT, UP0, 0x80, 0x0 ;  /* 0x000000000000781c */ /* 0x000fda0003f0f008 */
[----:B------:R-:W-:Y:S05]  /*11fb0*/  @P0 BRA `(.L_x_1122) ;  /* 0x0000000000480947 */ /* 0x000fea0003800000 */
[----:B------:R-:W0:Y:S02]  /*11fc0*/  S2R R0, SR_TID.X ;  /* 0x0000000000007919 */ /* 0x000e240000002100 */
[----:B0-----:R-:W-:-:S04]  /*11fd0*/  LOP3.LUT R0, R0, 0x7f, RZ, 0xc0, !PT ;  /* 0x0000007f00007812 */ /* 0x001fc800078ec0ff */
[----:B------:R-:W-:-:S13]  /*11fe0*/  ISETP.NE.AND P0, PT, R0, RZ, PT ;  /* 0x000000ff0000720c */ /* 0x000fda0003f05270 */
[----:B------:R-:W-:Y:S05]  /*11ff0*/  @P0 BRA `(.L_x_1123) ;  /* 0x0000003800980947 */ /* 0x000fea0003800000 */
[----:B------:R-:W0:Y:S01]  /*12000*/  S2R R7, SR_LANEID ;  /* 0x0000000000077919 */ /* 0x000e220000000000 */
[----:B------:R-:W-:Y:S01]  /*12010*/  VOTEU.ANY UR4, UPT, PT ;  /* 0x0000000000047886 */ /* 0x000fe200038e0100 */
[----:B------:R-:W1:Y:S01]  /*12020*/  LDC.64 R2, c[0x0][0xc80] ;  /* 0x00032000ff027b82 */ /* 0x000e620000000a00 */
[----:B------:R-:W0:Y:S08]  /*12030*/  FLO.U32 R0, UR4 ;  /* 0x0000000400007d00 */ /* 0x000e3000080e0000 */
[----:B------:R-:W1:Y:S01]  /*12040*/  POPC R5, UR4 ;  /* 0x0000000400057d09 */ /* 0x000e620008000000 */
[----:B0-----:R-:W-:-:S13]  /*12050*/  ISETP.EQ.U32.AND P1, PT, R0, R7, PT ;  /* 0x000000070000720c */ /* 0x001fda0003f22070 */
[----:B-1----:R-:W2:Y:S01]  /*12060*/  @P1 ATOMG.E.ADD.STRONG.GPU PT, R3, desc[UR52][R2.64], R5 ;  /* 0x00000005020319a8 */ /* 0x002ea200081ee1f4 */
[----:B------:R-:W0:Y:S02]  /*12070*/  S2R R4, SR_LTMASK ;  /* 0x0000000000047919 */ /* 0x000e240000003900 */
[----:B0-----:R-:W-:-:S04]  /*12080*/  LOP3.LUT R4, R4, UR4, RZ, 0xc0, !PT ;  /* 0x0000000404047c12 */ /* 0x001fc8000f8ec0ff */
[----:B------:R-:W0:Y:S01]  /*12090*/  POPC R7, R4 ;  /* 0x0000000400077309 */ /* 0x000e220000000000 */
[----:B--2---:R-:W0:Y:S02]  /*120a0*/  SHFL.IDX PT, R0, R3, R0, 0x1f ;  /* 0x00001f0003007589 */ /* 0x004e2400000e0000 */
[----:B0-----:R-:W-:-:S05]  /*120b0*/  IADD3 R0, R0, UR49, R7 ;  /* 0x0000003100007c10 */ /* 0x001fca000fffe007 */
[----:B------:R0:W-:Y:S01]  /*120c0*/  STL [R1], R0 ;  /* 0x0000000001007387 */ /* 0x0001e20000100800 */
[----:B------:R-:W-:Y:S05]  /*120d0*/  BRA `(.L_x_1123) ;  /* 0x0000003800607947 */ /* 0x000fea0003800000 */
.L_x_1122:
        /* <DEDUP_REMOVED lines=20> */
.L_x_1125:
[----:B------:R-:W-:Y:S05]  /*12220*/  BSYNC B6 ;  /* 0x0000000000067941 */ /* 0x000fea0003800000 */
.L_x_1124:
        /* <DEDUP_REMOVED lines=22> */
.L_x_1127:
[----:B------:R-:W-:Y:S05]  /*12390*/  BSYNC B6 ;  /* 0x0000000000067941 */ /* 0x000fea0003800000 */
.L_x_1126:
        /* <DEDUP_REMOVED lines=20> */
.L_x_1129:
[----:B------:R-:W-:Y:S05]  /*124e0*/  BSYNC B6 ;  /* 0x0000000000067941 */ /* 0x000fea0003800000 */
.L_x_1128:
        /* <DEDUP_REMOVED lines=19> */
.L_x_1131:
[----:B------:R-:W-:Y:S05]  /*12620*/  BSYNC B6 ;  /* 0x0000000000067941 */ /* 0x000fea0003800000 */
.L_x_1130:
[----:B------:R-:W-:Y:S01]  /*12630*/  ULDC.64 UR4, c[0x0][0x9f8] ;  /* 0x00027e0000047ab9 */ /* 0x000fe20000000a00 */
[----:B------:R-:W-:Y:S01]  /*12640*/  IMAD.U32 R24, RZ, RZ, UR36 ;  /* 0x00000024ff187e24 */ /* 0x000fe2000f8e00ff */
[----:B------:R-:W-:Y:S01]  /*12650*/  UISETP.NE.U32.AND UP0, UPT, UR4, URZ, UPT ;  /* 0x0000003f0400728c */ /* 0x000fe2000bf05070 */
[----:B------:R-:W0:Y:S03]  /*12660*/  LDC R10, c[0x0][0x430] ;  /* 0x00010c00ff0a7b82 */ /* 0x000e260000000800 */
[----:B------:R-:W-:-:S06]  /*12670*/  UISETP.NE.AND.EX UP0, UPT, UR5, URZ, UPT, UP0 ;  /* 0x0000003f0500728c */ /* 0x000fcc000bf05300 */
[----:B------:R-:W-:-:S05]  /*12680*/  PLOP3.LUT P0, PT, PT, PT, UP0, 0x80, 0x0 ;  /* 0x000000000000781c */ /* 0x000fca0003f0f008 */
[----:B------:R-:W-:Y:S02]  /*12690*/  @UP0 ULDC.64 UR4, c[0x0][0x9f8] ;  /* 0x00027e0000040ab9 */ /* 0x000fe40000000a00 */
[----:B------:R-:W-:-:S06]  /*126a0*/  @UP0 UIMAD.WIDE UR4, UR36, 0x4, UR4 ;  /* 0x00000004240408a5 */ /* 0x000fcc000f8e0204 */
[----:B------:R-:W-:Y:S01]  /*126b0*/  IMAD.U32 R2, RZ, RZ, UR4 ;  /* 0x00000004ff027e24 */ /* 0x000fe2000f8e00ff */
[----:B------:R-:W-:Y:S01]  /*126c0*/  ULDC UR4, c[0x0][0xc48] ;  /* 0x0003120000047ab9 */ /* 0x000fe20000000800 */
[----:B------:R-:W-:-:S05]  /*126d0*/  IMAD.U32 R3, RZ, RZ, UR5 ;  /* 0x00000005ff037e24 */ /* 0x000fca000f8e00ff */
[----:B------:R1:W5:Y:S01]  /*126e0*/  @P0 LDG.E R24, desc[UR52][R2.64] ;  /* 0x0000003402180981 */ /* 0x000362000c1e1900 */
[----:B------:R-:W-:Y:S01]  /*126f0*/  IMAD.U32 R8, RZ, RZ, UR44 ;  /* 0x0000002cff087e24 */ /* 0x000fe2000f8e00ff */
[----:B------:R-:W-:Y:S01]  /*12700*/  UMOV UR5, 0xffffffff ;  /* 0xffffffff00057882 */ /* 0x000fe20000000000 */
[----:B------:R-:W-:-:S03]  /*12710*/  IMAD.U32 R18, RZ, RZ, UR4 ;  /* 0x00000004ff127e24 */ /* 0x000fc6000f8e00ff */
[----:B------:R-:W-:Y:S01]  /*12720*/  LEA R8, R8, 0xffffff80, 0x7 ;  /* 0xffffff8008087811 */ /* 0x000fe200078e38ff */
[----:B------:R-:W-:Y:S06]  /*12730*/  BRA.DIV UR5, `(.L_x_1132) ;  /* 0x0000003e05087947 */ /* 0x000fec000b800000 */
.L_x_1203:
[----:B-1----:R-:W1:Y:S01]  /*12740*/  S2R R2, SR_TID.X ;  /* 0x0000000000027919 */ /* 0x002e620000002100 */
[----:B0-----:R-:W-:Y:S02]  /*12750*/  ISETP.NE.AND P1, PT, R10, 0x1, PT ;  /* 0x000000010a00780c */ /* 0x001fe40003f25270 */
[----:B-----5:R-:W-:Y:S02]  /*12760*/  SHF.R.S32.HI R29, RZ, 0x1f, R24 ;  /* 0x0000001fff1d7819 */ /* 0x020fe40000011418 */
[----:B------:R-:W-:-:S09]  /*12770*/  LOP3.LUT R16, R16, 0xffffffef, RZ, 0xc0, !PT ;  /* 0xffffffef10107812 */ /* 0x000fd200078ec0ff */
[----:B------:R-:W0:Y:S01]  /*12780*/  @P1 LDC R3, c[0x0][0x434] ;  /* 0x00010d00ff031b82 */ /* 0x000e220000000800 */
[----:B------:R-:W-:-:S07]  /*12790*/  @P1 LOP3.LUT R16, R16, 0x10, RZ, 0xfc, !PT ;  /* 0x0000001010101812 */ /* 0x000fce00078efcff */
[----:B------:R-:W2:Y:S01]  /*127a0*/  @P1 LDC R5, c[0x0][0x438] ;  /* 0x00010e00ff051b82 */ /* 0x000ea20000000800 */
[C---:B-1----:R-:W-:Y:S01]  /*127b0*/  LOP3.LUT R0, R2.reuse, 0x7f, RZ, 0xc0, !PT ;  /* 0x0000007f02007812 */ /* 0x042fe200078ec0ff */
[----:B------:R-:W-:-:S03]  /*127c0*/  IMAD.SHL.U32 R2, R2, 0x20, RZ ;  /* 0x0000002002027824 */ /* 0x000fc600078e00ff */
[----:B------:R-:W-:Y:S02]  /*127d0*/  SHF.R.U32.HI R0, RZ, 0x2, R0 ;  /* 0x00000002ff007819 */ /* 0x000fe40000011600 */
[----:B------:R-:W-:-:S04]  /*127e0*/  LOP3.LUT R2, R2, 0x60, RZ, 0xc0, !PT ;  /* 0x0000006002027812 */ /* 0x000fc800078ec0ff */
[----:B------:R-:W-:-:S04]  /*127f0*/  LOP3.LUT R7, R8, R0, R2, 0xfe, !PT ;  /* 0x0000000008077212 */ /* 0x000fc800078efe02 */
[C---:B------:R-:W-:Y:S01]  /*12800*/  ISETP.GE.AND P0, PT, R7.reuse, UR41, PT ;  /* 0x0000002907007c0c */ /* 0x040fe2000bf06270 */
[----:B------:R-:W-:-:S04]  /*12810*/  IMAD.IADD R0, R7, 0x1, R30 ;  /* 0x0000000107007824 */ /* 0x000fc800078e021e */
[----:B0-----:R-:W-:-:S04]  /*12820*/  @P1 IMAD.HI.U32 R2, R0, R3, RZ ;  /* 0x0000000300021227 */ /* 0x001fc800078e00ff */
[----:B------:R-:W-:Y:S01]  /*12830*/  IMAD.MOV.U32 R9, RZ, RZ, R0 ;  /* 0x000000ffff097224 */ /* 0x000fe200078e0000 */
[----:B--2---:R-:W-:-:S03]  /*12840*/  @P1 SHF.R.U32.HI R9, RZ, R5, R2 ;  /* 0x00000005ff091219 */ /* 0x004fc60000011602 */
[----:B------:R-:W0:Y:S01]  /*12850*/  @!P0 LDC.64 R6, c[0x0][0x428] ;  /* 0x00010a00ff068b82 */ /* 0x000e220000000a00 */
[----:B------:R-:W-:-:S07]  /*12860*/  @!P0 SHF.R.S32.HI R3, RZ, 0x1f, R9 ;  /* 0x0000001fff038819 */ /* 0x000fce0000011409 */
[----:B------:R-:W1:Y:S01]  /*12870*/  @!P0 LDC.64 R4, c[0x0][0x418] ;  /* 0x00010600ff048b82 */ /* 0x000e620000000a00 */
[----:B0-----:R-:W-:-:S04]  /*12880*/  @!P0 IMAD R2, R29, R6, RZ ;  /* 0x000000061d028224 */ /* 0x001fc800078e02ff */
[----:B------:R-:W-:Y:S02]  /*12890*/  @!P0 IMAD R7, R24, R7, R2 ;  /* 0x0000000718078224 */ /* 0x000fe400078e0202 */
[----:B------:R-:W-:-:S04]  /*128a0*/  @!P0 IMAD.MOV.U32 R2, RZ, RZ, R9 ;  /* 0x000000ffff028224 */ /* 0x000fc800078e0009 */
[----:B------:R-:W-:-:S04]  /*128b0*/  @!P0 IMAD.WIDE.U32 R2, R24, R6, R2 ;  /* 0x0000000618028225 */ /* 0x000fc800078e0002 */
[----:B------:R-:W-:Y:S01]  /*128c0*/  @!P0 IMAD.IADD R3, R3, 0x1, R7 ;  /* 0x0000000103038824 */ /* 0x000fe200078e0207 */
[----:B-1----:R-:W-:Y:S01]  /*128d0*/  @!P0 LEA R4, P1, R2, R4, 0x2 ;  /* 0x0000000402048211 */ /* 0x002fe200078210ff */
[----:B------:R-:W-:-:S03]  /*128e0*/  IMAD.MOV.U32 R7, RZ, RZ, RZ ;  /* 0x000000ffff077224 */ /* 0x000fc600078e00ff */
[----:B------:R-:W-:-:S05]  /*128f0*/  @!P0 LEA.HI.X R5, R2, R5, R3, 0x2, P1 ;  /* 0x0000000502058211 */ /* 0x000fca00008f1403 */
[----:B------:R0:W5:Y:S01]  /*12900*/  @!P0 LDG.E R7, desc[UR52][R4.64] ;  /* 0x0000003404078981 */ /* 0x000162000c1e1900 */
[----:B------:R-:W-:Y:S01]  /*12910*/  IMAD.U32 R2, RZ, RZ, UR48 ;  /* 0x00000030ff027e24 */ /* 0x000fe2000f8e00ff */
[----:B------:R-:W-:Y:S01]  /*12920*/  LOP3.LUT R16, R16, 0xfffffff7, RZ, 0xc0, !PT ;  /* 0xfffffff710107812 */ /* 0x000fe200078ec0ff */
[----:B------:R-:W-:-:S03]  /*12930*/  IMAD.MOV R3, RZ, RZ, -R9 ;  /* 0x000000ffff037224 */ /* 0x000fc600078e0a09 */
[----:B------:R-:W-:Y:S01]  /*12940*/  ISETP.NE.AND P2, PT, R2, 0x3, PT ;  /* 0x000000030200780c */ /* 0x000fe20003f45270 */
[----:B------:R-:W-:Y:S02]  /*12950*/  IMAD R6, R10, R3, R0 ;  /* 0x000000030a067224 */ /* 0x000fe400078e0200 */
[----:B------:R-:W-:-:S04]  /*12960*/  IMAD R3, RZ, RZ, -UR36 ;  /* 0x80000024ff037e24 */ /* 0x000fc8000f8e02ff */
[----:B------:R-:W-:-:S05]  /*12970*/  IMAD R18, R18, R3, UR37 ;  /* 0x0000002512127e24 */ /* 0x000fca000f8e0203 */
[----:B------:R-:W-:Y:S02]  /*12980*/  SHF.R.S32.HI R25, RZ, 0x1f, R18 ;  /* 0x0000001fff197819 */ /* 0x000fe40000011412 */
[----:B------:R-:W-:Y:S01]  /*12990*/  @P2 LOP3.LUT R16, R16, 0x8, RZ, 0xfc, !PT ;  /* 0x0000000810102812 */ /* 0x000fe200078efcff */
[----:B0-----:R-:W-:Y:S06]  /*129a0*/  @!P2 BRA `(.L_x_1133) ;  /* 0x000000000004a947 */ /* 0x001fec0003800000 */
[----:B------:R-:W-:Y:S01]  /*129b0*/  BPT.TRAP 0x1 ;  /* 0x000000040000795c */ /* 0x000fe20000300000 */
.L_x_1133:
[----:B------:R-:W-:Y:S01]  /*129c0*/  IMAD R4, R22, 0x8, R17 ;  /* 0x0000000816047824 */ /* 0x000fe200078e0211 */
[----:B------:R-:W-:Y:S01]  /*129d0*/  SHF.L.U32 R21, R23, 0x1f, RZ ;  /* 0x0000001f17157819 */ /* 0x000fe200000006ff */
[----:B------:R-:W-:Y:S01]  /*129e0*/  BSSY B0, `(.L_x_1134) ;  /* 0x0000004000007945 */ /* 0x000fe20003800000 */
[----:B------:R-:W-:Y:S02]  /*129f0*/  SHF.R.S32.HI R10, RZ, 0x1f, R6 ;  /* 0x0000001fff0a7819 */ /* 0x000fe40000011406 */
[----:B------:R-:W0:Y:S02]  /*12a00*/  SYNCS.PHASECHK.TRANS64.TRYWAIT P0, [R4+URZ+0x2a880], R21 ;  /* 0x02a88015040075a7 */ /* 0x000e24000800017f */
[----:B0-----:R-:W-:Y:S05]  /*12a10*/  @!P0 BRA `(.L_x_1135) ;  /* 0x00000038007c8947 */ /* 0x001fea0003800000 */
.L_x_1204:
[----:B------:R-:W-:Y:S05]  /*12a20*/  BSYNC B0 ;  /* 0x0000000000007941 */ /* 0x000fea0003800000 */
.L_x_1134:
[----:B------:R-:W1:Y:S01]  /*12a30*/  S2R R9, SR_TID.X ;  /* 0x0000000000097919 */ /* 0x000e620000002100 */
[----:B------:R-:W-:Y:S01]  /*12a40*/  ULDC.64 UR4, c[0x0][0x328] ;  /* 0x0000ca0000047ab9 */ /* 0x000fe20000000a00 */
[----:B-----5:R-:W-:Y:S01]  /*12a50*/  SHF.R.S32.HI R19, RZ, 0x1f, R7 ;  /* 0x0000001fff137819 */ /* 0x020fe20000011407 */
[----:B------:R-:W-:Y:S01]  /*12a60*/  IMAD R3, R10, UR4, RZ ;  /* 0x000000040a037c24 */ /* 0x000fe2000f8e02ff */
[----:B------:R-:W-:Y:S01]  /*12a70*/  ULDC.64 UR6, c[0x0][0x318] ;  /* 0x0000c60000067ab9 */ /* 0x000fe20000000a00 */
[----:B------:R-:W-:Y:S01]  /*12a80*/  LOP3.LUT P2, RZ, R16, 0x20, RZ, 0xc0, !PT ;  /* 0x0000002010ff7812 */ /* 0x000fe2000784c0ff */
[----:B------:R-:W-:Y:S02]  /*12a90*/  IMAD R20, R22, 0x6000, R32 ;  /* 0x0000600016147824 */ /* 0x000fe400078e0220 */
[C---:B------:R-:W-:Y:S02]  /*12aa0*/  IMAD R5, R6.reuse, UR5, R3 ;  /* 0x0000000506057c24 */ /* 0x040fe4000f8e0203 */
[----:B------:R-:W-:Y:S01]  /*12ab0*/  IMAD.WIDE.U32 R2, R6, UR4, RZ ;  /* 0x0000000406027c25 */ /* 0x000fe2000f8e00ff */
[----:B------:R-:W-:-:S03]  /*12ac0*/  ULDC.64 UR4, c[0x0][0x338] ;  /* 0x0000ce0000047ab9 */ /* 0x000fc60000000a00 */
[----:B------:R-:W-:Y:S02]  /*12ad0*/  IMAD.IADD R3, R3, 0x1, R5 ;  /* 0x0000000103037824 */ /* 0x000fe400078e0205 */
[----:B------:R-:W-:Y:S02]  /*12ae0*/  IMAD R0, R19, UR4, RZ ;  /* 0x0000000413007c24 */ /* 0x000fe4000f8e02ff */
[----:B------:R-:W-:-:S04]  /*12af0*/  IMAD.WIDE.U32 R2, R7, UR4, R2 ;  /* 0x0000000407027c25 */ /* 0x000fc8000f8e0002 */
[----:B------:R-:W-:Y:S01]  /*12b00*/  IMAD R0, R7, UR5, R0 ;  /* 0x0000000507007c24 */ /* 0x000fe2000f8e0200 */
[----:B------:R-:W-:Y:S02]  /*12b10*/  ULDC.64 UR4, c[0x0][0x330] ;  /* 0x0000cc0000047ab9 */ /* 0x000fe40000000a00 */
[----:B------:R-:W-:Y:S02]  /*12b20*/  IMAD R5, R25, UR4, RZ ;  /* 0x0000000419057c24 */ /* 0x000fe4000f8e02ff */
[----:B------:R-:W-:Y:S02]  /*12b30*/  IMAD.IADD R3, R3, 0x1, R0 ;  /* 0x0000000103037824 */ /* 0x000fe400078e0200 */
[----:B------:R-:W-:Y:S01]  /*12b40*/  IMAD.WIDE.U32 R2, R18, UR4, R2 ;  /* 0x0000000412027c25 */ /* 0x000fe2000f8e0002 */
[----:B-1----:R-:W-:Y:S01]  /*12b50*/  LOP3.LUT R9, R9, 0x7f, RZ, 0xc0, !PT ;  /* 0x0000007f09097812 */ /* 0x002fe200078ec0ff */
[----:B------:R-:W-:-:S03]  /*12b60*/  UMOV UR4, 0xffffffff ;  /* 0xffffffff00047882 */ /* 0x000fc60000000000 */
[----:B------:R-:W-:Y:S01]  /*12b70*/  SHF.R.U32.HI R11, RZ, 0x2, R9 ;  /* 0x00000002ff0b7819 */ /* 0x000fe20000011609 */
[----:B------:R-:W-:Y:S01]  /*12b80*/  IMAD R9, R18, UR5, R5 ;  /* 0x0000000512097c24 */ /* 0x000fe2000f8e0205 */
[----:B------:R-:W-:Y:S02]  /*12b90*/  IADD3 R5, P0, R2, UR6, RZ ;  /* 0x0000000602057c10 */ /* 0x000fe4000ff1e0ff */
[----:B------:R-:W-:Y:S02]  /*12ba0*/  IADD3 R8, -R11, UR41, -R8 ;  /* 0x000000290b087c10 */ /* 0x000fe4000fffe908 */
[----:B------:R-:W-:Y:S02]  /*12bb0*/  IADD3.X R9, R3, UR7, R9, P0, !PT ;  /* 0x0000000703097c10 */ /* 0x000fe400087fe409 */
[----:B------:R-:W-:Y:S01]  /*12bc0*/  ISETP.GE.AND P4, PT, R8, 0x1, PT ;  /* 0x000000010800780c */ /* 0x000fe20003f86270 */
[----:B------:R-:W-:-:S12]  /*12bd0*/  BRA.DIV UR4, `(.L_x_1136) ;  /* 0x0000003a04207947 */ /* 0x000fd8000b800000 */
[----:B------:R-:W1:Y:S01]  /*12be0*/  SHFL.IDX PT, R2, R5, RZ, 0x1c1f ;  /* 0x001c1fff05027589 */ /* 0x000e6200000e0000 */
[C---:B------:R-:W-:Y:S02]  /*12bf0*/  LOP3.LUT P5, RZ, R16.reuse, 0x80, RZ, 0xc0, !PT ;  /* 0x0000008010ff7812 */ /* 0x040fe400078ac0ff */
[----:B------:R-:W-:Y:S01]  /*12c00*/  LOP3.LUT P6, RZ, R16, 0x40, RZ, 0xc0, !PT ;  /* 0x0000004010ff7812 */ /* 0x000fe200078cc0ff */
[----:B------:R-:W2:Y:S01]  /*12c10*/  SHFL.IDX PT, R0, R9, RZ, 0x1c1f ;  /* 0x001c1fff09007589 */ /* 0x000ea200000e0000 */
[C---:B------:R-:W-:Y:S02]  /*12c20*/  ISETP.GE.AND P3, PT, R8.reuse, 0x21, PT ;  /* 0x000000210800780c */ /* 0x040fe40003f66270 */
[----:B------:R-:W-:Y:S01]  /*12c30*/  ISETP.GE.AND P1, PT, R8, 0x41, PT ;  /* 0x000000410800780c */ /* 0x000fe20003f26270 */
[----:B------:R-:W-:Y:S01]  /*12c40*/  SHFL.IDX PT, R14, R5, 0x3, 0x1c1f ;  /* 0x007c1f00050e7f89 */ /* 0x000fe200000e0000 */
[----:B-1----:R-:W-:-:S05]  /*12c50*/  IADD3 R2, P0, R28, R2, RZ ;  /* 0x000000021c027210 */ /* 0x002fca0007f1e0ff */
[----:B--2---:R-:W-:Y:S01]  /*12c60*/  IMAD.X R3, RZ, RZ, R0, P0 ;  /* 0x000000ffff037224 */ /* 0x004fe200000e0600 */
[----:B------:R-:W-:Y:S01]  /*12c70*/  ISETP.LT.OR P0, PT, R8, 0x1, P5 ;  /* 0x000000010800780c */ /* 0x000fe20002f01670 */
[----:B------:R-:W-:-:S12]  /*12c80*/  IMAD.IADD R0, R17, 0x1, R20 ;  /* 0x0000000111007824 */ /* 0x000fd800078e0214 */
[----:B------:R-:W-:Y:S01]  /*12c90*/  LDGSTS.E.BYPASS.LTC128B.128 [R0+0xc400], desc[UR52][R2.64], !P0 ;  /* 0x0c40000002007fae */ /* 0x000fe2000c101d74 */
[----:B------:R-:W-:-:S13]  /*12ca0*/  ISETP.LT.OR P0, PT, R8, 0x1, P6 ;  /* 0x000000010800780c */ /* 0x000fda0003701670 */
        /* <DEDUP_REMOVED lines=15> */
[----:B------:R-:W3:Y:S01]  /*12da0*/  SHFL.IDX PT, R9, R9, 0x3, 0x1c1f ;  /* 0x007c1f0009097f89 */ /* 0x000ee200000e0000 */
[----:B-1----:R-:W-:-:S05]  /*12db0*/  IADD3 R2, P0, R28, R2, RZ ;  /* 0x000000021c027210 */ /* 0x002fca0007f1e0ff */
[----:B--2---:R-:W-:Y:S01]  /*12dc0*/  IMAD.X R3, RZ, RZ, R3, P0 ;  /* 0x000000ffff037224 */ /* 0x004fe200000e0603 */
[C---:B------:R-:W-:Y:S02]  /*12dd0*/  ISETP.LT.OR P0, PT, R8.reuse, 0x41, P5 ;  /* 0x000000410800780c */ /* 0x040fe40002f01670 */
[----:B------:R-:W-:-:S11]  /*12de0*/  ISETP.GE.AND P5, PT, R8, 0x61, PT ;  /* 0x000000610800780c */ /* 0x000fd60003fa6270 */
[----:B------:R1:W-:Y:S01]  /*12df0*/  LDGSTS.E.BYPASS.LTC128B.128 [R0+0xd400], desc[UR52][R2.64], !P0 ;  /* 0x0d40000002007fae */ /* 0x0003e2000c101d74 */
[----:B------:R-:W-:-:S13]  /*12e00*/  ISETP.LT.OR P0, PT, R8, 0x41, P6 ;  /* 0x000000410800780c */ /* 0x000fda0003701670 */
[----:B------:R1:W-:Y:S01]  /*12e10*/  LDGSTS.E.BYPASS.LTC128B.128 [R0+0xf400], desc[UR52][R2.64+0x40], !P0 ;  /* 0x0f40004002007fae */ /* 0x0003e2000c101d74 */
[----:B------:R-:W-:-:S13]  /*12e20*/  ISETP.LT.OR P0, PT, R8, 0x41, P2 ;  /* 0x000000410800780c */ /* 0x000fda0001701670 */
[----:B---3--:R1:W-:Y:S02]  /*12e30*/  LDGSTS.E.BYPASS.LTC128B.128 [R0+0x11400], desc[UR52][R2.64+0x80], !P0 ;  /* 0x1140008002007fae */ /* 0x0083e4000c101d74 */
.L_x_1214:
[----:B01----:R-:W-:Y:S02]  /*12e40*/  IADD3 R2, P0, R28, R14, RZ ;  /* 0x0000000e1c027210 */ /* 0x003fe40007f1e0ff */
[----:B------:R-:W-:-:S03]  /*12e50*/  LOP3.LUT P6, RZ, R16, 0x40, RZ, 0xc0, !PT ;  /* 0x0000004010ff7812 */ /* 0x000fc600078cc0ff */
[----:B------:R-:W-:Y:S01]  /*12e60*/  IMAD.X R3, RZ, RZ, R9, P0 ;  /* 0x000000ffff037224 */ /* 0x000fe200000e0609 */
[----:B------:R-:W-:-:S04]  /*12e70*/  LOP3.LUT P0, RZ, R16, 0x80, RZ, 0xc0, !PT ;  /* 0x0000008010ff7812 */ /* 0x000fc8000780c0ff */
[----:B------:R-:W-:-:S13]  /*12e80*/  ISETP.LT.OR P0, PT, R8, 0x61, P0 ;  /* 0x000000610800780c */ /* 0x000fda0000701670 */
[----:B------:R-:W-:Y:S01]  /*12e90*/  @!PT LDS RZ, [RZ] ;  /* 0x00000000fffff984 */ /* 0x000fe20000000800 */
[----:B------:R-:W-:Y:S01]  /*12ea0*/  @!PT LDS RZ, [RZ] ;  /* 0x00000000fffff984 */ /* 0x000fe20000000800 */
[----:B------:R-:W-:Y:S01]  /*12eb0*/  @!PT LDS RZ, [RZ] ;  /* 0x00000000fffff984 */ /* 0x000fe20000000800 */
[----:B------:R0:W-:Y:S01]  /*12ec0*/  LDGSTS.E.BYPASS.LTC128B.128 [R0+0xdc00], desc[UR52][R2.64], !P0 ;  /* 0x0dc0000002007fae */ /* 0x0001e2000c101d74 */
[----:B------:R-:W-:-:S13]  /*12ed0*/  ISETP.LT.OR P0, PT, R8, 0x61, P6 ;  /* 0x000000610800780c */ /* 0x000fda0003701670 */
[----:B------:R0:W-:Y:S01]  /*12ee0*/  LDGSTS.E.BYPASS.LTC128B.128 [R0+0xfc00], desc[UR52][R2.64+0x40], !P0 ;  /* 0x0fc0004002007fae */ /* 0x0001e2000c101d74 */
[----:B------:R-:W-:-:S13]  /*12ef0*/  ISETP.LT.OR P0, PT, R8, 0x61, P2 ;  /* 0x000000610800780c */ /* 0x000fda0001701670 */
[----:B------:R0:W-:Y:S01]  /*12f00*/  LDGSTS.E.BYPASS.LTC128B.128 [R0+0x11c00], desc[UR52][R2.64+0x80], !P0 ;  /* 0x11c0008002007fae */ /* 0x0001e2000c101d74 */
[----:B------:R-:W-:Y:S01]  /*12f10*/  PLOP3.LUT P0, PT, PT, PT, PT, 0x80, 0x0 ;  /* 0x000000000000781c */ /* 0x000fe20003f0f070 */
[----:B------:R-:W-:-:S12]  /*12f20*/  NOP ;  /* 0x0000000000007918 */ /* 0x000fd80000000000 */
.L_x_1137:
        /* <DEDUP_REMOVED lines=11> */
.L_x_1138:
[----:B------:R0:W-:Y:S01]  /*12fe0*/  SYNCS.ARRIVE.TRANS64.A1T0 RZ, [R4+URZ+0x2a870], RZ ;  /* 0x02a870ff04ff79a7 */ /* 0x0001e2000810003f */
[----:B------:R-:W-:Y:S05]  /*12ff0*/  @!P6 BRA `(.L_x_1139) ;  /* 0x000000000004e947 */ /* 0x000fea0003800000 */
[----:B------:R-:W-:Y:S01]  /*13000*/  BPT.TRAP 0x1 ;  /* 0x000000040000795c */ /* 0x000fe20000300000 */
.L_x_1139:
[----:B------:R-:W1:Y:S01]  /*13010*/  SYNCS.PHASECHK.TRANS64.TRYWAIT P0, [R4+URZ+0x2a840], R21 ;  /* 0x02a84015040075a7 */ /* 0x000e62000800017f */
[----:B------:R-:W-:Y:S04]  /*13020*/  BSSY B0, `(.L_x_1140) ;  /* 0x0000002000007945 */ /* 0x000fe80003800000 */
[----:B-1----:R-:W-:Y:S05]  /*13030*/  @!P0 BRA `(.L_x_1141) ;  /* 0x00000038007c8947 */ /* 0x002fea0003800000 */
.L_x_1215:
[----:B------:R-:W-:Y:S05]  /*13040*/  BSYNC B0 ;  /* 0x0000000000007941 */ /* 0x000fea0003800000 */
.L_x_1140:
[----:B------:R-:W-:Y:S01]  /*13050*/  ULDC.64 UR4, c[0x0][0x300] ;  /* 0x0000c00000047ab9 */ /* 0x000fe20000000a00 */
[----:B------:R-:W-:Y:S01]  /*13060*/  ULDC.64 UR6, c[0x0][0x2e8] ;  /* 0x0000ba0000067ab9 */ /* 0x000fe20000000a00 */
[----:B------:R-:W-:Y:S01]  /*13070*/  IMAD R3, R10, UR4, RZ ;  /* 0x000000040a037c24 */ /* 0x000fe2000f8e02ff */
[----:B------:R-:W-:-:S03]  /*13080*/  LOP3.LUT P2, RZ, R16, 0x1, RZ, 0xc0, !PT ;  /* 0x0000000110ff7812 */ /* 0x000fc6000784c0ff */
[C---:B------:R-:W-:Y:S02]  /*13090*/  IMAD R5, R6.reuse, UR5, R3 ;  /* 0x0000000506057c24 */ /* 0x040fe4000f8e0203 */
[----:B------:R-:W-:Y:S01]  /*130a0*/  IMAD.WIDE.U32 R2, R6, UR4, RZ ;  /* 0x0000000406027c25 */ /* 0x000fe2000f8e00ff */
[----:B------:R-:W-:-:S03]  /*130b0*/  ULDC.64 UR4, c[0x0][0x310] ;  /* 0x0000c40000047ab9 */ /* 0x000fc60000000a00 */
[----:B------:R-:W-:Y:S02]  /*130c0*/  IMAD.IADD R3, R3, 0x1, R5 ;  /* 0x0000000103037824 */ /* 0x000fe400078e0205 */
[----:B------:R-:W-:Y:S02]  /*130d0*/  IMAD R6, R19, UR4, RZ ;  /* 0x0000000413067c24 */ /* 0x000fe4000f8e02ff */
[----:B------:R-:W-:-:S04]  /*130e0*/  IMAD.WIDE.U32 R2, R7, UR4, R2 ;  /* 0x0000000407027c25 */ /* 0x000fc8000f8e0002 */
[----:B------:R-:W-:Y:S01]  /*130f0*/  IMAD R5, R7, UR5, R6 ;  /* 0x0000000507057c24 */ /* 0x000fe2000f8e0206 */
[----:B------:R-:W-:-:S03]  /*13100*/  ULDC.64 UR4, c[0x0][0x308] ;  /* 0x0000c20000047ab9 */ /* 0x000fc60000000a00 */
[----:B------:R-:W-:Y:S02]  /*13110*/  IMAD.IADD R3, R3, 0x1, R5 ;  /* 0x0000000103037824 */ /* 0x000fe400078e0205 */
[----:B------:R-:W-:Y:S02]  /*13120*/  IMAD R5, R25, UR4, RZ ;  /* 0x0000000419057c24 */ /* 0x000fe4000f8e02ff */
[----:B------:R-:W-:Y:S01]  /*13130*/  IMAD.WIDE.U32 R2, R18, UR4, R2 ;  /* 0x0000000412027c25 */ /* 0x000fe2000f8e0002 */
[----:B------:R-:W-:-:S03]  /*13140*/  UMOV UR4, 0xffffffff ;  /* 0xffffffff00047882 */ /* 0x000fc60000000000 */
[----:B------:R-:W-:Y:S01]  /*13150*/  IMAD R7, R18, UR5, R5 ;  /* 0x0000000512077c24 */ /* 0x000fe2000f8e0205 */
[----:B------:R-:W-:-:S04]  /*13160*/  IADD3 R5, P0, R2, UR6, RZ ;  /* 0x0000000602057c10 */ /* 0x000fc8000ff1e0ff */
[----:B------:R-:W-:Y:S01]  /*13170*/  IADD3.X R6, R3, UR7, R7, P0, !PT ;  /* 0x0000000703067c10 */ /* 0x000fe200087fe407 */
[----:B------:R-:W-:Y:S08]  /*13180*/  BRA.DIV UR4, `(.L_x_1142) ;  /* 0x0000003a043c7947 */ /* 0x000ff0000b800000 */
[----:B------:R-:W2:Y:S01]  /*13190*/  SHFL.IDX PT, R14, R5, RZ, 0x1c1f ;  /* 0x001c1fff050e7589 */ /* 0x000ea200000e0000 */
[----:B------:R-:W-:-:S03]  /*131a0*/  LOP3.LUT P6, RZ, R16, 0x2, RZ, 0xc0, !PT ;  /* 0x0000000210ff7812 */ /* 0x000fc600078cc0ff */
[----:B------:R-:W3:Y:S04]  /*131b0*/  SHFL.IDX PT, R2, R6, RZ, 0x1c1f ;  /* 0x001c1fff06027589 */ /* 0x000ee800000e0000 */
[----:B------:R-:W-:Y:S04]  /*131c0*/  SHFL.IDX PT, R8, R6, 0x1, 0x1c1f ;  /* 0x003c1f0006087f89 */ /* 0x000fe800000e0000 */
[----:B------:R-:W-:Y:S01]  /*131d0*/  SHFL.IDX PT, R7, R6, 0x3, 0x1c1f ;  /* 0x007c1f0006077f89 */ /* 0x000fe200000e0000 */
[----:B--2---:R-:W-:-:S05]  /*131e0*/  @P4 IADD3 R14, P0, R28, R14, RZ ;  /* 0x0000000e1c0e4210 */ /* 0x004fca0007f1e0ff */
[----:B---3--:R-:W-:Y:S01]  /*131f0*/  @P4 IMAD.X R3, RZ, RZ, R2, P0 ;  /* 0x000000ffff034224 */ /* 0x008fe200000e0602 */
[C---:B------:R-:W-:Y:S01]  /*13200*/  LOP3.LUT P0, RZ, R16.reuse, 0x4, RZ, 0xc0, !PT ;  /* 0x0000000410ff7812 */ /* 0x040fe2000780c0ff */
[----:B------:R-:W-:Y:S02]  /*13210*/  @P4 IMAD.MOV.U32 R2, RZ, RZ, R14 ;  /* 0x000000ffff024224 */ /* 0x000fe400078e000e */
[----:B------:R-:W2:Y:S10]  /*13220*/  SHFL.IDX PT, R14, R5, 0x1, 0x1c1f ;  /* 0x003c1f00050e7f89 */ /* 0x000eb400000e0000 */
[----:B------:R-:W-:Y:S04]  /*13230*/  @P4 LDGSTS.E.BYPASS.LTC128B.128 [R0+0x1e400], desc[UR52][R2.64], !P0 ;  /* 0x1e40000002004fae */ /* 0x000fe8000c101d74 */
[----:B------:R-:W-:Y:S04]  /*13240*/  @P4 LDGSTS.E.BYPASS.LTC128B.128 [R0+0x20400], desc[UR52][R2.64+0x40], !P6 ;  /* 0x2040004002004fae */ /* 0x000fe8000f101d74 */
[----:B------:R3:W-:Y:S01]  /*13250*/  @P4 LDGSTS.E.BYPASS.LTC128B.128 [R0+0x22400], desc[UR52][R2.64+0x80], !P2 ;  /* 0x2240008002004fae */ /* 0x0007e2000d101d74 */
[----:B------:R-:W-:-:S02]  /*13260*/  LOP3.LUT P4, RZ, R16, 0x4, RZ, 0xc0, !PT ;  /* 0x0000000410ff7812 */ /* 0x000fc4000788c0ff */
[----:B--2---:R-:W-:-:S05]  /*13270*/  @P3 IADD3 R14, P0, R28, R14, RZ ;  /* 0x0000000e1c0e3210 */ /* 0x004fca0007f1e0ff */
[----:B------:R-:W-:Y:S02]  /*13280*/  @P3 IMAD.X R9, RZ, RZ, R8, P0 ;  /* 0x000000ffff093224 */ /* 0x000fe400000e0608 */
[----:B---3--:R-:W-:Y:S01]  /*13290*/  @P3 IMAD.MOV.U32 R2, RZ, RZ, R14 ;  /* 0x000000ffff023224 */ /* 0x008fe200078e000e */
[----:B------:R-:W-:Y:S01]  /*132a0*/  SHFL.IDX PT, R8, R6, 0x2, 0x1c1f ;  /* 0x005c1f0006087f89 */ /* 0x000fe200000e0000 */
[----:B------:R-:W-:-:S03]  /*132b0*/  @P3 IMAD.MOV.U32 R3, RZ, RZ, R9 ;  /* 0x000000ffff033224 */ /* 0x000fc600078e0009 */
[----:B------:R-:W2:Y:S04]  /*132c0*/  SHFL.IDX PT, R14, R5, 0x2, 0x1c1f ;  /* 0x005c1f00050e7f89 */ /* 0x000ea800000e0000 */
[----:B------:R-:W-:Y:S04]  /*132d0*/  @P3 LDGSTS.E.BYPASS.LTC128B.128 [R0+0x1ec00], desc[UR52][R2.64], !P4 ;  /* 0x1ec0000002003fae */ /* 0x000fe8000e101d74 */
[----:B------:R-:W-:Y:S04]  /*132e0*/  @P3 LDGSTS.E.BYPASS.LTC128B.128 [R0+0x20c00], desc[UR52][R2.64+0x40], !P6 ;  /* 0x20c0004002003fae */ /* 0x000fe8000f101d74 */
[----:B------:R3:W-:Y:S01]  /*132f0*/  @P3 LDGSTS.E.BYPASS.LTC128B.128 [R0+0x22c00], desc[UR52][R2.64+0x80], !P2 ;  /* 0x22c0008002003fae */ /* 0x0007e2000d101d74 */
[----:B--2---:R-:W-:-:S05]  /*13300*/  @P1 IADD3 R14, P0, R28, R14, RZ ;  /* 0x0000000e1c0e1210 */ /* 0x004fca0007f1e0ff */
[----:B------:R-:W-:Y:S02]  /*13310*/  @P1 IMAD.X R9, RZ, RZ, R8, P0 ;  /* 0x000000ffff091224 */ /* 0x000fe400000e0608 */
[----:B---3--:R-:W-:Y:S02]  /*13320*/  @P1 IMAD.MOV.U32 R2, RZ, RZ, R14 ;  /* 0x000000ffff021224 */ /* 0x008fe400078e000e */
[----:B------:R-:W-:Y:S01]  /*13330*/  @P1 IMAD.MOV.U32 R3, RZ, RZ, R9 ;  /* 0x000000ffff031224 */ /* 0x000fe200078e0009 */
[----:B------:R2:W3:Y:S04]  /*13340*/  SHFL.IDX PT, R14, R5, 0x3, 0x1c1f ;  /* 0x007c1f00050e7f89 */ /* 0x0004e800000e0000 */
[----:B------:R2:W-:Y:S04]  /*13350*/  @P1 LDGSTS.E.BYPASS.LTC128B.128 [R0+0x1f400], desc[UR52][R2.64], !P4 ;  /* 0x1f40000002001fae */ /* 0x0005e8000e101d74 */
[----:B------:R2:W-:Y:S04]  /*13360*/  @P1 LDGSTS.E.BYPASS.LTC128B.128 [R0+0x21400], desc[UR52][R2.64+0x40], !P6 ;  /* 0x2140004002001fae */ /* 0x0005e8000f101d74 */
[----:B------:R2:W-:Y:S02]  /*13370*/  @P1 LDGSTS.E.BYPASS.LTC128B.128 [R0+0x23400], desc[UR52][R2.64+0x80], !P2 ;  /* 0x2340008002001fae */ /* 0x0005e4000d101d74 */
.L_x_1225:
[C---:B------:R-:W-:Y:S02]  /*13380*/  LOP3.LUT P3, RZ, R16.reuse, 0x4, RZ, 0xc0, !PT ;  /* 0x0000000410ff7812 */ /* 0x040fe4000786c0ff */
[----:B------:R-:W-:Y:S02]  /*13390*/  LOP3.LUT P1, RZ, R16, 0x2, RZ, 0xc0, !PT ;  /* 0x0000000210ff7812 */ /* 0x000fe4000782c0ff */
[----:B--23--:R-:W-:-:S05]  /*133a0*/  @P5 IADD3 R2, P0, R28, R14, RZ ;  /* 0x0000000e1c025210 */ /* 0x00cfca0007f1e0ff */
[----:B------:R-:W-:Y:S01]  /*133b0*/  @P5 IMAD.X R3, RZ, RZ, R7, P0 ;  /* 0x000000ffff035224 */ /* 0x000fe200000e0607 */
[----:B------:R-:W-:-:S04]  /*133c0*/  PLOP3.LUT P0, PT, PT, PT, PT, 0x80, 0x0 ;  /* 0x000000000000781c */ /* 0x000fc80003f0f070 */
[----:B------:R-:W-:Y:S01]  /*133d0*/  @!PT LDS RZ, [RZ] ;  /* 0x00000000fffff984 */ /* 0x000fe20000000800 */
[----:B------:R-:W-:Y:S01]  /*133e0*/  @!PT LDS RZ, [RZ] ;  /* 0x00000000fffff984 */ /* 0x000fe20000000800 */
[----:B------:R-:W-:Y:S01]  /*133f0*/  @!PT LDS RZ, [RZ] ;  /* 0x00000000fffff984 */ /* 0x000fe20000000800 */
[----:B------:R2:W-:Y:S04]  /*13400*/  @P5 LDGSTS.E.BYPASS.LTC128B.128 [R0+0x1fc00], desc[UR52][R2.64], !P3 ;  /* 0x1fc0000002005fae */ /* 0x0005e8000d901d74 */
[----:B------:R2:W-:Y:S04]  /*13410*/  @P5 LDGSTS.E.BYPASS.LTC128B.128 [R0+0x21c00], desc[UR52][R2.64+0x40], !P1 ;  /* 0x21c0004002005fae */ /* 0x0005e8000c901d74 */
[----:B------:R2:W-:Y:S01]  /*13420*/  @P5 LDGSTS.E.BYPASS.LTC128B.128 [R0+0x23c00], desc[UR52][R2.64+0x80], !P2 ;  /* 0x23c0008002005fae */ /* 0x0005e2000d101d74 */
[----:B------:R-:W-:Y:S01]  /*13430*/  NOP ;  /* 0x0000000000007918 */ /* 0x000fe20000000000 */
.L_x_1143:
        /* <DEDUP_REMOVED lines=11> */
.L_x_1144:
[----:B------:R-:W-:Y:S01]  /*134f0*/  VIADD R0, R17, 0x18400 ;  /* 0x0001840011007836 */ /* 0x000fe20000000000 */
[----:B------:R2:W-:Y:S06]  /*13500*/  SYNCS.ARRIVE.TRANS64.A1T0 RZ, [R4+URZ+0x2a830], RZ ;  /* 0x02a830ff04ff79a7 */ /* 0x0005ec000810003f */
[----:B------:R-:W-:Y:S05]  /*13510*/  WARPSYNC.ALL ;  /* 0x0000000000007948 */ /* 0x000fea0003800000 */
[----:B------:R-:W-:Y:S01]  /*13520*/  BAR.SYNC.DEFER_BLOCKING 0x8, 0x180 ;  /* 0x0206000000007b1d */ /* 0x000fe20000010000 */
[----:B------:R-:W-:-:S05]  /*13530*/  LOP3.LUT P0, RZ, R0, 0x1bf, RZ, 0xc0, !PT ;  /* 0x000001bf00ff7812 */ /* 0x000fca000780c0ff */
[----:B------:R-:W-:Y:S08]  /*13540*/  BSSY B6, `(.L_x_1145) ;  /* 0x0000012000067945 */ /* 0x000ff00003800000 */
        /* <DEDUP_REMOVED lines=17> */
.L_x_1146:
[----:B------:R-:W-:Y:S05]  /*13660*/  BSYNC B6 ;  /* 0x0000000000067941 */ /* 0x000fea0003800000 */
.L_x_1145:
[----:B------:R-:W3:Y:S01]  /*13670*/  S2R R19, SR_TID.X ;  /* 0x0000000000137919 */ /* 0x000ee20000002100 */
[----:B------:R-:W-:Y:S01]  /*13680*/  UISETP.NE.AND UP0, UPT, UR50, URZ, UPT ;  /* 0x0000003f3200728c */ /* 0x000fe2000bf05270 */
[----:B------:R-:W-:Y:S01]  /*13690*/  R2UR UR6, R25 ;  /* 0x00000000190672ca */ /* 0x000fe200000e0000 */
[----:B------:R-:W-:Y:S01]  /*136a0*/  ULDC.64 UR8, c[0x0][0x2d8] ;  /* 0x0000b60000087ab9 */ /* 0x000fe20000000a00 */
[----:B------:R-:W-:Y:S02]  /*136b0*/  R2UR UR7, R18 ;  /* 0x00000000120772ca */ /* 0x000fe400000e0000 */
[C---:B------:R-:W-:Y:S02]  /*136c0*/  LOP3.LUT P3, RZ, R16.reuse, 0x400, RZ, 0xc0, !PT ;  /* 0x0000040010ff7812 */ /* 0x040fe4000786c0ff */
[----:B------:R-:W-:Y:S02]  /*136d0*/  PLOP3.LUT P0, PT, PT, PT, UP0, 0x80, 0x0 ;  /* 0x000000000000781c */ /* 0x000fe40003f0f008 */
[----:B------:R-:W-:-:S02]  /*136e0*/  LOP3.LUT P4, RZ, R16, 0x200, RZ, 0xc0, !PT ;  /* 0x0000020010ff7812 */ /* 0x000fc4000788c0ff */
[----:B------:R-:W-:Y:S01]  /*136f0*/  @UP0 ULDC UR4, c[0x0][0x44c] ;  /* 0x0001130000040ab9 */ /* 0x000fe20000000800 */
[----:B------:R-:W-:Y:S02]  /*13700*/  LOP3.LUT P5, RZ, R16, 0x100, RZ, 0xc0, !PT ;  /* 0x0000010010ff7812 */ /* 0x000fe400078ac0ff */
[----:B------:R-:W-:-:S04]  /*13710*/  UIMAD UR6, UR6, UR8, URZ ;  /* 0x00000008060672a4 */ /* 0x000fc8000f8e023f */
[----:B------:R-:W-:Y:S02]  /*13720*/  UIMAD UR7, UR7, UR9, UR6 ;  /* 0x00000009070772a4 */ /* 0x000fe4000f8e0206 */
[----:B------:R-:W-:Y:S01]  /*13730*/  USHF.R.S32.HI UR6, URZ, 0x1f, UR36 ;  /* 0x0000001f3f067899 */ /* 0x000fe20008011424 */
[C---:B---3--:R-:W-:Y:S01]  /*13740*/  LOP3.LUT R2, R19.reuse, 0x7f, RZ, 0xc0, !PT ;  /* 0x0000007f13027812 */ /* 0x048fe200078ec0ff */
[----:B------:R-:W-:-:S03]  /*13750*/  IMAD.SHL.U32 R19, R19, 0x20, RZ ;  /* 0x0000002013137824 */ /* 0x000fc600078e00ff */
[----:B------:R-:W-:Y:S02]  /*13760*/  SHF.R.U32.HI R2, RZ, 0x2, R2 ;  /* 0x00000002ff027819 */ /* 0x000fe40000011602 */
[----:B------:R-:W-:-:S04]  /*13770*/  LOP3.LUT R19, R19, 0x60, RZ, 0xc0, !PT ;  /* 0x0000006013137812 */ /* 0x000fc800078ec0ff */
[----:B------:R-:W-:Y:S02]  /*13780*/  LOP3.LUT R2, R2, R19, RZ, 0xfc, !PT ;  /* 0x0000001302027212 */ /* 0x000fe400078efcff */
[----:B------:R-:W3:Y:S03]  /*13790*/  S2R R19, SR_TID.X ;  /* 0x0000000000137919 */ /* 0x000ee60000002100 */
[----:B012---:R-:W-:-:S04]  /*137a0*/  VIADD R4, R2, UR42 ;  /* 0x0000002a02047c36 */ /* 0x007fc80008000000 */
[----:B------:R-:W-:Y:S01]  /*137b0*/  @P0 IMAD.HI.U32 R2, R4, UR4, RZ ;  /* 0x0000000404020c27 */ /* 0x000fe2000f8e00ff */
[----:B------:R-:W-:Y:S01]  /*137c0*/  PLOP3.LUT P0, PT, PT, PT, UP0, 0x80, 0x0 ;  /* 0x000000000000781c */ /* 0x000fe20003f0f008 */
[----:B------:R-:W-:Y:S02]  /*137d0*/  @UP0 ULDC UR4, c[0x0][0x450] ;  /* 0x0001140000040ab9 */ /* 0x000fe40000000800 */
[----:B------:R-:W-:-:S10]  /*137e0*/  IMAD.MOV.U32 R0, RZ, RZ, R4 ;  /* 0x000000ffff007224 */ /* 0x000fd400078e0004 */
[----:B------:R-:W-:Y:S02]  /*137f0*/  @P0 SHF.R.U32.HI R0, RZ, UR4, R2 ;  /* 0x00000004ff000c19 */ /* 0x000fe40008011602 */
[----:B------:R-:W-:Y:S02]  /*13800*/  R2UR UR4, R18 ;  /* 0x00000000120472ca */ /* 0x000fe400000e0000 */
[--C-:B------:R-:W-:Y:S01]  /*13810*/  SHF.R.S32.HI R2, RZ, 0x1f, R0.reuse ;  /* 0x0000001fff027819 */ /* 0x100fe20000011400 */
[----:B------:R-:W-:Y:S01]  /*13820*/  IMAD.MOV R5, RZ, RZ, -R0 ;  /* 0x000000ffff057224 */ /* 0x000fe200078e0a00 */
[----:B---3--:R-:W-:-:S09]  /*13830*/  LOP3.LUT R19, R19, 0x7f, RZ, 0xc0, !PT ;  /* 0x0000007f13137812 */ /* 0x008fd200078ec0ff */
[----:B------:R-:W-:Y:S01]  /*13840*/  UIMAD.WIDE.U32 UR4, UR4, UR8, URZ ;  /* 0x00000008040472a5 */ /* 0x000fe2000f8e003f */
[----:B------:R-:W-:Y:S02]  /*13850*/  SHF.R.U32.HI R8, RZ, 0x2, R19 ;  /* 0x00000002ff087819 */ /* 0x000fe40000011613 */
[----:B------:R-:W-:Y:S01]  /*13860*/  ULDC.64 UR8, c[0x0][0x2e0] ;  /* 0x0000b80000087ab9 */ /* 0x000fe20000000a00 */
[----:B------:R-:W-:Y:S02]  /*13870*/  UIADD3 UR5, UR5, UR7, URZ ;  /* 0x0000000705057290 */ /* 0x000fe4000fffe03f */
[----:B------:R-:W-:Y:S02]  /*13880*/  UIMAD UR6, UR6, UR8, URZ ;  /* 0x00000008060672a4 */ /* 0x000fe4000f8e023f */
[----:B------:R-:W-:Y:S02]  /*13890*/  UIMAD.WIDE.U32 UR4, UR36, UR8, UR4 ;  /* 0x00000008240472a5 */ /* 0x000fe4000f8e0004 */
[----:B------:R-:W-:-:S03]  /*138a0*/  UIMAD UR6, UR36, UR9, UR6 ;  /* 0x00000009240672a4 */ /* 0x000fc6000f8e0206 */
[----:B------:R-:W-:Y:S01]  /*138b0*/  ULDC.64 UR8, c[0x0][0x2d0] ;  /* 0x0000b40000087ab9 */ /* 0x000fe20000000a00 */
[----:B------:R-:W-:Y:S01]  /*138c0*/  UIADD3 UR5, UR5, UR6, URZ ;  /* 0x0000000605057290 */ /* 0x000fe2000fffe03f */
[----:B------:R-:W-:Y:S02]  /*138d0*/  IMAD R3, R2, UR8, RZ ;  /* 0x0000000802037c24 */ /* 0x000fe4000f8e02ff */
[----:B------:R-:W-:Y:S02]  /*138e0*/  IMAD.U32 R9, RZ, RZ, UR8 ;  /* 0x00000008ff097e24 */ /* 0x000fe4000f8e00ff */
[C---:B------:R-:W-:Y:S02]  /*138f0*/  IMAD R7, R0.reuse, UR9, R3 ;  /* 0x0000000900077c24 */ /* 0x040fe4000f8e0203 */
[----:B------:R-:W-:Y:S01]  /*13900*/  IMAD.WIDE.U32 R2, R0, R9, UR4 ;  /* 0x0000000400027e25 */ /* 0x000fe2000f8e0009 */
[----:B------:R-:W-:-:S03]  /*13910*/  ULDC UR4, c[0x0][0x448] ;  /* 0x0001120000047ab9 */ /* 0x000fc60000000800 */
[----:B------:R-:W-:Y:S01]  /*13920*/  IMAD R5, R5, UR4, R4 ;  /* 0x0000000405057c24 */ /* 0x000fe2000f8e0204 */
[----:B------:R-:W-:Y:S01]  /*13930*/  ULDC.64 UR4, c[0x0][0x2c8] ;  /* 0x0000b20000047ab9 */ /* 0x000fe20000000a00 */
[----:B------:R-:W-:-:S03]  /*13940*/  IMAD.IADD R3, R3, 0x1, R7 ;  /* 0x0000000103037824 */ /* 0x000fc600078e0207 */
[----:B------:R-:W-:Y:S01]  /*13950*/  SHF.R.S32.HI R0, RZ, 0x1f, R5 ;  /* 0x0000001fff007819 */ /* 0x000fe20000011405 */
[----:B------:R-:W-:-:S04]  /*13960*/  IMAD.WIDE.U32 R2, R5, UR4, R2 ;  /* 0x0000000405027c25 */ /* 0x000fc8000f8e0002 */
[----:B------:R-:W-:-:S04]  /*13970*/  IMAD R0, R0, UR4, RZ ;  /* 0x0000000400007c24 */ /* 0x000fc8000f8e02ff */
[----:B------:R-:W-:Y:S01]  /*13980*/  IMAD R5, R5, UR5, R0 ;  /* 0x0000000505057c24 */ /* 0x000fe2000f8e0200 */
[----:B------:R-:W-:Y:S02]  /*13990*/  ULDC.64 UR4, c[0x0][0x280] ;  /* 0x0000a00000047ab9 */ /* 0x000fe40000000a00 */
[----:B------:R-:W-:Y:S01]  /*139a0*/  IADD3 R0, P0, R2, UR4, RZ ;  /* 0x0000000402007c10 */ /* 0x000fe2000ff1e0ff */
[----:B------:R-:W-:-:S03]  /*139b0*/  UMOV UR4, 0xffffffff ;  /* 0xffffffff00047882 */ /* 0x000fc60000000000 */
[----:B------:R-:W-:Y:S01]  /*139c0*/  IADD3.X R4, R3, UR5, R5, P0, !PT ;  /* 0x0000000503047c10 */ /* 0x000fe200087fe405 */
[----:B------:R-:W-:Y:S08]  /*139d0*/  BRA.DIV UR4, `(.L_x_1147) ;  /* 0x00000036047c7947 */ /* 0x000ff0000b800000 */
[----:B------:R-:W0:Y:S01]  /*139e0*/  SHFL.IDX PT, R14, R0, RZ, 0x1c1f ;  /* 0x001c1fff000e7589 */ /* 0x000e2200000e0000 */
[----:B------:R-:W-:-:S03]  /*139f0*/  VIADD R5, R8, UR42 ;  /* 0x0000002a08057c36 */ /* 0x000fc60008000000 */
        /* <DEDUP_REMOVED lines=32> */
.L_x_1234:
[----:B------:R-:W-:-:S05]  /*13c00*/  VIADD R5, R5, 0x60 ;  /* 0x0000006005057836 */ /* 0x000fca0000000000 */
[----:B------:R-:W-:-:S13]  /*13c10*/  ISETP.GE.AND P0, PT, R5, UR40, PT ;  /* 0x0000002805007c0c */ /* 0x000fda000bf06270 */
[----:B0-2---:R-:W-:-:S05]  /*13c20*/  @!P0 IADD3 R2, P1, R28, R14, RZ ;  /* 0x0000000e1c028210 */ /* 0x005fca0007f3e0ff */
[----:B-1----:R-:W-:-:S05]  /*13c30*/  @!P0 IMAD.X R3, RZ, RZ, R6, P1 ;  /* 0x000000ffff038224 */ /* 0x002fca00008e0606 */
[----:B------:R-:W-:Y:S01]  /*13c40*/  @!PT LDS RZ, [RZ] ;  /* 0x00000000fffff984 */ /* 0x000fe20000000800 */
[----:B------:R-:W-:Y:S01]  /*13c50*/  @!PT LDS RZ, [RZ] ;  /* 0x00000000fffff984 */ /* 0x000fe20000000800 */
[----:B------:R-:W-:Y:S01]  /*13c60*/  @!PT LDS RZ, [RZ] ;  /* 0x00000000fffff984 */ /* 0x000fe20000000800 */
[----:B------:R0:W-:Y:S04]  /*13c70*/  @!P0 LDGSTS.E.BYPASS.LTC128B.128 [R37+0x19c00], desc[UR52][R2.64], !P3 ;  /* 0x19c0000002258fae */ /* 0x0001e8000d901d74 */
[----:B------:R0:W-:Y:S04]  /*13c80*/  @!P0 LDGSTS.E.BYPASS.LTC128B.128 [R37+0x1bc00], desc[UR52][R2.64+0x40], !P4 ;  /* 0x1bc0004002258fae */ /* 0x0001e8000e101d74 */
[----:B------:R0:W-:Y:S01]  /*13c90*/  @!P0 LDGSTS.E.BYPASS.LTC128B.128 [R37+0x1dc00], desc[UR52][R2.64+0x80], !P5 ;  /* 0x1dc0008002258fae */ /* 0x0001e2000e901d74 */
[----:B------:R-:W-:Y:S01]  /*13ca0*/  PLOP3.LUT P0, PT, PT, PT, PT, 0x80, 0x0 ;  /* 0x000000000000781c */ /* 0x000fe20003f0f070 */
[----:B------:R-:W-:-:S12]  /*13cb0*/  NOP ;  /* 0x0000000000007918 */ /* 0x000fd80000000000 */
.L_x_1148:
[----:B------:R-:W-:Y:S02]  /*13cc0*/  PLOP3.LUT P1, PT, P1, P0, PT, 0xa2, 0x0 ;  /* 0x000000000000781c */ /* 0x000fe40000f21472 */
[----:B------:R-:W-:-:S08]  /*13cd0*/  @P0 R2UR P1, UR4, R17 ;  /* 0x00000000110402ca */ /* 0x000fd00000020000 */
[----:B------:R-:W-:-:S05]  /*13ce0*/  @P0 PLOP3.LUT P0, PT, P1, PT, PT, 0x80, 0x0 ;  /* 0x000000000000081c */ /* 0x000fca0000f0f070 */
[----:B------:R-:W-:Y:S01]  /*13cf0*/  @!P1 SYNCS.ARRIVE.TRANS64.RED.A0T1 RZ, [UR4+0x2a800], RZ ;  /* 0x02a800ffffff99a7 */ /* 0x000fe20008200404 */
[----:B------:R-:W-:Y:S07]  /*13d00*/  @!P1 ARRIVES.LDGSTSBAR.64.TRANSCNT [UR4+0x2a800] ;  /* 0x02a80000ff0099b0 */ /* 0x000fee0008000a84 */
[----:B------:R-:W-:Y:S05]  /*13d10*/  @P0 BRA.U.ANY `(.L_x_1148) ;  /* 0xfffffffd00e80947 */ /* 0x000fea000393ffff */
[----:B0-----:R-:W2:Y:S02]  /*13d20*/  LDL.LU R2, [R1+0x4] ;  /* 0x0000040001027983 */ /* 0x001ea40000300800 */
        /* <DEDUP_REMOVED lines=11> */
.L_x_1235:
[----:B------:R-:W-:Y:S05]  /*13de0*/  BSYNC B0 ;  /* 0x0000000000007941 */ /* 0x000fea0003800000 */
.L_x_1149:
[----:B------:R-:W-:-:S04]  /*13df0*/  UIADD3 UR4, UR44, -0x2, URZ ;  /* 0xfffffffe2c047890 */ /* 0x000fc8000fffe03f */
[----:B------:R-:W-:-:S06]  /*13e00*/  UISETP.GE.AND UP0, UPT, UR4, UR45, UPT ;  /* 0x0000002d0400728c */ /* 0x000fcc000bf06270 */
[----:B------:R-:W-:-:S13]  /*13e10*/  PLOP3.LUT P0, PT, PT, PT, UP0, 0x40, 0x0 ;  /* 0x000000000000781c */ /* 0x000fda0003f0e808 */
[----:B------:R-:W-:Y:S05]  /*13e20*/  @P0 BRA `(.L_x_1151) ;  /* 0x0000001000e00947 */ /* 0x000fea0003800000 */
[----:B------:R-:W-:Y:S02]  /*13e30*/  IMAD.MOV.U32 R7, RZ, RZ, R22 ;  /* 0x000000ffff077224 */ /* 0x000fe400078e0016 */
[----:B------:R-:W-:Y:S02]  /*13e40*/  IMAD.MOV.U32 R8, RZ, RZ, R23 ;  /* 0x000000ffff087224 */ /* 0x000fe400078e0017 */
[----:B------:R-:W-:-:S07]  /*13e50*/  IMAD.U32 R20, RZ, RZ, UR4 ;  /* 0x00000004ff147e24 */ /* 0x000fce000f8e00ff */
.L_x_1171:
[----:B-1----:R-:W1:Y:S01]  /*13e60*/  LDC R3, c[0x0][0x430] ;  /* 0x00010c00ff037b82 */ /* 0x002e620000000800 */
[----:B0-2---:R-:W0:Y:S01]  /*13e70*/  S2R R0, SR_TID.X ;  /* 0x0000000000007919 */ /* 0x005e220000002100 */
[----:B------:R-:W-:Y:S05]  /*13e80*/  YIELD ;  /* 0x0000000000007946 */ /* 0x000fea0003800000 */
[----:B------:R-:W-:Y:S01]  /*13e90*/  ULDC.64 UR4, c[0x0][0x428] ;  /* 0x00010a0000047ab9 */ /* 0x000fe20000000a00 */
[----:B------:R-:W-:Y:S01]  /*13ea0*/  VIADD R22, R7, 0x1 ;  /* 0x0000000107167836 */ /* 0x000fe20000000000 */
[----:B-1----:R-:W-:Y:S02]  /*13eb0*/  ISETP.NE.AND P0, PT, R3, 0x1, PT ;  /* 0x000000010300780c */ /* 0x002fe40003f05270 */
[C---:B0-----:R-:W-:Y:S01]  /*13ec0*/  LOP3.LUT R2, R0.reuse, 0x7f, RZ, 0xc0, !PT ;  /* 0x0000007f00027812 */ /* 0x041fe200078ec0ff */
[----:B------:R-:W-:-:S10]  /*13ed0*/  IMAD.SHL.U32 R0, R0, 0x20, RZ ;  /* 0x0000002000007824 */ /* 0x000fd400078e00ff */
[----:B------:R-:W0:Y:S01]  /*13ee0*/  @P0 LDC R5, c[0x0][0x434] ;  /* 0x00010d00ff050b82 */ /* 0x000e220000000800 */
[----:B------:R-:W-:Y:S02]  /*13ef0*/  SHF.R.U32.HI R2, RZ, 0x2, R2 ;  /* 0x00000002ff027819 */ /* 0x000fe40000011602 */
[----:B------:R-:W-:-:S03]  /*13f00*/  LOP3.LUT R0, R0, 0x60, RZ, 0xc0, !PT ;  /* 0x0000006000007812 */ /* 0x000fc600078ec0ff */
[----:B------:R-:W-:Y:S02]  /*13f10*/  IMAD R3, R20, 0x80, R2 ;  /* 0x0000008014037824 */ /* 0x000fe400078e0202 */
[----:B------:R-:W1:Y:S03]  /*13f20*/  @P0 LDC R11, c[0x0][0x438] ;  /* 0x00010e00ff0b0b82 */ /* 0x000e660000000800 */
[----:B------:R-:W-:-:S05]  /*13f30*/  IADD3 R0, R0, R3, R30 ;  /* 0x0000000300007210 */ /* 0x000fca0007ffe01e */
[----:B------:R-:W-:Y:S02]  /*13f40*/  IMAD.MOV.U32 R9, RZ, RZ, R0 ;  /* 0x000000ffff097224 */ /* 0x000fe400078e0000 */
[----:B0-----:R-:W-:-:S04]  /*13f50*/  @P0 IMAD.HI.U32 R2, R0, R5, RZ ;  /* 0x0000000500020227 */ /* 0x001fc800078e00ff */
[----:B------:R-:W-:Y:S01]  /*13f60*/  IMAD R5, R29, UR4, RZ ;  /* 0x000000041d057c24 */ /* 0x000fe2000f8e02ff */
[----:B-1----:R-:W-:-:S03]  /*13f70*/  @P0 SHF.R.U32.HI R9, RZ, R11, R2 ;  /* 0x0000000bff090219 */ /* 0x002fc60000011602 */
[----:B------:R-:W-:Y:S01]  /*13f80*/  IMAD R5, R24, UR5, R5 ;  /* 0x0000000518057c24 */ /* 0x000fe2000f8e0205 */
[--C-:B------:R-:W-:Y:S01]  /*13f90*/  SHF.R.S32.HI R3, RZ, 0x1f, R9.reuse ;  /* 0x0000001fff037819 */ /* 0x100fe20000011409 */
[----:B------:R-:W-:-:S04]  /*13fa0*/  IMAD.MOV.U32 R2, RZ, RZ, R9 ;  /* 0x000000ffff027224 */ /* 0x000fc800078e0009 */
[----:B------:R-:W-:Y:S01]  /*13fb0*/  IMAD.WIDE.U32 R2, R24, UR4, R2 ;  /* 0x0000000418027c25 */ /* 0x000fe2000f8e0002 */
[----:B------:R-:W-:-:S03]  /*13fc0*/  ULDC.64 UR4, c[0x0][0x418] ;  /* 0x0001060000047ab9 */ /* 0x000fc60000000a00 */
[----:B------:R-:W-:Y:S01]  /*13fd0*/  IMAD.IADD R3, R5, 0x1, R3 ;  /* 0x0000000105037824 */ /* 0x000fe200078e0203 */
[C---:B------:R-:W-:Y:S01]  /*13fe0*/  LEA R4, P0, R2.reuse, UR4, 0x2 ;  /* 0x0000000402047c11 */ /* 0x040fe2000f8010ff */
[----:B------:R-:W-:Y:S01]  /*13ff0*/  IMAD.U32 R6, RZ, RZ, UR48 ;  /* 0x00000030ff067e24 */ /* 0x000fe2000f8e00ff */
[----:B------:R-:W-:Y:S02]  /*14000*/  ULDC UR4, c[0x0][0x430] ;  /* 0x00010c0000047ab9 */ /* 0x000fe40000000800 */
[----:B------:R-:W-:Y:S02]  /*14010*/  LEA.HI.X R5, R2, UR5, R3, 0x2, P0 ;  /* 0x0000000502057c11 */ /* 0x000fe400080f1403 */
[----:B------:R-:W-:Y:S01]  /*14020*/  ISETP.NE.AND P2, PT, R6, 0x3, PT ;  /* 0x000000030600780c */ /* 0x000fe20003f45270 */
[----:B------:R-:W-:Y:S01]  /*14030*/  IMAD.MOV R3, RZ, RZ, -R9 ;  /* 0x000000ffff037224 */ /* 0x000fe200078e0a09 */
[----:B------:R-:W-:Y:S01]  /*14040*/  ISETP.NE.AND P0, PT, R22, 0x2, PT ;  /* 0x000000021600780c */ /* 0x000fe20003f05270 */
[----:B------:R0:W2:Y:S03]  /*14050*/  LDG.E R4, desc[UR52][R4.64] ;  /* 0x0000003404047981 */ /* 0x0000a6000c1e1900 */
[----:B------:R-:W-:-:S02]  /*14060*/  SEL R23, RZ, 0x1, P0 ;  /* 0x00000001ff177807 */ /* 0x000fc40000000000 */
[----:B------:R-:W-:Y:S01]  /*14070*/  SEL R22, R22, RZ, P0 ;  /* 0x000000ff16167207 */ /* 0x000fe20000000000 */
[----:B0-----:R-:W-:Y:S02]  /*14080*/  IMAD R5, R3, UR4, R0 ;  /* 0x0000000403057c24 */ /* 0x001fe4000f8e0200 */
[----:B------:R-:W-:Y:S01]  /*14090*/  IMAD.MOV.U32 R0, RZ, RZ, R20 ;  /* 0x000000ffff007224 */ /* 0x000fe200078e0014 */
[----:B------:R-:W-:Y:S01]  /*140a0*/  LOP3.LUT R23, R8, R23, RZ, 0x3c, !PT ;  /* 0x0000001708177212 */ /* 0x000fe200078e3cff */
[----:B------:R-:W-:-:S03]  /*140b0*/  VIADD R20, R20, 0xffffffff ;  /* 0xffffffff14147836 */ /* 0x000fc60000000000 */
[----:B------:R-:W-:Y:S02]  /*140c0*/  ISETP.GT.AND P1, PT, R0, UR45, PT ;  /* 0x0000002d00007c0c */ /* 0x000fe4000bf24270 */
[----:B--2---:R-:W-:Y:S01]  /*140d0*/  SHF.R.S32.HI R10, RZ, 0x1f, R4 ;  /* 0x0000001fff0a7819 */ /* 0x004fe20000011404 */
[----:B------:R-:W-:Y:S10]  /*140e0*/  @!P2 BRA `(.L_x_1152) ;  /* 0x000000000004a947 */ /* 0x000ff40003800000 */
[----:B------:R-:W-:Y:S01]  /*140f0*/  BPT.TRAP 0x1 ;  /* 0x000000040000795c */ /* 0x000fe20000300000 */
.L_x_1152:
[----:B------:R-:W-:Y:S01]  /*14100*/  IMAD R0, R22, 0x8, R17 ;  /* 0x0000000816007824 */ /* 0x000fe200078e0211 */
[----:B------:R-:W-:Y:S01]  /*14110*/  SHF.L.U32 R19, R23, 0x1f, RZ ;  /* 0x0000001f17137819 */ /* 0x000fe200000006ff */
[----:B------:R-:W-:Y:S01]  /*14120*/  BSSY B0, `(.L_x_1153) ;  /* 0x0000004000007945 */ /* 0x000fe20003800000 */
[----:B------:R-:W-:Y:S02]  /*14130*/  SHF.R.S32.HI R9, RZ, 0x1f, R5 ;  /* 0x0000001fff097819 */ /* 0x000fe40000011405 */
[----:B------:R-:W0:Y:S02]  /*14140*/  SYNCS.PHASECHK.TRANS64.TRYWAIT P0, [R0+URZ+0x2a880], R19 ;  /* 0x02a88013000075a7 */ /* 0x000e24000800017f */
[----:B0-----:R-:W-:Y:S05]  /*14150*/  @!P0 BRA `(.L_x_1154) ;  /* 0x0000003000e88947 */ /* 0x001fea0003800000 */
.L_x_1236:
[----:B------:R-:W-:Y:S05]  /*14160*/  BSYNC B0 ;  /* 0x0000000000007941 */ /* 0x000fea0003800000 */
.L_x_1153:
[----:B------:R-:W-:Y:S01]  /*14170*/  ULDC.64 UR4, c[0x0][0x328] ;  /* 0x0000ca0000047ab9 */ /* 0x000fe20000000a00 */
[----:B------:R-:W-:Y:S01]  /*14180*/  ULDC.64 UR6, c[0x0][0x318] ;  /* 0x0000c60000067ab9 */ /* 0x000fe20000000a00 */
[----:B------:R-:W-:Y:S01]  /*14190*/  IMAD R6, R9, UR4, RZ ;  /* 0x0000000409067c24 */ /* 0x000fe2000f8e02ff */
[C---:B------:R-:W-:Y:S01]  /*141a0*/  LOP3.LUT P4, RZ, R16.reuse, 0x4, RZ, 0xc0, !PT ;  /* 0x0000000410ff7812 */ /* 0x040fe2000788c0ff */
[C---:B------:R-:W-:Y:S01]  /*141b0*/  IMAD.WIDE.U32 R2, R5.reuse, UR4, RZ ;  /* 0x0000000405027c25 */ /* 0x040fe2000f8e00ff */
[C---:B------:R-:W-:Y:S02]  /*141c0*/  LOP3.LUT P3, RZ, R16.reuse, 0x2, RZ, 0xc0, !PT ;  /* 0x0000000210ff7812 */ /* 0x040fe4000786c0ff */
[----:B------:R-:W-:Y:S01]  /*141d0*/  LOP3.LUT P2, RZ, R16, 0x1, RZ, 0xc0, !PT ;  /* 0x0000000110ff7812 */ /* 0x000fe2000784c0ff */
[----:B------:R-:W-:Y:S01]  /*141e0*/  IMAD R6, R5, UR5, R6 ;  /* 0x0000000505067c24 */ /* 0x000fe2000f8e0206 */
        /* <DEDUP_REMOVED lines=8> */
[C---:B------:R-:W-:Y:S02]  /*14270*/  IMAD R27, R18.reuse, UR5, R27 ;  /* 0x00000005121b7c24 */ /* 0x040fe4000f8e021b */
[----:B------:R-:W-:Y:S01]  /*14280*/  IMAD.WIDE.U32 R2, R18, UR4, R2 ;  /* 0x0000000412027c25 */ /* 0x000fe2000f8e0002 */
[----:B------:R-:W-:-:S03]  /*14290*/  UMOV UR4, 0xffffffff ;  /* 0xffffffff00047882 */ /* 0x000fc60000000000 */
[----:B------:R-:W-:Y:S01]  /*142a0*/  IMAD R6, R22, 0x6000, R32 ;  /* 0x0000600016067824 */ /* 0x000fe200078e0220 */
[----:B------:R-:W-:-:S04]  /*142b0*/  IADD3 R21, P0, R2, UR6, RZ ;  /* 0x0000000602157c10 */ /* 0x000fc8000ff1e0ff */
[----:B------:R-:W-:Y:S01]  /*142c0*/  IADD3.X R27, R27, UR7, R3, P0, !PT ;  /* 0x000000071b1b7c10 */ /* 0x000fe200087fe403 */
[----:B------:R-:W-:Y:S08]  /*142d0*/  BRA.DIV UR4, `(.L_x_1155) ;  /* 0x00000032049c7947 */ /* 0x000ff0000b800000 */
[----:B------:R-:W1:Y:S01]  /*142e0*/  SHFL.IDX PT, R2, R21, RZ, 0x1c1f ;  /* 0x001c1fff15027589 */ /* 0x000e6200000e0000 */
[----:B------:R-:W-:-:S03]  /*142f0*/  IMAD.IADD R6, R17, 0x1, R6 ;  /* 0x0000000111067824 */ /* 0x000fc600078e0206 */
[----:B------:R-:W2:Y:S04]  /*14300*/  SHFL.IDX PT, R3, R27, RZ, 0x1c1f ;  /* 0x001c1fff1b037589 */ /* 0x000ea800000e0000 */
[----:B------:R-:W-:Y:S01]  /*14310*/  SHFL.IDX PT, R35, R27, 0x2, 0x1c1f ;  /* 0x005c1f001b237f89 */ /* 0x000fe200000e0000 */
[----:B-1----:R-:W-:-:S05]  /*14320*/  IADD3 R2, P0, R28, R2, RZ ;  /* 0x000000021c027210 */ /* 0x002fca0007f1e0ff */
[----:B--2---:R-:W-:-:S05]  /*14330*/  IMAD.X R3, RZ, RZ, R3, P0 ;  /* 0x000000ffff037224 */ /* 0x004fca00000e0603 */
        /* <DEDUP_REMOVED lines=13> */
[----:B------:R1:W2:Y:S04]  /*14410*/  SHFL.IDX PT, R35, R27, 0x3, 0x1c1f ;  /* 0x007c1f001b237f89 */ /* 0x0002a800000e0000 */
[----:B------:R-:W-:Y:S04]  /*14420*/  LDGSTS.E.BYPASS.LTC128B.128 [R6+0xd400], desc[UR52][R2.64], !P4 ;  /* 0x0d40000002067fae */ /* 0x000fe8000e101d74 */
[----:B------:R-:W-:Y:S04]  /*14430*/  LDGSTS.E.BYPASS.LTC128B.128 [R6+0xf400], desc[UR52][R2.64+0x40], !P3 ;  /* 0x0f40004002067fae */ /* 0x000fe8000d901d74 */
[----:B------:R3:W-:Y:S04]  /*14440*/  LDGSTS.E.BYPASS.LTC128B.128 [R6+0x11400], desc[UR52][R2.64+0x80], !P2 ;  /* 0x1140008002067fae */ /* 0x0007e8000d101d74 */
[----:B--23--:R1:W3:Y:S02]  /*14450*/  SHFL.IDX PT, R2, R21, 0x3, 0x1c1f ;  /* 0x007c1f0015027f89 */ /* 0x00c2e400000e0000 */
.L_x_1246:
[----:B---3--:R-:W-:-:S05]  /*14460*/  IADD3 R2, P0, R28, R2, RZ ;  /* 0x000000021c027210 */ /* 0x008fca0007f1e0ff */
        /* <DEDUP_REMOVED lines=9> */
.L_x_1156:
        /* <DEDUP_REMOVED lines=11> */
.L_x_1157:
[----:B------:R2:W-:Y:S01]  /*145b0*/  SYNCS.ARRIVE.TRANS64.A1T0 RZ, [R0+URZ+0x2a870], RZ ;  /* 0x02a870ff00ff79a7 */ /* 0x0005e2000810003f */
[----:B------:R-:W-:Y:S05]  /*145c0*/  @!P3 BRA `(.L_x_1158) ;  /* 0x000000000004b947 */ /* 0x000fea0003800000 */
[----:B------:R-:W-:Y:S01]  /*145d0*/  BPT.TRAP 0x1 ;  /* 0x000000040000795c */ /* 0x000fe20000300000 */
.L_x_1158:
[----:B------:R-:W3:Y:S01]  /*145e0*/  SYNCS.PHASECHK.TRANS64.TRYWAIT P0, [R0+URZ+0x2a840], R19 ;  /* 0x02a84013000075a7 */ /* 0x000ee2000800017f */
[----:B------:R-:W-:Y:S04]  /*145f0*/  BSSY B0, `(.L_x_1159) ;  /* 0x0000002000007945 */ /* 0x000fe80003800000 */
[----:B---3--:R-:W-:Y:S05]  /*14600*/  @!P0 BRA `(.L_x_1160) ;  /* 0x0000003400048947 */ /* 0x008fea0003800000 */
.L_x_1247:
[----:B------:R-:W-:Y:S05]  /*14610*/  BSYNC B0 ;  /* 0x0000000000007941 */ /* 0x000fea0003800000 */
.L_x_1159:
[----:B------:R-:W-:Y:S01]  /*14620*/  ULDC.64 UR4, c[0x0][0x300] ;  /* 0x0000c00000047ab9 */ /* 0x000fe20000000a00 */
[----:B------:R-:W-:Y:S01]  /*14630*/  ULDC.64 UR6, c[0x0][0x2e8] ;  /* 0x0000ba0000067ab9 */ /* 0x000fe20000000a00 */
[----:B------:R-:W-:Y:S01]  /*14640*/  IMAD R2, R9, UR4, RZ ;  /* 0x0000000409027c24 */ /* 0x000fe2000f8e02ff */
[C---:B------:R-:W-:Y:S02]  /*14650*/  LOP3.LUT P4, RZ, R16.reuse, 0x4, RZ, 0xc0, !PT ;  /* 0x0000000410ff7812 */ /* 0x040fe4000788c0ff */
[C---:B------:R-:W-:Y:S01]  /*14660*/  LOP3.LUT P3, RZ, R16.reuse, 0x2, RZ, 0xc0, !PT ;  /* 0x0000000210ff7812 */ /* 0x040fe2000786c0ff */
[C---:B------:R-:W-:Y:S01]  /*14670*/  IMAD R9, R5.reuse, UR5, R2 ;  /* 0x0000000505097c24 */ /* 0x040fe2000f8e0202 */
[----:B------:R-:W-:Y:S01]  /*14680*/  LOP3.LUT P2, RZ, R16, 0x1, RZ, 0xc0, !PT ;  /* 0x0000000110ff7812 */ /* 0x000fe2000784c0ff */
        /* <DEDUP_REMOVED lines=15> */
[----:B------:R-:W4:Y:S04]  /*14780*/  SHFL.IDX PT, R14, R9, RZ, 0x1c1f ;  /* 0x001c1fff090e7589 */ /* 0x000f2800000e0000 */
[----:B------:R-:W5:Y:S04]  /*14790*/  SHFL.IDX PT, R3, R10, RZ, 0x1c1f ;  /* 0x001c1fff0a037589 */ /* 0x000f6800000e0000 */
[----:B------:R-:W-:Y:S01]  /*147a0*/  SHFL.IDX PT, R5, R10, 0x1, 0x1c1f ;  /* 0x003c1f000a057f89 */ /* 0x000fe200000e0000 */
[----:B----4-:R-:W-:-:S03]  /*147b0*/  IADD3 R2, P0, R28, R14, RZ ;  /* 0x0000000e1c027210 */ /* 0x010fc60007f1e0ff */
[----:B------:R-:W4:Y:S02]  /*147c0*/  SHFL.IDX PT, R14, R9, 0x1, 0x1c1f ;  /* 0x003c1f00090e7f89 */ /* 0x000f2400000e0000 */
[----:B-----5:R-:W-:-:S05]  /*147d0*/  IMAD.X R3, RZ, RZ, R3, P0 ;  /* 0x000000ffff037224 */ /* 0x020fca00000e0603 */
[----:B------:R-:W-:Y:S04]  /*147e0*/  LDGSTS.E.BYPASS.LTC128B.128 [R6+0x1e400], desc[UR52][R2.64], !P4 ;  /* 0x1e40000002067fae */ /* 0x000fe8000e101d74 */
[----:B------:R-:W-:Y:S04]  /*147f0*/  LDGSTS.E.BYPASS.LTC128B.128 [R6+0x20400], desc[UR52][R2.64+0x40], !P3 ;  /* 0x2040004002067fae */ /* 0x000fe8000d901d74 */
[----:B------:R5:W-:Y:S01]  /*14800*/  LDGSTS.E.BYPASS.LTC128B.128 [R6+0x22400], desc[UR52][R2.64+0x80], !P2 ;  /* 0x2240008002067fae */ /* 0x000be2000d101d74 */
[----:B----4-:R-:W-:-:S03]  /*14810*/  IADD3 R4, P0, R28, R14, RZ ;  /* 0x0000000e1c047210 */ /* 0x010fc60007f1e0ff */
[----:B------:R-:W4:Y:S02]  /*14820*/  SHFL.IDX PT, R14, R9, 0x2, 0x1c1f ;  /* 0x005c1f00090e7f89 */ /* 0x000f2400000e0000 */
[----:B------:R-:W-:Y:S02]  /*14830*/  IMAD.X R5, RZ, RZ, R5, P0 ;  /* 0x000000ffff057224 */ /* 0x000fe400000e0605 */
[----:B-----5:R-:W5:Y:S04]  /*14840*/  SHFL.IDX PT, R3, R10, 0x2, 0x1c1f ;  /* 0x005c1f000a037f89 */ /* 0x020f6800000e0000 */
[----:B------:R0:W-:Y:S04]  /*14850*/  LDGSTS.E.BYPASS.LTC128B.128 [R6+0x1ec00], desc[UR52][R4.64], !P4 ;  /* 0x1ec0000004067fae */ /* 0x0001e8000e101d74 */
[----:B------:R0:W-:Y:S04]  /*14860*/  LDGSTS.E.BYPASS.LTC128B.128 [R6+0x20c00], desc[UR52][R4.64+0x40], !P3 ;  /* 0x20c0004004067fae */ /* 0x0001e8000d901d74 */
[----:B------:R0:W-:Y:S04]  /*14870*/  LDGSTS.E.BYPASS.LTC128B.128 [R6+0x22c00], desc[UR52][R4.64+0x80], !P2 ;  /* 0x22c0008004067fae */ /* 0x0001e8000d101d74 */
[----:B------:R-:W0:Y:S01]  /*14880*/  SHFL.IDX PT, R10, R10, 0x3, 0x1c1f ;  /* 0x007c1f000a0a7f89 */ /* 0x000e2200000e0000 */
[----:B----4-:R-:W-:-:S03]  /*14890*/  IADD3 R2, P0, R28, R14, RZ ;  /* 0x0000000e1c027210 */ /* 0x010fc60007f1e0ff */
[----:B------:R4:W0:Y:S02]  /*148a0*/  SHFL.IDX PT, R14, R9, 0x3, 0x1c1f ;  /* 0x007c1f00090e7f89 */ /* 0x00082400000e0000 */
[----:B-----5:R-:W-:-:S05]  /*148b0*/  IMAD.X R3, RZ, RZ, R3, P0 ;  /* 0x000000ffff037224 */ /* 0x020fca00000e0603 */
[----:B------:R4:W-:Y:S04]  /*148c0*/  LDGSTS.E.BYPASS.LTC128B.128 [R6+0x1f400], desc[UR52][R2.64], !P4 ;  /* 0x1f40000002067fae */ /* 0x0009e8000e101d74 */
[----:B------:R4:W-:Y:S04]  /*148d0*/  LDGSTS.E.BYPASS.LTC128B.128 [R6+0x21400], desc[UR52][R2.64+0x40], !P3 ;  /* 0x2140004002067fae */ /* 0x0009e8000d901d74 */
[----:B------:R4:W-:Y:S02]  /*148e0*/  LDGSTS.E.BYPASS.LTC128B.128 [R6+0x23400], desc[UR52][R2.64+0x80], !P2 ;  /* 0x2340008002067fae */ /* 0x0009e4000d101d74 */
.L_x_1257:
[----:B0---4-:R-:W-:-:S05]  /*148f0*/  IADD3 R2, P0, R28, R14, RZ ;  /* 0x0000000e1c027210 */ /* 0x011fca0007f1e0ff */
        /* <DEDUP_REMOVED lines=9> */
.L_x_1162:
        /* <DEDUP_REMOVED lines=11> */
.L_x_1163:
[----:B------:R2:W-:Y:S02]  /*14a40*/  SYNCS.ARRIVE.TRANS64.A1T0 RZ, [R0+URZ+0x2a830], RZ ;  /* 0x02a830ff00ff79a7 */ /* 0x0005e4000810003f */
[----:B--23--:R-:W-:-:S05]  /*14a50*/  IMAD.U32 R0, RZ, RZ, UR47 ;  /* 0x0000002fff007e24 */ /* 0x00cfca000f8e00ff */
[----:B------:R-:W-:-:S13]  /*14a60*/  ISETP.NE.AND P0, PT, R0, 0x3, PT ;  /* 0x000000030000780c */ /* 0x000fda0003f05270 */
[----:B------:R-:W-:Y:S05]  /*14a70*/  @!P0 BRA `(.L_x_1164) ;  /* 0x0000000000048947 */ /* 0x000fea0003800000 */
[----:B------:R-:W-:Y:S01]  /*14a80*/  BPT.TRAP 0x1 ;  /* 0x000000040000795c */ /* 0x000fe20000300000 */
.L_x_1164:
[----:B------:R-:W-:Y:S01]  /*14a90*/  LOP3.LUT R3, R8, 0x1, RZ, 0x3c, !PT ;  /* 0x0000000108037812 */ /* 0x000fe200078e3cff */
[----:B------:R-:W-:Y:S01]  /*14aa0*/  IMAD R0, R7, 0x8, R17 ;  /* 0x0000000807007824 */ /* 0x000fe200078e0211 */
[----:B------:R-:W-:Y:S02]  /*14ab0*/  BSSY B0, `(.L_x_1165) ;  /* 0x0000004000007945 */ /* 0x000fe40003800000 */
[----:B------:R-:W-:-:S04]  /*14ac0*/  SHF.L.U32 R3, R3, 0x1f, RZ ;  /* 0x0000001f03037819 */ /* 0x000fc800000006ff */
[----:B------:R-:W0:Y:S02]  /*14ad0*/  SYNCS.PHASECHK.TRANS64.TRYWAIT P2, [R0+URZ+0x2a870], R3 ;  /* 0x02a87003000075a7 */ /* 0x000e24000804017f */
[----:B0-----:R-:W-:Y:S05]  /*14ae0*/  @!P2 BRA `(.L_x_1166) ;  /* 0x000000340000a947 */ /* 0x001fea0003800000 */
.L_x_1258:
[----:B------:R-:W-:Y:S05]  /*14af0*/  BSYNC B0 ;  /* 0x0000000000007941 */ /* 0x000fea0003800000 */
.L_x_1165:
[----:B------:R-:W-:-:S05]  /*14b00*/  IMAD.U32 R2, RZ, RZ, UR48 ;  /* 0x00000030ff027e24 */ /* 0x000fca000f8e00ff */
[----:B------:R-:W-:-:S13]  /*14b10*/  ISETP.NE.AND P2, PT, R2, 0x3, PT ;  /* 0x000000030200780c */ /* 0x000fda0003f45270 */
[----:B------:R-:W-:Y:S05]  /*14b20*/  @!P2 BRA `(.L_x_1167) ;  /* 0x000000000004a947 */ /* 0x000fea0003800000 */
[----:B------:R-:W-:Y:S01]  /*14b30*/  BPT.TRAP 0x1 ;  /* 0x000000040000795c */ /* 0x000fe20000300000 */
.L_x_1167:
[----:B0-----:R-:W-:Y:S01]  /*14b40*/  SHF.L.U32 R3, R8, 0x1f, RZ ;  /* 0x0000001f08037819 */ /* 0x001fe200000006ff */
[----:B------:R-:W-:-:S03]  /*14b50*/  IMAD R2, R7, 0x6000, RZ ;  /* 0x0000600007027824 */ /* 0x000fc600078e02ff */
[----:B------:R-:W0:Y:S02]  /*14b60*/  SYNCS.PHASECHK.TRANS64.TRYWAIT P2, [R0+URZ+0x2a860], R3 ;  /* 0x02a86003000075a7 */ /* 0x000e24000804017f */
[----:B0-----:R-:W-:Y:S05]  /*14b70*/  @!P2 BRA `(.L_x_1168) ;  /* 0x0000003000f0a947 */ /* 0x001fea0003800000 */
.L_x_1259:
[----:B------:R-:W-:Y:S01]  /*14b80*/  LOP3.LUT R4, R2, R36, RZ, 0xfc, !PT ;  /* 0x0000002402047212 */ /* 0x000fe200078efcff */
[----:B------:R-:W-:Y:S05]  /*14b90*/  WARPSYNC.ALL ;  /* 0x0000000000007948 */ /* 0x000fea0003800000 */
[C---:B0-----:R-:W-:Y:S01]  /*14ba0*/  IMAD.IADD R3, R17.reuse, 0x1, R4 ;  /* 0x0000000111037824 */ /* 0x041fe200078e0204 */
[----:B------:R-:W-:Y:S01]  /*14bb0*/  IADD3 R2, R17, R2, R33 ;  /* 0x0000000211027210 */ /* 0x000fe20007ffe021 */
[----:B------:R-:W-:-:S03]  /*14bc0*/  IMAD.U32 R19, RZ, RZ, UR48 ;  /* 0x00000030ff137e24 */ /* 0x000fc6000f8e00ff */
[----:B------:R-:W0:Y:S02]  /*14bd0*/  LDSM.16.MT88.4 R4, [R3+0xc400] ;  /* 0x00c400000304783b */ /* 0x000e240000004200 */
[----:B------:R-:W-:Y:S02]  /*14be0*/  ISETP.NE.AND P2, PT, R19, 0x3, PT ;  /* 0x000000031300780c */ /* 0x000fe40003f45270 */
[C-C-:B0-----:R-:W-:Y:S02]  /*14bf0*/  PRMT R12, R4.reuse, 0x6420, R5.reuse ;  /* 0x00006420040c7816 */ /* 0x141fe40000000005 */
[----:B------:R-:W-:Y:S02]  /*14c00*/  PRMT R13, R4, 0x7531, R5 ;  /* 0x00007531040d7816 */ /* 0x000fe40000000005 */
[C-C-:B------:R-:W-:Y:S02]  /*14c10*/  PRMT R14, R6.reuse, 0x6420, R7.reuse ;  /* 0x00006420060e7816 */ /* 0x140fe40000000007 */
[----:B------:R-:W-:-:S05]  /*14c20*/  PRMT R15, R6, 0x7531, R7 ;  /* 0x00007531060f7816 */ /* 0x000fca0000000007 */
[----:B------:R0:W-:Y:S04]  /*14c30*/  STSM.16.M88.4 [R2+0x400], R12 ;  /* 0x0004000c02007844 */ /* 0x0001e80000000200 */
[----:B------:R-:W2:Y:S01]  /*14c40*/  LDSM.16.MT88.4 R4, [R3+0xe400] ;  /* 0x00e400000304783b */ /* 0x000ea20000004200 */
[----:B0-----:R-:W-:Y:S02]  /*14c50*/  IADD3 R12, R26, 0x400, R2 ;  /* 0x000004001a0c7810 */ /* 0x001fe40007ffe002 */
[C-C-:B--2---:R-:W-:Y:S02]  /*14c60*/  PRMT R8, R4.reuse, 0x6420, R5.reuse ;  /* 0x0000642004087816 */ /* 0x144fe40000000005 */
        /* <DEDUP_REMOVED lines=16> */
[----:B------:R-:W-:Y:S04]  /*14d70*/  STSM.16.M88.4 [R12], R8 ;  /* 0x000000080c007844 */ /* 0x000fe80000000200 */
        /* <DEDUP_REMOVED lines=31> */
[----:B0-----:R-:W-:Y:S01]  /*14f70*/  IMAD.IADD R2, R26, 0x1, R2 ;  /* 0x000000011a027824 */ /* 0x001fe200078e0202 */
        /* <DEDUP_REMOVED lines=25> */
.L_x_1169:
[----:B--2---:R2:W-:Y:S01]  /*15110*/  SYNCS.ARRIVE.TRANS64.A1T0 RZ, [R0+URZ+0x2a850], RZ ;  /* 0x02a850ff00ff79a7 */ /* 0x0045e2000810003f */
[----:B------:R-:W-:Y:S06]  /*15120*/  BAR.SYNC.DEFER_BLOCKING 0x2, 0x80 ;  /* 0x0082000000007b1d */ /* 0x000fec0000010000 */
[----:B------:R-:W-:Y:S05]  /*15130*/  @!P0 BRA `(.L_x_1170) ;  /* 0x0000000000048947 */ /* 0x000fea0003800000 */
[----:B------:R-:W-:Y:S01]  /*15140*/  BPT.TRAP 0x1 ;  /* 0x000000040000795c */ /* 0x000fe20000300000 */
.L_x_1170:
[----:B--2---:R-:W-:Y:S02]  /*15150*/  VIADD R0, R0, 0x2a880 ;  /* 0x0002a88000007836 */ /* 0x004fe40000000000 */
[----:B------:R-:W-:Y:S02]  /*15160*/  IMAD.MOV.U32 R7, RZ, RZ, R22 ;  /* 0x000000ffff077224 */ /* 0x000fe400078e0016 */
[----:B0-----:R-:W-:Y:S01]  /*15170*/  IMAD.MOV.U32 R8, RZ, RZ, R23 ;  /* 0x000000ffff087224 */ /* 0x001fe200078e0017 */
[----:B------:R-:W-:-:S04]  /*15180*/  PRMT R0, R31, 0x654, R0 ;  /* 0x000006541f007816 */ /* 0x000fc80000000000 */
[----:B------:R2:W-:Y:S01]  /*15190*/  SYNCS.ARRIVE.TRANS64.RED.A1T0 RZ, [R0+URZ], RZ ;  /* 0x000000ff00ff79a7 */ /* 0x0005e2000810043f */
[----:B------:R-:W-:Y:S05]  /*151a0*/  @P1 BRA `(.L_x_1171) ;  /* 0xffffffec002c1947 */ /* 0x000fea000383ffff */
.L_x_1151:
[----:B0-2---:R-:W0:Y:S01]  /*151b0*/  S2R R0, SR_TID.X ;  /* 0x0000000000007919 */ /* 0x005e220000002100 */
[----:B------:R-:W-:Y:S01]  /*151c0*/  BSSY B0, `(.L_x_1172) ;  /* 0x0000012000007945 */ /* 0x000fe20003800000 */
[----:B------:R-:W-:Y:S01]  /*151d0*/  IMAD.U32 R6, RZ, RZ, UR47 ;  /* 0x0000002fff067e24 */ /* 0x000fe2000f8e00ff */
[----:B0-----:R-:W-:-:S04]  /*151e0*/  LOP3.LUT R0, R0, 0x7f, RZ, 0xc0, !PT ;  /* 0x0000007f00007812 */ /* 0x001fc800078ec0ff */
[----:B------:R-:W-:-:S13]  /*151f0*/  ISETP.NE.AND P0, PT, R0, RZ, PT ;  /* 0x000000ff0000720c */ /* 0x000fda0003f05270 */
[----:B------:R-:W-:Y:S05]  /*15200*/  @P0 BRA `(.L_x_1173) ;  /* 0x0000000000340947 */ /* 0x000fea0003800000 */
[----:B------:R-:W0:Y:S01]  /*15210*/  S2R R7, SR_LANEID ;  /* 0x0000000000077919 */ /* 0x000e220000000000 */
[----:B------:R-:W-:Y:S01]  /*15220*/  VOTEU.ANY UR4, UPT, PT ;  /* 0x0000000000047886 */ /* 0x000fe200038e0100 */
[----:B------:R-:W2:Y:S01]  /*15230*/  LDC.64 R2, c[0x0][0xc80] ;  /* 0x00032000ff027b82 */ /* 0x000ea20000000a00 */
[----:B------:R-:W0:Y:S08]  /*15240*/  FLO.U32 R0, UR4 ;  /* 0x0000000400007d00 */ /* 0x000e3000080e0000 */
[----:B------:R-:W2:Y:S01]  /*15250*/  POPC R5, UR4 ;  /* 0x0000000400057d09 */ /* 0x000ea20008000000 */
[----:B0-----:R-:W-:-:S13]  /*15260*/  ISETP.EQ.U32.AND P1, PT, R0, R7, PT ;  /* 0x000000070000720c */ /* 0x001fda0003f22070 */
[----:B--2---:R-:W2:Y:S01]  /*15270*/  @P1 ATOMG.E.ADD.STRONG.GPU PT, R3, desc[UR52][R2.64], R5 ;  /* 0x00000005020319a8 */ /* 0x004ea200081ee1f4 */
[----:B------:R-:W0:Y:S02]  /*15280*/  S2R R4, SR_LTMASK ;  /* 0x0000000000047919 */ /* 0x000e240000003900 */
[----:B0-----:R-:W-:-:S04]  /*15290*/  LOP3.LUT R4, R4, UR4, RZ, 0xc0, !PT ;  /* 0x0000000404047c12 */ /* 0x001fc8000f8ec0ff */
[----:B------:R-:W0:Y:S01]  /*152a0*/  POPC R7, R4 ;  /* 0x0000000400077309 */ /* 0x000e220000000000 */
[----:B--2---:R-:W0:Y:S02]  /*152b0*/  SHFL.IDX PT, R0, R3, R0, 0x1f ;  /* 0x00001f0003007589 */ /* 0x004e2400000e0000 */
[----:B0-----:R-:W-:-:S05]  /*152c0*/  IADD3 R0, R0, UR49, R7 ;  /* 0x0000003100007c10 */ /* 0x001fca000fffe007 */
[----:B------:R0:W-:Y:S02]  /*152d0*/  STL [R1], R0 ;  /* 0x0000000001007387 */ /* 0x0001e40000100800 */
.L_x_1173:
[----:B------:R-:W-:Y:S05]  /*152e0*/  BSYNC B0 ;  /* 0x0000000000007941 */ /* 0x000fea0003800000 */
.L_x_1172:
[----:B------:R-:W-:-:S13]  /*152f0*/  ISETP.NE.AND P1, PT, R6, 0x3, PT ;  /* 0x000000030600780c */ /* 0x000fda0003f25270 */
[----:B------:R-:W-:Y:S05]  /*15300*/  @!P1 BRA `(.L_x_1174) ;  /* 0x0000000000049947 */ /* 0x000fea0003800000 */
[----:B------:R-:W-:Y:S01]  /*15310*/  BPT.TRAP 0x1 ;  /* 0x000000040000795c */ /* 0x000fe20000300000 */
.L_x_1174:
[----:B0-----:R-:W-:Y:S01]  /*15320*/  LOP3.LUT R0, R23, 0x1, RZ, 0x3c, !PT ;  /* 0x0000000117007812 */ /* 0x001fe200078e3cff */
[----:B------:R-:W-:Y:S01]  /*15330*/  IMAD R3, R22, 0x8, R17 ;  /* 0x0000000816037824 */ /* 0x000fe200078e0211 */
[----:B------:R-:W-:Y:S02]  /*15340*/  BSSY B0, `(.L_x_1175) ;  /* 0x0000004000007945 */ /* 0x000fe40003800000 */
[----:B------:R-:W-:-:S04]  /*15350*/  SHF.L.U32 R0, R0, 0x1f, RZ ;  /* 0x0000001f00007819 */ /* 0x000fc800000006ff */
[----:B------:R-:W0:Y:S02]  /*15360*/  SYNCS.PHASECHK.TRANS64.TRYWAIT P2, [R3+URZ+0x2a870], R0 ;  /* 0x02a87000030075a7 */ /* 0x000e24000804017f */
[----:B0-----:R-:W-:Y:S05]  /*15370*/  @!P2 BRA `(.L_x_1176) ;  /* 0x0000002c0004a947 */ /* 0x001fea0003800000 */
.L_x_1260:
[----:B------:R-:W-:Y:S05]  /*15380*/  BSYNC B0 ;  /* 0x0000000000007941 */ /* 0x000fea0003800000 */
.L_x_1175:
[----:B------:R-:W-:-:S05]  /*15390*/  IMAD.U32 R2, RZ, RZ, UR48 ;  /* 0x00000030ff027e24 */ /* 0x000fca000f8e00ff */
[----:B------:R-:W-:-:S13]  /*153a0*/  ISETP.NE.AND P2, PT, R2, 0x3, PT ;  /* 0x000000030200780c */ /* 0x000fda0003f45270 */
[----:B------:R-:W-:Y:S05]  /*153b0*/  @!P2 BRA `(.L_x_1177) ;  /* 0x000000000004a947 */ /* 0x000fea0003800000 */
[----:B------:R-:W-:Y:S01]  /*153c0*/  BPT.TRAP 0x1 ;  /* 0x000000040000795c */ /* 0x000fe20000300000 */
.L_x_1177:
[----:B0-----:R-:W-:Y:S01]  /*153d0*/  SHF.L.U32 R0, R23, 0x1f, RZ ;  /* 0x0000001f17007819 */ /* 0x001fe200000006ff */
[----:B------:R-:W-:-:S03]  /*153e0*/  IMAD R2, R22, 0x6000, RZ ;  /* 0x0000600016027824 */ /* 0x000fc600078e02ff */
[----:B------:R-:W0:Y:S02]  /*153f0*/  SYNCS.PHASECHK.TRANS64.TRYWAIT P2, [R3+URZ+0x2a860], R0 ;  /* 0x02a86000030075a7 */ /* 0x000e24000804017f */
[----:B0-----:R-:W-:Y:S05]  /*15400*/  @!P2 BRA `(.L_x_1178) ;  /* 0x0000002800f4a947 */ /* 0x001fea0003800000 */
.L_x_1261:
[----:B0-----:R-:W-:Y:S01]  /*15410*/  LOP3.LUT R0, R2, R36, RZ, 0xfc, !PT ;  /* 0x0000002402007212 */ /* 0x001fe200078efcff */
[----:B------:R-:W-:Y:S05]  /*15420*/  WARPSYNC.ALL ;  /* 0x0000000000007948 */ /* 0x000fea0003800000 */
[C---:B------:R-:W-:Y:S01]  /*15430*/  IMAD.IADD R0, R17.reuse, 0x1, R0 ;  /* 0x0000000111007824 */ /* 0x040fe200078e0200 */
[----:B------:R-:W-:Y:S01]  /*15440*/  IADD3 R2, R17, R2, R33 ;  /* 0x0000000211027210 */ /* 0x000fe20007ffe021 */
[----:B------:R-:W-:-:S03]  /*15450*/  IMAD.U32 R13, RZ, RZ, UR48 ;  /* 0x00000030ff0d7e24 */ /* 0x000fc6000f8e00ff */
[----:B------:R-:W0:Y:S01]  /*15460*/  LDSM.16.MT88.4 R4, [R0+0xc400] ;  /* 0x00c400000004783b */ /* 0x000e220000004200 */
[----:B------:R-:W-:Y:S02]  /*15470*/  IADD3 R12, R26, 0x400, R2 ;  /* 0x000004001a0c7810 */ /* 0x000fe40007ffe002 */
[----:B------:R-:W-:Y:S02]  /*15480*/  ISETP.NE.AND P2, PT, R13, 0x3, PT ;  /* 0x000000030d00780c */ /* 0x000fe40003f45270 */
        /* <DEDUP_REMOVED lines=81> */
.L_x_1179:
[----:B--2---:R2:W-:Y:S01]  /*159a0*/  SYNCS.ARRIVE.TRANS64.A1T0 RZ, [R3+URZ+0x2a850], RZ ;  /* 0x02a850ff03ff79a7 */ /* 0x0045e2000810003f */
[----:B------:R-:W-:Y:S06]  /*159b0*/  BAR.SYNC.DEFER_BLOCKING 0x2, 0x80 ;  /* 0x0082000000007b1d */ /* 0x000fec0000010000 */
[----:B------:R-:W-:Y:S05]  /*159c0*/  @!P1 BRA `(.L_x_1180) ;  /* 0x0000000000049947 */ /* 0x000fea0003800000 */
[----:B------:R-:W-:Y:S01]  /*159d0*/  BPT.TRAP 0x1 ;  /* 0x000000040000795c */ /* 0x000fe20000300000 */
.L_x_1180:
[----:B------:R-:W-:Y:S02]  /*159e0*/  VIADD R0, R3, 0x2a880 ;  /* 0x0002a88003007836 */ /* 0x000fe40000000000 */
[----:B------:R-:W-:-:S03]  /*159f0*/  VIADD R22, R22, 0x1 ;  /* 0x0000000116167836 */ /* 0x000fc60000000000 */
[----:B------:R-:W-:Y:S02]  /*15a00*/  PRMT R0, R31, 0x654, R0 ;  /* 0x000006541f007816 */ /* 0x000fe40000000000 */
[C---:B------:R-:W-:Y:S02]  /*15a10*/  ISETP.NE.AND P1, PT, R22.reuse, 0x2, PT ;  /* 0x000000021600780c */ /* 0x040fe40003f25270 */
[----:B------:R3:W-:Y:S02]  /*15a20*/  SYNCS.ARRIVE.TRANS64.RED.A1T0 RZ, [R0+URZ], RZ ;  /* 0x000000ff00ff79a7 */ /* 0x0007e4000810043f */
[----:B0-----:R-:W-:Y:S02]  /*15a30*/  SEL R2, RZ, 0x1, P1 ;  /* 0x00000001ff027807 */ /* 0x001fe40000800000 */
[----:B------:R-:W-:Y:S02]  /*15a40*/  SEL R22, R22, RZ, P1 ;  /* 0x000000ff16167207 */ /* 0x000fe40000800000 */
[----:B------:R-:W-:-:S07]  /*15a50*/  LOP3.LUT R23, R23, R2, RZ, 0x3c, !PT ;  /* 0x0000000217177212 */ /* 0x000fce00078e3cff */
.L_x_1123:
[----:B------:R-:W-:Y:S05]  /*15a60*/  BSYNC B7 ;  /* 0x0000000000077941 */ /* 0x000fea0003800000 */
.L_x_1121:
[----:B------:R4:W5:Y:S01]  /*15a70*/  LDL R2, [R1] ;  /* 0x0000000001027983 */ /* 0x0009620000100800 */
[----:B------:R-:W-:-:S13]  /*15a80*/  LOP3.LUT P1, RZ, R16, 0x800, RZ, 0xc0, !PT ;  /* 0x0000080010ff7812 */ /* 0x000fda000782c0ff */
[----:B----4-:R-:W-:Y:S05]  /*15a90*/  @!P1 BRA `(.L_x_1181) ;  /* 0x0000000000249947 */ /* 0x010fea0003800000 */
[----:B------:R-:W4:Y:S08]  /*15aa0*/  S2UR UR4, SR_CgaCtaId ;  /* 0x00000000000479c3 */ /* 0x000f300000008800 */
[----:B------:R-:W-:Y:S01]  /*15ab0*/  BAR.SYNC.DEFER_BLOCKING 0x5, 0x180 ;  /* 0x0146000000007b1d */ /* 0x000fe20000010000 */
[----:B0--3--:R-:W-:Y:S01]  /*15ac0*/  MOV R0, 0x400 ;  /* 0x0000040000007802 */ /* 0x009fe20000000f00 */
[----:B----4-:R-:W-:-:S05]  /*15ad0*/  IMAD.U32 R31, RZ, RZ, UR4 ;  /* 0x00000004ff1f7e24 */ /* 0x010fca000f8e00ff */
[----:B------:R-:W-:-:S05]  /*15ae0*/  LEA R17, R31, R0, 0x18 ;  /* 0x000000001f117211 */ /* 0x000fca00078ec0ff */
[----:B-----5:R-:W0:Y:S04]  /*15af0*/  LDS R2, [R17+0x2a8d0] ;  /* 0x02a8d00011027984 */ /* 0x020e280000000800 */
[----:B0-----:R0:W-:Y:S01]  /*15b00*/  STL [R1], R2 ;  /* 0x0000000201007387 */ /* 0x0011e20000100800 */
[----:B------:R-:W-:Y:S06]  /*15b10*/  BAR.ARV 0x4, 0x180 ;  /* 0x0106000000007b1d */ /* 0x000fec0000002000 */
[----:B------:R-:W-:Y:S05]  /*15b20*/  BRA `(.L_x_1182) ;  /* 0x0000000000207947 */ /* 0x000fea0003800000 */
.L_x_1181:
[----:B------:R-:W4:Y:S01]  /*15b30*/  @!P0 S2R R31, SR_CgaCtaId ;  /* 0x00000000001f8919 */ /* 0x000f220000008800 */
[----:B0--3--:R-:W-:Y:S01]  /*15b40*/  @!P0 MOV R0, 0x400 ;  /* 0x0000040000008802 */ /* 0x009fe20000000f00 */
[----:B------:R-:W-:Y:S03]  /*15b50*/  BAR.SYNC.DEFER_BLOCKING 0x4, 0x180 ;  /* 0x0106000000007b1d */ /* 0x000fe60000010000 */
[----:B----4-:R-:W-:-:S03]  /*15b60*/  @!P0 LEA R17, R31, R0, 0x18 ;  /* 0x000000001f118211 */ /* 0x010fc600078ec0ff */
[----:B-----5:R-:W0:Y:S04]  /*15b70*/  SHFL.IDX PT, R0, R2, RZ, 0x1f ;  /* 0x00001fff02007589 */ /* 0x020e2800000e0000 */
[----:B------:R3:W-:Y:S04]  /*15b80*/  @!P0 STS [R17+0x2a8d0], R2 ;  /* 0x02a8d00211008388 */ /* 0x0007e80000000800 */
[----:B0-----:R3:W-:Y:S01]  /*15b90*/  STL [R1], R0 ;  /* 0x0000000001007387 */ /* 0x0017e20000100800 */
[----:B------:R-:W-:Y:S06]  /*15ba0*/  BAR.ARV 0x5, 0x180 ;  /* 0x0146000000007b1d */ /* 0x000fec0000002000 */
.L_x_1182:
[----:B---3--:R-:W3:Y:S01]  /*15bb0*/  LDL R0, [R1] ;  /* 0x0000000001007983 */ /* 0x008ee20000100800 */
[----:B------:R-:W-:Y:S02]  /*15bc0*/  ULDC UR4, c[0x0][0xc38] ;  /* 0x00030e0000047ab9 */ /* 0x000fe40000000800 */
[----:B---3--:R-:W-:-:S13]  /*15bd0*/  ISETP.GE.AND P0, PT, R0, UR4, PT ;  /* 0x0000000400007c0c */ /* 0x008fda000bf06270 */
[----:B------:R-:W-:Y:S05]  /*15be0*/  @!P0 BRA `(.L_x_1183) ;  /* 0xffffffb800f48947 */ /* 0x000fea000383ffff */
.L_x_1112:
[----:B------:R-:W3:Y:S01]  /*15bf0*/  LDL.LU R0, [R1+0x4] ;  /* 0x0000040001007983 */ /* 0x000ee20000300800 */
[----:B------:R-:W-:Y:S01]  /*15c00*/  BSSY B0, `(.L_x_1184) ;  /* 0x000000b000007945 */ /* 0x000fe20003800000 */
[----:B------:R-:W4:Y:S01]  /*15c10*/  S2R R5, SR_CgaCtaId ;  /* 0x0000000000057919 */ /* 0x000f220000008800 */
[----:B---3--:R-:W-:-:S05]  /*15c20*/  VIADD R0, R0, 0x1 ;  /* 0x0000000100007836 */ /* 0x008fca0000000000 */
[----:B0-----:R-:W-:-:S04]  /*15c30*/  LEA.HI R2, R0, R0, RZ, 0x1 ;  /* 0x0000000000027211 */ /* 0x001fc800078f08ff */
[----:B--2---:R-:W-:Y:S02]  /*15c40*/  LOP3.LUT R3, R2, 0xfffffffe, RZ, 0xc0, !PT ;  /* 0xfffffffe02037812 */ /* 0x004fe400078ec0ff */
[----:B------:R-:W-:-:S03]  /*15c50*/  MOV R2, 0x400 ;  /* 0x0000040000027802 */ /* 0x000fc60000000f00 */
[----:B------:R-:W-:Y:S01]  /*15c60*/  IMAD.IADD R0, R0, 0x1, -R3 ;  /* 0x0000000100007824 */ /* 0x000fe200078e0a03 */
[----:B----4-:R-:W-:-:S04]  /*15c70*/  LEA R5, R5, R2, 0x18 ;  /* 0x0000000205057211 */ /* 0x010fc800078ec0ff */
[----:B------:R-:W-:-:S04]  /*15c80*/  SHF.L.U32 R0, R0, 0x1f, RZ ;  /* 0x0000001f00007819 */ /* 0x000fc800000006ff */
[----:B------:R-:W0:Y:S02]  /*15c90*/  SYNCS.PHASECHK.TRANS64.TRYWAIT P0, [R5+URZ+0x2a820], R0 ;  /* 0x02a82000050075a7 */ /* 0x000e24000800017f */
[----:B0-----:R-:W-:Y:S05]  /*15ca0*/  @!P0 BRA `(.L_x_1185) ;  /* 0x0000002000e08947 */ /* 0x001fea0003800000 */
.L_x_1262:
[----:B------:R-:W-:Y:S05]  /*15cb0*/  BSYNC B0 ;  /* 0x0000000000007941 */ /* 0x000fea0003800000 */
.L_x_1184:
[----:B------:R-:W-:-:S03]  /*15cc0*/  UMOV UR4, 0xffffffff ;  /* 0xffffffff00047882 */ /* 0x000fc60000000000 */
[----:B------:R-:W-:Y:S05]  /*15cd0*/  BRA.DIV UR4, `(.L_x_1186) ;  /* 0x0000002204e87947 */ /* 0x000fea000b800000 */
[----:B0-----:R-:W0:Y:S02]  /*15ce0*/  S2R R0, SR_TID.X ;  /* 0x0000000000007919 */ /* 0x001e240000002100 */
[----:B0-----:R-:W-:-:S04]  /*15cf0*/  SHF.R.U32.HI R0, RZ, 0x5, R0 ;  /* 0x00000005ff007819 */ /* 0x001fc80000011600 */
[----:B------:R-:W-:-:S05]  /*15d00*/  LOP3.LUT R0, R0, 0x3, RZ, 0xc0, !PT ;  /* 0x0000000300007812 */ /* 0x000fca00078ec0ff */
[----:B------:R0:W2:Y:S02]  /*15d10*/  SHFL.IDX PT, R14, R0, RZ, 0x1f ;  /* 0x00001fff000e7589 */ /* 0x0000a400000e0000 */
.L_x_1265:
[----:B--2---:R-:W-:Y:S01]  /*15d20*/  ISETP.NE.AND P0, PT, R14, RZ, PT ;  /* 0x000000ff0e00720c */ /* 0x004fe20003f05270 */
[----:B------:R-:W-:-:S12]  /*15d30*/  BSSY B0, `(.L_x_1187) ;  /* 0x000002c000007945 */ /* 0x000fd80003800000 */
[----:B------:R-:W-:Y:S05]  /*15d40*/  @P0 BRA `(.L_x_1188) ;  /* 0x0000000000a80947 */ /* 0x000fea0003800000 */
[----:B------:R-:W-:-:S03]  /*15d50*/  UMOV UR4, 0xffffffff ;  /* 0xffffffff00047882 */ /* 0x000fc60000000000 */
[----:B------:R-:W-:Y:S05]  /*15d60*/  BRA.DIV UR4, `(.L_x_1189) ;  /* 0x0000002204f87947 */ /* 0x000fea000b800000 */
[----:B------:R-:W-:-:S13]  /*15d70*/  ELECT P6, URZ, PT ;  /* 0x00000000003f782f */ /* 0x000fda00038c0000 */
.L_x_1268:
[----:B------:R-:W-:Y:S05]  /*15d80*/  @!P6 BRA `(.L_x_1188) ;  /* 0x000000000098e947 */ /* 0x000fea0003800000 */
[----:B------:R-:W-:-:S06]  /*15d90*/  ULOP3.LUT UR4, UR43, 0x2, URZ, 0xfc, !UPT ;  /* 0x000000022b047892 */ /* 0x000fcc000f8efc3f */
[----:B0-----:R-:W-:-:S05]  /*15da0*/  IMAD.U32 R0, RZ, RZ, UR4 ;  /* 0x00000004ff007e24 */ /* 0x001fca000f8e00ff */
[----:B------:R-:W-:-:S13]  /*15db0*/  ISETP.NE.AND P0, PT, R0, 0x3, PT ;  /* 0x000000030000780c */ /* 0x000fda0003f05270 */
[----:B------:R-:W-:Y:S05]  /*15dc0*/  @!P0 BRA `(.L_x_1190) ;  /* 0x0000000000048947 */ /* 0x000fea0003800000 */
[----:B------:R-:W-:Y:S01]  /*15dd0*/  BPT.TRAP 0x1 ;  /* 0x000000040000795c */ /* 0x000fe20000300000 */
.L_x_1190:
[C---:B------:R-:W-:Y:S01]  /*15de0*/  IMAD R3, R22.reuse, 0x8, R5 ;  /* 0x0000000816037824 */ /* 0x040fe200078e0205 */
[----:B------:R-:W-:Y:S01]  /*15df0*/  SHF.L.U32 R2, R23, 0x1f, RZ ;  /* 0x0000001f17027819 */ /* 0x000fe200000006ff */
[----:B------:R-:W-:-:S03]  /*15e00*/  VIADD R22, R22, 0x1 ;  /* 0x0000000116167836 */ /* 0x000fc60000000000 */
[----:B------:R-:W0:Y:S02]  /*15e10*/  SYNCS.PHASECHK.TRANS64.TRYWAIT P1, [R3+URZ+0x2a840], R2 ;  /* 0x02a84002030075a7 */ /* 0x000e24000802017f */
[----:B------:R-:W-:-:S04]  /*15e20*/  ISETP.NE.AND P2, PT, R22, 0x2, PT ;  /* 0x000000021600780c */ /* 0x000fc80003f45270 */
[----:B------:R-:W-:Y:S01]  /*15e30*/  SEL R0, RZ, 0x1, P2 ;  /* 0x00000001ff007807 */ /* 0x000fe20001000000 */
[----:B0-----:R-:W-:Y:S08]  /*15e40*/  @!P1 BRA `(.L_x_1191) ;  /* 0x0000002000e09947 */ /* 0x001ff00003800000 */
.L_x_1269:
[----:B------:R-:W-:Y:S02]  /*15e50*/  SEL R22, R22, RZ, P2 ;  /* 0x000000ff16167207 */ /* 0x000fe40001000000 */
[----:B------:R-:W-:Y:S01]  /*15e60*/  LOP3.LUT R0, R23, R0, RZ, 0x3c, !PT ;  /* 0x0000000017007212 */ /* 0x000fe200078e3cff */
[----:B------:R-:W-:Y:S06]  /*15e70*/  @!P0 BRA `(.L_x_1192) ;  /* 0x0000000000048947 */ /* 0x000fec0003800000 */
[----:B------:R-:W-:Y:S01]  /*15e80*/  BPT.TRAP 0x1 ;  /* 0x000000040000795c */ /* 0x000fe20000300000 */
.L_x_1192:
[----:B------:R-:W-:Y:S01]  /*15e90*/  IMAD R5, R22, 0x8, R5 ;  /* 0x0000000816057824 */ /* 0x000fe200078e0205 */
[----:B------:R-:W-:-:S04]  /*15ea0*/  SHF.L.U32 R0, R0, 0x1f, RZ ;  /* 0x0000001f00007819 */ /* 0x000fc800000006ff */
[----:B------:R-:W2:Y:S02]  /*15eb0*/  SYNCS.PHASECHK.TRANS64.TRYWAIT P1, [R5+URZ+0x2a840], R0 ;  /* 0x02a84000050075a7 */ /* 0x000ea4000802017f */
[----:B--2---:R-:W-:Y:S05]  /*15ec0*/  @!P1 BRA `(.L_x_1193) ;  /* 0x0000002000d49947 */ /* 0x004fea0003800000 */
.L_x_1270:
[----:B------:R-:W-:Y:S05]  /*15ed0*/  @!P0 BRA `(.L_x_1194) ;  /* 0x0000000000048947 */ /* 0x000fea0003800000 */
[----:B------:R-:W-:Y:S01]  /*15ee0*/  BPT.TRAP 0x1 ;  /* 0x000000040000795c */ /* 0x000fe20000300000 */
.L_x_1194:
[----:B------:R-:W3:Y:S02]  /*15ef0*/  SYNCS.PHASECHK.TRANS64.TRYWAIT P1, [R3+URZ+0x2a860], R2 ;  /* 0x02a86002030075a7 */ /* 0x000ee4000802017f */
[----:B---3--:R-:W-:Y:S05]  /*15f00*/  @!P1 BRA `(.L_x_1195) ;  /* 0x0000002000d89947 */ /* 0x008fea0003800000 */
.L_x_1271:
[----:B------:R-:W-:Y:S05]  /*15f10*/  @!P0 BRA `(.L_x_1196) ;  /* 0x0000000000048947 */ /* 0x000fea0003800000 */
[----:B------:R-:W-:Y:S01]  /*15f20*/  BPT.TRAP 0x1 ;  /* 0x000000040000795c */ /* 0x000fe20000300000 */
.L_x_1196:
[----:B------:R-:W4:Y:S02]  /*15f30*/  SYNCS.PHASECHK.TRANS64.TRYWAIT P1, [R5+URZ+0x2a860], R0 ;  /* 0x02a86000050075a7 */ /* 0x000f24000802017f */
[----:B----4-:R-:W-:Y:S05]  /*15f40*/  @!P1 BRA `(.L_x_1197) ;  /* 0x0000002000dc9947 */ /* 0x010fea0003800000 */
.L_x_1272:
[----:B------:R-:W-:Y:S05]  /*15f50*/  @!P0 BRA `(.L_x_1198) ;  /* 0x0000000000048947 */ /* 0x000fea0003800000 */
[----:B------:R-:W-:Y:S01]  /*15f60*/  BPT.TRAP 0x1 ;  /* 0x000000040000795c */ /* 0x000fe20000300000 */
.L_x_1198:
[----:B------:R-:W5:Y:S02]  /*15f70*/  SYNCS.PHASECHK.TRANS64.TRYWAIT P1, [R3+URZ+0x2a880], R2 ;  /* 0x02a88002030075a7 */ /* 0x000f64000802017f */
[----:B-----5:R-:W-:Y:S05]  /*15f80*/  @!P1 BRA `(.L_x_1199) ;  /* 0x0000002000e09947 */ /* 0x020fea0003800000 */
.L_x_1273:
[----:B------:R-:W-:Y:S05]  /*15f90*/  @!P0 BRA `(.L_x_1200) ;  /* 0x0000000000048947 */ /* 0x000fea0003800000 */
[----:B------:R-:W-:Y:S01]  /*15fa0*/  BPT.TRAP 0x1 ;  /* 0x000000040000795c */ /* 0x000fe20000300000 */
.L_x_1200:
[----:B------:R0:W0:Y:S02]  /*15fb0*/  SYNCS.PHASECHK.TRANS64.TRYWAIT P0, [R5+URZ+0x2a880], R0 ;  /* 0x02a88000050075a7 */ /* 0x000024000800017f */
[----:B0-----:R-:W-:Y:S05]  /*15fc0*/  @!P0 NANOSLEEP.SYNCS 0x989680 ;  /* 0x009896800000895d */ /* 0x001fea0003900000 */
[----:B------:R-:W0:Y:S02]  /*15fd0*/  @!P0 SYNCS.PHASECHK.TRANS64 P0, [R5+URZ+0x2a880], R0 ;  /* 0x02a88000050085a7 */ /* 0x000e24000800007f */
[----:B0-----:R-:W-:Y:S05]  /*15fe0*/  @!P0 BRA `(.L_x_1200) ;  /* 0xfffffffc00f08947 */ /* 0x001fea000383ffff */
.L_x_1188:
[----:B------:R-:W-:Y:S05]  /*15ff0*/  BSYNC B0 ;  /* 0x0000000000007941 */ /* 0x000fea0003800000 */
.L_x_1187:
[----:B------:R-:W-:Y:S05]  /*16000*/  EXIT ;  /* 0x000000000000794d */ /* 0x000fea0003800000 */
.L_x_1017:
[----:B0-----:R-:W-:-:S04]  /*16010*/  IMAD.U32 R3, RZ, RZ, UR36 ;  /* 0x00000024ff037e24 */ /* 0x001fc8000f8e00ff */
[----:B------:R0:W1:Y:S03]  /*16020*/  SYNCS.PHASECHK.TRANS64.TRYWAIT P1, [R3+URZ+0x2a800], R0 ;  /* 0x02a80000030075a7 */ /* 0x000066000802017f */
[----:B-1----:R-:W-:Y:S05]  /*16030*/  @!P1 NANOSLEEP.SYNCS 0x989680 ;  /* 0x009896800000995d */ /* 0x002fea0003900000 */
[----:B------:R-:W1:Y:S02]  /*16040*/  @!P1 SYNCS.PHASECHK.TRANS64 P1, [R3+URZ+0x2a800], R0 ;  /* 0x02a80000030095a7 */ /* 0x000e64000802007f */
[----:B-1----:R-:W-:Y:S05]  /*16050*/  @!P1 BRA `(.L_x_1017) ;  /* 0xfffffffc00ec9947 */ /* 0x002fea000383ffff */
[----:B------:R-:W-:Y:S05]  /*16060*/  BRA `(.L_x_1201) ;  /* 0xfffffebc00647947 */ /* 0x000fea000383ffff */
.L_x_1021:
[----:B-1----:R1:W2:Y:S02]  /*16070*/  SYNCS.PHASECHK.TRANS64.TRYWAIT P1, [R3+URZ+0x2a830], R0 ;  /* 0x02a83000030075a7 */ /* 0x0022a4000802017f */
[----:B--2---:R-:W-:Y:S05]  /*16080*/  @!P1 NANOSLEEP.SYNCS 0x989680 ;  /* 0x009896800000995d */ /* 0x004fea0003900000 */
[----:B------:R-:W2:Y:S02]  /*16090*/  @!P1 SYNCS.PHASECHK.TRANS64 P1, [R3+URZ+0x2a830], R0 ;  /* 0x02a83000030095a7 */ /* 0x000ea4000802007f */
[----:B--2---:R-:W-:Y:S05]  /*160a0*/  @!P1 BRA `(.L_x_1021) ;  /* 0xfffffffc00f09947 */ /* 0x004fea000383ffff */
[----:B------:R-:W-:Y:S05]  /*160b0*/  BRA `(.L_x_1020) ;  /* 0xfffffebc00807947 */ /* 0x000fea000383ffff */
.L_x_1038:
[----:B-1----:R-:W-:-:S04]  /*160c0*/  IMAD.U32 R5, RZ, RZ, UR6 ;  /* 0x00000006ff057e24 */ /* 0x002fc8000f8e00ff */
[----:B------:R1:W2:Y:S03]  /*160d0*/  SYNCS.PHASECHK.TRANS64.TRYWAIT P1, [R5+URZ+0x2a830], R0 ;  /* 0x02a83000050075a7 */ /* 0x0002a6000802017f */
[----:B--2---:R-:W-:Y:S05]  /*160e0*/  @!P1 NANOSLEEP.SYNCS 0x989680 ;  /* 0x009896800000995d */ /* 0x004fea0003900000 */
[----:B------:R-:W2:Y:S02]  /*160f0*/  @!P1 SYNCS.PHASECHK.TRANS64 P1, [R5+URZ+0x2a830], R0 ;  /* 0x02a83000050095a7 */ /* 0x000ea4000802007f */
[----:B--2---:R-:W-:Y:S05]  /*16100*/  @!P1 BRA `(.L_x_1038) ;  /* 0xfffffffc00ec9947 */ /* 0x004fea000383ffff */
[----:B------:R-:W-:Y:S05]  /*16110*/  BRA `(.L_x_1035) ;  /* 0xfffffef000607947 */ /* 0x000fea000383ffff */
.L_x_1042:
[----:B-1----:R-:W-:-:S04]  /*16120*/  IMAD.U32 R5, RZ, RZ, UR6 ;  /* 0x00000006ff057e24 */ /* 0x002fc8000f8e00ff */
[----:B------:R1:W2:Y:S03]  /*16130*/  SYNCS.PHASECHK.TRANS64.TRYWAIT P1, [R5+URZ+0x2a850], R0 ;  /* 0x02a85000050075a7 */ /* 0x0002a6000802017f */
[----:B--2---:R-:W-:Y:S05]  /*16140*/  @!P1 NANOSLEEP.SYNCS 0x989680 ;  /* 0x009896800000995d */ /* 0x004fea0003900000 */
[----:B------:R-:W2:Y:S02]  /*16150*/  @!P1 SYNCS.PHASECHK.TRANS64 P1, [R5+URZ+0x2a850], R0 ;  /* 0x02a85000050095a7 */ /* 0x000ea4000802007f */
[----:B--2---:R-:W-:Y:S05]  /*16160*/  @!P1 BRA `(.L_x_1042) ;  /* 0xfffffffc00ec9947 */ /* 0x004fea000383ffff */
[----:B------:R-:W-:Y:S05]  /*16170*/  BRA `(.L_x_1039) ;  /* 0xfffffef4000c7947 */ /* 0x000fea000383ffff */
.L_x_1061:
[----:B-1----:R-:W-:-:S04]  /*16180*/  IMAD.U32 R9, RZ, RZ, UR6 ;  /* 0x00000006ff097e24 */ /* 0x002fc8000f8e00ff */
[----:B------:R1:W2:Y:S03]  /*16190*/  SYNCS.PHASECHK.TRANS64.TRYWAIT P1, [R9+URZ+0x2a830], R0 ;  /* 0x02a83000090075a7 */ /* 0x0002a6000802017f */
[----:B--2---:R-:W-:Y:S05]  /*161a0*/  @!P1 NANOSLEEP.SYNCS 0x989680 ;  /* 0x009896800000995d */ /* 0x004fea0003900000 */
[----:B------:R-:W2:Y:S02]  /*161b0*/  @!P1 SYNCS.PHASECHK.TRANS64 P1, [R9+URZ+0x2a830], R0 ;  /* 0x02a83000090095a7 */ /* 0x000ea4000802007f */
[----:B--2---:R-:W-:Y:S05]  /*161c0*/  @!P1 BRA `(.L_x_1061) ;  /* 0xfffffffc00ec9947 */ /* 0x004fea000383ffff */
[----:B------:R-:W-:Y:S05]  /*161d0*/  BRA `(.L_x_1058) ;  /* 0xffffff2400387947 */ /* 0x000fea000383ffff */
.L_x_1065:
[----:B-1----:R-:W-:-:S04]  /*161e0*/  IMAD.U32 R9, RZ, RZ, UR6 ;  /* 0x00000006ff097e24 */ /* 0x002fc8000f8e00ff */
[----:B------:R1:W2:Y:S03]  /*161f0*/  SYNCS.PHASECHK.TRANS64.TRYWAIT P1, [R9+URZ+0x2a850], R0 ;  /* 0x02a85000090075a7 */ /* 0x0002a6000802017f */
[----:B--2---:R-:W-:Y:S05]  /*16200*/  @!P1 NANOSLEEP.SYNCS 0x989680 ;  /* 0x009896800000995d */ /* 0x004fea0003900000 */
[----:B------:R-:W2:Y:S02]  /*16210*/  @!P1 SYNCS.PHASECHK.TRANS64 P1, [R9+URZ+0x2a850], R0 ;  /* 0x02a85000090095a7 */ /* 0x000ea4000802007f */
[----:B--2---:R-:W-:Y:S05]  /*16220*/  @!P1 BRA `(.L_x_1065) ;  /* 0xfffffffc00ec9947 */ /* 0x004fea000383ffff */
[----:B------:R-:W-:Y:S05]  /*16230*/  BRA `(.L_x_1062) ;  /* 0xffffff2400e47947 */ /* 0x000fea000383ffff */
.L_x_1073:
[----:B-1----:R-:W-:-:S04]  /*16240*/  IMAD.U32 R7, RZ, RZ, UR6 ;  /* 0x00000006ff077e24 */ /* 0x002fc8000f8e00ff */
[----:B------:R1:W2:Y:S03]  /*16250*/  SYNCS.PHASECHK.TRANS64.TRYWAIT P1, [R7+URZ+0x2a830], R0 ;  /* 0x02a83000070075a7 */ /* 0x0002a6000802017f */
[----:B--2---:R-:W-:Y:S05]  /*16260*/  @!P1 NANOSLEEP.SYNCS 0x989680 ;  /* 0x009896800000995d */ /* 0x004fea0003900000 */
[----:B------:R-:W2:Y:S02]  /*16270*/  @!P1 SYNCS.PHASECHK.TRANS64 P1, [R7+URZ+0x2a830], R0 ;  /* 0x02a83000070095a7 */ /* 0x000ea4000802007f */
[----:B--2---:R-:W-:Y:S05]  /*16280*/  @!P1 BRA `(.L_x_1073) ;  /* 0xfffffffc00ec9947 */ /* 0x004fea000383ffff */
[----:B------:R-:W-:Y:S05]  /*16290*/  BRA `(.L_x_1070) ;  /* 0xffffff4400447947 */ /* 0x000fea000383ffff */
.L_x_1077:
[----:B-1----:R-:W-:-:S04]  /*162a0*/  IMAD.U32 R7, RZ, RZ, UR6 ;  /* 0x00000006ff077e24 */ /* 0x002fc8000f8e00ff */
[----:B------:R1:W2:Y:S03]  /*162b0*/  SYNCS.PHASECHK.TRANS64.TRYWAIT P1, [R7+URZ+0x2a850], R0 ;  /* 0x02a85000070075a7 */ /* 0x0002a6000802017f */
[----:B--2---:R-:W-:Y:S05]  /*162c0*/  @!P1 NANOSLEEP.SYNCS 0x989680 ;  /* 0x009896800000995d */ /* 0x004fea0003900000 */
[----:B------:R-:W2:Y:S02]  /*162d0*/  @!P1 SYNCS.PHASECHK.TRANS64 P1, [R7+URZ+0x2a850], R0 ;  /* 0x02a85000070095a7 */ /* 0x000ea4000802007f */
[----:B--2---:R-:W-:Y:S05]  /*162e0*/  @!P1 BRA `(.L_x_1077) ;  /* 0xfffffffc00ec9947 */ /* 0x004fea000383ffff */
[----:B------:R-:W-:Y:S05]  /*162f0*/  BRA `(.L_x_1074) ;  /* 0xffffff4400e47947 */ /* 0x000fea000383ffff */
.L_x_1092:
[----:B-1----:R-:W-:-:S04]  /*16300*/  IMAD.U32 R5, RZ, RZ, UR9 ;  /* 0x00000009ff057e24 */ /* 0x002fc8000f8e00ff */
[----:B------:R1:W2:Y:S03]  /*16310*/  SYNCS.PHASECHK.TRANS64.TRYWAIT P1, [R5+URZ+0x2a850], R4 ;  /* 0x02a85004050075a7 */ /* 0x0002a6000802017f */
[----:B--2---:R-:W-:Y:S05]  /*16320*/  @!P1 NANOSLEEP.SYNCS 0x989680 ;  /* 0x009896800000995d */ /* 0x004fea0003900000 */
[----:B------:R-:W2:Y:S02]  /*16330*/  @!P1 SYNCS.PHASECHK.TRANS64 P1, [R5+URZ+0x2a850], R4 ;  /* 0x02a85004050095a7 */ /* 0x000ea4000802007f */
[----:B--2---:R-:W-:Y:S05]  /*16340*/  @!P1 BRA `(.L_x_1092) ;  /* 0xfffffffc00ec9947 */ /* 0x004fea000383ffff */
[----:B------:R-:W-:Y:S05]  /*16350*/  BRA `(.L_x_1091) ;  /* 0xffffff74004c7947 */ /* 0x000fea000383ffff */
.L_x_1132:
        /* <DEDUP_REMOVED lines=10> */
.L_x_1202:
[----:B------:R-:W-:Y:S05]  /*16400*/  BRA `(.L_x_1203) ;  /* 0xffffffc000cc7947 */ /* 0x000fea000383ffff */
.L_x_1135:
[----:B0-----:R0:W1:Y:S02]  /*16410*/  SYNCS.PHASECHK.TRANS64.TRYWAIT P0, [R4+URZ+0x2a880], R21 ;  /* 0x02a88015040075a7 */ /* 0x001064000800017f */
[----:B-1----:R-:W-:Y:S05]  /*16420*/  @!P0 NANOSLEEP.SYNCS 0x989680 ;  /* 0x009896800000895d */ /* 0x002fea0003900000 */
[----:B------:R-:W1:Y:S02]  /*16430*/  @!P0 SYNCS.PHASECHK.TRANS64 P0, [R4+URZ+0x2a880], R21 ;  /* 0x02a88015040085a7 */ /* 0x000e64000800007f */
[----:B-1----:R-:W-:Y:S05]  /*16440*/  @!P0 BRA `(.L_x_1135) ;  /* 0xfffffffc00f08947 */ /* 0x002fea000383ffff */
[----:B------:R-:W-:Y:S05]  /*16450*/  BRA `(.L_x_1204) ;  /* 0xffffffc400707947 */ /* 0x000fea000383ffff */
.L_x_1136:
        /* <DEDUP_REMOVED lines=8> */
.L_x_1206:
[----:B------:R-:W-:Y:S05]  /*164e0*/  BSYNC B0 ;  /* 0x0000000000007941 */ /* 0x000fea0003800000 */
.L_x_1205:
[----:B------:R-:W-:Y:S01]  /*164f0*/  IMAD.MOV.U32 R13, RZ, RZ, R5 ;  /* 0x000000ffff0d7224 */ /* 0x000fe200078e0005 */
[C---:B------:R-:W-:Y:S01]  /*16500*/  LOP3.LUT P3, RZ, R16.reuse, 0x80, RZ, 0xc0, !PT ;  /* 0x0000008010ff7812 */ /* 0x040fe2000786c0ff */
[----:B------:R-:W-:Y:S01]  /*16510*/  IMAD.MOV.U32 R12, RZ, RZ, RZ ;  /* 0x000000ffff0c7224 */ /* 0x000fe200078e00ff */
[----:B------:R-:W-:Y:S01]  /*16520*/  LOP3.LUT P1, RZ, R16, 0x40, RZ, 0xc0, !PT ;  /* 0x0000004010ff7812 */ /* 0x000fe2000782c0ff */
[----:B------:R-:W-:Y:S01]  /*16530*/  IMAD.MOV.U32 R11, RZ, RZ, 0x1c1f ;  /* 0x00001c1fff0b7424 */ /* 0x000fe200078e00ff */
[----:B------:R-:W-:Y:S01]  /*16540*/  ISETP.GE.AND P5, PT, R8, 0x61, PT ;  /* 0x000000610800780c */ /* 0x000fe20003fa6270 */
[----:B------:R-:W-:Y:S02]  /*16550*/  IMAD.MOV.U32 R15, RZ, RZ, -0x1 ;  /* 0xffffffffff0f7424 */ /* 0x000fe400078e00ff */
[----:B------:R-:W-:-:S10]  /*16560*/  IMAD.MOV.U32 R0, RZ, RZ, R14 ;  /* 0x000000ffff007224 */ /* 0x000fd400078e000e */
[----:B------:R-:W-:Y:S05]  /*16570*/  WARPSYNC.COLLECTIVE R15, `(.L_x_1207) ;  /* 0x000000000f087348 */ /* 0x000fea0003c00000 */
[----:B------:R0:W1:Y:S02]  /*16580*/  SHFL.IDX P6, R14, R13, R12, R11 ;  /* 0x0000000c0d0e7389 */ /* 0x00006400000c000b */
[----:B01----:R-:W-:Y:S01]  /*16590*/  ENDCOLLECTIVE ;  /* 0x000000000000791b */ /* 0x003fe20003800000 */
.L_x_1207:
[----:B------:R-:W-:Y:S02]  /*165a0*/  IMAD.MOV.U32 R13, RZ, RZ, R9 ;  /* 0x000000ffff0d7224 */ /* 0x000fe400078e0009 */
[----:B------:R-:W-:Y:S02]  /*165b0*/  IMAD.MOV.U32 R12, RZ, RZ, 0x1 ;  /* 0x00000001ff0c7424 */ /* 0x000fe400078e00ff */
[----:B------:R-:W-:-:S07]  /*165c0*/  IMAD.MOV.U32 R2, RZ, RZ, R14 ;  /* 0x000000ffff027224 */ /* 0x000fce00078e000e */
[----:B------:R-:W-:Y:S05]  /*165d0*/  WARPSYNC.COLLECTIVE R15, `(.L_x_1208) ;  /* 0x000000000f087348 */ /* 0x000fea0003c00000 */
[----:B------:R0:W1:Y:S02]  /*165e0*/  SHFL.IDX P6, R14, R13, R12, R11 ;  /* 0x0000000c0d0e7389 */ /* 0x00006400000c000b */
[----:B01----:R-:W-:Y:S01]  /*165f0*/  ENDCOLLECTIVE ;  /* 0x000000000000791b */ /* 0x003fe20003800000 */
.L_x_1208:
[----:B------:R-:W-:-:S05]  /*16600*/  IADD3 R2, P0, R28, R2, RZ ;  /* 0x000000021c027210 */ /* 0x000fca0007f1e0ff */
[----:B------:R-:W-:Y:S01]  /*16610*/  IMAD.X R3, RZ, RZ, R0, P0 ;  /* 0x000000ffff037224 */ /* 0x000fe200000e0600 */
[----:B------:R-:W-:Y:S01]  /*16620*/  ISETP.LT.OR P0, PT, R8, 0x1, P3 ;  /* 0x000000010800780c */ /* 0x000fe20001f01670 */
[----:B------:R-:W-:Y:S02]  /*16630*/  IMAD.IADD R0, R17, 0x1, R20 ;  /* 0x0000000111007824 */ /* 0x000fe400078e0214 */
[----:B------:R-:W-:-:S10]  /*16640*/  IMAD.MOV.U32 R13, RZ, RZ, R5 ;  /* 0x000000ffff0d7224 */ /* 0x000fd400078e0005 */
        /* <DEDUP_REMOVED lines=12> */
.L_x_1209:
[----:B------:R-:W-:Y:S02]  /*16710*/  IMAD.MOV.U32 R13, RZ, RZ, R9 ;  /* 0x000000ffff0d7224 */ /* 0x000fe400078e0009 */
[----:B------:R-:W-:Y:S02]  /*16720*/  IMAD.MOV.U32 R12, RZ, RZ, 0x2 ;  /* 0x00000002ff0c7424 */ /* 0x000fe400078e00ff */
[----:B------:R-:W-:-:S07]  /*16730*/  IMAD.MOV.U32 R2, RZ, RZ, R14 ;  /* 0x000000ffff027224 */ /* 0x000fce00078e000e */
[----:B------:R-:W-:Y:S05]  /*16740*/  WARPSYNC.COLLECTIVE R15, `(.L_x_1210) ;  /* 0x000000000f087348 */ /* 0x000fea0003c00000 */
[----:B------:R0:W1:Y:S02]  /*16750*/  SHFL.IDX P6, R14, R13, R12, R11 ;  /* 0x0000000c0d0e7389 */ /* 0x00006400000c000b */
[----:B01----:R-:W-:Y:S01]  /*16760*/  ENDCOLLECTIVE ;  /* 0x000000000000791b */ /* 0x003fe20003800000 */
.L_x_1210:
        /* <DEDUP_REMOVED lines=16> */
.L_x_1211:
[----:B------:R-:W-:Y:S02]  /*16870*/  IMAD.MOV.U32 R13, RZ, RZ, R9 ;  /* 0x000000ffff0d7224 */ /* 0x000fe400078e0009 */
[----:B------:R-:W-:Y:S02]  /*16880*/  IMAD.MOV.U32 R12, RZ, RZ, 0x3 ;  /* 0x00000003ff0c7424 */ /* 0x000fe400078e00ff */
[----:B------:R-:W-:-:S07]  /*16890*/  IMAD.MOV.U32 R2, RZ, RZ, R14 ;  /* 0x000000ffff027224 */ /* 0x000fce00078e000e */
[----:B------:R-:W-:Y:S05]  /*168a0*/  WARPSYNC.COLLECTIVE R15, `(.L_x_1212) ;  /* 0x000000000f087348 */ /* 0x000fea0003c00000 */
[----:B------:R0:W1:Y:S02]  /*168b0*/  SHFL.IDX P6, R14, R13, R12, R11 ;  /* 0x0000000c0d0e7389 */ /* 0x00006400000c000b */
[----:B01----:R-:W-:Y:S01]  /*168c0*/  ENDCOLLECTIVE ;  /* 0x000000000000791b */ /* 0x003fe20003800000 */
.L_x_1212:
[----:B------:R-:W-:-:S05]  /*168d0*/  IADD3 R2, P0, R28, R2, RZ ;  /* 0x000000021c027210 */ /* 0x000fca0007f1e0ff */
[----:B------:R-:W-:Y:S01]  /*168e0*/  IMAD.X R3, RZ, RZ, R3, P0 ;  /* 0x000000ffff037224 */ /* 0x000fe200000e0603 */
[C---:B------:R-:W-:Y:S02]  /*168f0*/  ISETP.LT.OR P0, PT, R8.reuse, 0x41, P3 ;  /* 0x000000410800780c */ /* 0x040fe40001f01670 */
[----:B------:R-:W-:Y:S01]  /*16900*/  ISETP.GE.AND P3, PT, R8, 0x21, PT ;  /* 0x000000210800780c */ /* 0x000fe20003f66270 */
[----:B------:R-:W-:-:S10]  /*16910*/  IMAD.MOV.U32 R13, RZ, RZ, R5 ;  /* 0x000000ffff0d7224 */ /* 0x000fd400078e0005 */
[----:B------:R-:W-:Y:S01]  /*16920*/  @!PT LDS RZ, [RZ] ;  /* 0x00000000fffff984 */ /* 0x000fe20000000800 */
[----:B------:R-:W-:Y:S01]  /*16930*/  @!PT LDS RZ, [RZ] ;  /* 0x00000000fffff984 */ /* 0x000fe20000000800 */
[----:B------:R-:W-:Y:S01]  /*16940*/  @!PT LDS RZ, [RZ] ;  /* 0x00000000fffff984 */ /* 0x000fe20000000800 */
[----:B------:R0:W-:Y:S01]  /*16950*/  LDGSTS.E.BYPASS.LTC128B.128 [R0+0xd400], desc[UR52][R2.64], !P0 ;  /* 0x0d40000002007fae */ /* 0x0001e2000c101d74 */
[C---:B------:R-:W-:Y:S01]  /*16960*/  ISETP.LT.OR P0, PT, R8.reuse, 0x41, P1 ;  /* 0x000000410800780c */ /* 0x040fe20000f01670 */
[----:B------:R-:W-:Y:S01]  /*16970*/  IMAD.MOV.U32 R9, RZ, RZ, R14 ;  /* 0x000000ffff097224 */ /* 0x000fe200078e000e */
[----:B------:R-:W-:-:S13]  /*16980*/  ISETP.GE.AND P1, PT, R8, 0x41, PT ;  /* 0x000000410800780c */ /* 0x000fda0003f26270 */
[----:B0-----:R-:W-:Y:S05]  /*16990*/  WARPSYNC.COLLECTIVE R15, `(.L_x_1213) ;  /* 0x000000000f087348 */ /* 0x001fea0003c00000 */
[----:B------:R1:W2:Y:S02]  /*169a0*/  SHFL.IDX P6, R14, R13, R12, R11 ;  /* 0x0000000c0d0e7389 */ /* 0x0002a400000c000b */
[----:B012---:R-:W-:Y:S01]  /*169b0*/  ENDCOLLECTIVE ;  /* 0x000000000000791b */ /* 0x007fe20003800000 */
.L_x_1213:
[----:B------:R-:W-:Y:S01]  /*169c0*/  @!PT LDS RZ, [RZ] ;  /* 0x00000000fffff984 */ /* 0x000fe20000000800 */
[----:B------:R-:W-:Y:S01]  /*169d0*/  @!PT LDS RZ, [RZ] ;  /* 0x00000000fffff984 */ /* 0x000fe20000000800 */
[----:B------:R-:W-:Y:S01]  /*169e0*/  @!PT LDS RZ, [RZ] ;  /* 0x00000000fffff984 */ /* 0x000fe20000000800 */
[----:B------:R0:W-:Y:S01]  /*169f0*/  LDGSTS.E.BYPASS.LTC128B.128 [R0+0xf400], desc[UR52][R2.64+0x40], !P0 ;  /* 0x0f40004002007fae */ /* 0x0001e2000c101d74 */
[----:B------:R-:W-:-:S13]  /*16a00*/  ISETP.LT.OR P0, PT, R8, 0x41, P2 ;  /* 0x000000410800780c */ /* 0x000fda0001701670 */
[----:B------:R0:W-:Y:S01]  /*16a10*/  LDGSTS.E.BYPASS.LTC128B.128 [R0+0x11400], desc[UR52][R2.64+0x80], !P0 ;  /* 0x1140008002007fae */ /* 0x0001e2000c101d74 */
[----:B------:R-:W-:Y:S05]  /*16a20*/  BRA `(.L_x_1214) ;  /* 0xffffffc400047947 */ /* 0x000fea000383ffff */
.L_x_1141:
[----:B-1----:R1:W2:Y:S02]  /*16a30*/  SYNCS.PHASECHK.TRANS64.TRYWAIT P0, [R4+URZ+0x2a840], R21 ;  /* 0x02a84015040075a7 */ /* 0x0022a4000800017f */
[----:B--2---:R-:W-:Y:S05]  /*16a40*/  @!P0 NANOSLEEP.SYNCS 0x989680 ;  /* 0x009896800000895d */ /* 0x004fea0003900000 */
[----:B------:R-:W2:Y:S02]  /*16a50*/  @!P0 SYNCS.PHASECHK.TRANS64 P0, [R4+URZ+0x2a840], R21 ;  /* 0x02a84015040085a7 */ /* 0x000ea4000800007f */
[----:B--2---:R-:W-:Y:S05]  /*16a60*/  @!P0 BRA `(.L_x_1141) ;  /* 0xfffffffc00f08947 */ /* 0x004fea000383ffff */
[----:B------:R-:W-:Y:S05]  /*16a70*/  BRA `(.L_x_1215) ;  /* 0xffffffc400707947 */ /* 0x000fea000383ffff */
.L_x_1142:
[----:B------:R-:W-:Y:S01]  /*16a80*/  BSSY B0, `(.L_x_1216) ;  /* 0x0000008000007945 */ /* 0x000fe20003800000 */
[----:B------:R-:W-:Y:S02]  /*16a90*/  IMAD.MOV.U32 R13, RZ, RZ, R6 ;  /* 0x000000ffff0d7224 */ /* 0x000fe400078e0006 */
[----:B------:R-:W-:Y:S02]  /*16aa0*/  IMAD.MOV.U32 R12, RZ, RZ, RZ ;  /* 0x000000ffff0c7224 */ /* 0x000fe400078e00ff */
[----:B------:R-:W-:Y:S02]  /*16ab0*/  IMAD.MOV.U32 R11, RZ, RZ, 0x1c1f ;  /* 0x00001c1fff0b7424 */ /* 0x000fe400078e00ff */
[----:B------:R-:W-:-:S07]  /*16ac0*/  IMAD.MOV.U32 R15, RZ, RZ, -0x1 ;  /* 0xffffffffff0f7424 */ /* 0x000fce00078e00ff */
[----:B01----:R-:W-:Y:S05]  /*16ad0*/  WARPSYNC.COLLECTIVE R15, `(.L_x_1217) ;  /* 0x000000000f087348 */ /* 0x003fea0003c00000 */
[----:B------:R2:W3:Y:S02]  /*16ae0*/  SHFL.IDX P6, R14, R13, R12, R11 ;  /* 0x0000000c0d0e7389 */ /* 0x0004e400000c000b */
[----:B0123--:R-:W-:Y:S01]  /*16af0*/  ENDCOLLECTIVE ;  /* 0x000000000000791b */ /* 0x00ffe20003800000 */
.L_x_1217:
[----:B------:R-:W-:Y:S05]  /*16b00*/  BSYNC B0 ;  /* 0x0000000000007941 */ /* 0x000fea0003800000 */
.L_x_1216:
[----:B------:R-:W-:Y:S01]  /*16b10*/  IMAD.MOV.U32 R13, RZ, RZ, R5 ;  /* 0x000000ffff0d7224 */ /* 0x000fe200078e0005 */
[----:B------:R-:W-:Y:S01]  /*16b20*/  P2R R7, PR, RZ, 0x20 ;  /* 0x00000020ff077803 */ /* 0x000fe20000000000 */
[----:B------:R-:W-:Y:S01]  /*16b30*/  IMAD.MOV.U32 R12, RZ, RZ, RZ ;  /* 0x000000ffff0c7224 */ /* 0x000fe200078e00ff */
[----:B------:R-:W-:Y:S01]  /*16b40*/  LOP3.LUT P5, RZ, R16, 0x2, RZ, 0xc0, !PT ;  /* 0x0000000210ff7812 */ /* 0x000fe200078ac0ff */
[----:B------:R-:W-:Y:S02]  /*16b50*/  IMAD.MOV.U32 R11, RZ, RZ, 0x1c1f ;  /* 0x00001c1fff0b7424 */ /* 0x000fe400078e00ff */
[----:B------:R-:W-:Y:S02]  /*16b60*/  IMAD.MOV.U32 R15, RZ, RZ, -0x1 ;  /* 0xffffffffff0f7424 */ /* 0x000fe400078e00ff */
[----:B------:R-:W-:-:S08]  /*16b70*/  IMAD.MOV.U32 R2, RZ, RZ, R14 ;  /* 0x000000ffff027224 */ /* 0x000fd000078e000e */
[----:B------:R-:W-:Y:S05]  /*16b80*/  WARPSYNC.COLLECTIVE R15, `(.L_x_1218) ;  /* 0x000000000f087348 */ /* 0x000fea0003c00000 */
[----:B------:R0:W1:Y:S02]  /*16b90*/  SHFL.IDX P6, R14, R13, R12, R11 ;  /* 0x0000000c0d0e7389 */ /* 0x00006400000c000b */
[----:B01----:R-:W-:Y:S01]  /*16ba0*/  ENDCOLLECTIVE ;  /* 0x000000000000791b */ /* 0x003fe20003800000 */
.L_x_1218:
[----:B------:R-:W-:Y:S02]  /*16bb0*/  IMAD.MOV.U32 R13, RZ, RZ, R6 ;  /* 0x000000ffff0d7224 */ /* 0x000fe400078e0006 */
[----:B------:R-:W-:Y:S01]  /*16bc0*/  IMAD.MOV.U32 R12, RZ, RZ, 0x1 ;  /* 0x00000001ff0c7424 */ /* 0x000fe200078e00ff */
[----:B------:R-:W-:Y:S02]  /*16bd0*/  LOP3.LUT P6, RZ, R16, 0x4, RZ, 0xc0, !PT ;  /* 0x0000000410ff7812 */ /* 0x000fe400078cc0ff */
[----:B------:R-:W-:-:S05]  /*16be0*/  @P4 IADD3 R14, P0, R28, R14, RZ ;  /* 0x0000000e1c0e4210 */ /* 0x000fca0007f1e0ff */
[----:B------:R-:W-:Y:S02]  /*16bf0*/  @P4 IMAD.X R3, RZ, RZ, R2, P0 ;  /* 0x000000ffff034224 */ /* 0x000fe400000e0602 */
[----:B------:R-:W-:-:S05]  /*16c00*/  @P4 IMAD.MOV.U32 R2, RZ, RZ, R14 ;  /* 0x000000ffff024224 */ /* 0x000fca00078e000e */
[----:B------:R-:W-:Y:S01]  /*16c10*/  @!PT LDS RZ, [RZ] ;  /* 0x00000000fffff984 */ /* 0x000fe20000000800 */
[----:B------:R-:W-:Y:S01]  /*16c20*/  @!PT LDS RZ, [RZ] ;  /* 0x00000000fffff984 */ /* 0x000fe20000000800 */
[----:B------:R-:W-:Y:S01]  /*16c30*/  @!PT LDS RZ, [RZ] ;  /* 0x00000000fffff984 */ /* 0x000fe20000000800 */
[----:B------:R0:W-:Y:S02]  /*16c40*/  @P4 LDGSTS.E.BYPASS.LTC128B.128 [R0+0x1e400], desc[UR52][R2.64], !P6 ;  /* 0x1e40000002004fae */ /* 0x0001e4000f101d74 */
[----:B0-----:R-:W-:Y:S05]  /*16c50*/  WARPSYNC.COLLECTIVE R15, `(.L_x_1219) ;  /* 0x000000000f087348 */ /* 0x001fea0003c00000 */
[----:B------:R1:W2:Y:S02]  /*16c60*/  SHFL.IDX P6, R14, R13, R12, R11 ;  /* 0x0000000c0d0e7389 */ /* 0x0002a400000c000b */
[----:B012---:R-:W-:Y:S01]  /*16c70*/  ENDCOLLECTIVE ;  /* 0x000000000000791b */ /* 0x007fe20003800000 */
.L_x_1219:
[----:B------:R-:W-:Y:S01]  /*16c80*/  @!PT LDS RZ, [RZ] ;  /* 0x00000000fffff984 */ /* 0x000fe20000000800 */
[----:B------:R-:W-:Y:S01]  /*16c90*/  @!PT LDS RZ, [RZ] ;  /* 0x00000000fffff984 */ /* 0x000fe20000000800 */
[----:B------:R-:W-:Y:S01]  /*16ca0*/  @!PT LDS RZ, [RZ] ;  /* 0x00000000fffff984 */ /* 0x000fe20000000800 */
[----:B------:R0:W-:Y:S04]  /*16cb0*/  @P4 LDGSTS.E.BYPASS.LTC128B.128 [R0+0x20400], desc[UR52][R2.64+0x40], !P5 ;  /* 0x2040004002004fae */ /* 0x0001e8000e901d74 */
[----:B------:R0:W-:Y:S01]  /*16cc0*/  @P4 LDGSTS.E.BYPASS.LTC128B.128 [R0+0x22400], desc[UR52][R2.64+0x80], !P2 ;  /* 0x2240008002004fae */ /* 0x0001e2000d101d74 */
[----:B------:R-:W-:Y:S01]  /*16cd0*/  LOP3.LUT P4, RZ, R16, 0x4, RZ, 0xc0, !PT ;  /* 0x0000000410ff7812 */ /* 0x000fe2000788c0ff */
[----:B------:R-:W-:Y:S02]  /*16ce0*/  IMAD.MOV.U32 R13, RZ, RZ, R5 ;  /* 0x000000ffff0d7224 */ /* 0x000fe400078e0005 */
[----:B------:R-:W-:-:S10]  /*16cf0*/  IMAD.MOV.U32 R8, RZ, RZ, R14 ;  /* 0x000000ffff087224 */ /* 0x000fd400078e000e */
[----:B0-----:R-:W-:Y:S05]  /*16d00*/  WARPSYNC.COLLECTIVE R15, `(.L_x_1220) ;  /* 0x000000000f087348 */ /* 0x001fea0003c00000 */
[----:B------:R1:W2:Y:S02]  /*16d10*/  SHFL.IDX P6, R14, R13, R12, R11 ;  /* 0x0000000c0d0e7389 */ /* 0x0002a400000c000b */
[----:B012---:R-:W-:Y:S01]  /*16d20*/  ENDCOLLECTIVE ;  /* 0x000000000000791b */ /* 0x007fe20003800000 */
.L_x_1220:
[----:B------:R-:W-:Y:S02]  /*16d30*/  IMAD.MOV.U32 R13, RZ, RZ, R6 ;  /* 0x000000ffff0d7224 */ /* 0x000fe400078e0006 */
[----:B------:R-:W-:Y:S01]  /*16d40*/  IMAD.MOV.U32 R12, RZ, RZ, 0x2 ;  /* 0x00000002ff0c7424 */ /* 0x000fe200078e00ff */
[----:B------:R-:W-:-:S05]  /*16d50*/  @P3 IADD3 R14, P0, R28, R14, RZ ;  /* 0x0000000e1c0e3210 */ /* 0x000fca0007f1e0ff */
[----:B------:R-:W-:-:S08]  /*16d60*/  @P3 IMAD.MOV.U32 R2, RZ, RZ, R14 ;  /* 0x000000ffff023224 */ /* 0x000fd000078e000e */
[----:B------:R-:W-:Y:S05]  /*16d70*/  WARPSYNC.COLLECTIVE R15, `(.L_x_1221) ;  /* 0x000000000f087348 */ /* 0x000fea0003c00000 */
[----:B------:R0:W1:Y:S02]  /*16d80*/  SHFL.IDX P6, R14, R13, R12, R11 ;  /* 0x0000000c0d0e7389 */ /* 0x00006400000c000b */
[----:B01----:R-:W-:Y:S01]  /*16d90*/  ENDCOLLECTIVE ;  /* 0x000000000000791b */ /* 0x003fe20003800000 */
.L_x_1221:
        /* <DEDUP_REMOVED lines=13> */
.L_x_1222:
[----:B------:R-:W-:Y:S02]  /*16e70*/  IMAD.MOV.U32 R13, RZ, RZ, R6 ;  /* 0x000000ffff0d7224 */ /* 0x000fe400078e0006 */
[----:B------:R-:W-:Y:S01]  /*16e80*/  IMAD.MOV.U32 R12, RZ, RZ, 0x3 ;  /* 0x00000003ff0c7424 */ /* 0x000fe200078e00ff */
[----:B------:R-:W-:-:S05]  /*16e90*/  @P1 IADD3 R14, P0, R28, R14, RZ ;  /* 0x0000000e1c0e1210 */ /* 0x000fca0007f1e0ff */
[----:B------:R-:W-:-:S08]  /*16ea0*/  @P1 IMAD.MOV.U32 R2, RZ, RZ, R14 ;  /* 0x000000ffff021224 */ /* 0x000fd000078e000e */
[----:B------:R-:W-:Y:S05]  /*16eb0*/  WARPSYNC.COLLECTIVE R15, `(.L_x_1223) ;  /* 0x000000000f087348 */ /* 0x000fea0003c00000 */
[----:B------:R0:W1:Y:S02]  /*16ec0*/  SHFL.IDX P6, R14, R13, R12, R11 ;  /* 0x0000000c0d0e7389 */ /* 0x00006400000c000b */
[----:B01----:R-:W-:Y:S01]  /*16ed0*/  ENDCOLLECTIVE ;  /* 0x000000000000791b */ /* 0x003fe20003800000 */
.L_x_1223:
[----:B------:R-:W-:-:S04]  /*16ee0*/  @P1 IMAD.X R9, RZ, RZ, R8, P0 ;  /* 0x000000ffff091224 */ /* 0x000fc800000e0608 */
[----:B------:R-:W-:-:S05]  /*16ef0*/  @P1 IMAD.MOV.U32 R3, RZ, RZ, R9 ;  /* 0x000000ffff031224 */ /* 0x000fca00078e0009 */
[----:B------:R-:W-:Y:S01]  /*16f00*/  @!PT LDS RZ, [RZ] ;  /* 0x00000000fffff984 */ /* 0x000fe20000000800 */
[----:B------:R-:W-:Y:S01]  /*16f10*/  @!PT LDS RZ, [RZ] ;  /* 0x00000000fffff984 */ /* 0x000fe20000000800 */
[----:B------:R-:W-:Y:S01]  /*16f20*/  @!PT LDS RZ, [RZ] ;  /* 0x00000000fffff984 */ /* 0x000fe20000000800 */
[----:B------:R0:W-:Y:S01]  /*16f30*/  @P1 LDGSTS.E.BYPASS.LTC128B.128 [R0+0x1f400], desc[UR52][R2.64], !P4 ;  /* 0x1f40000002001fae */ /* 0x0001e2000e101d74 */
[----:B------:R-:W-:-:S03]  /*16f40*/  IMAD.MOV.U32 R13, RZ, RZ, R5 ;  /* 0x000000ffff0d7224 */ /* 0x000fc600078e0005 */
[----:B------:R0:W-:Y:S01]  /*16f50*/  @P1 LDGSTS.E.BYPASS.LTC128B.128 [R0+0x21400], desc[UR52][R2.64+0x40], !P5 ;  /* 0x2140004002001fae */ /* 0x0001e2000e901d74 */
[----:B------:R-:W-:-:S03]  /*16f60*/  ISETP.NE.AND P5, PT, R7, RZ, PT ;  /* 0x000000ff0700720c */ /* 0x000fc60003fa5270 */
[----:B------:R0:W-:Y:S01]  /*16f70*/  @P1 LDGSTS.E.BYPASS.LTC128B.128 [R0+0x23400], desc[UR52][R2.64+0x80], !P2 ;  /* 0x2340008002001fae */ /* 0x0001e2000d101d74 */
[----:B------:R-:W-:-:S09]  /*16f80*/  IMAD.MOV.U32 R7, RZ, RZ, R14 ;  /* 0x000000ffff077224 */ /* 0x000fd200078e000e */
[----:B0-----:R-:W-:Y:S05]  /*16f90*/  WARPSYNC.COLLECTIVE R15, `(.L_x_1224) ;  /* 0x000000000f087348 */ /* 0x001fea0003c00000 */
[----:B------:R1:W2:Y:S02]  /*16fa0*/  SHFL.IDX P6, R14, R13, R12, R11 ;  /* 0x0000000c0d0e7389 */ /* 0x0002a400000c000b */
[----:B012---:R-:W-:Y:S01]  /*16fb0*/  ENDCOLLECTIVE ;  /* 0x000000000000791b */ /* 0x007fe20003800000 */
.L_x_1224:
[----:B------:R-:W-:Y:S05]  /*16fc0*/  BRA `(.L_x_1225) ;  /* 0xffffffc000ec7947 */ /* 0x000fea000383ffff */
.L_x_1147:
[----:B------:R-:W-:Y:S02]  /*16fd0*/  IMAD.MOV.U32 R13, RZ, RZ, R4 ;  /* 0x000000ffff0d7224 */ /* 0x000fe400078e0004 */
[----:B------:R-:W-:Y:S02]  /*16fe0*/  IMAD.MOV.U32 R12, RZ, RZ, RZ ;  /* 0x000000ffff0c7224 */ /* 0x000fe400078e00ff */
[----:B------:R-:W-:Y:S02]  /*16ff0*/  IMAD.MOV.U32 R11, RZ, RZ, 0x1c1f ;  /* 0x00001c1fff0b7424 */ /* 0x000fe400078e00ff */
[----:B------:R-:W-:Y:S02]  /*17000*/  IMAD.MOV.U32 R15, RZ, RZ, -0x1 ;  /* 0xffffffffff0f7424 */ /* 0x000fe400078e00ff */
[----:B------:R-:W-:-:S07]  /*17010*/  VIADD R5, R8, UR42 ;  /* 0x0000002a08057c36 */ /* 0x000fce0008000000 */
[----:B------:R-:W-:Y:S05]  /*17020*/  WARPSYNC.COLLECTIVE R15, `(.L_x_1226) ;  /* 0x000000000f087348 */ /* 0x000fea0003c00000 */
[----:B------:R0:W1:Y:S02]  /*17030*/  SHFL.IDX P6, R14, R13, R12, R11 ;  /* 0x0000000c0d0e7389 */ /* 0x00006400000c000b */
[----:B01----:R-:W-:Y:S01]  /*17040*/  ENDCOLLECTIVE ;  /* 0x000000000000791b */ /* 0x003fe20003800000 */
.L_x_1226:
[C---:B------:R-:W-:Y:S01]  /*17050*/  VIADD R6, R5.reuse, 0x20 ;  /* 0x0000002005067836 */ /* 0x040fe20000000000 */
[----:B------:R-:W-:Y:S01]  /*17060*/  ISETP.GE.AND P1, PT, R5, UR40, PT ;  /* 0x0000002805007c0c */ /* 0x000fe2000bf26270 */
[----:B------:R-:W-:Y:S02]  /*17070*/  IMAD.MOV.U32 R13, RZ, RZ, R0 ;  /* 0x000000ffff0d7224 */ /* 0x000fe400078e0000 */
[----:B------:R-:W-:-:S10]  /*17080*/  IMAD.MOV.U32 R2, RZ, RZ, R14 ;  /* 0x000000ffff027224 */ /* 0x000fd400078e000e */
[----:B------:R-:W-:Y:S05]  /*17090*/  WARPSYNC.COLLECTIVE R15, `(.L_x_1227) ;  /* 0x000000000f087348 */ /* 0x000fea0003c00000 */
[----:B------:R0:W1:Y:S02]  /*170a0*/  SHFL.IDX P6, R14, R13, R12, R11 ;  /* 0x0000000c0d0e7389 */ /* 0x00006400000c000b */
[----:B01----:R-:W-:Y:S01]  /*170b0*/  ENDCOLLECTIVE ;  /* 0x000000000000791b */ /* 0x003fe20003800000 */
.L_x_1227:
        /* <DEDUP_REMOVED lines=8> */
.L_x_1228:
        /* <DEDUP_REMOVED lines=12> */
.L_x_1229:
[----:B------:R-:W-:Y:S02]  /*17200*/  IMAD.MOV.U32 R13, RZ, RZ, R4 ;  /* 0x000000ffff0d7224 */ /* 0x000fe400078e0004 */
[----:B------:R-:W-:Y:S01]  /*17210*/  IMAD.MOV.U32 R12, RZ, RZ, 0x2 ;  /* 0x00000002ff0c7424 */ /* 0x000fe200078e00ff */
[----:B------:R-:W-:-:S05]  /*17220*/  @!P1 IADD3 R14, P0, R28, R14, RZ ;  /* 0x0000000e1c0e9210 */ /* 0x000fca0007f1e0ff */
[----:B------:R-:W-:-:S08]  /*17230*/  @!P1 IMAD.MOV.U32 R2, RZ, RZ, R14 ;  /* 0x000000ffff029224 */ /* 0x000fd000078e000e */
[----:B------:R-:W-:Y:S05]  /*17240*/  WARPSYNC.COLLECTIVE R15, `(.L_x_1230) ;  /* 0x000000000f087348 */ /* 0x000fea0003c00000 */
[----:B------:R0:W1:Y:S02]  /*17250*/  SHFL.IDX P6, R14, R13, R12, R11 ;  /* 0x0000000c0d0e7389 */ /* 0x00006400000c000b */
[----:B01----:R-:W-:Y:S01]  /*17260*/  ENDCOLLECTIVE ;  /* 0x000000000000791b */ /* 0x003fe20003800000 */
.L_x_1230:
        /* <DEDUP_REMOVED lines=15> */
.L_x_1231:
[----:B------:R-:W-:Y:S02]  /*17360*/  IMAD.MOV.U32 R13, RZ, RZ, R4 ;  /* 0x000000ffff0d7224 */ /* 0x000fe400078e0004 */
[----:B------:R-:W-:Y:S01]  /*17370*/  IMAD.MOV.U32 R12, RZ, RZ, 0x3 ;  /* 0x00000003ff0c7424 */ /* 0x000fe200078e00ff */
[----:B------:R-:W-:-:S05]  /*17380*/  @!P1 IADD3 R14, P0, R28, R14, RZ ;  /* 0x0000000e1c0e9210 */ /* 0x000fca0007f1e0ff */
[----:B------:R-:W-:-:S08]  /*17390*/  @!P1 IMAD.MOV.U32 R2, RZ, RZ, R14 ;  /* 0x000000ffff029224 */ /* 0x000fd000078e000e */
[----:B------:R-:W-:Y:S05]  /*173a0*/  WARPSYNC.COLLECTIVE R15, `(.L_x_1232) ;  /* 0x000000000f087348 */ /* 0x000fea0003c00000 */
[----:B------:R0:W1:Y:S02]  /*173b0*/  SHFL.IDX P6, R14, R13, R12, R11 ;  /* 0x0000000c0d0e7389 */ /* 0x00006400000c000b */
[----:B01----:R-:W-:Y:S01]  /*173c0*/  ENDCOLLECTIVE ;  /* 0x000000000000791b */ /* 0x003fe20003800000 */
.L_x_1232:
        /* <DEDUP_REMOVED lines=13> */
.L_x_1233:
[----:B------:R-:W-:Y:S05]  /*174a0*/  BRA `(.L_x_1234) ;  /* 0xffffffc400d47947 */ /* 0x000fea000383ffff */
.L_x_1150:
[----:B0-----:R0:W1:Y:S02]  /*174b0*/  SYNCS.PHASECHK.TRANS64.TRYWAIT P0, [R17+URZ+0x2a820], R0 ;  /* 0x02a82000110075a7 */ /* 0x001064000800017f */
[----:B-1----:R-:W-:Y:S05]  /*174c0*/  @!P0 NANOSLEEP.SYNCS 0x989680 ;  /* 0x009896800000895d */ /* 0x002fea0003900000 */
[----:B------:R-:W1:Y:S02]  /*174d0*/  @!P0 SYNCS.PHASECHK.TRANS64 P0, [R17+URZ+0x2a820], R0 ;  /* 0x02a82000110085a7 */ /* 0x000e64000800007f */
[----:B-1----:R-:W-:Y:S05]  /*174e0*/  @!P0 BRA `(.L_x_1150) ;  /* 0xfffffffc00f08947 */ /* 0x002fea000383ffff */
[----:B------:R-:W-:Y:S05]  /*174f0*/  BRA `(.L_x_1235) ;  /* 0xffffffc800387947 */ /* 0x000fea000383ffff */
.L_x_1154:
[----:B0-----:R0:W1:Y:S02]  /*17500*/  SYNCS.PHASECHK.TRANS64.TRYWAIT P0, [R0+URZ+0x2a880], R19 ;  /* 0x02a88013000075a7 */ /* 0x001064000800017f */
[----:B-1----:R-:W-:Y:S05]  /*17510*/  @!P0 NANOSLEEP.SYNCS 0x989680 ;  /* 0x009896800000895d */ /* 0x002fea0003900000 */
[----:B------:R-:W1:Y:S02]  /*17520*/  @!P0 SYNCS.PHASECHK.TRANS64 P0, [R0+URZ+0x2a880], R19 ;  /* 0x02a88013000085a7 */ /* 0x000e64000800007f */
[----:B-1----:R-:W-:Y:S05]  /*17530*/  @!P0 BRA `(.L_x_1154) ;  /* 0xfffffffc00f08947 */ /* 0x002fea000383ffff */
[----:B------:R-:W-:Y:S05]  /*17540*/  BRA `(.L_x_1236) ;  /* 0xffffffcc00047947 */ /* 0x000fea000383ffff */
.L_x_1155:
        /* <DEDUP_REMOVED lines=8> */
.L_x_1238:
[----:B------:R-:W-:Y:S05]  /*175d0*/  BSYNC B0 ;  /* 0x0000000000007941 */ /* 0x000fea0003800000 */
.L_x_1237:
[----:B------:R-:W-:Y:S02]  /*175e0*/  IMAD.MOV.U32 R13, RZ, RZ, R21 ;  /* 0x000000ffff0d7224 */ /* 0x000fe400078e0015 */
[----:B------:R-:W-:Y:S02]  /*175f0*/  IMAD.MOV.U32 R12, RZ, RZ, RZ ;  /* 0x000000ffff0c7224 */ /* 0x000fe400078e00ff */
[----:B------:R-:W-:Y:S02]  /*17600*/  IMAD.MOV.U32 R11, RZ, RZ, 0x1c1f ;  /* 0x00001c1fff0b7424 */ /* 0x000fe400078e00ff */
[----:B------:R-:W-:Y:S02]  /*17610*/  IMAD.MOV.U32 R15, RZ, RZ, -0x1 ;  /* 0xffffffffff0f7424 */ /* 0x000fe400078e00ff */
[----:B------:R-:W-:Y:S02]  /*17620*/  IMAD.MOV.U32 R3, RZ, RZ, R14 ;  /* 0x000000ffff037224 */ /* 0x000fe400078e000e */
[----:B------:R-:W-:-:S07]  /*17630*/  IMAD.IADD R6, R17, 0x1, R6 ;  /* 0x0000000111067824 */ /* 0x000fce00078e0206 */
[----:B------:R-:W-:Y:S05]  /*17640*/  WARPSYNC.COLLECTIVE R15, `(.L_x_1239) ;  /* 0x000000000f087348 */ /* 0x000fea0003c00000 */
[----:B------:R0:W1:Y:S02]  /*17650*/  SHFL.IDX P6, R14, R13, R12, R11 ;  /* 0x0000000c0d0e7389 */ /* 0x00006400000c000b */
[----:B01----:R-:W-:Y:S01]  /*17660*/  ENDCOLLECTIVE ;  /* 0x000000000000791b */ /* 0x003fe20003800000 */
.L_x_1239:
[----:B------:R-:W-:Y:S02]  /*17670*/  IMAD.MOV.U32 R13, RZ, RZ, R27 ;  /* 0x000000ffff0d7224 */ /* 0x000fe400078e001b */
[----:B------:R-:W-:Y:S02]  /*17680*/  IMAD.MOV.U32 R12, RZ, RZ, 0x1 ;  /* 0x00000001ff0c7424 */ /* 0x000fe400078e00ff */
[----:B------:R-:W-:-:S07]  /*17690*/  IMAD.MOV.U32 R2, RZ, RZ, R14 ;  /* 0x000000ffff027224 */ /* 0x000fce00078e000e */
[----:B------:R-:W-:Y:S05]  /*176a0*/  WARPSYNC.COLLECTIVE R15, `(.L_x_1240) ;  /* 0x000000000f087348 */ /* 0x000fea0003c00000 */
[----:B------:R0:W1:Y:S02]  /*176b0*/  SHFL.IDX P6, R14, R13, R12, R11 ;  /* 0x0000000c0d0e7389 */ /* 0x00006400000c000b */
[----:B01----:R-:W-:Y:S01]  /*176c0*/  ENDCOLLECTIVE ;  /* 0x000000000000791b */ /* 0x003fe20003800000 */
.L_x_1240:
        /* <DEDUP_REMOVED lines=13> */
.L_x_1241:
[----:B------:R-:W-:Y:S02]  /*177a0*/  IMAD.MOV.U32 R13, RZ, RZ, R27 ;  /* 0x000000ffff0d7224 */ /* 0x000fe400078e001b */
[----:B------:R-:W-:Y:S02]  /*177b0*/  IMAD.MOV.U32 R12, RZ, RZ, 0x2 ;  /* 0x00000002ff0c7424 */ /* 0x000fe400078e00ff */
[----:B------:R-:W-:-:S07]  /*177c0*/  IMAD.MOV.U32 R2, RZ, RZ, R14 ;  /* 0x000000ffff027224 */ /* 0x000fce00078e000e */
[----:B------:R-:W-:Y:S05]  /*177d0*/  WARPSYNC.COLLECTIVE R15, `(.L_x_1242) ;  /* 0x000000000f087348 */ /* 0x000fea0003c00000 */
[----:B------:R0:W1:Y:S02]  /*177e0*/  SHFL.IDX P6, R14, R13, R12, R11 ;  /* 0x0000000c0d0e7389 */ /* 0x00006400000c000b */
[----:B01----:R-:W-:Y:S01]  /*177f0*/  ENDCOLLECTIVE ;  /* 0x000000000000791b */ /* 0x003fe20003800000 */
.L_x_1242:
        /* <DEDUP_REMOVED lines=13> */
.L_x_1243:
[----:B------:R-:W-:Y:S02]  /*178d0*/  IMAD.MOV.U32 R13, RZ, RZ, R27 ;  /* 0x000000ffff0d7224 */ /* 0x000fe400078e001b */
[----:B------:R-:W-:Y:S02]  /*178e0*/  IMAD.MOV.U32 R12, RZ, RZ, 0x3 ;  /* 0x00000003ff0c7424 */ /* 0x000fe400078e00ff */
[----:B------:R-:W-:-:S07]  /*178f0*/  IMAD.MOV.U32 R2, RZ, RZ, R14 ;  /* 0x000000ffff027224 */ /* 0x000fce00078e000e */
[----:B------:R-:W-:Y:S05]  /*17900*/  WARPSYNC.COLLECTIVE R15, `(.L_x_1244) ;  /* 0x000000000f087348 */ /* 0x000fea0003c00000 */
[----:B------:R0:W1:Y:S02]  /*17910*/  SHFL.IDX P6, R14, R13, R12, R11 ;  /* 0x0000000c0d0e7389 */ /* 0x00006400000c000b */
[----:B01----:R-:W-:Y:S01]  /*17920*/  ENDCOLLECTIVE ;  /* 0x000000000000791b */ /* 0x003fe20003800000 */
.L_x_1244:
        /* <DEDUP_REMOVED lines=13> */
.L_x_1245:
[----:B------:R-:W-:Y:S01]  /*17a00*/  IMAD.MOV.U32 R2, RZ, RZ, R14 ;  /* 0x000000ffff027224 */ /* 0x000fe200078e000e */
[----:B------:R-:W-:Y:S06]  /*17a10*/  BRA `(.L_x_1246) ;  /* 0xffffffc800907947 */ /* 0x000fec000383ffff */
.L_x_1160:
[----:B---3--:R3:W4:Y:S02]  /*17a20*/  SYNCS.PHASECHK.TRANS64.TRYWAIT P0, [R0+URZ+0x2a840], R19 ;  /* 0x02a84013000075a7 */ /* 0x008724000800017f */
[----:B----4-:R-:W-:Y:S05]  /*17a30*/  @!P0 NANOSLEEP.SYNCS 0x989680 ;  /* 0x009896800000895d */ /* 0x010fea0003900000 */
[----:B------:R-:W4:Y:S02]  /*17a40*/  @!P0 SYNCS.PHASECHK.TRANS64 P0, [R0+URZ+0x2a840], R19 ;  /* 0x02a84013000085a7 */ /* 0x000f24000800007f */
[----:B----4-:R-:W-:Y:S05]  /*17a50*/  @!P0 BRA `(.L_x_1160) ;  /* 0xfffffffc00f08947 */ /* 0x010fea000383ffff */
[----:B------:R-:W-:Y:S05]  /*17a60*/  BRA `(.L_x_1247) ;  /* 0xffffffc800e87947 */ /* 0x000fea000383ffff */
.L_x_1161:
        /* <DEDUP_REMOVED lines=8> */
.L_x_1249:
[----:B------:R-:W-:Y:S05]  /*17af0*/  BSYNC B0 ;  /* 0x0000000000007941 */ /* 0x000fea0003800000 */
.L_x_1248:
        /* <DEDUP_REMOVED lines=8> */
.L_x_1250:
[----:B------:R-:W-:Y:S02]  /*17b80*/  IMAD.MOV.U32 R13, RZ, RZ, R10 ;  /* 0x000000ffff0d7224 */ /* 0x000fe400078e000a */
[----:B------:R-:W-:Y:S01]  /*17b90*/  IMAD.MOV.U32 R12, RZ, RZ, 0x1 ;  /* 0x00000001ff0c7424 */ /* 0x000fe200078e00ff */
[----:B------:R-:W-:-:S13]  /*17ba0*/  IADD3 R2, P0, R28, R14, RZ ;  /* 0x0000000e1c027210 */ /* 0x000fda0007f1e0ff */
[----:B------:R-:W-:Y:S05]  /*17bb0*/  WARPSYNC.COLLECTIVE R15, `(.L_x_1251) ;  /* 0x000000000f087348 */ /* 0x000fea0003c00000 */
[----:B------:R0:W1:Y:S02]  /*17bc0*/  SHFL.IDX P6, R14, R13, R12, R11 ;  /* 0x0000000c0d0e7389 */ /* 0x00006400000c000b */
[----:B01----:R-:W-:Y:S01]  /*17bd0*/  ENDCOLLECTIVE ;  /* 0x000000000000791b */ /* 0x003fe20003800000 */
.L_x_1251:
        /* <DEDUP_REMOVED lines=12> */
.L_x_1252:
[----:B------:R-:W-:Y:S02]  /*17ca0*/  IMAD.MOV.U32 R13, RZ, RZ, R10 ;  /* 0x000000ffff0d7224 */ /* 0x000fe400078e000a */
[----:B------:R-:W-:Y:S01]  /*17cb0*/  IMAD.MOV.U32 R12, RZ, RZ, 0x2 ;  /* 0x00000002ff0c7424 */ /* 0x000fe200078e00ff */
[----:B------:R-:W-:-:S13]  /*17cc0*/  IADD3 R2, P0, R28, R14, RZ ;  /* 0x0000000e1c027210 */ /* 0x000fda0007f1e0ff */
[----:B------:R-:W-:Y:S05]  /*17cd0*/  WARPSYNC.COLLECTIVE R15, `(.L_x_1253) ;  /* 0x000000000f087348 */ /* 0x000fea0003c00000 */
[----:B------:R0:W1:Y:S02]  /*17ce0*/  SHFL.IDX P6, R14, R13, R12, R11 ;  /* 0x0000000c0d0e7389 */ /* 0x00006400000c000b */
[----:B01----:R-:W-:Y:S01]  /*17cf0*/  ENDCOLLECTIVE ;  /* 0x000000000000791b */ /* 0x003fe20003800000 */
.L_x_1253:
        /* <DEDUP_REMOVED lines=12> */
.L_x_1254:
[----:B------:R-:W-:Y:S02]  /*17dc0*/  IMAD.MOV.U32 R13, RZ, RZ, R10 ;  /* 0x000000ffff0d7224 */ /* 0x000fe400078e000a */
[----:B------:R-:W-:Y:S01]  /*17dd0*/  IMAD.MOV.U32 R12, RZ, RZ, 0x3 ;  /* 0x00000003ff0c7424 */ /* 0x000fe200078e00ff */
[----:B------:R-:W-:-:S13]  /*17de0*/  IADD3 R2, P0, R28, R14, RZ ;  /* 0x0000000e1c027210 */ /* 0x000fda0007f1e0ff */
[----:B------:R-:W-:Y:S05]  /*17df0*/  WARPSYNC.COLLECTIVE R15, `(.L_x_1255) ;  /* 0x000000000f087348 */ /* 0x000fea0003c00000 */
[----:B------:R0:W1:Y:S02]  /*17e00*/  SHFL.IDX P6, R14, R13, R12, R11 ;  /* 0x0000000c0d0e7389 */ /* 0x00006400000c000b */
[----:B01----:R-:W-:Y:S01]  /*17e10*/  ENDCOLLECTIVE ;  /* 0x000000000000791b */ /* 0x003fe20003800000 */
.L_x_1255:
        /* <DEDUP_REMOVED lines=12> */
.L_x_1256:
[----:B------:R-:W-:Y:S05]  /*17ee0*/  BRA `(.L_x_1257) ;  /* 0xffffffc800807947 */ /* 0x000fea000383ffff */
.L_x_1166:
[----:B0-----:R0:W2:Y:S02]  /*17ef0*/  SYNCS.PHASECHK.TRANS64.TRYWAIT P2, [R0+URZ+0x2a870], R3 ;  /* 0x02a87003000075a7 */ /* 0x0010a4000804017f */
[----:B--2---:R-:W-:Y:S05]  /*17f00*/  @!P2 NANOSLEEP.SYNCS 0x989680 ;  /* 0x009896800000a95d */ /* 0x004fea0003900000 */
[----:B------:R-:W2:Y:S02]  /*17f10*/  @!P2 SYNCS.PHASECHK.TRANS64 P2, [R0+URZ+0x2a870], R3 ;  /* 0x02a870030000a5a7 */ /* 0x000ea4000804007f */
[----:B--2---:R-:W-:Y:S05]  /*17f20*/  @!P2 BRA `(.L_x_1166) ;  /* 0xfffffffc00f0a947 */ /* 0x004fea000383ffff */
[----:B------:R-:W-:Y:S05]  /*17f30*/  BRA `(.L_x_1258) ;  /* 0xffffffc800ec7947 */ /* 0x000fea000383ffff */
.L_x_1168:
[----:B0-----:R0:W2:Y:S02]  /*17f40*/  SYNCS.PHASECHK.TRANS64.TRYWAIT P2, [R0+URZ+0x2a860], R3 ;  /* 0x02a86003000075a7 */ /* 0x0010a4000804017f */
[----:B--2---:R-:W-:Y:S05]  /*17f50*/  @!P2 NANOSLEEP.SYNCS 0x989680 ;  /* 0x009896800000a95d */ /* 0x004fea0003900000 */
[----:B------:R-:W2:Y:S02]  /*17f60*/  @!P2 SYNCS.PHASECHK.TRANS64 P2, [R0+URZ+0x2a860], R3 ;  /* 0x02a860030000a5a7 */ /* 0x000ea4000804007f */
[----:B--2---:R-:W-:Y:S05]  /*17f70*/  @!P2 BRA `(.L_x_1168) ;  /* 0xfffffffc00f0a947 */ /* 0x004fea000383ffff */
[----:B------:R-:W-:Y:S05]  /*17f80*/  BRA `(.L_x_1259) ;  /* 0xffffffc800fc7947 */ /* 0x000fea000383ffff */
.L_x_1176:
[----:B0-----:R0:W2:Y:S02]  /*17f90*/  SYNCS.PHASECHK.TRANS64.TRYWAIT P2, [R3+URZ+0x2a870], R0 ;  /* 0x02a87000030075a7 */ /* 0x0010a4000804017f */
[----:B--2---:R-:W-:Y:S05]  /*17fa0*/  @!P2 NANOSLEEP.SYNCS 0x989680 ;  /* 0x009896800000a95d */ /* 0x004fea0003900000 */
[----:B------:R-:W2:Y:S02]  /*17fb0*/  @!P2 SYNCS.PHASECHK.TRANS64 P2, [R3+URZ+0x2a870], R0 ;  /* 0x02a870000300a5a7 */ /* 0x000ea4000804007f */
[----:B--2---:R-:W-:Y:S05]  /*17fc0*/  @!P2 BRA `(.L_x_1176) ;  /* 0xfffffffc00f0a947 */ /* 0x004fea000383ffff */
[----:B------:R-:W-:Y:S05]  /*17fd0*/  BRA `(.L_x_1260) ;  /* 0xffffffd000e87947 */ /* 0x000fea000383ffff */
.L_x_1178:
[----:B0-----:R0:W2:Y:S02]  /*17fe0*/  SYNCS.PHASECHK.TRANS64.TRYWAIT P2, [R3+URZ+0x2a860], R0 ;  /* 0x02a86000030075a7 */ /* 0x0010a4000804017f */
[----:B--2---:R-:W-:Y:S05]  /*17ff0*/  @!P2 NANOSLEEP.SYNCS 0x989680 ;  /* 0x009896800000a95d */ /* 0x004fea0003900000 */
[----:B------:R-:W2:Y:S02]  /*18000*/  @!P2 SYNCS.PHASECHK.TRANS64 P2, [R3+URZ+0x2a860], R0 ;  /* 0x02a860000300a5a7 */ /* 0x000ea4000804007f */
[----:B--2---:R-:W-:Y:S05]  /*18010*/  @!P2 BRA `(.L_x_1178) ;  /* 0xfffffffc00f0a947 */ /* 0x004fea000383ffff */
[----:B------:R-:W-:Y:S05]  /*18020*/  BRA `(.L_x_1261) ;  /* 0xffffffd000f87947 */ /* 0x000fea000383ffff */
.L_x_1185:
[----:B0-----:R0:W2:Y:S02]  /*18030*/  SYNCS.PHASECHK.TRANS64.TRYWAIT P0, [R5+URZ+0x2a820], R0 ;  /* 0x02a82000050075a7 */ /* 0x0010a4000800017f */
[----:B--2---:R-:W-:Y:S05]  /*18040*/  @!P0 NANOSLEEP.SYNCS 0x989680 ;  /* 0x009896800000895d */ /* 0x004fea0003900000 */
[----:B------:R-:W2:Y:S02]  /*18050*/  @!P0 SYNCS.PHASECHK.TRANS64 P0, [R5+URZ+0x2a820], R0 ;  /* 0x02a82000050085a7 */ /* 0x000ea4000800007f */
[----:B--2---:R-:W-:Y:S05]  /*18060*/  @!P0 BRA `(.L_x_1185) ;  /* 0xfffffffc00f08947 */ /* 0x004fea000383ffff */
[----:B------:R-:W-:Y:S05]  /*18070*/  BRA `(.L_x_1262) ;  /* 0xffffffdc000c7947 */ /* 0x000fea000383ffff */
.L_x_1186:
        /* <DEDUP_REMOVED lines=9> */
[----:B------:R2:W3:Y:S02]  /*18110*/  SHFL.IDX P6, R14, R13, R12, R11 ;  /* 0x0000000c0d0e7389 */ /* 0x0004e400000c000b */
[----:B0123--:R-:W-:Y:S01]  /*18120*/  ENDCOLLECTIVE ;  /* 0x000000000000791b */ /* 0x00ffe20003800000 */
.L_x_1264:
[----:B------:R-:W-:Y:S05]  /*18130*/  BSYNC B0 ;  /* 0x0000000000007941 */ /* 0x000fea0003800000 */
.L_x_1263:
[----:B------:R-:W-:Y:S05]  /*18140*/  BRA `(.L_x_1265) ;  /* 0xffffffd800f47947 */ /* 0x000fea000383ffff */
.L_x_1189:
[----:B------:R-:W-:Y:S01]  /*18150*/  BSSY B1, `(.L_x_1266) ;  /* 0x0000006000017945 */ /* 0x000fe20003800000 */
[----:B------:R-:W-:-:S07]  /*18160*/  IMAD.MOV.U32 R15, RZ, RZ, -0x1 ;  /* 0xffffffffff0f7424 */ /* 0x000fce00078e00ff */
[----:B01----:R-:W-:Y:S05]  /*18170*/  WARPSYNC.COLLECTIVE R15, `(.L_x_1267) ;  /* 0x000000000f0c7348 */ /* 0x003fea0003c00000 */
[----:B------:R-:W-:Y:S02]  /*18180*/  ELECT P6, UR62, PT ;  /* 0x00000000003e782f */ /* 0x000fe400038c0000 */
[----:B------:R-:W-:Y:S01]  /*18190*/  MOV R14, UR62 ;  /* 0x0000003e000e7c02 */ /* 0x000fe20008000f00 */
[----:B01----:R-:W-:Y:S10]  /*181a0*/  ENDCOLLECTIVE ;  /* 0x000000000000791b */ /* 0x003ff40003800000 */
.L_x_1267:
[----:B------:R-:W-:Y:S05]  /*181b0*/  BSYNC B1 ;  /* 0x0000000000017941 */ /* 0x000fea0003800000 */
.L_x_1266:
[----:B------:R-:W-:Y:S05]  /*181c0*/  BRA `(.L_x_1268) ;  /* 0xffffffd800ec7947 */ /* 0x000fea000383ffff */
.L_x_1191:
[----:B0-----:R0:W2:Y:S02]  /*181d0*/  SYNCS.PHASECHK.TRANS64.TRYWAIT P1, [R3+URZ+0x2a840], R2 ;  /* 0x02a84002030075a7 */ /* 0x0010a4000802017f */
[----:B--2---:R-:W-:Y:S05]  /*181e0*/  @!P1 NANOSLEEP.SYNCS 0x989680 ;  /* 0x009896800000995d */ /* 0x004fea0003900000 */
[----:B------:R-:W2:Y:S02]  /*181f0*/  @!P1 SYNCS.PHASECHK.TRANS64 P1, [R3+URZ+0x2a840], R2 ;  /* 0x02a84002030095a7 */ /* 0x000ea4000802007f */
[----:B--2---:R-:W-:Y:S05]  /*18200*/  @!P1 BRA `(.L_x_1191) ;  /* 0xfffffffc00f09947 */ /* 0x004fea000383ffff */
[----:B------:R-:W-:Y:S05]  /*18210*/  BRA `(.L_x_1269) ;  /* 0xffffffdc000c7947 */ /* 0x000fea000383ffff */
.L_x_1193:
[----:B--2---:R2:W3:Y:S02]  /*18220*/  SYNCS.PHASECHK.TRANS64.TRYWAIT P1, [R5+URZ+0x2a840], R0 ;  /* 0x02a84000050075a7 */ /* 0x0044e4000802017f */
[----:B---3--:R-:W-:Y:S05]  /*18230*/  @!P1 NANOSLEEP.SYNCS 0x989680 ;  /* 0x009896800000995d */ /* 0x008fea0003900000 */
[----:B------:R-:W3:Y:S02]  /*18240*/  @!P1 SYNCS.PHASECHK.TRANS64 P1, [R5+URZ+0x2a840], R0 ;  /* 0x02a84000050095a7 */ /* 0x000ee4000802007f */
[----:B---3--:R-:W-:Y:S05]  /*18250*/  @!P1 BRA `(.L_x_1193) ;  /* 0xfffffffc00f09947 */ /* 0x008fea000383ffff */
[----:B------:R-:W-:Y:S05]  /*18260*/  BRA `(.L_x_1270) ;  /* 0xffffffdc00187947 */ /* 0x000fea000383ffff */
.L_x_1195:
[----:B---3--:R3:W4:Y:S02]  /*18270*/  SYNCS.PHASECHK.TRANS64.TRYWAIT P1, [R3+URZ+0x2a860], R2 ;  /* 0x02a86002030075a7 */ /* 0x008724000802017f */
[----:B----4-:R-:W-:Y:S05]  /*18280*/  @!P1 NANOSLEEP.SYNCS 0x989680 ;  /* 0x009896800000995d */ /* 0x010fea0003900000 */
[----:B------:R-:W4:Y:S02]  /*18290*/  @!P1 SYNCS.PHASECHK.TRANS64 P1, [R3+URZ+0x2a860], R2 ;  /* 0x02a86002030095a7 */ /* 0x000f24000802007f */
[----:B----4-:R-:W-:Y:S05]  /*182a0*/  @!P1 BRA `(.L_x_1195) ;  /* 0xfffffffc00f09947 */ /* 0x010fea000383ffff */
[----:B------:R-:W-:Y:S05]  /*182b0*/  BRA `(.L_x_1271) ;  /* 0xffffffdc00147947 */ /* 0x000fea000383ffff */
.L_x_1197:
[----:B----4-:R4:W0:Y:S02]  /*182c0*/  SYNCS.PHASECHK.TRANS64.TRYWAIT P1, [R5+URZ+0x2a860], R0 ;  /* 0x02a86000050075a7 */ /* 0x010824000802017f */
[----:B0-----:R-:W-:Y:S05]  /*182d0*/  @!P1 NANOSLEEP.SYNCS 0x989680 ;  /* 0x009896800000995d */ /* 0x001fea0003900000 */
[----:B------:R-:W0:Y:S02]  /*182e0*/  @!P1 SYNCS.PHASECHK.TRANS64 P1, [R5+URZ+0x2a860], R0 ;  /* 0x02a86000050095a7 */ /* 0x000e24000802007f */
[----:B0-----:R-:W-:Y:S05]  /*182f0*/  @!P1 BRA `(.L_x_1197) ;  /* 0xfffffffc00f09947 */ /* 0x001fea000383ffff */
[----:B------:R-:W-:Y:S05]  /*18300*/  BRA `(.L_x_1272) ;  /* 0xffffffdc00107947 */ /* 0x000fea000383ffff */
.L_x_1199:
[----:B------:R0:W0:Y:S02]  /*18310*/  SYNCS.PHASECHK.TRANS64.TRYWAIT P1, [R3+URZ+0x2a880], R2 ;  /* 0x02a88002030075a7 */ /* 0x000024000802017f */
[----:B0-----:R-:W-:Y:S05]  /*18320*/  @!P1 NANOSLEEP.SYNCS 0x989680 ;  /* 0x009896800000995d */ /* 0x001fea0003900000 */
[----:B------:R-:W0:Y:S02]  /*18330*/  @!P1 SYNCS.PHASECHK.TRANS64 P1, [R3+URZ+0x2a880], R2 ;  /* 0x02a88002030095a7 */ /* 0x000e24000802007f */
[----:B0-----:R-:W-:Y:S05]  /*18340*/  @!P1 BRA `(.L_x_1199) ;  /* 0xfffffffc00f09947 */ /* 0x001fea000383ffff */
[----:B------:R-:W-:Y:S05]  /*18350*/  BRA `(.L_x_1273) ;  /* 0xffffffdc000c7947 */ /* 0x000fea000383ffff */
.L_x_1274:
        /* <DEDUP_REMOVED lines=10> */
.L_x_3249:


//--------------------- .text._ZN7cutlass13device_kernelIN5flash11enable_sm90INS1_16FlashAttnFwdSm90INS1_25CollectiveMainloopFwdSm90ILi2EN4cute5tupleIJNS5_1CILi1EEES8_S8_EEENS6_IJNS7_ILi128EEESA_NS7_ILi192EEEEEELi192ENS_12float_e4m3_tEfNS_4arch4Sm90ELb0ELb1ELb0ELb1ELb1ELb0ELb0ELb1ELb1ELb1ELb0ELb0EEENS1_21CollectiveEpilogueFwdINS6_IJSA_SB_SA_EEES9_NS_10bfloat16_tESF_Li256ELb1ELb1ELb0ELb1EEENS1_36VarlenDynamicPersistentTileSchedulerILi128ELi128ELi256ELi128ELb0ELb1ELb1ELb1ELb0ELb1EEEEEEEEEvNT_6ParamsE --------------------------
	.section	.text._ZN7cutlass13device_kernelIN5flash11enable_sm90INS1_16FlashAttnFwdSm90INS1_25CollectiveMainloopFwdSm90ILi2EN4cute5tupleIJNS5_1CILi1EEES8_S8_EEENS6_IJNS7_ILi128EEESA_NS7_ILi192EEEEEELi192ENS_12float_e4m3_tEfNS_4arch4Sm90ELb0ELb1ELb0ELb1ELb1ELb0ELb0ELb1ELb1ELb1ELb0ELb0EEENS1_21CollectiveEpilogueFwdINS6_IJSA_SB_SA_EEES9_NS_10bfloat16_tESF_Li256ELb1ELb1ELb0ELb1EEENS1_36VarlenDynamicPersistentTileSchedulerILi128ELi128ELi256ELi128ELb0ELb1ELb1ELb1ELb0ELb1EEEEEEEEEvNT_6ParamsE,"ax",@progbits
	.align	128
.text._ZN7cutlass13device_kernelIN5flash11enable_sm90INS1_16FlashAttnFwdSm90INS1_25CollectiveMainloopFwdSm90ILi2EN4cute5tupleIJNS5_1CILi1EEES8_S8_EEENS6_IJNS7_ILi128EEESA_NS7_ILi192EEEEEELi192ENS_12float_e4m3_tEfNS_4arch4Sm90ELb0ELb1ELb0ELb1ELb1ELb0ELb0ELb1ELb1ELb1ELb0ELb0EEENS1_21CollectiveEpilogueFwdINS6_IJSA_SB_SA_EEES9_NS_10bfloat16_tESF_Li256ELb1ELb1ELb0ELb1EEENS1_36VarlenDynamicPersistentTileSchedulerILi128ELi128ELi256ELi128ELb0ELb1ELb1ELb1ELb0ELb1EEEEEEEEEvNT_6ParamsE:
        .type           _ZN7cutlass13device_kernelIN5flash11enable_sm90INS1_16FlashAttnFwdSm90INS1_25CollectiveMainloopFwdSm90ILi2EN4cute5tupleIJNS5_1CILi1EEES8_S8_EEENS6_IJNS7_ILi128EEESA_NS7_ILi192EEEEEELi192ENS_12float_e4m3_tEfNS_4arch4Sm90ELb0ELb1ELb0ELb1ELb1ELb0ELb0ELb1ELb1ELb1ELb0ELb0EEENS1_21CollectiveEpilogueFwdINS6_IJSA_SB_SA_EEES9_NS_10bfloat16_tESF_Li256ELb1ELb1ELb0ELb1EEENS1_36VarlenDynamicPersistentTileSchedulerILi128ELi128ELi256ELi128ELb0ELb1ELb1ELb1ELb0ELb1EEEEEEEEEvNT_6ParamsE,@function
        .size           _ZN7cutlass13device_kernelIN5flash11enable_sm90INS1_16FlashAttnFwdSm90INS1_25CollectiveMainloopFwdSm90ILi2EN4cute5tupleIJNS5_1CILi1EEES8_S8_EEENS6_IJNS7_ILi128EEESA_NS7_ILi192EEEEEELi192ENS_12float_e4m3_tEfNS_4arch4Sm90ELb0ELb1ELb0ELb1ELb1ELb0ELb0ELb1ELb1ELb1ELb0ELb0EEENS1_21CollectiveEpilogueFwdINS6_IJSA_SB_SA_EEES9_NS_10bfloat16_tESF_Li256ELb1ELb1ELb0ELb1EEENS1_36VarlenDynamicPersistentTileSchedulerILi128ELi128ELi256ELi128ELb0ELb1ELb1ELb1ELb0ELb1EEEEEEEEEvNT_6ParamsE,(.L_x_3250 - _ZN7cutlass13device_kernelIN5flash11enable_sm90INS1_16FlashAttnFwdSm90INS1_25CollectiveMainloopFwdSm90ILi2EN4cute5tupleIJNS5_1CILi1EEES8_S8_EEENS6_IJNS7_ILi128EEESA_NS7_ILi192EEEEEELi192ENS_12float_e4m3_tEfNS_4arch4Sm90ELb0ELb1ELb0ELb1ELb1ELb0ELb0ELb1ELb1ELb1ELb0ELb0EEENS1_21CollectiveEpilogueFwdINS6_IJSA_SB_SA_EEES9_NS_10bfloat16_tESF_Li256ELb1ELb1ELb0ELb1EEENS1_36VarlenDynamicPersistentTileSchedulerILi128ELi128ELi256ELi128ELb0ELb1ELb1ELb1ELb0ELb1EEEEEEEEEvNT_6ParamsE)
        .other          _ZN7cutlass13device_kernelIN5flash11enable_sm90INS1_16FlashAttnFwdSm90INS1_25CollectiveMainloopFwdSm90ILi2EN4cute5tupleIJNS5_1CILi1EEES8_S8_EEENS6_IJNS7_ILi128EEESA_NS7_ILi192EEEEEELi192ENS_12float_e4m3_tEfNS_4arch4Sm90ELb0ELb1ELb0ELb1ELb1ELb0ELb0ELb1ELb1ELb1ELb0ELb0EEENS1_21CollectiveEpilogueFwdINS6_IJSA_SB_SA_EEES9_NS_10bfloat16_tESF_Li256ELb1ELb1ELb0ELb1EEENS1_36VarlenDynamicPersistentTileSchedulerILi128ELi128ELi256ELi128ELb0ELb1ELb1ELb1ELb0ELb1EEEEEEEEEvNT_6ParamsE,@"STO_CUDA_ENTRY STV_DEFAULT"
_ZN7cutlass13device_kernelIN5flash11enable_sm90INS1_16FlashAttnFwdSm90INS1_25CollectiveMainloopFwdSm90ILi2EN4cute5tupleIJNS5_1CILi1EEES8_S8_EEENS6_IJNS7_ILi128EEESA_NS7_ILi192EEEEEELi192ENS_12float_e4m3_tEfNS_4arch4Sm90ELb0ELb1ELb0ELb1ELb1ELb0ELb0ELb1ELb1ELb1ELb0ELb0EEENS1_21CollectiveEpilogueFwdINS6_IJSA_SB_SA_EEES9_NS_10bfloat16_tESF_Li256ELb1ELb1ELb0ELb1EEENS1_36VarlenDynamicPersistentTileSchedulerILi128ELi128ELi256ELi128ELb0ELb1ELb1ELb1ELb0ELb1EEEEEEEEEvNT_6ParamsE:
        /* <DEDUP_REMOVED lines=45> */
.L_x_1275:
        /* <DEDUP_REMOVED lines=22> */
.L_x_1276:
        /* <DEDUP_REMOVED lines=18> */
.L_x_1277:
        /* <DEDUP_REMOVED lines=22> */
.L_x_1278:
        /* <DEDUP_REMOVED lines=24> */
.L_x_1279:
        /* <DEDUP_REMOVED lines=8> */
.L_x_1281:
        /* <DEDUP_REMOVED lines=20> */
[----:B------:R-:W-:Y:S01]  /*09f0*/  ULOP3.LUT UR50, UR44, 0x1, URZ, 0xfc, !UPT ;  /* 0x000000012c327892 */ /* 0x000fe2000f8efc3f */
[----:B------:R-:W-:Y:S01]  /*0a00*/  R2UR UR52, R10 ;  /* 0x000000000a3472ca */ /* 0x000fe200000e0000 */
[----:B------:R-:W-:Y:S01]  /*0a10*/  UMOV UR49, URZ ;  /* 0x0000003f00317c82 */ /* 0x000fe20008000000 */
[----:B------:R-:W-:Y:S01]  /*0a20*/  SHF.R.S32.HI R3, RZ, 0x1f, R208 ;  /* 0x0000001fff037819 */ /* 0x000fe200000114d0 */
[----:B------:R-:W-:Y:S01]  /*0a30*/  UMOV UR48, URZ ;  /* 0x0000003f00307c82 */ /* 0x000fe20008000000 */
[----:B------:R-:W-:Y:S01]  /*0a40*/  R2UR UR51, R11 ;  /* 0x000000000b3372ca */ /* 0x000fe200000e0000 */
[----:B------:R-:W-:Y:S01]  /*0a50*/  UMOV UR47, URZ ;  /* 0x0000003f002f7c82 */ /* 0x000fe20008000000 */
[CC--:B------:R-:W-:Y:S02]  /*0a60*/  LEA.HI R5, R3.reuse, R208.reuse, RZ, 0x7 ;  /* 0x000000d003057211 */ /* 0x0c0fe400078f38ff */
[----:B------:R-:W-:-:S02]  /*0a70*/  LEA.HI R0, R3, R208, RZ, 0x4 ;  /* 0x000000d003007211 */ /* 0x000fc400078f20ff */
[----:B------:R-:W-:Y:S02]  /*0a80*/  LOP3.LUT R201, R5, 0xffffff80, RZ, 0xc0, !PT ;  /* 0xffffff8005c97812 */ /* 0x000fe400078ec0ff */
[----:B------:R-:W-:Y:S02]  /*0a90*/  SHF.R.S32.HI R9, RZ, 0x4, R0 ;  /* 0x00000004ff097819 */ /* 0x000fe40000011400 */
[----:B------:R-:W-:Y:S01]  /*0aa0*/  LOP3.LUT R7, R0, 0x3fffff0, RZ, 0xc0, !PT ;  /* 0x03fffff000077812 */ /* 0x000fe200078ec0ff */
[----:B------:R-:W-:Y:S01]  /*0ab0*/  IMAD.IADD R201, R208, 0x1, -R201 ;  /* 0x00000001d0c97824 */ /* 0x000fe200078e0ac9 */
[----:B------:R-:W-:Y:S02]  /*0ac0*/  LEA.HI R0, R0, R9, RZ, 0x1 ;  /* 0x0000000900007211 */ /* 0x000fe400078f08ff */
[----:B------:R-:W-:Y:S01]  /*0ad0*/  LEA.HI R2, R3, R208, RZ, 0x5 ;  /* 0x000000d003027211 */ /* 0x000fe200078f28ff */
[----:B------:R-:W-:Y:S01]  /*0ae0*/  IMAD.IADD R7, R208, 0x1, -R7 ;  /* 0x00000001d0077824 */ /* 0x000fe200078e0a07 */
[----:B------:R-:W-:-:S02]  /*0af0*/  SHF.R.S32.HI R4, RZ, 0x1f, R201 ;  /* 0x0000001fff047819 */ /* 0x000fc400000114c9 */
[----:B------:R-:W-:Y:S01]  /*0b00*/  LOP3.LUT R0, R0, 0x1ffffffe, RZ, 0xc0, !PT ;  /* 0x1ffffffe00007812 */ /* 0x000fe200078ec0ff */
[----:B------:R-:W-:Y:S01]  /*0b10*/  IMAD.SHL.U32 R2, R2, 0x20, RZ ;  /* 0x0000002002027824 */ /* 0x000fe200078e00ff */
[----:B------:R-:W-:Y:S02]  /*0b20*/  LEA.HI R6, R4, R201, RZ, 0x2 ;  /* 0x000000c904067211 */ /* 0x000fe400078f10ff */
[----:B------:R-:W-:Y:S01]  /*0b30*/  LEA.HI R10, R3, R208, RZ, 0x2 ;  /* 0x000000d0030a7211 */ /* 0x000fe200078f10ff */
[----:B------:R-:W-:Y:S01]  /*0b40*/  IMAD.IADD R0, R9, 0x1, -R0 ;  /* 0x0000000109007824 */ /* 0x000fe200078e0a00 */
[--C-:B------:R-:W-:Y:S02]  /*0b50*/  SHF.R.S32.HI R8, RZ, 0x2, R6.reuse ;  /* 0x00000002ff087819 */ /* 0x100fe40000011406 */
[----:B------:R-:W-:Y:S02]  /*0b60*/  SHF.R.S32.HI R11, RZ, 0x1f, R6 ;  /* 0x0000001fff0b7819 */ /* 0x000fe40000011406 */
[----:B------:R-:W-:-:S02]  /*0b70*/  LOP3.LUT R9, R10, 0xfffffffc, RZ, 0xc0, !PT ;  /* 0xfffffffc0a097812 */ /* 0x000fc400078ec0ff */
[----:B------:R-:W-:Y:S02]  /*0b80*/  LEA.HI R3, R3, R208, RZ, 0x3 ;  /* 0x000000d003037211 */ /* 0x000fe400078f18ff */
[----:B------:R-:W-:Y:S01]  /*0b90*/  LEA.HI R11, R11, R8, RZ, 0x3 ;  /* 0x000000080b0b7211 */ /* 0x000fe200078f18ff */
[----:B------:R-:W-:Y:S01]  /*0ba0*/  IMAD.IADD R9, R208, 0x1, -R9 ;  /* 0x00000001d0097824 */ /* 0x000fe200078e0a09 */
[----:B------:R-:W-:Y:S02]  /*0bb0*/  SHF.R.S32.HI R202, RZ, 0x7, R5 ;  /* 0x00000007ffca7819 */ /* 0x000fe40000011405 */
[----:B------:R-:W-:Y:S02]  /*0bc0*/  LOP3.LUT R2, R2, 0xfffffc00, RZ, 0xc0, !PT ;  /* 0xfffffc0002027812 */ /* 0x000fe400078ec0ff */
        /* <DEDUP_REMOVED lines=26> */
.L_x_1389:
[----:B------:R-:W-:Y:S01]  /*0d70*/  ULDC.64 UR6, c[0x0][0xa28] ;  /* 0x00028a0000067ab9 */ /* 0x000fe20000000a00 */
[----:B------:R-:W-:Y:S01]  /*0d80*/  ULDC UR4, c[0x0][0x424] ;  /* 0x0001090000047ab9 */ /* 0x000fe20000000800 */
[----:B------:R-:W-:-:S04]  /*0d90*/  UISETP.NE.U32.AND UP0, UPT, UR6, URZ, UPT ;  /* 0x0000003f0600728c */ /* 0x000fc8000bf05070 */
[----:B------:R-:W-:-:S03]  /*0da0*/  UISETP.NE.AND.EX UP0, UPT, UR7, URZ, UPT, UP0 ;  /* 0x0000003f0700728c */ /* 0x000fc6000bf05300 */
[----:B------:R-:W-:Y:S02]  /*0db0*/  ULDC.64 UR6, c[0x0][0xa18] ;  /* 0x0002860000067ab9 */ /* 0x000fe40000000a00 */
[----:B------:R-:W-:Y:S01]  /*0dc0*/  UISETP.NE.U32.AND UP1, UPT, UR6, URZ, UPT ;  /* 0x0000003f0600728c */ /* 0x000fe2000bf25070 */
[----:B------:R-:W-:-:S03]  /*0dd0*/  PLOP3.LUT P0, PT, PT, PT, UP0, 0x80, 0x0 ;  /* 0x000000000000781c */ /* 0x000fc60003f0f008 */
[----:B------:R-:W-:-:S03]  /*0de0*/  UISETP.NE.AND.EX UP1, UPT, UR7, URZ, UPT, UP1 ;  /* 0x0000003f0700728c */ /* 0x000fc6000bf25310 */
[----:B------:R-:W-:Y:S02]  /*0df0*/  @UP0 ULDC.64 UR6, c[0x0][0xa28] ;  /* 0x00028a0000060ab9 */ /* 0x000fe40000000a00 */
[----:B------:R-:W-:Y:S01]  /*0e00*/  @UP0 UIMAD.WIDE UR6, UR51, 0x4, UR6 ;  /* 0x00000004330608a5 */ /* 0x000fe2000f8e0206 */
[----:B------:R-:W-:-:S05]  /*0e10*/  PLOP3.LUT P2, PT, PT, PT, UP1, 0x80, 0x0 ;  /* 0x000000000000781c */ /* 0x000fca0003f4f018 */
[----:B------:R-:W-:Y:S01]  /*0e20*/  @UP1 ULDC.64 UR8, c[0x0][0xa18] ;  /* 0x0002860000081ab9 */ /* 0x000fe20000000a00 */
[----:B01----:R-:W-:Y:S02]  /*0e30*/  IMAD.U32 R2, RZ, RZ, UR6 ;  /* 0x00000006ff027e24 */ /* 0x003fe4000f8e00ff */
[----:B--2---:R-:W-:Y:S01]  /*0e40*/  IMAD.U32 R3, RZ, RZ, UR7 ;  /* 0x00000007ff037e24 */ /* 0x004fe2000f8e00ff */
[----:B------:R-:W-:-:S04]  /*0e50*/  @UP1 UIMAD.WIDE UR6, UR51, 0x4, UR8 ;  /* 0x00000004330618a5 */ /* 0x000fc8000f8e0208 */
[----:B------:R-:W2:Y:S02]  /*0e60*/  @P0 LDG.E R2, desc[UR56][R2.64] ;  /* 0x0000003802020981 */ /* 0x000ea4000c1e1900 */
[----:B------:R-:W-:Y:S02]  /*0e70*/  IMAD.U32 R4, RZ, RZ, UR6 ;  /* 0x00000006ff047e24 */ /* 0x000fe4000f8e00ff */
[----:B------:R-:W-:Y:S01]  /*0e80*/  IMAD.U32 R5, RZ, RZ, UR7 ;  /* 0x00000007ff057e24 */ /* 0x000fe2000f8e00ff */
[----:B------:R-:W-:-:S04]  /*0e90*/  ULDC.64 UR6, c[0x0][0x418] ;  /* 0x0001060000067ab9 */ /* 0x000fc80000000a00 */
[----:B---3--:R-:W3:Y:S01]  /*0ea0*/  @P2 LDG.E R4, desc[UR56][R4.64] ;  /* 0x0000003804042981 */ /* 0x008ee2000c1e1900 */
[----:B------:R-:W-:Y:S01]  /*0eb0*/  UISETP.NE.U32.AND UP0, UPT, UR6, URZ, UPT ;  /* 0x0000003f0600728c */ /* 0x000fe2000bf05070 */
[----:B------:R-:W-:-:S03]  /*0ec0*/  UMOV UR40, URZ ;  /* 0x0000003f00287c82 */ /* 0x000fc60008000000 */
[----:B------:R-:W-:-:S03]  /*0ed0*/  UISETP.NE.AND.EX UP0, UPT, UR7, URZ, UPT, UP0 ;  /* 0x0000003f0700728c */ /* 0x000fc6000bf05300 */
[----:B------:R-:W-:Y:S01]  /*0ee0*/  ULDC.64 UR6, c[0x0][0xa20] ;  /* 0x0002880000067ab9 */ /* 0x000fe20000000a00 */
[----:B------:R-:W-:Y:S01]  /*0ef0*/  USEL UR4, UR4, 0x1, UP0 ;  /* 0x0000000104047887 */ /* 0x000fe20008000000 */
[----:B------:R-:W-:Y:S01]  /*0f00*/  ISETP.NE.U32.AND P1, PT, RZ, UR6, PT ;  /* 0x00000006ff007c0c */ /* 0x000fe2000bf25070 */
[----:B------:R-:W-:Y:S02]  /*0f10*/  ULDC UR6, c[0x0][0x2f0] ;  /* 0x0000bc0000067ab9 */ /* 0x000fe40000000800 */
[----:B------:R-:W-:Y:S01]  /*0f20*/  UIMAD UR4, UR4, UR6, URZ ;  /* 0x00000006040472a4 */ /* 0x000fe2000f8e023f */
[----:B------:R-:W-:Y:S02]  /*0f30*/  ISETP.NE.AND.EX P1, PT, RZ, UR7, PT, P1 ;  /* 0x00000007ff007c0c */ /* 0x000fe4000bf25310 */
[----:B--2---:R-:W-:Y:S02]  /*0f40*/  @P0 R2UR UR40, R2 ;  /* 0x00000000022802ca */ /* 0x004fe400000e0000 */
[----:B---3--:R-:W-:Y:S01]  /*0f50*/  @P2 R2UR UR46, R4 ;  /* 0x00000000042e22ca */ /* 0x008fe200000e0000 */
[----:B----4-:R-:W-:-:S14]  /*0f60*/  @P2 BRA `(.L_x_1282) ;  /* 0x0000000000382947 */ /* 0x010fdc0003800000 */
[----:B------:R-:W-:Y:S01]  /*0f70*/  ULDC.64 UR6, c[0x0][0xa00] ;  /* 0x0002800000067ab9 */ /* 0x000fe20000000a00 */
[----:B------:R-:W-:Y:S01]  /*0f80*/  ULDC UR46, c[0x0][0x288] ;  /* 0x0000a200002e7ab9 */ /* 0x000fe20000000800 */
        /* <DEDUP_REMOVED lines=12> */
.L_x_1282:
[----:B------:R-:W-:Y:S01]  /*1050*/  UMOV UR43, UR52 ;  /* 0x00000034002b7c82 */ /* 0x000fe20008000000 */
[----:B------:R-:W-:Y:S01]  /*1060*/  UMOV UR42, UR51 ;  /* 0x00000033002a7c82 */ /* 0x000fe20008000000 */
[----:B------:R-:W-:Y:S05]  /*1070*/  @!P1 BRA `(.L_x_1283) ;  /* 0x00000000001c9947 */ /* 0x000fea0003800000 */
[----:B------:R-:W-:Y:S02]  /*1080*/  ULDC.64 UR6, c[0x0][0xa20] ;  /* 0x0002880000067ab9 */ /* 0x000fe40000000a00 */
[----:B------:R-:W-:-:S06]  /*1090*/  UIMAD.WIDE UR6, UR51, 0x4, UR6 ;  /* 0x00000004330678a5 */ /* 0x000fcc000f8e0206 */
[----:B------:R-:W-:Y:S02]  /*10a0*/  IMAD.U32 R2, RZ, RZ, UR6 ;  /* 0x00000006ff027e24 */ /* 0x000fe4000f8e00ff */
[----:B------:R-:W-:-:S05]  /*10b0*/  IMAD.U32 R3, RZ, RZ, UR7 ;  /* 0x00000007ff037e24 */ /* 0x000fca000f8e00ff */
[----:B------:R-:W2:Y:S02]  /*10c0*/  LDG.E R2, desc[UR56][R2.64] ;  /* 0x0000003802027981 */ /* 0x000ea4000c1e1900 */
[----:B--2---:R-:W-:Y:S01]  /*10d0*/  R2UR UR4, R2 ;  /* 0x00000000020472ca */ /* 0x004fe200000e0000 */
[----:B------:R-:W-:-:S14]  /*10e0*/  BRA `(.L_x_1284) ;  /* 0x0000000000347947 */ /* 0x000fdc0003800000 */
.L_x_1283:
        /* <DEDUP_REMOVED lines=13> */
.L_x_1284:
[----:B------:R-:W-:Y:S01]  /*11c0*/  ULDC.64 UR8, c[0x0][0x990] ;  /* 0x0002640000087ab9 */ /* 0x000fe20000000a00 */
[----:B------:R-:W-:Y:S01]  /*11d0*/  ULDC.64 UR6, c[0x0][0x998] ;  /* 0x0002660000067ab9 */ /* 0x000fe20000000a00 */
        /* <DEDUP_REMOVED lines=8> */
[----:B------:R-:W-:Y:S02]  /*1260*/  @UP0 USHF.R.S32.HI UR10, URZ, 0x1f, UR51 ;  /* 0x0000001f3f0a0899 */ /* 0x000fe40008011433 */
[----:B------:R-:W-:Y:S01]  /*1270*/  @UP1 USHF.R.S32.HI UR14, URZ, 0x1f, UR51 ;  /* 0x0000001f3f0e1899 */ /* 0x000fe20008011433 */
[----:B------:R-:W-:Y:S01]  /*1280*/  @UP0 ULDC.64 UR16, c[0x0][0x9a8] ;  /* 0x00026a0000100ab9 */ /* 0x000fe20000000a00 */
[----:B------:R-:W-:Y:S01]  /*1290*/  @UP1 ULDC.64 UR18, c[0x0][0x9b8] ;  /* 0x00026e0000121ab9 */ /* 0x000fe20000000a00 */
[----:B------:R-:W-:Y:S02]  /*12a0*/  @UP0 UIMAD UR10, UR10, UR16, URZ ;  /* 0x000000100a0a02a4 */ /* 0x000fe4000f8e023f */
[----:B------:R-:W-:Y:S02]  /*12b0*/  @UP1 UIMAD UR14, UR14, UR18, URZ ;  /* 0x000000120e0e12a4 */ /* 0x000fe4000f8e023f */
[----:B------:R-:W-:Y:S02]  /*12c0*/  @UP0 UIMAD UR17, UR51, UR17, UR10 ;  /* 0x00000011331102a4 */ /* 0x000fe4000f8e020a */
[----:B------:R-:W-:-:S02]  /*12d0*/  @UP1 UIMAD.WIDE.U32 UR10, UR51, UR18, URZ ;  /* 0x00000012330a12a5 */ /* 0x000fc4000f8e003f */
[----:B------:R-:W-:Y:S02]  /*12e0*/  @UP0 UIMAD.WIDE.U32 UR12, UR51, UR16, URZ ;  /* 0x00000010330c02a5 */ /* 0x000fe4000f8e003f */
[----:B------:R-:W-:Y:S02]  /*12f0*/  @UP1 UIMAD UR18, UR51, UR19, UR14 ;  /* 0x00000013331212a4 */ /* 0x000fe4000f8e020e */
[----:B------:R-:W-:Y:S02]  /*1300*/  @UP1 USHF.R.S32.HI UR19, URZ, 0x1f, UR52 ;  /* 0x0000001f3f131899 */ /* 0x000fe40008011434 */
[----:B------:R-:W-:Y:S01]  /*1310*/  @UP0 USHF.R.S32.HI UR16, URZ, 0x1f, UR52 ;  /* 0x0000001f3f100899 */ /* 0x000fe20008011434 */
[----:B------:R-:W-:Y:S01]  /*1320*/  @UP1 ULDC.64 UR14, c[0x0][0x9c0] ;  /* 0x00027000000e1ab9 */ /* 0x000fe20000000a00 */
[----:B------:R-:W-:Y:S01]  /*1330*/  @UP0 ULDC.64 UR20, c[0x0][0x9b0] ;  /* 0x00026c0000140ab9 */ /* 0x000fe20000000a00 */
[----:B------:R-:W-:Y:S02]  /*1340*/  @UP0 UIADD3 UR13, UR13, UR17, URZ ;  /* 0x000000110d0d0290 */ /* 0x000fe4000fffe03f */
[----:B------:R-:W-:-:S02]  /*1350*/  @UP1 UIMAD UR17, UR19, UR14, URZ ;  /* 0x0000000e131112a4 */ /* 0x000fc4000f8e023f */
[----:B------:R-:W-:Y:S02]  /*1360*/  @UP0 UIMAD UR16, UR16, UR20, URZ ;  /* 0x00000014101002a4 */ /* 0x000fe4000f8e023f */
[----:B------:R-:W-:Y:S02]  /*1370*/  @UP1 UIADD3 UR11, UR11, UR18, URZ ;  /* 0x000000120b0b1290 */ /* 0x000fe4000fffe03f */
[----:B------:R-:W-:Y:S02]  /*1380*/  @UP1 UIMAD UR17, UR52, UR15, UR17 ;  /* 0x0000000f341112a4 */ /* 0x000fe4000f8e0211 */
[----:B------:R-:W-:Y:S02]  /*1390*/  @UP0 UIMAD UR16, UR52, UR21, UR16 ;  /* 0x00000015341002a4 */ /* 0x000fe4000f8e0210 */
[----:B------:R-:W-:Y:S02]  /*13a0*/  @UP0 UIMAD.WIDE.U32 UR12, UR52, UR20, UR12 ;  /* 0x00000014340c02a5 */ /* 0x000fe4000f8e000c */
        /* <DEDUP_REMOVED lines=11> */
[----:B------:R-:W-:Y:S01]  /*1460*/  USHF.L.U32 UR41, UR5, 0x7, URZ ;  /* 0x0000000705297899 */ /* 0x000fe2000800063f */
[----:B------:R-:W-:Y:S01]  /*1470*/  IMAD.U32 R7, RZ, RZ, UR7 ;  /* 0x00000007ff077e24 */ /* 0x000fe2000f8e00ff */
[----:B------:R-:W-:Y:S02]  /*1480*/  UIADD3 UR40, -UR40, UR4, URZ ;  /* 0x0000000428287290 */ /* 0x000fe4000fffe13f */
[----:B------:R-:W2:Y:S01]  /*1490*/  @P0 LDG.E R5, desc[UR56][R2.64] ;  /* 0x0000003802050981 */ /* 0x000ea2000c1e1900 */
[----:B------:R-:W-:Y:S02]  /*14a0*/  UISETP.NE.AND UP5, UPT, UR6, 0x1, UPT ;  /* 0x000000010600788c */ /* 0x000fe4000bfa5270 */
[----:B------:R-:W-:Y:S01]  /*14b0*/  UIADD3 UR8, UR41, 0x7f, URZ ;  /* 0x0000007f29087890 */ /* 0x000fe2000fffe03f */
[----:B------:R-:W2:Y:S01]  /*14c0*/  @P1 LDG.E R0, desc[UR56][R6.64] ;  /* 0x0000003806001981 */ /* 0x000ea2000c1e1900 */
[----:B------:R-:W-:Y:S01]  /*14d0*/  ULDC.64 UR4, c[0x0][0x9e0] ;  /* 0x0002780000047ab9 */ /* 0x000fe20000000a00 */
[----:B------:R-:W-:-:S02]  /*14e0*/  UIADD3 UR9, UR40, 0x1, -UR46 ;  /* 0x0000000128097890 */ /* 0x000fc4000fffe82e */
[----:B------:R-:W-:Y:S01]  /*14f0*/  UISETP.GE.AND UP4, UPT, UR5, 0x1, UPT ;  /* 0x000000010500788c */ /* 0x000fe2000bf86270 */
[----:B------:R-:W-:Y:S01]  /*1500*/  ULDC UR10, c[0x0][0x988] ;  /* 0x00026200000a7ab9 */ /* 0x000fe20000000800 */
[----:B------:R-:W-:Y:S02]  /*1510*/  UP2UR UR54, UPR, URZ, 0x20 ;  /* 0x000000203f367883 */ /* 0x000fe40008000000 */
[----:B------:R-:W-:Y:S01]  /*1520*/  @UP5 ULDC UR6, c[0x0][0x44c] ;  /* 0x0001130000065ab9 */ /* 0x000fe20000000800 */
[----:B------:R-:W-:Y:S01]  /*1530*/  @UP5 ULDC UR11, c[0x0][0x450] ;  /* 0x00011400000b5ab9 */ /* 0x000fe20000000800 */
[----:B------:R-:W-:Y:S01]  /*1540*/  UIMAD.WIDE.U32 UR6, UR8, UR6, URZ ;  /* 0x00000006080672a5 */ /* 0x000fe2000f8e003f */
[----:B------:R-:W-:Y:S01]  /*1550*/  PLOP3.LUT P0, PT, PT, PT, UP4, 0x40, 0x0 ;  /* 0x000000000000781c */ /* 0x000fe20003f0e848 */
[----:B------:R-:W-:Y:S02]  /*1560*/  UP2UR UR53, UPR, URZ, 0x10 ;  /* 0x000000103f357883 */ /* 0x000fe40008000000 */
[----:B------:R-:W-:-:S04]  /*1570*/  @UP5 USHF.R.U32.HI UR8, URZ, UR11, UR7 ;  /* 0x0000000b3f085299 */ /* 0x000fc80008011607 */
        /* <DEDUP_REMOVED lines=17> */
.L_x_1286:
[----:B------:R-:W-:-:S11]  /*1690*/  UISETP.NE.AND UP0, UPT, UR5, 0x1, UPT ;  /* 0x000000010500788c */ /* 0x000fd6000bf05270 */
[----:B------:R-:W-:Y:S02]  /*16a0*/  @UP0 ULDC.64 UR8, c[0x0][0x9e8] ;  /* 0x00027a0000080ab9 */ /* 0x000fe40000000a00 */
[----:B------:R-:W-:-:S04]  /*16b0*/  UIMAD.WIDE.U32 UR6, UR4, UR8, URZ ;  /* 0x00000008040672a5 */ /* 0x000fc8000f8e003f */
[----:B------:R-:W-:-:S12]  /*16c0*/  @UP0 USHF.R.U32.HI UR4, URZ, UR9, UR7 ;  /* 0x000000093f040299 */ /* 0x000fd80008011607 */
.L_x_1287:
[----:B------:R-:W-:-:S06]  /*16d0*/  UIMAD UR4, UR4, UR5, UR5 ;  /* 0x00000005040472a4 */ /* 0x000fcc000f8e0205 */
[----:B------:R-:W-:-:S07]  /*16e0*/  VIMNMX R0, R0, UR4, PT ;  /* 0x0000000400007c48 */ /* 0x000fce000bfe0100 */
.L_x_1285:
[----:B------:R-:W-:Y:S01]  /*16f0*/  UISETP.NE.AND UP0, UPT, UR54, URZ, UPT ;  /* 0x0000003f3600728c */ /* 0x000fe2000bf05270 */
[----:B------:R-:W-:Y:S01]  /*1700*/  VIADD R0, R0, 0x7f ;  /* 0x0000007f00007836 */ /* 0x000fe20000000000 */
[----:B------:R-:W-:Y:S01]  /*1710*/  UMOV UR9, UR41 ;  /* 0x0000002900097c82 */ /* 0x000fe20008000000 */
[----:B------:R-:W-:Y:S02]  /*1720*/  UIADD3 UR4, UR40, 0x7f, URZ ;  /* 0x0000007f28047890 */ /* 0x000fe4000fffe03f */
[----:B------:R-:W-:Y:S01]  /*1730*/  UIADD3 UR55, UR40, -UR46, URZ ;  /* 0x8000002e28377290 */ /* 0x000fe2000fffe03f */
        /* <DEDUP_REMOVED lines=27> */
.L_x_1289:
[----:B------:R-:W-:-:S11]  /*18f0*/  UISETP.NE.AND UP0, UPT, UR5, 0x1, UPT ;  /* 0x000000010500788c */ /* 0x000fd6000bf05270 */
[----:B------:R-:W-:Y:S02]  /*1900*/  @UP0 ULDC.64 UR10, c[0x0][0x9e8] ;  /* 0x00027a00000a0ab9 */ /* 0x000fe40000000a00 */
[----:B------:R-:W-:-:S04]  /*1910*/  UIMAD.WIDE.U32 UR6, UR4, UR10, URZ ;  /* 0x0000000a040672a5 */ /* 0x000fc8000f8e003f */
[----:B------:R-:W-:-:S12]  /*1920*/  @UP0 USHF.R.U32.HI UR4, URZ, UR11, UR7 ;  /* 0x0000000b3f040299 */ /* 0x000fd80008011607 */
.L_x_1290:
[----:B------:R-:W-:-:S04]  /*1930*/  UIMAD UR4, UR4, UR5, URZ ;  /* 0x00000005040472a4 */ /* 0x000fc8000f8e023f */
[----:B------:R-:W-:-:S04]  /*1940*/  UISETP.LT.AND UP0, UPT, UR9, UR4, UPT ;  /* 0x000000040900728c */ /* 0x000fc8000bf01270 */
[----:B------:R-:W-:-:S12]  /*1950*/  USEL UR9, UR9, UR4, !UP0 ;  /* 0x0000000409097287 */ /* 0x000fd8000c000000 */
.L_x_1288:
        /* <DEDUP_REMOVED lines=53> */
[----:B------:R-:W-:Y:S02]  /*1cb0*/  CS2R R96, SRZ ;  /* 0x0000000000607805 */ /* 0x000fe4000001ff00 */
[----:B------:R-:W-:Y:S01]  /*1cc0*/  CS2R R130, SRZ ;  /* 0x0000000000827805 */ /* 0x000fe2000001ff00 */
[----:B------:R-:W-:Y:S01]  /*1cd0*/  IMAD.MOV.U32 R104, RZ, RZ, RZ ;  /* 0x000000ffff687224 */ /* 0x000fe200078e00ff */
[----:B------:R-:W-:Y:S01]  /*1ce0*/  CS2R R132, SRZ ;  /* 0x0000000000847805 */ /* 0x000fe2000001ff00 */
        /* <DEDUP_REMOVED lines=32> */
.L_x_1292:
        /* <DEDUP_REMOVED lines=9> */
.L_x_1497:
[----:B------:R-:W-:Y:S05]  /*1f80*/  @!P0 BRA `(.L_x_1294) ;  /* 0x0000000000048947 */ /* 0x000fea0003800000 */
[----:B------:R-:W-:Y:S01]  /*1f90*/  BPT.TRAP 0x1 ;  /* 0x000000040000795c */ /* 0x000fe20000300000 */
.L_x_1294:
[----:B0-----:R-:W-:Y:S02]  /*1fa0*/  IMAD.U32 R3, RZ, RZ, UR47 ;  /* 0x0000002fff037e24 */ /* 0x001fe4000f8e00ff */
[----:B------:R-:W-:-:S03]  /*1fb0*/  IMAD.U32 R0, RZ, RZ, UR48 ;  /* 0x00000030ff007e24 */ /* 0x000fc6000f8e00ff */
[----:B------:R-:W-:Y:S02]  /*1fc0*/  LEA R3, R3, UR36, 0x3 ;  /* 0x0000002403037c11 */ /* 0x000fe4000f8e18ff */
[----:B------:R-:W-:-:S04]  /*1fd0*/  SHF.L.U32 R0, R0, 0x1f, RZ ;  /* 0x0000001f00007819 */ /* 0x000fc800000006ff */
[----:B------:R0:W1:Y:S01]  /*1fe0*/  SYNCS.PHASECHK.TRANS64.TRYWAIT P1, [R3+URZ+0x2a830], R0 ;  /* 0x02a83000030075a7 */ /* 0x000062000802017f */
[----:B------:R-:W-:Y:S05]  /*1ff0*/  @!P0 BRA `(.L_x_1295) ;  /* 0x0000000000048947 */ /* 0x000fea0003800000 */
[----:B------:R-:W-:Y:S01]  /*2000*/  BPT.TRAP 0x1 ;  /* 0x000000040000795c */ /* 0x000fe20000300000 */
.L_x_1295:
[----:B-1----:R-:W-:Y:S05]  /*2010*/  @P1 BRA `(.L_x_1296) ;  /* 0x0000000000081947 */ /* 0x002fea0003800000 */
[----:B------:R-:W1:Y:S02]  /*2020*/  SYNCS.PHASECHK.TRANS64.TRYWAIT P1, [R3+URZ+0x2a830], R0 ;  /* 0x02a83000030075a7 */ /* 0x000e64000802017f */
[----:B-1----:R-:W-:Y:S05]  /*2030*/  @!P1 BRA `(.L_x_1297) ;  /* 0x0000015800889947 */ /* 0x002fea0003800000 */
.L_x_1296:
        /* <DEDUP_REMOVED lines=49> */
.L_x_1298:
[----:B------:R-:W-:Y:S01]  /*2350*/  UISETP.NE.AND UP1, UPT, UR54, URZ, UPT ;  /* 0x0000003f3600728c */ /* 0x000fe2000bf25270 */
[----:B01----:R-:W-:Y:S01]  /*2360*/  VIADD R0, R17, UR41 ;  /* 0x0000002911007c36 */ /* 0x003fe20008000000 */
[----:B------:R-:W-:Y:S01]  /*2370*/  R2UR UR6, R3 ;  /* 0x00000000030672ca */ /* 0x000fe200000e0000 */
[----:B------:R-:W-:Y:S01]  /*2380*/  IMAD.MOV.U32 R3, RZ, RZ, -0x80 ;  /* 0xffffff80ff037424 */ /* 0x000fe200078e00ff */
[----:B------:R-:W-:Y:S01]  /*2390*/  UISETP.NE.AND UP0, UPT, UR53, URZ, UPT ;  /* 0x0000003f3500728c */ /* 0x000fe2000bf05270 */
[----:B------:R-:W-:Y:S01]  /*23a0*/  IMAD.U32 R9, RZ, RZ, UR46 ;  /* 0x0000002eff097e24 */ /* 0x000fe2000f8e00ff */
[----:B------:R-:W-:Y:S01]  /*23b0*/  PLOP3.LUT P1, PT, PT, PT, UP1, 0x80, 0x0 ;  /* 0x000000000000781c */ /* 0x000fe20003f2f018 */
[C---:B------:R-:W-:Y:S01]  /*23c0*/  IMAD R7, R88.reuse, R3, 0x80 ;  /* 0x0000008058077424 */ /* 0x040fe200078e0203 */
[----:B------:R-:W-:Y:S01]  /*23d0*/  PLOP3.LUT P2, PT, PT, PT, UP1, 0x80, 0x0 ;  /* 0x000000000000781c */ /* 0x000fe20003f4f018 */
[----:B------:R-:W-:Y:S01]  /*23e0*/  ULDC UR30, c[0x0][0x9dc] ;  /* 0x00027700001e7ab9 */ /* 0x000fe20000000800 */
[----:B------:R-:W-:Y:S01]  /*23f0*/  ULDC UR14, c[0x0][0x9e0] ;  /* 0x00027800000e7ab9 */ /* 0x000fe20000000800 */
[----:B------:R-:W-:Y:S01]  /*2400*/  @UP1 ULDC UR7, c[0x0][0x44c] ;  /* 0x0001130000071ab9 */ /* 0x000fe20000000800 */
[----:B------:R-:W-:Y:S01]  /*2410*/  VIADD R3, R7, 0x1 ;  /* 0x0000000107037836 */ /* 0x000fe20000000000 */
[----:B------:R-:W-:-:S02]  /*2420*/  LEA R6, R88, 0xffffff80, 0x7 ;  /* 0xffffff8058067811 */ /* 0x000fc400078e38ff */
[----:B------:R-:W-:-:S04]  /*2430*/  UIADD3 UR6, UR6, 0x2a840, URZ ;  /* 0x0002a84006067890 */ /* 0x000fc8000fffe03f */
[----:B------:R-:W-:Y:S01]  /*2440*/  @P1 IMAD.HI.U32 R2, R0, UR7, RZ ;  /* 0x0000000700021c27 */ /* 0x000fe2000f8e00ff */
[----:B------:R-:W-:Y:S01]  /*2450*/  @UP1 ULDC UR7, c[0x0][0x450] ;  /* 0x0001140000071ab9 */ /* 0x000fe20000000800 */
[----:B------:R-:W-:Y:S01]  /*2460*/  UPRMT UR6, UR37, 0x654, UR6 ;  /* 0x0000065425067896 */ /* 0x000fe20008000006 */
[----:B------:R-:W-:Y:S02]  /*2470*/  PLOP3.LUT P1, PT, PT, PT, UP0, 0x40, 0x0 ;  /* 0x000000000000781c */ /* 0x000fe40003f2e808 */
[----:B------:R-:W-:Y:S01]  /*2480*/  @P2 SHF.R.U32.HI R0, RZ, UR7, R2 ;  /* 0x00000007ff002c19 */ /* 0x000fe20008011602 */
[C---:B------:R-:W-:Y:S02]  /*2490*/  IMAD R2, R16.reuse, -0x2, R3 ;  /* 0xfffffffe10027824 */ /* 0x040fe400078e0203 */
[----:B------:R-:W-:Y:S02]  /*24a0*/  VIADD R3, R7, UR40 ;  /* 0x0000002807037c36 */ /* 0x000fe40008000000 */
[----:B------:R-:W0:Y:S01]  /*24b0*/  SHFL.IDX PT, R5, R0, RZ, 0x1c1f ;  /* 0x001c1fff00057589 */ /* 0x000e2200000e0000 */
[----:B------:R-:W-:Y:S01]  /*24c0*/  SYNCS.ARRIVE.TRANS64.RED.A1T0 RZ, [UR6], RZ ;  /* 0x000000ffffff79a7 */ /* 0x000fe20008100406 */
[----:B------:R-:W-:Y:S01]  /*24d0*/  ULOP3.LUT UR6, URZ, UR30, URZ, 0x33, !UPT ;  /* 0x0000001e3f067292 */ /* 0x000fe2000f8e333f */
[----:B------:R-:W-:Y:S01]  /*24e0*/  IADD3 R2, -R9, UR40, R2 ;  /* 0x0000002809027c10 */ /* 0x000fe2000fffe102 */
[----:B------:R-:W-:-:S04]  /*24f0*/  IMAD R8, R16, -0x2, R3 ;  /* 0xfffffffe10087824 */ /* 0x000fc800078e0203 */
[C---:B------:R-:W-:Y:S02]  /*2500*/  VIADD R9, R2.reuse, UR14 ;  /* 0x0000000e02097c36 */ /* 0x040fe40008000000 */
[----:B------:R-:W-:-:S03]  /*2510*/  VIADD R10, R2, UR6 ;  /* 0x00000006020a7c36 */ /* 0x000fc60008000000 */
[----:B0-----:R-:W-:Y:S01]  /*2520*/  VIADDMNMX R2, R5, R9, R8, PT ;  /* 0x0000000905027246 */ /* 0x001fe20003800108 */
[----:B------:R-:W-:Y:S01]  /*2530*/  IMAD.IADD R3, R10, 0x1, R5 ;  /* 0x000000010a037824 */ /* 0x000fe200078e0205 */
[----:B------:R-:W-:Y:S06]  /*2540*/  @P1 BRA `(.L_x_1299) ;  /* 0x0000000000641947 */ /* 0x000fec0003800000 */
[----:B------:R-:W-:Y:S01]  /*2550*/  IMAD.U32 R4, RZ, RZ, UR46 ;  /* 0x0000002eff047e24 */ /* 0x000fe2000f8e00ff */
[----:B------:R-:W-:Y:S04]  /*2560*/  BSSY B0, `(.L_x_1300) ;  /* 0x0000013000007945 */ /* 0x000fe80003800000 */
[----:B------:R-:W-:-:S04]  /*2570*/  IADD3 R5, -R4, UR40, R5 ;  /* 0x0000002804057c10 */ /* 0x000fc8000fffe105 */
        /* <DEDUP_REMOVED lines=11> */
.L_x_1301:
[----:B------:R-:W-:Y:S02]  /*2630*/  ULDC UR6, c[0x0][0x9e4] ;  /* 0x0002790000067ab9 */ /* 0x000fe40000000800 */
[----:B------:R-:W-:-:S05]  /*2640*/  IMAD.U32 R11, RZ, RZ, UR6 ;  /* 0x00000006ff0b7e24 */ /* 0x000fca000f8e00ff */
[----:B------:R-:W-:-:S13]  /*2650*/  ISETP.NE.AND P1, PT, R11, 0x1, PT ;  /* 0x000000010b00780c */ /* 0x000fda0003f25270 */
[----:B------:R-:W0:Y:S02]  /*2660*/  @P1 LDC.64 R12, c[0x0][0x9e8] ;  /* 0x00027a00ff0c1b82 */ /* 0x000e240000000a00 */
[----:B0-----:R-:W-:-:S05]  /*2670*/  @P1 IMAD.HI.U32 R4, R5, R12, RZ ;  /* 0x0000000c05041227 */ /* 0x001fca00078e00ff */
[----:B------:R-:W-:-:S07]  /*2680*/  @P1 SHF.R.U32.HI R5, RZ, R13, R4 ;  /* 0x0000000dff051219 */ /* 0x000fce0000011604 */
.L_x_1302:
[----:B------:R-:W-:Y:S05]  /*2690*/  BSYNC B0 ;  /* 0x0000000000007941 */ /* 0x000fea0003800000 */
.L_x_1300:
[----:B------:R-:W-:-:S04]  /*26a0*/  IMAD R5, R5, R11, -R6 ;  /* 0x0000000b05057224 */ /* 0x000fc800078e0a06 */
[----:B------:R-:W-:-:S05]  /*26b0*/  IMAD R5, R16, -0x2, R5 ;  /* 0xfffffffe10057824 */ /* 0x000fca00078e0205 */
[----:B------:R-:W-:Y:S02]  /*26c0*/  VIADDMNMX R2, R5, R11, R2, PT ;  /* 0x0000000b05027246 */ /* 0x000fe40003800102 */
[----:B------:R-:W-:-:S07]  /*26d0*/  VIMNMX R3, R3, R5, !PT ;  /* 0x0000000503037248 */ /* 0x000fce0007fe0100 */
.L_x_1299:
[C---:B------:R-:W-:Y:S01]  /*26e0*/  ISETP.GE.AND P2, PT, R7.reuse, 0x9, PT ;  /* 0x000000090700780c */ /* 0x040fe20003f46270 */
[----:B------:R-:W-:Y:S01]  /*26f0*/  UISETP.NE.AND UP0, UPT, UR53, URZ, UPT ;  /* 0x0000003f3500728c */ /* 0x000fe2000bf05270 */
[----:B------:R-:W-:Y:S02]  /*2700*/  ISETP.GE.AND P1, PT, R7, 0x2, PT ;  /* 0x000000020700780c */ /* 0x000fe40003f26270 */
        /* <DEDUP_REMOVED lines=10> */
[----:B------:R-:W-:Y:S02]  /*27b0*/  ISETP.LT.OR P3, PT, R2, 0x11, P3 ;  /* 0x000000110200780c */ /* 0x000fe40001f61670 */
        /* <DEDUP_REMOVED lines=137> */
[----:B------:R-:W-:-:S04]  /*3050*/  ISETP.GE.AND P6, PT, R7, 0x7a, PT ;  /* 0x0000007a0700780c */ /* 0x000fc80003fc6270 */
[----:B------:R-:W-:Y:S02]  /*3060*/  P2R R108, PR, RZ, 0x40 ;  /* 0x00000040ff6c7803 */ /* 0x000fe40000000000 */
[----:B------:R-:W-:Y:S02]  /*3070*/  ISETP.GT.AND P6, PT, R3, 0x79, !P6 ;  /* 0x000000790300780c */ /* 0x000fe400077c4270 */
[----:B------:R-:W0:Y:S02]  /*3080*/  SHFL.IDX PT, R3, R0, 0x1, 0x1c1f ;  /* 0x003c1f0000037f89 */ /* 0x000e2400000e0000 */
[----:B------:R-:W-:-:S04]  /*3090*/  ISETP.LT.OR P6, PT, R2, 0x7a, P6 ;  /* 0x0000007a0200780c */ /* 0x000fc800037c1670 */
[----:B------:R-:W-:Y:S02]  /*30a0*/  FSEL R85, R85, -INF , !P6 ;  /* 0xff80000055557808 */ /* 0x000fe40007000000 */
[----:B------:R-:W-:Y:S02]  /*30b0*/  PLOP3.LUT P6, PT, PT, PT, UP0, 0x40, 0x0 ;  /* 0x000000000000781c */ /* 0x000fe40003fce808 */
[----:B0-----:R-:W-:Y:S01]  /*30c0*/  VIADDMNMX R7, R3, R9, R8, PT ;  /* 0x0000000903077246 */ /* 0x001fe20003800108 */
[----:B------:R-:W-:-:S10]  /*30d0*/  IMAD.IADD R10, R10, 0x1, R3 ;  /* 0x000000010a0a7824 */ /* 0x000fd400078e0203 */
[----:B------:R-:W-:Y:S05]  /*30e0*/  @P6 BRA `(.L_x_1303) ;  /* 0x0000000000646947 */ /* 0x000fea0003800000 */
        /* <DEDUP_REMOVED lines=14> */
.L_x_1305:
[----:B------:R-:W-:Y:S02]  /*31d0*/  ULDC UR6, c[0x0][0x9e4] ;  /* 0x0002790000067ab9 */ /* 0x000fe40000000800 */
[----:B------:R-:W-:-:S05]  /*31e0*/  IMAD.U32 R2, RZ, RZ, UR6 ;  /* 0x00000006ff027e24 */ /* 0x000fca000f8e00ff */
[----:B------:R-:W-:-:S13]  /*31f0*/  ISETP.NE.AND P6, PT, R2, 0x1, PT ;  /* 0x000000010200780c */ /* 0x000fda0003fc5270 */
[----:B------:R-:W0:Y:S02]  /*3200*/  @P6 LDC.64 R4, c[0x0][0x9e8] ;  /* 0x00027a00ff046b82 */ /* 0x000e240000000a00 */
[----:B0-----:R-:W-:-:S05]  /*3210*/  @P6 IMAD.HI.U32 R0, R3, R4, RZ ;  /* 0x0000000403006227 */ /* 0x001fca00078e00ff */
[----:B------:R-:W-:-:S07]  /*3220*/  @P6 SHF.R.U32.HI R3, RZ, R5, R0 ;  /* 0x00000005ff036219 */ /* 0x000fce0000011600 */
.L_x_1306:
[----:B------:R-:W-:Y:S05]  /*3230*/  BSYNC B0 ;  /* 0x0000000000007941 */ /* 0x000fea0003800000 */
.L_x_1304:
[----:B------:R-:W-:-:S04]  /*3240*/  IMAD R3, R3, R2, -R6 ;  /* 0x0000000203037224 */ /* 0x000fc800078e0a06 */
[----:B------:R-:W-:-:S05]  /*3250*/  IMAD R3, R16, -0x2, R3 ;  /* 0xfffffffe10037824 */ /* 0x000fca00078e0203 */
[----:B------:R-:W-:Y:S02]  /*3260*/  VIADDMNMX R7, R3, R2, R7, PT ;  /* 0x0000000203077246 */ /* 0x000fe40003800107 */
[----:B------:R-:W-:-:S07]  /*3270*/  VIMNMX R10, R10, R3, !PT ;  /* 0x000000030a0a7248 */ /* 0x000fce0007fe0100 */
.L_x_1303:
        /* <DEDUP_REMOVED lines=20> */
[C---:B------:R-:W-:Y:S01]  /*33c0*/  ISETP.GT.AND P1, PT, R10.reuse, 0x10, !P1 ;  /* 0x000000100a00780c */ /* 0x040fe20004f24270 */
        /* <DEDUP_REMOVED lines=83> */
[C---:B------:R-:W-:Y:S02]  /*3900*/  ISETP.GT.AND P3, PT, R10.reuse, 0x70, !P3 ;  /* 0x000000700a00780c */ /* 0x040fe40005f64270 */
        /* <DEDUP_REMOVED lines=25> */
[----:B------:R-:W-:Y:S01]  /*3aa0*/  ISETP.NE.AND P1, PT, R100, RZ, PT ;  /* 0x000000ff6400720c */ /* 0x000fe20003f25270 */
[----:B------:R-:W-:-:S03]  /*3ab0*/  FFMA.FTZ R4, R0, R5, -8 ;  /* 0xc100000000047423 */ /* 0x000fc60000010005 */
        /* <DEDUP_REMOVED lines=15> */
[C---:B------:R-:W-:Y:S02]  /*3bb0*/  ISETP.GT.AND P1, PT, R10.reuse, 0x60, !P2 ;  /* 0x000000600a00780c */ /* 0x040fe40005724270 */
[----:B------:R-:W-:Y:S02]  /*3bc0*/  ISETP.NE.AND P2, PT, R107, RZ, PT ;  /* 0x000000ff6b00720c */ /* 0x000fe40003f45270 */
[----:B------:R-:W-:Y:S02]  /*3bd0*/  ISETP.LT.OR P1, PT, R7, 0x61, P1 ;  /* 0x000000610700780c */ /* 0x000fe40000f21670 */
[----:B------:R-:W-:Y:S02]  /*3be0*/  ISETP.GT.AND P2, PT, R10, 0x69, !P2 ;  /* 0x000000690a00780c */ /* 0x000fe40005744270 */
[----:B------:R-:W-:-:S02]  /*3bf0*/  FSEL R74, R74, -INF , !P1 ;  /* 0xff8000004a4a7808 */ /* 0x000fc40004800000 */
[----:B------:R-:W-:Y:S02]  /*3c00*/  ISETP.GT.AND P1, PT, R10, 0x61, !P6 ;  /* 0x000000610a00780c */ /* 0x000fe40007724270 */
[----:B------:R-:W-:Y:S02]  /*3c10*/  ISETP.NE.AND P6, PT, R11, RZ, PT ;  /* 0x000000ff0b00720c */ /* 0x000fe40003fc5270 */
        /* <DEDUP_REMOVED lines=50> */
[----:B-1----:R-:W-:Y:S01]  /*3f40*/  FADD.FTZ R33, R2, R3 ;  /* 0x0000000302217221 */ /* 0x002fe20000010000 */
[----:B------:R-:W-:-:S01]  /*3f50*/  FFMA.FTZ R8, R40, UR39, -R15 ;  /* 0x0000002728087c23 */ /* 0x000fc2000801080f */
[--C-:B------:R-:W-:Y:S01]  /*3f60*/  FFMA.FTZ R57, R57, UR39, -R15.reuse ;  /* 0x0000002739397c23 */ /* 0x100fe2000801080f */
[----:B------:R-:W-:Y:S01]  /*3f70*/  FMNMX.FTZ R12, R46, R11, !PT ;  /* 0x0000000b2e0c7209 */ /* 0x000fe20007810000 */
[--C-:B------:R-:W-:Y:S01]  /*3f80*/  FFMA.FTZ R68, R68, UR39, -R15.reuse ;  /* 0x0000002744447c23 */ /* 0x100fe2000801080f */
[----:B------:R-:W-:-:S01]  /*3f90*/  FFMA.FTZ R69, R69, UR39, -R15 ;  /* 0x0000002745457c23 */ /* 0x000fc2000801080f */
[----:B------:R-:W1:Y:S01]  /*3fa0*/  MUFU.EX2 R6, R6 ;  /* 0x0000000600067308 */ /* 0x000e620000000800 */
[----:B------:R-:W-:Y:S01]  /*3fb0*/  FMNMX.FTZ R11, R47, R12, !PT ;  /* 0x0000000c2f0b7209 */ /* 0x000fe20007810000 */
[----:B0-----:R-:W-:Y:S01]  /*3fc0*/  FADD.FTZ R36, R4, R33 ;  /* 0x0000002104247221 */ /* 0x001fe20000010000 */
[----:B------:R-:W-:-:S01]  /*3fd0*/  FFMA.FTZ R64, R64, UR39, -R15 ;  /* 0x0000002740407c23 */ /* 0x000fc2000801080f */
[--C-:B------:R-:W-:Y:S01]  /*3fe0*/  FFMA.FTZ R65, R65, UR39, -R15.reuse ;  /* 0x0000002741417c23 */ /* 0x100fe2000801080f */
[----:B------:R-:W-:Y:S01]  /*3ff0*/  FMNMX.FTZ R12, R50, R11, !PT ;  /* 0x0000000b320c7209 */ /* 0x000fe20007810000 */
[--C-:B------:R-:W-:Y:S01]  /*4000*/  FFMA.FTZ R21, R76, UR39, -R15.reuse ;  /* 0x000000274c157c23 */ /* 0x100fe2000801080f */
[----:B------:R-:W-:-:S01]  /*4010*/  FFMA.FTZ R14, R77, UR39, -R15 ;  /* 0x000000274d0e7c23 */ /* 0x000fc2000801080f */
[----:B------:R-:W0:Y:S01]  /*4020*/  MUFU.EX2 R24, R24 ;  /* 0x0000001800187308 */ /* 0x000e220000000800 */
[----:B------:R-:W-:Y:S01]  /*4030*/  FMNMX.FTZ R13, R51, R12, !PT ;  /* 0x0000000c330d7209 */ /* 0x000fe20007810000 */
[----:B--2---:R-:W-:Y:S01]  /*4040*/  FADD.FTZ R36, R9, R36 ;  /* 0x0000002409247221 */ /* 0x004fe20000010000 */
[----:B------:R-:W-:-:S01]  /*4050*/  FFMA.FTZ R20, R73, UR39, -R15 ;  /* 0x0000002749147c23 */ /* 0x000fc2000801080f */
[----:B------:R-:W-:Y:S01]  /*4060*/  FFMA.FTZ R72, R72, UR39, -R15 ;  /* 0x0000002748487c23 */ /* 0x000fe2000801080f */
[----:B------:R-:W-:Y:S01]  /*4070*/  FMNMX.FTZ R12, R54, R13, !PT ;  /* 0x0000000d360c7209 */ /* 0x000fe20007810000 */
[----:B------:R-:W-:-:S02]  /*4080*/  FADD.FTZ R33, R5, R36 ;  /* 0x0000002405217221 */ /* 0x000fc40000010000 */
[----:B------:R-:W2:Y:S01]  /*4090*/  MUFU.EX2 R37, R37 ;  /* 0x0000002500257308 */ /* 0x000ea20000000800 */
[----:B------:R-:W-:-:S04]  /*40a0*/  FMNMX.FTZ R13, R55, R12, !PT ;  /* 0x0000000c370d7209 */ /* 0x000fc80007810000 */
[----:B------:R-:W-:-:S03]  /*40b0*/  FMNMX.FTZ R12, R58, R13, !PT ;  /* 0x0000000d3a0c7209 */ /* 0x000fc60007810000 */
[----:B------:R1:W-:Y:S01]  /*40c0*/  MUFU.EX2 R11, R41 ;  /* 0x00000029000b7308 */ /* 0x0003e20000000800 */
[----:B------:R-:W-:-:S04]  /*40d0*/  FMNMX.FTZ R13, R59, R12, !PT ;  /* 0x0000000c3b0d7209 */ /* 0x000fc80007810000 */
[----:B------:R-:W-:-:S03]  /*40e0*/  FMNMX.FTZ R12, R62, R13, !PT ;  /* 0x0000000d3e0c7209 */ /* 0x000fc60007810000 */
[----:B------:R-:W-:Y:S01]  /*40f0*/  MUFU.EX2 R8, R8 ;  /* 0x0000000800087308 */ /* 0x000fe20000000800 */
[----:B------:R-:W-:Y:S01]  /*4100*/  FMNMX.FTZ R13, R63, R12, !PT ;  /* 0x0000000c3f0d7209 */ /* 0x000fe20007810000 */
[----:B-1----:R-:W-:-:S03]  /*4110*/  FADD.FTZ R41, R6, R33 ;  /* 0x0000002106297221 */ /* 0x002fc60000010000 */
[----:B------:R-:W-:Y:S01]  /*4120*/  FMNMX.FTZ R12, R66, R13, !PT ;  /* 0x0000000d420c7209 */ /* 0x000fe20007810000 */
[----:B0-----:R-:W-:-:S01]  /*4130*/  FADD.FTZ R40, R24, R41 ;  /* 0x0000002918287221 */ /* 0x001fc20000010000 */
[----:B--2---:R-:W-:Y:S01]  /*4140*/  F2FP.SATFINITE.E4M3.F32.PACK_AB_MERGE_C R24, R37, R24, RZ ;  /* 0x000000182518723e */ /* 0x004fe200048070ff */
[----:B------:R-:W-:Y:S01]  /*4150*/  MUFU.EX2 R44, R44 ;  /* 0x0000002c002c7308 */ /* 0x000fe20000000800 */
[----:B------:R-:W-:Y:S02]  /*4160*/  FMNMX.FTZ R13, R67, R12, !PT ;  /* 0x0000000c430d7209 */ /* 0x000fe40007810000 */
[----:B------:R-:W-:Y:S01]  /*4170*/  F2FP.SATFINITE.E4M3.F32.PACK_AB_MERGE_C R198, R6, R5, R24 ;  /* 0x0000000506c6723e */ /* 0x000fe20004807018 */
[----:B------:R-:W-:Y:S01]  /*4180*/  VIADD R6, R88, 0xfffffffe ;  /* 0xfffffffe58067836 */ /* 0x000fe20000000000 */
[----:B------:R-:W-:-:S03]  /*4190*/  FMNMX.FTZ R12, R70, R13, !PT ;  /* 0x0000000d460c7209 */ /* 0x000fc60007810000 */
[----:B------:R-:W-:Y:S01]  /*41a0*/  MUFU.EX2 R45, R45 ;  /* 0x0000002d002d7308 */ /* 0x000fe20000000800 */
[----:B------:R-:W-:-:S04]  /*41b0*/  FMNMX.FTZ R13, R71, R12, !PT ;  /* 0x0000000c470d7209 */ /* 0x000fc80007810000 */
        /* <DEDUP_REMOVED lines=91> */
[----:B------:R-:W-:Y:S01]  /*4770*/  FADD.FTZ R5, R25, R4 ;  /* 0x0000000419057221 */ /* 0x000fe20000010000 */
[----:B------:R-:W-:-:S03]  /*4780*/  F2FP.SATFINITE.E4M3.F32.PACK_AB_MERGE_C R4, R53, R52, RZ ;  /* 0x000000343504723e */ /* 0x000fc600048070ff */
[C---:B------:R-:W-:Y:S01]  /*4790*/  FADD.FTZ R5, R28.reuse, R5 ;  /* 0x000000051c057221 */ /* 0x040fe20000010000 */
[----:B------:R-:W-:Y:S01]  /*47a0*/  F2FP.SATFINITE.E4M3.F32.PACK_AB_MERGE_C R194, R28, R25, R4 ;  /* 0x000000191cc2723e */ /* 0x000fe20004807004 */
[----:B------:R-:W2:Y:S01]  /*47b0*/  MUFU.EX2 R43, R43 ;  /* 0x0000002b002b7308 */ /* 0x000ea20000000800 */
[----:B0-----:R-:W-:-:S01]  /*47c0*/  FADD.FTZ R3, R39, R2 ;  /* 0x0000000227037221 */ /* 0x001fc20000010000 */
[----:B------:R-:W-:Y:S01]  /*47d0*/  FADD.FTZ R52, R52, R5 ;  /* 0x0000000534347221 */ /* 0x000fe20000010000 */
[----:B------:R-:W-:Y:S02]  /*47e0*/  F2FP.SATFINITE.E4M3.F32.PACK_AB_MERGE_C R5, R61, R60, RZ ;  /* 0x0000003c3d05723e */ /* 0x000fe400048070ff */
[----:B------:R-:W-:Y:S01]  /*47f0*/  F2FP.SATFINITE.E4M3.F32.PACK_AB_MERGE_C R38, R39, R38, RZ ;  /* 0x000000262726723e */ /* 0x000fe200048070ff */
[----:B------:R-:W-:-:S01]  /*4800*/  FADD.FTZ R53, R53, R52 ;  /* 0x0000003435357221 */ /* 0x000fc20000010000 */
[----:B------:R-:W-:Y:S01]  /*4810*/  F2FP.SATFINITE.E4M3.F32.PACK_AB_MERGE_C R188, R57, R56, R5 ;  /* 0x0000003839bc723e */ /* 0x000fe20004807005 */
[----:B------:R-:W0:Y:S01]  /*4820*/  MUFU.EX2 R46, R46 ;  /* 0x0000002e002e7308 */ /* 0x000e220000000800 */
[----:B-1----:R-:W-:-:S01]  /*4830*/  FADD.FTZ R2, R42, R3 ;  /* 0x000000032a027221 */ /* 0x002fc20000010000 */
[----:B------:R-:W-:Y:S01]  /*4840*/  FADD.FTZ R4, R56, R53 ;  /* 0x0000003538047221 */ /* 0x000fe20000010000 */
[----:B------:R-:W-:-:S03]  /*4850*/  F2FP.SATFINITE.E4M3.F32.PACK_AB_MERGE_C R199, R35, R34, R38 ;  /* 0x0000002223c7723e */ /* 0x000fc60004807026 */
[----:B------:R-:W-:Y:S01]  /*4860*/  FADD.FTZ R57, R57, R4 ;  /* 0x0000000439397221 */ /* 0x000fe20000010000 */
        /* <DEDUP_REMOVED lines=95> */
.L_x_1308:
[----:B------:R-:W-:Y:S02]  /*4e60*/  ULDC UR18, c[0x0][0x9e4] ;  /* 0x0002790000127ab9 */ /* 0x000fe40000000800 */
[----:B------:R-:W-:-:S11]  /*4e70*/  UISETP.NE.AND UP0, UPT, UR18, 0x1, UPT ;  /* 0x000000011200788c */ /* 0x000fd6000bf05270 */
[----:B------:R-:W-:Y:S02]  /*4e80*/  @UP0 ULDC.64 UR6, c[0x0][0x9e8] ;  /* 0x00027a0000060ab9 */ /* 0x000fe40000000a00 */
[----:B------:R-:W-:-:S04]  /*4e90*/  UIMAD.WIDE.U32 UR10, UR15, UR6, URZ ;  /* 0x000000060f0a72a5 */ /* 0x000fc8000f8e003f */
[----:B------:R-:W-:-:S12]  /*4ea0*/  @UP0 USHF.R.U32.HI UR15, URZ, UR7, UR11 ;  /* 0x000000073f0f0299 */ /* 0x000fd8000801160b */
.L_x_1309:
[----:B------:R-:W-:-:S04]  /*4eb0*/  UIMAD UR15, UR15, UR18, UR18 ;  /* 0x000000120f0f72a4 */ /* 0x000fc8000f8e0212 */
[----:B------:R-:W-:-:S04]  /*4ec0*/  UISETP.LT.AND UP0, UPT, UR14, UR15, UPT ;  /* 0x0000000f0e00728c */ /* 0x000fc8000bf01270 */
[----:B------:R-:W-:-:S12]  /*4ed0*/  USEL UR14, UR14, UR15, UP0 ;  /* 0x0000000f0e0e7287 */ /* 0x000fd80008000000 */
.L_x_1307:
        /* <DEDUP_REMOVED lines=63> */
.L_x_1329:
[----:B------:R-:W-:Y:S01]  /*52d0*/  ISETP.NE.AND P2, PT, RZ, UR45, PT ;  /* 0x0000002dff007c0c */ /* 0x000fe2000bf45270 */
[----:B------:R-:W-:-:S04]  /*52e0*/  UISETP.NE.AND UP0, UPT, UR33, 0x1, UPT ;  /* 0x000000012100788c */ /* 0x000fc8000bf05270 */
[----:B------:R-:W-:-:S04]  /*52f0*/  USEL UR48, URZ, 0x1, UP0 ;  /* 0x000000013f307887 */ /* 0x000fc80008000000 */
[----:B------:R-:W-:-:S04]  /*5300*/  ULOP3.LUT UR48, UR34, UR48, URZ, 0x3c, !UPT ;  /* 0x0000003022307292 */ /* 0x000fc8000f8e3c3f */
[----:B------:R-:W-:Y:S08]  /*5310*/  @P2 BRA `(.L_x_1311) ;  /* 0x0000000000382947 */ /* 0x000ff00003800000 */
[----:B------:R-:W-:Y:S05]  /*5320*/  @!P0 BRA `(.L_x_1312) ;  /* 0x0000000000048947 */ /* 0x000fea0003800000 */
[----:B------:R-:W-:Y:S01]  /*5330*/  BPT.TRAP 0x1 ;  /* 0x000000040000795c */ /* 0x000fe20000300000 */
.L_x_1312:
        /* <DEDUP_REMOVED lines=9> */
.L_x_1313:
[----:B-1----:R-:W-:Y:S05]  /*53d0*/  @P1 BRA `(.L_x_1311) ;  /* 0x0000000000081947 */ /* 0x002fea0003800000 */
[----:B------:R-:W1:Y:S02]  /*53e0*/  SYNCS.PHASECHK.TRANS64.TRYWAIT P1, [UR6+0x2a830], R0 ;  /* 0x02a83000ff0075a7 */ /* 0x000e640008020146 */
[----:B-1----:R-:W-:Y:S05]  /*53f0*/  @!P1 BRA `(.L_x_1314) ;  /* 0x0000012400ac9947 */ /* 0x002fea0003800000 */
.L_x_1311:
[----:B-1----:R-:W1:Y:S01]  /*5400*/  S2R R7, SR_TID.X ;  /* 0x0000000000077919 */ /* 0x002e620000002100 */
        /* <DEDUP_REMOVED lines=15> */
[----:B-1----:R-:W-:-:S05]  /*5500*/  SHF.R.U32.HI R7, RZ, 0x7, R7 ;  /* 0x00000007ff077819 */ /* 0x002fca0000011607 */
[----:B0-----:R-:W-:-:S05]  /*5510*/  VIADD R0, R7, 0x8 ;  /* 0x0000000807007836 */ /* 0x001fca0000000000 */
        /* <DEDUP_REMOVED lines=22> */
.L_x_1316:
[----:B------:R-:W-:Y:S01]  /*5680*/  ULEA UR6, UR33, UR36, 0x3 ;  /* 0x0000002421067291 */ /* 0x000fe2000f8e183f */
[----:B------:R-:W-:-:S05]  /*5690*/  IMAD.U32 R0, RZ, RZ, UR34 ;  /* 0x00000022ff007e24 */ /* 0x000fca000f8e00ff */
[----:B------:R-:W-:-:S04]  /*56a0*/  SHF.L.U32 R0, R0, 0x1f, RZ ;  /* 0x0000001f00007819 */ /* 0x000fc800000006ff */
[----:B------:R0:W1:Y:S01]  /*56b0*/  SYNCS.PHASECHK.TRANS64.TRYWAIT P1, [UR6+0x2a850], R0 ;  /* 0x02a85000ff0075a7 */ /* 0x0000620008020146 */
[----:B------:R-:W-:Y:S05]  /*56c0*/  @!P0 BRA `(.L_x_1317) ;  /* 0x0000000000048947 */ /* 0x000fea0003800000 */
[----:B------:R-:W-:Y:S01]  /*56d0*/  BPT.TRAP 0x1 ;  /* 0x000000040000795c */ /* 0x000fe20000300000 */
.L_x_1317:
[----:B-1----:R-:W-:Y:S05]  /*56e0*/  @P1 BRA `(.L_x_1315) ;  /* 0x0000000000081947 */ /* 0x002fea0003800000 */
[----:B------:R-:W1:Y:S02]  /*56f0*/  SYNCS.PHASECHK.TRANS64.TRYWAIT P1, [UR6+0x2a850], R0 ;  /* 0x02a85000ff0075a7 */ /* 0x000e640008020146 */
[----:B-1----:R-:W-:Y:S05]  /*5700*/  @!P1 BRA `(.L_x_1318) ;  /* 0x0000012400009947 */ /* 0x002fea0003800000 */
.L_x_1315:
[----:B------:R-:W-:Y:S01]  /*5710*/  UIADD3 UR6, UR36, 0x400, URZ ;  /* 0x0000040024067890 */ /* 0x000fe2000fffe03f */
[----:B------:R-:W-:Y:S01]  /*5720*/  WARPGROUP.ARRIVE ;  /* 0x00000000000079c5 */ /* 0x000fe20000000000 */
[----:B------:R-:W-:-:S05]  /*5730*/  UMOV UR7, 0x40000040 ;  /* 0x4000004000077882 */ /* 0x000fca0000000000 */
[----:B-1----:R-:W1:Y:S01]  /*5740*/  S2R R7, SR_TID.X ;  /* 0x0000000000077919 */ /* 0x002e620000002100 */
        /* <DEDUP_REMOVED lines=8> */
[----:B-1----:R-:W-:-:S04]  /*57d0*/  SHF.R.U32.HI R7, RZ, 0x7, R7 ;  /* 0x00000007ff077819 */ /* 0x002fc80000011607 */
[----:B0-----:R-:W-:Y:S01]  /*57e0*/  IADD3 R0, -R7, 0xb, RZ ;  /* 0x0000000b07007810 */ /* 0x001fe20007ffe1ff */
        /* <DEDUP_REMOVED lines=17> */
.L_x_1319:
[----:B------:R-:W-:Y:S01]  /*5900*/  UISETP.NE.AND UP1, UPT, UR54, URZ, UPT ;  /* 0x0000003f3600728c */ /* 0x000fe2000bf25270 */
[----:B------:R-:W-:Y:S01]  /*5910*/  VIADD R8, R17, UR41 ;  /* 0x0000002911087c36 */ /* 0x000fe20008000000 */
[----:B------:R-:W-:Y:S01]  /*5920*/  ULEA UR6, UR47, UR36, 0x3 ;  /* 0x000000242f067291 */ /* 0x000fe2000f8e183f */
[----:B------:R-:W-:Y:S01]  /*5930*/  IMAD.U32 R10, RZ, RZ, UR46 ;  /* 0x0000002eff0a7e24 */ /* 0x000fe2000f8e00ff */
[----:B------:R-:W-:Y:S02]  /*5940*/  UISETP.NE.AND UP0, UPT, UR53, URZ, UPT ;  /* 0x0000003f3500728c */ /* 0x000fe4000bf05270 */
        /* <DEDUP_REMOVED lines=14> */
[----:B------:R-:W-:-:S05]  /*5a30*/  IMAD R7, R16, -0x2, R7 ;  /* 0xfffffffe10077824 */ /* 0x000fca00078e0207 */
[----:B------:R-:W-:-:S05]  /*5a40*/  IADD3 R7, -R10, UR40, R7 ;  /* 0x000000280a077c10 */ /* 0x000fca000fffe107 */
[C---:B------:R-:W-:Y:S02]  /*5a50*/  VIADD R10, R7.reuse, UR31 ;  /* 0x0000001f070a7c36 */ /* 0x040fe40008000000 */
[----:B------:R-:W-:Y:S02]  /*5a60*/  VIADD R7, R7, UR6 ;  /* 0x0000000607077c36 */ /* 0x000fe40008000000 */
[--C-:B0-----:R-:W-:Y:S02]  /*5a70*/  IMAD.IADD R9, R10, 0x1, R11.reuse ;  /* 0x000000010a097824 */ /* 0x101fe400078e020b */
[----:B------:R-:W-:Y:S01]  /*5a80*/  IMAD.IADD R12, R7, 0x1, R11 ;  /* 0x00000001070c7824 */ /* 0x000fe200078e020b */
[----:B------:R-:W-:Y:S06]  /*5a90*/  @P1 BRA `(.L_x_1320) ;  /* 0x00000000005c1947 */ /* 0x000fec0003800000 */
[----:B------:R-:W-:Y:S01]  /*5aa0*/  IMAD.U32 R14, RZ, RZ, UR46 ;  /* 0x0000002eff0e7e24 */ /* 0x000fe2000f8e00ff */
[----:B------:R-:W-:Y:S04]  /*5ab0*/  BSSY B0, `(.L_x_1321) ;  /* 0x0000011000007945 */ /* 0x000fe80003800000 */
[----:B------:R-:W-:-:S04]  /*5ac0*/  IADD3 R11, -R14, UR40, R11 ;  /* 0x000000280e0b7c10 */ /* 0x000fc8000fffe10b */
        /* <DEDUP_REMOVED lines=10> */
.L_x_1322:
[----:B------:R-:W-:-:S05]  /*5b70*/  IMAD.U32 R20, RZ, RZ, UR29 ;  /* 0x0000001dff147e24 */ /* 0x000fca000f8e00ff */
[----:B------:R-:W-:-:S13]  /*5b80*/  ISETP.NE.AND P1, PT, R20, 0x1, PT ;  /* 0x000000011400780c */ /* 0x000fda0003f25270 */
[----:B------:R-:W0:Y:S02]  /*5b90*/  @P1 LDC.64 R14, c[0x0][0x9e8] ;  /* 0x00027a00ff0e1b82 */ /* 0x000e240000000a00 */
[----:B0-----:R-:W-:-:S05]  /*5ba0*/  @P1 IMAD.HI.U32 R14, R11, R14, RZ ;  /* 0x0000000e0b0e1227 */ /* 0x001fca00078e00ff */
[----:B------:R-:W-:-:S07]  /*5bb0*/  @P1 SHF.R.U32.HI R11, RZ, R15, R14 ;  /* 0x0000000fff0b1219 */ /* 0x000fce000001160e */
.L_x_1323:
[----:B------:R-:W-:Y:S05]  /*5bc0*/  BSYNC B0 ;  /* 0x0000000000007941 */ /* 0x000fea0003800000 */
.L_x_1321:
[----:B------:R-:W-:-:S04]  /*5bd0*/  IMAD R11, R11, R20, -R0 ;  /* 0x000000140b0b7224 */ /* 0x000fc800078e0a00 */
[----:B------:R-:W-:-:S05]  /*5be0*/  IMAD R11, R16, -0x2, R11 ;  /* 0xfffffffe100b7824 */ /* 0x000fca00078e020b */
[----:B------:R-:W-:Y:S02]  /*5bf0*/  VIADDMNMX R9, R11, R20, R9, PT ;  /* 0x000000140b097246 */ /* 0x000fe40003800109 */
[----:B------:R-:W-:-:S07]  /*5c00*/  VIMNMX R12, R12, R11, !PT ;  /* 0x0000000b0c0c7248 */ /* 0x000fce0007fe0100 */
.L_x_1320:
        /* <DEDUP_REMOVED lines=116> */
.L_x_1326:
[----:B------:R-:W-:-:S05]  /*6350*/  IMAD.U32 R12, RZ, RZ, UR29 ;  /* 0x0000001dff0c7e24 */ /* 0x000fca000f8e00ff */
[----:B------:R-:W-:-:S13]  /*6360*/  ISETP.NE.AND P2, PT, R12, 0x1, PT ;  /* 0x000000010c00780c */ /* 0x000fda0003f45270 */
[----:B------:R-:W0:Y:S02]  /*6370*/  @P2 LDC.64 R8, c[0x0][0x9e8] ;  /* 0x00027a00ff082b82 */ /* 0x000e240000000a00 */
[----:B0-----:R-:W-:-:S05]  /*6380*/  @P2 IMAD.HI.U32 R8, R21, R8, RZ ;  /* 0x0000000815082227 */ /* 0x001fca00078e00ff */
[----:B------:R-:W-:-:S07]  /*6390*/  @P2 SHF.R.U32.HI R21, RZ, R9, R8 ;  /* 0x00000009ff152219 */ /* 0x000fce0000011608 */
.L_x_1327:
[----:B------:R-:W-:Y:S05]  /*63a0*/  BSYNC B0 ;  /* 0x0000000000007941 */ /* 0x000fea0003800000 */
.L_x_1325:
[----:B------:R-:W-:-:S04]  /*63b0*/  IMAD R21, R21, R12, -R0 ;  /* 0x0000000c15157224 */ /* 0x000fc800078e0a00 */
[----:B------:R-:W-:-:S05]  /*63c0*/  IMAD R21, R16, -0x2, R21 ;  /* 0xfffffffe10157824 */ /* 0x000fca00078e0215 */
[----:B------:R-:W-:Y:S02]  /*63d0*/  VIADDMNMX R10, R21, R12, R10, PT ;  /* 0x0000000c150a7246 */ /* 0x000fe4000380010a */
[----:B------:R-:W-:-:S07]  /*63e0*/  VIMNMX R7, R7, R21, !PT ;  /* 0x0000001507077248 */ /* 0x000fce0007fe0100 */
.L_x_1324:
        /* <DEDUP_REMOVED lines=378> */
.L_x_1328:
        /* <DEDUP_REMOVED lines=139> */
.L_x_1310:
[----:B------:R-:W-:Y:S02]  /*8440*/  UISETP.NE.AND UP1, UPT, UR54, URZ, UPT ;  /* 0x0000003f3600728c */ /* 0x000fe4000bf25270 */
[----:B------:R-:W-:Y:S02]  /*8450*/  UISETP.NE.AND UP0, UPT, UR53, URZ, UPT ;  /* 0x0000003f3500728c */ /* 0x000fe4000bf05270 */
[----:B------:R-:W-:Y:S02]  /*8460*/  UIADD3 UR10, UR41, 0x7f, URZ ;  /* 0x0000007f290a7890 */ /* 0x000fe4000fffe03f */
[----:B------:R-:W-:Y:S02]  /*8470*/  UIADD3 UR11, UR40, 0x1, -UR46 ;  /* 0x00000001280b7890 */ /* 0x000fe4000fffe82e */
[----:B------:R-:W-:-:S03]  /*8480*/  PLOP3.LUT P1, PT, PT, PT, UP0, 0x40, 0x0 ;  /* 0x000000000000781c */ /* 0x000fc60003f2e808 */
[----:B------:R-:W-:Y:S01]  /*8490*/  @UP1 ULDC UR6, c[0x0][0x44c] ;  /* 0x0001130000061ab9 */ /* 0x000fe20000000800 */
[----:B------:R-:W-:Y:S01]  /*84a0*/  @UP1 ULDC UR14, c[0x0][0x450] ;  /* 0x00011400000e1ab9 */ /* 0x000fe20000000800 */
[----:B------:R-:W-:-:S04]  /*84b0*/  UIMAD.WIDE.U32 UR6, UR10, UR6, URZ ;  /* 0x000000060a0672a5 */ /* 0x000fc8000f8e003f */
[----:B------:R-:W-:-:S04]  /*84c0*/  @UP1 USHF.R.U32.HI UR10, URZ, UR14, UR7 ;  /* 0x0000000e3f0a1299 */ /* 0x000fc80008011607 */
[----:B------:R-:W-:-:S04]  /*84d0*/  UIADD3 UR10, UR11, UR10, URZ ;  /* 0x0000000a0b0a7290 */ /* 0x000fc8000fffe03f */
[----:B------:R-:W-:Y:S01]  /*84e0*/  UIADD3 UR30, UR10, -UR30, URZ ;  /* 0x8000001e0a1e7290 */ /* 0x000fe2000fffe03f */
[----:B------:R-:W-:Y:S11]  /*84f0*/  @P1 BRA `(.L_x_1330) ;  /* 0x0000000000501947 */ /* 0x000ff60003800000 */
[----:B------:R-:W-:Y:S02]  /*8500*/  UMOV UR14, UR10 ;  /* 0x0000000a000e7c82 */ /* 0x000fe40008000000 */
[----:B------:R-:W-:-:S06]  /*8510*/  UISETP.GT.AND UP0, UPT, UR14, -0x1, UPT ;  /* 0xffffffff0e00788c */ /* 0x000fcc000bf04270 */
[----:B------:R-:W-:-:S13]  /*8520*/  PLOP3.LUT P1, PT, PT, PT, UP0, 0x80, 0x0 ;  /* 0x000000000000781c */ /* 0x000fda0003f2f008 */
[----:B------:R-:W-:Y:S05]  /*8530*/  @P1 BRA `(.L_x_1331) ;  /* 0x0000000000201947 */ /* 0x000fea0003800000 */
[----:B------:R-:W-:Y:S01]  /*8540*/  ULDC UR15, c[0x0][0x9e4] ;  /* 0x00027900000f7ab9 */ /* 0x000fe20000000800 */
[----:B------:R-:W-:Y:S02]  /*8550*/  ULOP3.LUT UR14, URZ, UR14, URZ, 0x33, !UPT ;  /* 0x0000000e3f0e7292 */ /* 0x000fe4000f8e333f */
[----:B------:R-:W-:-:S11]  /*8560*/  UISETP.NE.AND UP0, UPT, UR15, 0x1, UPT ;  /* 0x000000010f00788c */ /* 0x000fd6000bf05270 */
[----:B------:R-:W-:Y:S02]  /*8570*/  @UP0 ULDC.64 UR6, c[0x0][0x9e8] ;  /* 0x00027a0000060ab9 */ /* 0x000fe40000000a00 */
[----:B------:R-:W-:-:S04]  /*8580*/  UIMAD.WIDE.U32 UR10, UR14, UR6, URZ ;  /* 0x000000060e0a72a5 */ /* 0x000fc8000f8e003f */
[----:B------:R-:W-:-:S04]  /*8590*/  @UP0 USHF.R.U32.HI UR14, URZ, UR7, UR11 ;  /* 0x000000073f0e0299 */ /* 0x000fc8000801160b */
[----:B------:R-:W-:Y:S01]  /*85a0*/  ULOP3.LUT UR14, URZ, UR14, URZ, 0x33, !UPT ;  /* 0x0000000e3f0e7292 */ /* 0x000fe2000f8e333f */
[----:B------:R-:W-:Y:S11]  /*85b0*/  BRA `(.L_x_1332) ;  /* 0x0000000000147947 */ /* 0x000ff60003800000 */
.L_x_1331:
[----:B------:R-:W-:Y:S02]  /*85c0*/  ULDC UR15, c[0x0][0x9e4] ;  /* 0x00027900000f7ab9 */ /* 0x000fe40000000800 */
[----:B------:R-:W-:-:S11]  /*85d0*/  UISETP.NE.AND UP0, UPT, UR15, 0x1, UPT ;  /* 0x000000010f00788c */ /* 0x000fd6000bf05270 */
[----:B------:R-:W-:Y:S02]  /*85e0*/  @UP0 ULDC.64 UR6, c[0x0][0x9e8] ;  /* 0x00027a0000060ab9 */ /* 0x000fe40000000a00 */
[----:B------:R-:W-:-:S04]  /*85f0*/  UIMAD.WIDE.U32 UR10, UR14, UR6, URZ ;  /* 0x000000060e0a72a5 */ /* 0x000fc8000f8e003f */
[----:B------:R-:W-:-:S12]  /*8600*/  @UP0 USHF.R.U32.HI UR14, URZ, UR7, UR11 ;  /* 0x000000073f0e0299 */ /* 0x000fd8000801160b */
.L_x_1332:
[----:B------:R-:W-:-:S04]  /*8610*/  UIMAD UR14, UR14, UR15, URZ ;  /* 0x0000000f0e0e72a4 */ /* 0x000fc8000f8e023f */
[----:B------:R-:W-:-:S04]  /*8620*/  UISETP.LT.AND UP0, UPT, UR30, UR14, UPT ;  /* 0x0000000e1e00728c */ /* 0x000fc8000bf01270 */
[----:B------:R-:W-:-:S12]  /*8630*/  USEL UR30, UR30, UR14, !UP0 ;  /* 0x0000000e1e1e7287 */ /* 0x000fd8000c000000 */
.L_x_1330:
[----:B------:R-:W-:-:S04]  /*8640*/  UIADD3 UR30, UR30, 0x7f, URZ ;  /* 0x0000007f1e1e7890 */ /* 0x000fc8000fffe03f */
[----:B------:R-:W-:-:S04]  /*8650*/  USHF.R.S32.HI UR6, URZ, 0x1f, UR30 ;  /* 0x0000001f3f067899 */ /* 0x000fc8000801141e */
[----:B------:R-:W-:-:S04]  /*8660*/  ULEA.HI UR6, UR6, UR30, URZ, 0x7 ;  /* 0x0000001e06067291 */ /* 0x000fc8000f8f383f */
[----:B------:R-:W-:-:S04]  /*8670*/  USHF.R.S32.HI UR6, URZ, 0x7, UR6 ;  /* 0x000000073f067899 */ /* 0x000fc80008011406 */
[----:B------:R-:W-:-:S04]  /*8680*/  UISETP.LT.AND UP0, UPT, UR38, UR6, UPT ;  /* 0x000000062600728c */ /* 0x000fc8000bf01270 */
[----:B------:R-:W-:-:S06]  /*8690*/  USEL UR29, UR38, UR6, !UP0 ;  /* 0x00000006261d7287 */ /* 0x000fcc000c000000 */
[----:B------:R-:W-:-:S13]  /*86a0*/  ISETP.GE.AND P1, PT, R6, UR29, PT ;  /* 0x0000001d06007c0c */ /* 0x000fda000bf26270 */
[----:B------:R-:W-:Y:S05]  /*86b0*/  @!P1 BRA `(.L_x_1333) ;  /* 0x0000002000289947 */ /* 0x000fea0003800000 */
[----:B------:R-:W-:Y:S01]  /*86c0*/  IMAD.MOV.U32 R4, RZ, RZ, R7 ;  /* 0x000000ffff047224 */ /* 0x000fe200078e0007 */
[----:B------:R-:W-:Y:S01]  /*86d0*/  UMOV UR31, UR48 ;  /* 0x00000030001f7c82 */ /* 0x000fe20008000000 */
[----:B------:R-:W-:Y:S01]  /*86e0*/  IMAD.MOV.U32 R5, RZ, RZ, R0 ;  /* 0x000000ffff057224 */ /* 0x000fe200078e0000 */
[----:B------:R-:W-:-:S06]  /*86f0*/  UMOV UR30, UR47 ;  /* 0x0000002f001e7c82 */ /* 0x000fcc0008000000 */
.L_x_1344:
[----:B------:R-:W-:Y:S01]  /*8700*/  ISETP.NE.AND P2, PT, RZ, UR45, PT ;  /* 0x0000002dff007c0c */ /* 0x000fe2000bf45270 */
[----:B------:R-:W-:-:S04]  /*8710*/  UISETP.NE.AND UP0, UPT, UR30, 0x1, UPT ;  /* 0x000000011e00788c */ /* 0x000fc8000bf05270 */
[----:B------:R-:W-:-:S04]  /*8720*/  USEL UR48, URZ, 0x1, UP0 ;  /* 0x000000013f307887 */ /* 0x000fc80008000000 */
[----:B------:R-:W-:-:S04]  /*8730*/  ULOP3.LUT UR48, UR31, UR48, URZ, 0x3c, !UPT ;  /* 0x000000301f307292 */ /* 0x000fc8000f8e3c3f */
[----:B------:R-:W-:Y:S08]  /*8740*/  @P2 BRA `(.L_x_1334) ;  /* 0x0000000000382947 */ /* 0x000ff00003800000 */
[----:B------:R-:W-:Y:S05]  /*8750*/  @!P0 BRA `(.L_x_1335) ;  /* 0x0000000000048947 */ /* 0x000fea0003800000 */
[----:B------:R-:W-:Y:S01]  /*8760*/  BPT.TRAP 0x1 ;  /* 0x000000040000795c */ /* 0x000fe20000300000 */
.L_x_1335:
        /* <DEDUP_REMOVED lines=9> */
.L_x_1336:
[----:B-1----:R-:W-:Y:S05]  /*8800*/  @P1 BRA `(.L_x_1334) ;  /* 0x0000000000081947 */ /* 0x002fea0003800000 */
[----:B------:R-:W1:Y:S02]  /*8810*/  SYNCS.PHASECHK.TRANS64.TRYWAIT P1, [UR6+0x2a830], R0 ;  /* 0x02a83000ff0075a7 */ /* 0x000e640008020146 */
[----:B-1----:R-:W-:Y:S05]  /*8820*/  @!P1 BRA `(.L_x_1337) ;  /* 0x000000f000d09947 */ /* 0x002fea0003800000 */
.L_x_1334:
        /* <DEDUP_REMOVED lines=40> */
.L_x_1339:
[----:B------:R-:W-:Y:S01]  /*8ab0*/  ULEA UR6, UR30, UR36, 0x3 ;  /* 0x000000241e067291 */ /* 0x000fe2000f8e183f */
[----:B------:R-:W-:-:S05]  /*8ac0*/  IMAD.U32 R0, RZ, RZ, UR31 ;  /* 0x0000001fff007e24 */ /* 0x000fca000f8e00ff */
[----:B------:R-:W-:-:S04]  /*8ad0*/  SHF.L.U32 R0, R0, 0x1f, RZ ;  /* 0x0000001f00007819 */ /* 0x000fc800000006ff */
[----:B------:R0:W1:Y:S01]  /*8ae0*/  SYNCS.PHASECHK.TRANS64.TRYWAIT P1, [UR6+0x2a850], R0 ;  /* 0x02a85000ff0075a7 */ /* 0x0000620008020146 */
[----:B------:R-:W-:Y:S05]  /*8af0*/  @!P0 BRA `(.L_x_1340) ;  /* 0x0000000000048947 */ /* 0x000fea0003800000 */
[----:B------:R-:W-:Y:S01]  /*8b00*/  BPT.TRAP 0x1 ;  /* 0x000000040000795c */ /* 0x000fe20000300000 */
.L_x_1340:
[----:B-1----:R-:W-:Y:S05]  /*8b10*/  @P1 BRA `(.L_x_1338) ;  /* 0x0000000000081947 */ /* 0x002fea0003800000 */
[----:B------:R-:W1:Y:S02]  /*8b20*/  SYNCS.PHASECHK.TRANS64.TRYWAIT P1, [UR6+0x2a850], R0 ;  /* 0x02a85000ff0075a7 */ /* 0x000e640008020146 */
[----:B-1----:R-:W-:Y:S05]  /*8b30*/  @!P1 BRA `(.L_x_1341) ;  /* 0x000000f000249947 */ /* 0x002fea0003800000 */
.L_x_1338:
        /* <DEDUP_REMOVED lines=31> */
.L_x_1342:
        /* <DEDUP_REMOVED lines=82> */
[----:B------:R-:W-:Y:S02]  /*9250*/  IMAD.U32 R164, RZ, RZ, UR39 ;  /* 0x00000027ffa47e24 */ /* 0x000fe4000f8e00ff */
[--C-:B------:R-:W-:Y:S01]  /*9260*/  FFMA.FTZ R8, R121, UR39, -R184.reuse ;  /* 0x0000002779087c23 */ /* 0x100fe200080108b8 */
[----:B------:R-:W-:-:S01]  /*9270*/  FFMA.FTZ R121, R141, UR39, -R184 ;  /* 0x000000278d797c23 */ /* 0x000fc200080108b8 */
[----:B------:R-:W-:Y:S01]  /*9280*/  FMUL.FTZ R12, R5, UR39 ;  /* 0x00000027050c7c20 */ /* 0x000fe20008410000 */
[----:B------:R-:W-:-:S01]  /*9290*/  FFMA.FTZ R141, R161, UR39, -R184 ;  /* 0x00000027a18d7c23 */ /* 0x000fc200080108b8 */
[C---:B------:R-:W-:Y:S01]  /*92a0*/  FADD.FTZ R5, -R7.reuse, R4 ;  /* 0x0000000407057221 */ /* 0x040fe20000010100 */
[----:B------:R-:W-:-:S01]  /*92b0*/  FFMA.FTZ R161, R7, R164, -8 ;  /* 0xc100000007a17423 */ /* 0x000fc200000100a4 */
[----:B------:R-:W-:Y:S01]  /*92c0*/  FFMA.FTZ R9, R120, UR39, -R184 ;  /* 0x0000002778097c23 */ /* 0x000fe200080108b8 */
[----:B------:R0:W-:Y:S01]  /*92d0*/  MUFU.EX2 R4, R12 ;  /* 0x0000000c00047308 */ /* 0x0001e20000000800 */
[----:B------:R-:W-:Y:S01]  /*92e0*/  FMUL.FTZ R5, R5, UR39 ;  /* 0x0000002705057c20 */ /* 0x000fe20008410000 */
[--C-:B------:R-:W-:Y:S01]  /*92f0*/  FFMA.FTZ R122, R122, UR39, -R161.reuse ;  /* 0x000000277a7a7c23 */ /* 0x100fe200080108a1 */
[----:B------:R-:W-:-:S01]  /*9300*/  FFMA.FTZ R123, R123, UR39, -R161 ;  /* 0x000000277b7b7c23 */ /* 0x000fc200080108a1 */
[----:B------:R-:W-:Y:S01]  /*9310*/  FFMA.FTZ R126, R126, UR39, -R161 ;  /* 0x000000277e7e7c23 */ /* 0x000fe200080108a1 */
[----:B------:R-:W-:-:S01]  /*9320*/  FFMA.FTZ R11, R125, UR39, -R184 ;  /* 0x000000277d0b7c23 */ /* 0x000fc200080108b8 */
[--C-:B------:R-:W-:Y:S01]  /*9330*/  FFMA.FTZ R127, R127, UR39, -R161.reuse ;  /* 0x000000277f7f7c23 */ /* 0x100fe200080108a1 */
        /* <DEDUP_REMOVED lines=13> */
[----:B------:R-:W-:Y:S01]  /*9410*/  FFMA.FTZ R138, R138, UR39, -R161 ;  /* 0x000000278a8a7c23 */ /* 0x000fe200080108a1 */
[----:B------:R-:W-:-:S01]  /*9420*/  FFMA.FTZ R21, R137, UR39, -R184 ;  /* 0x0000002789157c23 */ /* 0x000fc200080108b8 */
[----:B------:R-:W-:Y:S01]  /*9430*/  FFMA.FTZ R139, R139, UR39, -R161 ;  /* 0x000000278b8b7c23 */ /* 0x000fe200080108a1 */
[----:B------:R-:W-:-:S01]  /*9440*/  FFMA.FTZ R120, R140, UR39, -R184 ;  /* 0x000000278c787c23 */ /* 0x000fc200080108b8 */
[----:B------:R-:W0:Y:S01]  /*9450*/  MUFU.EX2 R122, R122 ;  /* 0x0000007a007a7308 */ /* 0x000e220000000800 */
[----:B-1----:R-:W-:-:S01]  /*9460*/  FFMA.FTZ R3, R4, R3, R9 ;  /* 0x0000000304037223 */ /* 0x002fc20000010009 */
[--C-:B------:R-:W-:Y:S01]  /*9470*/  FFMA.FTZ R142, R142, UR39, -R161.reuse ;  /* 0x000000278e8e7c23 */ /* 0x100fe200080108a1 */
        /* <DEDUP_REMOVED lines=11> */
[----:B------:R-:W-:Y:S01]  /*9530*/  FFMA.FTZ R155, R155, UR39, -R161 ;  /* 0x000000279b9b7c23 */ /* 0x000fe200080108a1 */
        /* <DEDUP_REMOVED lines=11> */
[--C-:B------:R-:W-:Y:S01]  /*95f0*/  FFMA.FTZ R162, R162, UR39, -R161.reuse ;  /* 0x00000027a2a27c23 */ /* 0x100fe200080108a1 */
[----:B------:R-:W-:-:S01]  /*9600*/  FFMA.FTZ R163, R163, UR39, -R161 ;  /* 0x00000027a3a37c23 */ /* 0x000fc200080108a1 */
[----:B------:R-:W-:Y:S01]  /*9610*/  FFMA.FTZ R145, R165, UR39, -R184 ;  /* 0x00000027a5917c23 */ /* 0x000fe200080108b8 */
[----:B------:R-:W-:-:S01]  /*9620*/  FFMA.FTZ R167, R167, UR39, -R161 ;  /* 0x00000027a7a77c23 */ /* 0x000fc200080108a1 */
[--C-:B------:R-:W-:Y:S01]  /*9630*/  FFMA.FTZ R152, R172, UR39, -R184.reuse ;  /* 0x00000027ac987c23 */ /* 0x100fe200080108b8 */
[----:B------:R-:W-:-:S01]  /*9640*/  FFMA.FTZ R156, R176, UR39, -R184 ;  /* 0x00000027b09c7c23 */ /* 0x000fc200080108b8 */
[----:B------:R-:W1:Y:S01]  /*9650*/  MUFU.EX2 R126, R126 ;  /* 0x0000007e007e7308 */ /* 0x000e620000000800 */
[----:B--2---:R-:W-:-:S01]  /*9660*/  FADD.FTZ R169, R123, R2 ;  /* 0x000000027ba97221 */ /* 0x004fc20000010000 */
[--C-:B------:R-:W-:Y:S01]  /*9670*/  FFMA.FTZ R157, R177, UR39, -R184.reuse ;  /* 0x00000027b19d7c23 */ /* 0x100fe200080108b8 */
[----:B------:R-:W-:-:S01]  /*9680*/  FFMA.FTZ R160, R180, UR39, -R184 ;  /* 0x00000027b4a07c23 */ /* 0x000fc200080108b8 */
[----:B------:R-:W-:Y:S01]  /*9690*/  FFMA.FTZ R182, R182, UR39, -R161 ;  /* 0x00000027b6b67c23 */ /* 0x000fe200080108a1 */
[----:B------:R-:W-:-:S03]  /*96a0*/  FFMA.FTZ R165, R181, UR39, -R184 ;  /* 0x00000027b5a57c23 */ /* 0x000fc600080108b8 */
        /* <DEDUP_REMOVED lines=24> */
[----:B------:R-:W-:-:S06]  /*9830*/  FFMA.FTZ R164, R166, UR39, -R161 ;  /* 0x00000027a6a47c23 */ /* 0x000fcc00080108a1 */
        /* <DEDUP_REMOVED lines=56> */
[----:B-1----:R-:W-:-:S01]  /*9bc0*/  FADD.FTZ R172, R162, R171 ;  /* 0x000000aba2ac7221 */ /* 0x002fc20000010000 */
[--C-:B------:R-:W-:Y:S01]  /*9bd0*/  FFMA.FTZ R171, R179, UR39, -R161.reuse ;  /* 0x00000027b3ab7c23 */ /* 0x100fe200080108a1 */
[----:B------:R-:W-:-:S05]  /*9be0*/  FFMA.FTZ R161, R183, UR39, -R161 ;  /* 0x00000027b7a17c23 */ /* 0x000fca00080108a1 */
        /* <DEDUP_REMOVED lines=44> */
.L_x_1343:
        /* <DEDUP_REMOVED lines=139> */
.L_x_1333:
        /* <DEDUP_REMOVED lines=8> */
[----:B------:R-:W-:-:S05]  /*a7e0*/  ULDC UR30, c[0x0][0x9e0] ;  /* 0x00027800001e7ab9 */ /* 0x000fca0000000800 */
.L_x_1364:
        /* <DEDUP_REMOVED lines=9> */
.L_x_1347:
[----:B------:R-:W-:Y:S01]  /*a880*/  ULEA UR6, UR47, UR36, 0x3 ;  /* 0x000000242f067291 */ /* 0x000fe2000f8e183f */
[----:B------:R-:W-:-:S05]  /*a890*/  IMAD.U32 R0, RZ, RZ, UR48 ;  /* 0x00000030ff007e24 */ /* 0x000fca000f8e00ff */
[----:B------:R-:W-:-:S04]  /*a8a0*/  SHF.L.U32 R0, R0, 0x1f, RZ ;  /* 0x0000001f00007819 */ /* 0x000fc800000006ff */
[----:B------:R0:W1:Y:S01]  /*a8b0*/  SYNCS.PHASECHK.TRANS64.TRYWAIT P1, [UR6+0x2a830], R0 ;  /* 0x02a83000ff0075a7 */ /* 0x0000620008020146 */
[----:B------:R-:W-:Y:S05]  /*a8c0*/  @!P0 BRA `(.L_x_1348) ;  /* 0x0000000000048947 */ /* 0x000fea0003800000 */
[----:B------:R-:W-:Y:S01]  /*a8d0*/  BPT.TRAP 0x1 ;  /* 0x000000040000795c */ /* 0x000fe20000300000 */
.L_x_1348:
[----:B-1----:R-:W-:Y:S05]  /*a8e0*/  @P1 BRA `(.L_x_1346) ;  /* 0x0000000000081947 */ /* 0x002fea0003800000 */
[----:B------:R-:W1:Y:S02]  /*a8f0*/  SYNCS.PHASECHK.TRANS64.TRYWAIT P1, [UR6+0x2a830], R0 ;  /* 0x02a83000ff0075a7 */ /* 0x000e640008020146 */
[----:B-1----:R-:W-:Y:S05]  /*a900*/  @!P1 BRA `(.L_x_1349) ;  /* 0x000000d000c89947 */ /* 0x002fea0003800000 */
.L_x_1346:
[----:B-1----:R-:W1:Y:S01]  /*a910*/  S2R R7, SR_TID.X ;  /* 0x0000000000077919 */ /* 0x002e620000002100 */
        /* <DEDUP_REMOVED lines=36> */
.L_x_1351:
[----:B------:R-:W-:Y:S01]  /*ab60*/  ULEA UR6, UR32, UR36, 0x3 ;  /* 0x0000002420067291 */ /* 0x000fe2000f8e183f */
[----:B------:R-:W-:-:S05]  /*ab70*/  IMAD.U32 R0, RZ, RZ, UR33 ;  /* 0x00000021ff007e24 */ /* 0x000fca000f8e00ff */
[----:B------:R-:W-:-:S04]  /*ab80*/  SHF.L.U32 R0, R0, 0x1f, RZ ;  /* 0x0000001f00007819 */ /* 0x000fc800000006ff */
[----:B------:R0:W1:Y:S01]  /*ab90*/  SYNCS.PHASECHK.TRANS64.TRYWAIT P1, [UR6+0x2a850], R0 ;  /* 0x02a85000ff0075a7 */ /* 0x0000620008020146 */
[----:B------:R-:W-:Y:S05]  /*aba0*/  @!P0 BRA `(.L_x_1352) ;  /* 0x0000000000048947 */ /* 0x000fea0003800000 */
[----:B------:R-:W-:Y:S01]  /*abb0*/  BPT.TRAP 0x1 ;  /* 0x000000040000795c */ /* 0x000fe20000300000 */
.L_x_1352:
[----:B-1----:R-:W-:Y:S05]  /*abc0*/  @P1 BRA `(.L_x_1350) ;  /* 0x0000000000081947 */ /* 0x002fea0003800000 */
[----:B------:R-:W1:Y:S02]  /*abd0*/  SYNCS.PHASECHK.TRANS64.TRYWAIT P1, [UR6+0x2a850], R0 ;  /* 0x02a85000ff0075a7 */ /* 0x000e640008020146 */
[----:B-1----:R-:W-:Y:S05]  /*abe0*/  @!P1 BRA `(.L_x_1353) ;  /* 0x000000d000289947 */ /* 0x002fea0003800000 */
.L_x_1350:
        /* <DEDUP_REMOVED lines=31> */
.L_x_1354:
        /* <DEDUP_REMOVED lines=39> */
.L_x_1357:
[----:B------:R-:W-:-:S05]  /*b050*/  IMAD.U32 R20, RZ, RZ, UR29 ;  /* 0x0000001dff147e24 */ /* 0x000fca000f8e00ff */
[----:B------:R-:W-:-:S13]  /*b060*/  ISETP.NE.AND P1, PT, R20, 0x1, PT ;  /* 0x000000011400780c */ /* 0x000fda0003f25270 */
[----:B------:R-:W0:Y:S02]  /*b070*/  @P1 LDC.64 R14, c[0x0][0x9e8] ;  /* 0x00027a00ff0e1b82 */ /* 0x000e240000000a00 */
[----:B0-----:R-:W-:-:S05]  /*b080*/  @P1 IMAD.HI.U32 R14, R11, R14, RZ ;  /* 0x0000000e0b0e1227 */ /* 0x001fca00078e00ff */
[----:B------:R-:W-:-:S07]  /*b090*/  @P1 SHF.R.U32.HI R11, RZ, R15, R14 ;  /* 0x0000000fff0b1219 */ /* 0x000fce000001160e */
.L_x_1358:
[----:B------:R-:W-:Y:S05]  /*b0a0*/  BSYNC B0 ;  /* 0x0000000000007941 */ /* 0x000fea0003800000 */
.L_x_1356:
[----:B------:R-:W-:-:S04]  /*b0b0*/  IMAD R11, R11, R20, -R0 ;  /* 0x000000140b0b7224 */ /* 0x000fc800078e0a00 */
[----:B------:R-:W-:-:S05]  /*b0c0*/  IMAD R11, R16, -0x2, R11 ;  /* 0xfffffffe100b7824 */ /* 0x000fca00078e020b */
[----:B------:R-:W-:Y:S02]  /*b0d0*/  VIADDMNMX R9, R11, R20, R9, PT ;  /* 0x000000140b097246 */ /* 0x000fe40003800109 */
[----:B------:R-:W-:-:S07]  /*b0e0*/  VIMNMX R12, R12, R11, !PT ;  /* 0x0000000b0c0c7248 */ /* 0x000fce0007fe0100 */
.L_x_1355:
        /* <DEDUP_REMOVED lines=116> */
.L_x_1361:
[----:B------:R-:W-:-:S05]  /*b830*/  IMAD.U32 R12, RZ, RZ, UR29 ;  /* 0x0000001dff0c7e24 */ /* 0x000fca000f8e00ff */
[----:B------:R-:W-:-:S13]  /*b840*/  ISETP.NE.AND P2, PT, R12, 0x1, PT ;  /* 0x000000010c00780c */ /* 0x000fda0003f45270 */
[----:B------:R-:W0:Y:S02]  /*b850*/  @P2 LDC.64 R8, c[0x0][0x9e8] ;  /* 0x00027a00ff082b82 */ /* 0x000e240000000a00 */
[----:B0-----:R-:W-:-:S05]  /*b860*/  @P2 IMAD.HI.U32 R8, R21, R8, RZ ;  /* 0x0000000815082227 */ /* 0x001fca00078e00ff */
[----:B------:R-:W-:-:S07]  /*b870*/  @P2 SHF.R.U32.HI R21, RZ, R9, R8 ;  /* 0x00000009ff152219 */ /* 0x000fce0000011608 */
.L_x_1362:
[----:B------:R-:W-:Y:S05]  /*b880*/  BSYNC B0 ;  /* 0x0000000000007941 */ /* 0x000fea0003800000 */
.L_x_1360:
[----:B------:R-:W-:-:S04]  /*b890*/  IMAD R21, R21, R12, -R0 ;  /* 0x0000000c15157224 */ /* 0x000fc800078e0a00 */
[----:B------:R-:W-:-:S05]  /*b8a0*/  IMAD R21, R16, -0x2, R21 ;  /* 0xfffffffe10157824 */ /* 0x000fca00078e0215 */
[----:B------:R-:W-:Y:S02]  /*b8b0*/  VIADDMNMX R10, R21, R12, R10, PT ;  /* 0x0000000c150a7246 */ /* 0x000fe4000380010a */
[----:B------:R-:W-:-:S07]  /*b8c0*/  VIMNMX R7, R7, R21, !PT ;  /* 0x0000001507077248 */ /* 0x000fce0007fe0100 */
.L_x_1359:
        /* <DEDUP_REMOVED lines=378> */
.L_x_1363:
        /* <DEDUP_REMOVED lines=139> */
.L_x_1345:
[----:B------:R-:W-:Y:S06]  /*d920*/  BAR.ARV 0x8, 0x180 ;  /* 0x0206000000007b1d */ /* 0x000fec0000002000 */
[----:B------:R-:W-:Y:S05]  /*d930*/  @!P0 BRA `(.L_x_1365) ;  /* 0x0000000000048947 */ /* 0x000fea0003800000 */
[----:B------:R-:W-:Y:S01]  /*d940*/  BPT.TRAP 0x1 ;  /* 0x000000040000795c */ /* 0x000fe20000300000 */
.L_x_1365:
[----:B------:R-:W-:Y:S01]  /*d950*/  ULEA UR9, UR47, UR36, 0x3 ;  /* 0x000000242f097291 */ /* 0x000fe2000f8e183f */
[----:B------:R-:W-:-:S05]  /*d960*/  IMAD.U32 R4, RZ, RZ, UR48 ;  /* 0x00000030ff047e24 */ /* 0x000fca000f8e00ff */
[----:B------:R-:W-:-:S04]  /*d970*/  SHF.L.U32 R4, R4, 0x1f, RZ ;  /* 0x0000001f04047819 */ /* 0x000fc800000006ff */
[----:B------:R0:W1:Y:S01]  /*d980*/  SYNCS.PHASECHK.TRANS64.TRYWAIT P1, [UR9+0x2a850], R4 ;  /* 0x02a85004ff0075a7 */ /* 0x0000620008020149 */
[----:B------:R-:W-:Y:S05]  /*d990*/  @!P0 BRA `(.L_x_1366) ;  /* 0x0000000000048947 */ /* 0x000fea0003800000 */
[----:B------:R-:W-:Y:S01]  /*d9a0*/  BPT.TRAP 0x1 ;  /* 0x000000040000795c */ /* 0x000fe20000300000 */
.L_x_1366:
[----:B-1----:R-:W-:Y:S05]  /*d9b0*/  @P1 BRA `(.L_x_1367) ;  /* 0x0000000000081947 */ /* 0x002fea0003800000 */
[----:B------:R-:W1:Y:S02]  /*d9c0*/  SYNCS.PHASECHK.TRANS64.TRYWAIT P1, [UR9+0x2a850], R4 ;  /* 0x02a85004ff0075a7 */ /* 0x000e640008020149 */
[----:B-1----:R-:W-:Y:S05]  /*d9d0*/  @!P1 BRA `(.L_x_1368) ;  /* 0x000000a000c49947 */ /* 0x002fea0003800000 */
.L_x_1367:
        /* <DEDUP_REMOVED lines=11> */
[----:B------:R-:W-:-:S04]  /*da90*/  PLOP3.LUT P1, PT, PT, PT, UP0, 0x80, 0x0 ;  /* 0x000000000000781c */ /* 0x000fc80003f2f008 */
[----:B------:R-:W-:Y:S02]  /*daa0*/  @UP0 ULDC.64 UR12, c[0x0][0x9c8] ;  /* 0x00027200000c0ab9 */ /* 0x000fe40000000a00 */
[----:B------:R-:W-:Y:S01]  /*dab0*/  UMOV UR6, UR8 ;  /* 0x0000000800067c82 */ /* 0x000fe20008000000 */
[----:B------:R-:W-:-:S09]  /*dac0*/  @UP0 UIMAD.WIDE.U32 UR4, UR51, UR12, URZ ;  /* 0x0000000c330402a5 */ /* 0x000fd2000f8e003f */
[----:B------:R-:W-:Y:S01]  /*dad0*/  QGMMA.64x192x32.F32.E4M3.E4M3 R24, R196, gdesc[UR4], R24, gsb0 ;  /* 0x02e00004c4187df3 */ /* 0x000fe20008000818 */
[----:B------:R-:W-:Y:S01]  /*dae0*/  UIADD3 UR6, UR8, 0x2, URZ ;  /* 0x0000000208067890 */ /* 0x000fe2000fffe03f */
[----:B------:R-:W-:Y:S01]  /*daf0*/  UMOV UR7, 0x40000040 ;  /* 0x4000004000077882 */ /* 0x000fe20000000000 */
[----:B------:R-:W-:Y:S02]  /*db00*/  WARPGROUP.DEPBAR.LE gsb0, 0x0 ;  /* 0x00008000000079c5 */ /* 0x000fe40000010000 */
[----:B------:R-:W-:-:S15]  /*db10*/  WARPGROUP.ARRIVE ;  /* 0x00000000000079c5 */ /* 0x000fde0000000000 */
        /* <DEDUP_REMOVED lines=63> */
.L_x_1369:
        /* <DEDUP_REMOVED lines=106> */
.L_x_1291:
[----:B------:R-:W0:Y:S01]  /*e5b0*/  S2R R5, SR_CgaCtaId ;  /* 0x0000000000057919 */ /* 0x000e220000008800 */
[----:B------:R-:W-:Y:S01]  /*e5c0*/  MOV R0, 0x400 ;  /* 0x0000040000007802 */ /* 0x000fe20000000f00 */
[----:B------:R-:W-:Y:S01]  /*e5d0*/  BSSY B0, `(.L_x_1370) ;  /* 0x000030c000007945 */ /* 0x000fe20003800000 */
[----:B------:R-:W-:Y:S02]  /*e5e0*/  BAR.SYNC.DEFER_BLOCKING 0x5, 0x180 ;  /* 0x0146000000007b1d */ /* 0x000fe40000010000 */
[----:B0-----:R-:W-:-:S05]  /*e5f0*/  LEA R0, R5, R0, 0x18 ;  /* 0x0000000005007211 */ /* 0x001fca00078ec0ff */
[----:B------:R-:W0:Y:S02]  /*e600*/  LDS.128 R32, [R0+0x2a8d0] ;  /* 0x02a8d00000207984 */ /* 0x000e240000000c00 */
[----:B0-----:R-:W-:Y:S02]  /*e610*/  R2UR UR5, R33 ;  /* 0x00000000210572ca */ /* 0x001fe400000e0000 */
[----:B------:R-:W-:Y:S02]  /*e620*/  R2UR UR52, R34 ;  /* 0x00000000223472ca */ /* 0x000fe400000e0000 */
        /* <DEDUP_REMOVED lines=9> */
[----:B------:R-:W0:Y:S01]  /*e6c0*/  S2R R33, SR_SWINHI ;  /* 0x0000000000217919 */ /* 0x000e220000002f00 */
[----:B------:R-:W-:Y:S01]  /*e6d0*/  F2FP.BF16.F32.PACK_AB R52, R52, R121 ;  /* 0x000000793434723e */ /* 0x000fe200000010ff */
[----:B------:R-:W-:Y:S02]  /*e6e0*/  ULDC.64 UR6, c[0x0][0xc00] ;  /* 0x0003000000067ab9 */ /* 0x000fe40000000a00 */
[----:B------:R1:W2:Y:S01]  /*e6f0*/  LDG.E.CONSTANT R4, desc[UR56][R4.64] ;  /* 0x0000003804047981 */ /* 0x0002a2000c1e9900 */
[----:B------:R-:W-:Y:S01]  /*e700*/  F2FP.BF16.F32.PACK_AB R53, R53, R120 ;  /* 0x000000783535723e */ /* 0x000fe200000010ff */
[----:B------:R-:W-:Y:S01]  /*e710*/  UISETP.NE.U32.AND UP0, UPT, UR6, URZ, UPT ;  /* 0x0000003f0600728c */ /* 0x000fe2000bf05070 */
[----:B------:R-:W-:Y:S02]  /*e720*/  F2FP.BF16.F32.PACK_AB R49, R60, R49 ;  /* 0x000000313c31723e */ /* 0x000fe400000010ff */
[----:B------:R-:W-:Y:S01]  /*e730*/  F2FP.BF16.F32.PACK_AB R48, R61, R48 ;  /* 0x000000303d30723e */ /* 0x000fe200000010ff */
[----:B------:R-:W-:Y:S01]  /*e740*/  UISETP.NE.AND.EX UP0, UPT, UR7, URZ, UPT, UP0 ;  /* 0x0000003f0700728c */ /* 0x000fe2000bf05300 */
[----:B------:R-:W-:-:S02]  /*e750*/  F2FP.BF16.F32.PACK_AB R45, R68, R45 ;  /* 0x0000002d442d723e */ /* 0x000fc400000010ff */
[----:B------:R-:W-:Y:S01]  /*e760*/  F2FP.BF16.F32.PACK_AB R44, R69, R44 ;  /* 0x0000002c452c723e */ /* 0x000fe200000010ff */
[----:B------:R-:W-:Y:S01]  /*e770*/  ULDC.64 UR6, c[0x0][0xc00] ;  /* 0x0003000000067ab9 */ /* 0x000fe20000000a00 */
[----:B-1----:R-:W-:Y:S01]  /*e780*/  LOP3.LUT P0, R5, R50, 0x3, RZ, 0xc0, !PT ;  /* 0x0000000332057812 */ /* 0x002fe2000780c0ff */
[----:B------:R-:W-:Y:S01]  /*e790*/  UIMAD.WIDE UR6, UR42, 0x4, UR6 ;  /* 0x000000042a0678a5 */ /* 0x000fe2000f8e0206 */
[----:B------:R-:W-:Y:S02]  /*e7a0*/  F2FP.BF16.F32.PACK_AB R41, R76, R41 ;  /* 0x000000294c29723e */ /* 0x000fe400000010ff */
[----:B------:R-:W-:Y:S02]  /*e7b0*/  ISETP.EQ.OR P0, PT, R5, 0x3, !P0 ;  /* 0x000000030500780c */ /* 0x000fe40004702670 */
[----:B------:R-:W-:Y:S02]  /*e7c0*/  F2FP.BF16.F32.PACK_AB R40, R77, R40 ;  /* 0x000000284d28723e */ /* 0x000fe400000010ff */
[----:B------:R-:W-:-:S02]  /*e7d0*/  SEL R59, R52, R53, P0 ;  /* 0x00000035343b7207 */ /* 0x000fc40000000000 */
[----:B------:R-:W-:Y:S02]  /*e7e0*/  SEL R52, R53, R52, P0 ;  /* 0x0000003435347207 */ /* 0x000fe40000000000 */
[----:B------:R-:W-:Y:S02]  /*e7f0*/  SEL R53, R49, R48, P0 ;  /* 0x0000003031357207 */ /* 0x000fe40000000000 */
[----:B------:R-:W-:Y:S02]  /*e800*/  F2FP.BF16.F32.PACK_AB R118, R118, R7 ;  /* 0x000000077676723e */ /* 0x000fe400000010ff */
[----:B------:R-:W-:Y:S02]  /*e810*/  F2FP.BF16.F32.PACK_AB R119, R119, R6 ;  /* 0x000000067777723e */ /* 0x000fe400000010ff */
[----:B------:R-:W-:Y:S02]  /*e820*/  SEL R48, R48, R49, P0 ;  /* 0x0000003130307207 */ /* 0x000fe40000000000 */
[----:B------:R-:W-:-:S02]  /*e830*/  F2FP.BF16.F32.PACK_AB R37, R84, R37 ;  /* 0x000000255425723e */ /* 0x000fc400000010ff */
[----:B------:R-:W-:Y:S02]  /*e840*/  F2FP.BF16.F32.PACK_AB R36, R85, R36 ;  /* 0x000000245524723e */ /* 0x000fe400000010ff */
[----:B------:R-:W-:Y:S02]  /*e850*/  SEL R49, R45, R44, P0 ;  /* 0x0000002c2d317207 */ /* 0x000fe40000000000 */
[----:B------:R-:W-:Y:S02]  /*e860*/  MOV R6, R0 ;  /* 0x0000000000067202 */ /* 0x000fe40000000f00 */
[----:B0-----:R-:W-:Y:S02]  /*e870*/  MOV R7, R33 ;  /* 0x0000002100077202 */ /* 0x001fe40000000f00 */
[----:B------:R-:W-:Y:S02]  /*e880*/  SEL R44, R44, R45, P0 ;  /* 0x0000002d2c2c7207 */ /* 0x000fe40000000000 */
[----:B------:R-:W-:-:S02]  /*e890*/  SEL R45, R41, R40, P0 ;  /* 0x00000028292d7207 */ /* 0x000fc40000000000 */
[----:B------:R-:W-:Y:S02]  /*e8a0*/  SEL R40, R40, R41, P0 ;  /* 0x0000002928287207 */ /* 0x000fe40000000000 */
[----:B------:R-:W-:Y:S02]  /*e8b0*/  SEL R41, R37, R36, P0 ;  /* 0x0000002425297207 */ /* 0x000fe40000000000 */
[----:B------:R-:W-:Y:S01]  /*e8c0*/  SEL R50, R36, R37, P0 ;  /* 0x0000002524327207 */ /* 0x000fe20000000000 */
[----:B------:R-:W-:Y:S01]  /*e8d0*/  IMAD.WIDE R36, R204, 0x2, R6 ;  /* 0x00000002cc247825 */ /* 0x000fe200078e0206 */
[----:B------:R-:W-:Y:S02]  /*e8e0*/  F2FP.BF16.F32.PACK_AB R26, R87, R26 ;  /* 0x0000001a571a723e */ /* 0x000fe400000010ff */
[----:B------:R-:W-:Y:S02]  /*e8f0*/  F2FP.BF16.F32.PACK_AB R11, R110, R11 ;  /* 0x0000000b6e0b723e */ /* 0x000fe400000010ff */
[----:B------:R-:W-:-:S02]  /*e900*/  F2FP.BF16.F32.PACK_AB R10, R111, R10 ;  /* 0x0000000a6f0a723e */ /* 0x000fc400000010ff */
[----:B------:R-:W-:Y:S02]  /*e910*/  IADD3 R87, P5, R36, 0x40, RZ ;  /* 0x0000004024577810 */ /* 0x000fe40007fbe0ff */
[----:B------:R-:W-:Y:S02]  /*e920*/  F2FP.BF16.F32.PACK_AB R80, R80, R81 ;  /* 0x000000515050723e */ /* 0x000fe400000010ff */
[----:B------:R-:W-:Y:S01]  /*e930*/  F2FP.BF16.F32.PACK_AB R73, R72, R73 ;  /* 0x000000494849723e */ /* 0x000fe200000010ff */
[----:B------:R-:W-:Y:S01]  /*e940*/  IMAD.X R33, RZ, RZ, R37, P5 ;  /* 0x000000ffff217224 */ /* 0x000fe200028e0625 */
[----:B------:R-:W-:Y:S02]  /*e950*/  F2FP.BF16.F32.PACK_AB R9, R116, R9 ;  /* 0x000000097409723e */ /* 0x000fe400000010ff */
[----:B------:R-:W-:Y:S02]  /*e960*/  F2FP.BF16.F32.PACK_AB R8, R117, R8 ;  /* 0x000000087508723e */ /* 0x000fe400000010ff */
[----:B------:R-:W-:-:S02]  /*e970*/  SEL R81, R11, R10, P0 ;  /* 0x0000000a0b517207 */ /* 0x000fc40000000000 */
[----:B------:R-:W-:Y:S02]  /*e980*/  SEL R72, R10, R11, P0 ;  /* 0x0000000b0a487207 */ /* 0x000fe40000000000 */
[----:B------:R-:W-:Y:S02]  /*e990*/  F2FP.BF16.F32.PACK_AB R64, R64, R65 ;  /* 0x000000414040723e */ /* 0x000fe400000010ff */
[----:B------:R-:W-:Y:S02]  /*e9a0*/  F2FP.BF16.F32.PACK_AB R57, R56, R57 ;  /* 0x000000393839723e */ /* 0x000fe400000010ff */
[----:B------:R-:W-:Y:S02]  /*e9b0*/  IADD3 R85, P4, R36, 0x20, RZ ;  /* 0x0000002024557810 */ /* 0x000fe40007f9e0ff */
[----:B------:R-:W-:Y:S02]  /*e9c0*/  LOP3.LUT R10, R87, 0x380, RZ, 0xc0, !PT ;  /* 0x00000380570a7812 */ /* 0x000fe400078ec0ff */
[----:B------:R-:W-:Y:S01]  /*e9d0*/  F2FP.BF16.F32.PACK_AB R38, R71, R38 ;  /* 0x000000264726723e */ /* 0x000fe200000010ff */
[----:B------:R-:W-:Y:S01]  /*e9e0*/  IMAD.X R35, RZ, RZ, R37, P4 ;  /* 0x000000ffff237224 */ /* 0x000fe200020e0625 */
[----:B------:R-:W-:-:S02]  /*e9f0*/  F2FP.BF16.F32.PACK_AB R47, R54, R47 ;  /* 0x0000002f362f723e */ /* 0x000fc400000010ff */
[----:B------:R-:W-:Y:S02]  /*ea00*/  F2FP.BF16.F32.PACK_AB R46, R55, R46 ;  /* 0x0000002e372e723e */ /* 0x000fe400000010ff */
[----:B------:R-:W-:Y:S02]  /*ea10*/  SEL R71, R80, R73, P0 ;  /* 0x0000004950477207 */ /* 0x000fe40000000000 */
[----:B------:R-:W-:Y:S02]  /*ea20*/  F2FP.BF16.F32.PACK_AB R96, R89, R96 ;  /* 0x000000605960723e */ /* 0x000fe400000010ff */
[----:B------:R-:W-:Y:S02]  /*ea30*/  F2FP.BF16.F32.PACK_AB R13, R108, R13 ;  /* 0x0000000d6c0d723e */ /* 0x000fe400000010ff */
[----:B------:R-:W-:Y:S02]  /*ea40*/  F2FP.BF16.F32.PACK_AB R12, R109, R12 ;  /* 0x0000000c6d0c723e */ /* 0x000fe400000010ff */
[----:B------:R-:W-:-:S02]  /*ea50*/  SEL R67, R9, R8, P0 ;  /* 0x0000000809437207 */ /* 0x000fc40000000000 */
[----:B------:R-:W-:Y:S02]  /*ea60*/  SEL R60, R8, R9, P0 ;  /* 0x00000009083c7207 */ /* 0x000fe40000000000 */
[----:B------:R-:W-:Y:S02]  /*ea70*/  SEL R80, R73, R80, P0 ;  /* 0x0000005049507207 */ /* 0x000fe40000000000 */
[----:B------:R-:W-:Y:S02]  /*ea80*/  F2FP.BF16.F32.PACK_AB R43, R62, R43 ;  /* 0x0000002b3e2b723e */ /* 0x000fe400000010ff */
[----:B------:R-:W-:Y:S02]  /*ea90*/  F2FP.BF16.F32.PACK_AB R42, R63, R42 ;  /* 0x0000002a3f2a723e */ /* 0x000fe400000010ff */
[----:B------:R-:W-:Y:S02]  /*eaa0*/  F2FP.BF16.F32.PACK_AB R28, R93, R28 ;  /* 0x0000001c5d1c723e */ /* 0x000fe400000010ff */
[----:B------:R-:W-:-:S02]  /*eab0*/  SEL R73, R64, R57, P0 ;  /* 0x0000003940497207 */ /* 0x000fc40000000000 */
[----:B------:R-:W-:Y:S02]  /*eac0*/  IADD3 R89, P6, R36, 0x60, RZ ;  /* 0x0000006024597810 */ /* 0x000fe40007fde0ff */
[----:B------:R-:W-:Y:S02]  /*ead0*/  LOP3.LUT R8, R85, 0x380, RZ, 0xc0, !PT ;  /* 0x0000038055087812 */ /* 0x000fe400078ec0ff */
[----:B------:R-:W-:Y:S02]  /*eae0*/  SHF.R.U64 R10, R10, 0x3, RZ ;  /* 0x000000030a0a7819 */ /* 0x000fe400000012ff */
[----:B------:R-:W-:Y:S02]  /*eaf0*/  SEL R64, R57, R64, P0 ;  /* 0x0000004039407207 */ /* 0x000fe40000000000 */
[----:B------:R-:W-:Y:S02]  /*eb00*/  IADD3 R93, P2, R36, 0x4020, RZ ;  /* 0x00004020245d7810 */ /* 0x000fe40007f5e0ff */
[----:B------:R-:W-:-:S02]  /*eb10*/  F2FP.BF16.F32.PACK_AB R39, R70, R39 ;  /* 0x000000274627723e */ /* 0x000fc400000010ff */
[----:B------:R-:W-:Y:S02]  /*eb20*/  SEL R57, R47, R46, P0 ;  /* 0x0000002e2f397207 */ /* 0x000fe40000000000 */
[----:B------:R-:W-:Y:S02]  /*eb30*/  SEL R65, R13, R12, P0 ;  /* 0x0000000c0d417207 */ /* 0x000fe40000000000 */
[----:B------:R-:W-:Y:S02]  /*eb40*/  SEL R58, R12, R13, P0 ;  /* 0x0000000d0c3a7207 */ /* 0x000fe40000000000 */
[----:B------:R-:W-:Y:S02]  /*eb50*/  SEL R46, R46, R47, P0 ;  /* 0x0000002f2e2e7207 */ /* 0x000fe40000000000 */
[----:B------:R-:W-:Y:S02]  /*eb60*/  F2FP.BF16.F32.PACK_AB R31, R78, R31 ;  /* 0x0000001f4e1f723e */ /* 0x000fe400000010ff */
[----:B------:R-:W-:-:S02]  /*eb70*/  F2FP.BF16.F32.PACK_AB R30, R79, R30 ;  /* 0x0000001e4f1e723e */ /* 0x000fc400000010ff */
[----:B------:R-:W-:Y:S02]  /*eb80*/  SEL R47, R43, R42, P0 ;  /* 0x0000002a2b2f7207 */ /* 0x000fe40000000000 */
[----:B------:R-:W-:Y:S02]  /*eb90*/  LOP3.LUT R12, R89, 0x380, RZ, 0xc0, !PT ;  /* 0x00000380590c7812 */ /* 0x000fe400078ec0ff */
[----:B------:R-:W-:Y:S02]  /*eba0*/  SHF.R.U64 R8, R8, 0x3, RZ ;  /* 0x0000000308087819 */ /* 0x000fe400000012ff */
[----:B------:R-:W-:Y:S02]  /*ebb0*/  LOP3.LUT R32, R10, R87, RZ, 0x3c, !PT ;  /* 0x000000570a207212 */ /* 0x000fe400078e3cff */
[----:B------:R-:W-:Y:S02]  /*ebc0*/  F2FP.BF16.F32.PACK_AB R25, R94, R25 ;  /* 0x000000195e19723e */ /* 0x000fe400000010ff */
[----:B------:R-:W-:-:S02]  /*ebd0*/  F2FP.BF16.F32.PACK_AB R24, R95, R24 ;  /* 0x000000185f18723e */ /* 0x000fc400000010ff */
[----:B------:R-:W-:Y:S02]  /*ebe0*/  SEL R42, R42, R43, P0 ;  /* 0x0000002b2a2a7207 */ /* 0x000fe40000000000 */
[----:B------:R-:W-:Y:S02]  /*ebf0*/  IADD3 R91, P1, R36, 0x4000, RZ ;  /* 0x00004000245b7810 */ /* 0x000fe40007f3e0ff */
[----:B------:R-:W-:Y:S02]  /*ec00*/  LOP3.LUT R10, R93, 0x380, RZ, 0xc0, !PT ;  /* 0x000003805d0a7812 */ /* 0x000fe400078ec0ff */
[----:B------:R-:W-:Y:S02]  /*ec10*/  SEL R43, R39, R38, P0 ;  /* 0x00000026272b7207 */ /* 0x000fe40000000000 */
[----:B------:R-:W-:Y:S02]  /*ec20*/  F2FP.BF16.F32.PACK_AB R97, R97, R104 ;  /* 0x000000686161723e */ /* 0x000fe400000010ff */
[----:B------:R-:W-:-:S02]  /*ec30*/  SEL R38, R38, R39, P0 ;  /* 0x0000002726267207 */ /* 0x000fc40000000000 */
[----:B------:R-:W-:Y:S02]  /*ec40*/  SEL R39, R31, R30, P0 ;  /* 0x0000001e1f277207 */ /* 0x000fe40000000000 */
[----:B------:R-:W-:Y:S01]  /*ec50*/  SEL R62, R30, R31, P0 ;  /* 0x0000001f1e3e7207 */ /* 0x000fe20000000000 */
[----:B------:R-:W-:Y:S01]  /*ec60*/  IMAD.X R31, RZ, RZ, R37, P6 ;  /* 0x000000ffff1f7224 */ /* 0x000fe200030e0625 */
[----:B------:R-:W-:Y:S02]  /*ec70*/  SHF.R.U64 R12, R12, 0x3, RZ ;  /* 0x000000030c0c7819 */ /* 0x000fe400000012ff */
[----:B------:R-:W-:Y:S02]  /*ec80*/  LOP3.LUT R34, R8, R85, RZ, 0x3c, !PT ;  /* 0x0000005508227212 */ /* 0x000fe400078e3cff */
[----:B------:R-:W-:Y:S02]  /*ec90*/  F2FP.BF16.F32.PACK_AB R29, R92, R29 ;  /* 0x0000001d5c1d723e */ /* 0x000fe400000010ff */
[----:B------:R-:W-:-:S02]  /*eca0*/  F2FP.BF16.F32.PACK_AB R20, R101, R20 ;  /* 0x000000146514723e */ /* 0x000fc400000010ff */
[----:B------:R-:W-:Y:S02]  /*ecb0*/  SEL R77, R25, R24, P0 ;  /* 0x00000018194d7207 */ /* 0x000fe40000000000 */
[----:B------:R-:W-:Y:S01]  /*ecc0*/  SEL R68, R24, R25, P0 ;  /* 0x0000001918447207 */ /* 0x000fe20000000000 */
[----:B------:R-:W-:Y:S01]  /*ecd0*/  IMAD.X R25, RZ, RZ, R37, P2 ;  /* 0x000000ffff197224 */ /* 0x000fe200010e0625 */
[----:B------:R-:W-:Y:S02]  /*ece0*/  IADD3 R95, P3, R36, 0x4040, RZ ;  /* 0x00004040245f7810 */ /* 0x000fe40007f7e0ff */
[----:B------:R-:W-:Y:S02]  /*ecf0*/  LOP3.LUT R8, R91, 0x380, RZ, 0xc0, !PT ;  /* 0x000003805b087812 */ /* 0x000fe400078ec0ff */
[----:B------:R-:W-:Y:S02]  /*ed00*/  SHF.R.U64 R10, R10, 0x3, RZ ;  /* 0x000000030a0a7819 */ /* 0x000fe400000012ff */
[----:B------:R-:W-:-:S02]  /*ed10*/  IADD3 R101, P6, R36, 0x8020, RZ ;  /* 0x0000802024657810 */ /* 0x000fc40007fde0ff */
[----:B------:R-:W-:Y:S02]  /*ed20*/  SEL R69, R97, R96, P0 ;  /* 0x0000006061457207 */ /* 0x000fe40000000000 */
[----:B------:R-:W-:Y:S01]  /*ed30*/  IADD3 R105, P2, R36, 0x8060, RZ ;  /* 0x0000806024697810 */ /* 0x000fe20007f5e0ff */
[----:B------:R-:W-:Y:S01]  /*ed40*/  IMAD.X R13, RZ, RZ, R37, P6 ;  /* 0x000000ffff0d7224 */ /* 0x000fe200030e0625 */
[----:B------:R-:W-:Y:S02]  /*ed50*/  F2FP.BF16.F32.PACK_AB R15, R102, R15 ;  /* 0x0000000f660f723e */ /* 0x000fe400000010ff */
[----:B------:R-:W-:Y:S02]  /*ed60*/  F2FP.BF16.F32.PACK_AB R14, R103, R14 ;  /* 0x0000000e670e723e */ /* 0x000fe400000010ff */
[----:B------:R-:W-:Y:S02]  /*ed70*/  SEL R96, R96, R97, P0 ;  /* 0x0000006160607207 */ /* 0x000fe40000000000 */
[----:B------:R-:W-:-:S02]  /*ed80*/  LOP3.LUT R30, R12, R89, RZ, 0x3c, !PT ;  /* 0x000000590c1e7212 */ /* 0x000fc400078e3cff */
[----:B------:R-:W-:Y:S02]  /*ed90*/  SEL R61, R29, R28, P0 ;  /* 0x0000001c1d3d7207 */ /* 0x000fe40000000000 */
[----:B------:R-:W-:Y:S01]  /*eda0*/  SEL R54, R28, R29, P0 ;  /* 0x0000001d1c367207 */ /* 0x000fe20000000000 */
[----:B------:R-:W-:Y:S01]  /*edb0*/  IMAD.X R29, RZ, RZ, R37, P1 ;  /* 0x000000ffff1d7224 */ /* 0x000fe200008e0625 */
[----:B------:R-:W-:Y:S02]  /*edc0*/  IADD3 R97, P4, R36, 0x4060, RZ ;  /* 0x0000406024617810 */ /* 0x000fe40007f9e0ff */
[----:B------:R-:W-:Y:S02]  /*edd0*/  LOP3.LUT R12, R95, 0x380, RZ, 0xc0, !PT ;  /* 0x000003805f0c7812 */ /* 0x000fe400078ec0ff */
[----:B------:R-:W-:Y:S02]  /*ede0*/  SHF.R.U64 R8, R8, 0x3, RZ ;  /* 0x0000000308087819 */ /* 0x000fe400000012ff */
[----:B------:R-:W-:-:S02]  /*edf0*/  LOP3.LUT R24, R10, R93, RZ, 0x3c, !PT ;  /* 0x0000005d0a187212 */ /* 0x000fc400078e3cff */
[C---:B------:R-:W-:Y:S02]  /*ee00*/  LOP3.LUT R11, R36.reuse, 0x380, RZ, 0xc0, !PT ;  /* 0x00000380240b7812 */ /* 0x040fe400078ec0ff */
[C---:B------:R-:W-:Y:S02]  /*ee10*/  IADD3 R99, P5, R36.reuse, 0x8000, RZ ;  /* 0x0000800024637810 */ /* 0x040fe40007fbe0ff */
[----:B------:R-:W-:Y:S02]  /*ee20*/  LOP3.LUT R10, R101, 0x380, RZ, 0xc0, !PT ;  /* 0x00000380650a7812 */ /* 0x000fe400078ec0ff */
[----:B------:R-:W-:Y:S02]  /*ee30*/  IADD3 R103, P1, R36, 0x8040, RZ ;  /* 0x0000804024677810 */ /* 0x000fe40007f3e0ff */
[----:B------:R-:W-:Y:S02]  /*ee40*/  LOP3.LUT R76, R105, 0x380, RZ, 0xc0, !PT ;  /* 0x00000380694c7812 */ /* 0x000fe400078ec0ff */
[----:B------:R-:W-:Y:S01]  /*ee50*/  F2FP.BF16.F32.PACK_AB R27, R86, R27 ;  /* 0x0000001b561b723e */ /* 0x000fe200000010ff */
[----:B------:R-:W-:Y:S01]  /*ee60*/  IMAD.X R9, RZ, RZ, R37, P1 ;  /* 0x000000ffff097224 */ /* 0x000fe200008e0625 */
[----:B------:R-:W-:-:S02]  /*ee70*/  SEL R79, R15, R14, P0 ;  /* 0x0000000e0f4f7207 */ /* 0x000fc40000000000 */
[----:B------:R-:W-:Y:S01]  /*ee80*/  SEL R70, R14, R15, P0 ;  /* 0x0000000f0e467207 */ /* 0x000fe20000000000 */
[----:B------:R-:W-:Y:S01]  /*ee90*/  IMAD.X R15, RZ, RZ, R37, P5 ;  /* 0x000000ffff0f7224 */ /* 0x000fe200028e0625 */
[----:B------:R-:W-:Y:S02]  /*eea0*/  LOP3.LUT R14, R97, 0x380, RZ, 0xc0, !PT ;  /* 0x00000380610e7812 */ /* 0x000fe400078ec0ff */
[----:B------:R-:W-:Y:S02]  /*eeb0*/  SHF.R.U64 R12, R12, 0x3, RZ ;  /* 0x000000030c0c7819 */ /* 0x000fe400000012ff */
[----:B------:R-:W-:Y:S02]  /*eec0*/  LOP3.LUT R28, R8, R91, RZ, 0x3c, !PT ;  /* 0x0000005b081c7212 */ /* 0x000fe400078e3cff */
[----:B------:R-:W-:Y:S02]  /*eed0*/  SHF.R.U64 R11, R11, 0x3, RZ ;  /* 0x000000030b0b7819 */ /* 0x000fe400000012ff */
[----:B------:R-:W-:-:S02]  /*eee0*/  LOP3.LUT R8, R99, 0x380, RZ, 0xc0, !PT ;  /* 0x0000038063087812 */ /* 0x000fc400078ec0ff */
[----:B------:R-:W-:Y:S02]  /*eef0*/  SHF.R.U64 R10, R10, 0x3, RZ ;  /* 0x000000030a0a7819 */ /* 0x000fe400000012ff */
[----:B------:R-:W-:Y:S02]  /*ef00*/  LOP3.LUT R74, R103, 0x380, RZ, 0xc0, !PT ;  /* 0x00000380674a7812 */ /* 0x000fe400078ec0ff */
[----:B------:R-:W-:Y:S02]  /*ef10*/  SHF.R.U64 R76, R76, 0x3, RZ ;  /* 0x000000034c4c7819 */ /* 0x000fe400000012ff */
[----:B------:R-:W-:Y:S02]  /*ef20*/  F2FP.BF16.F32.PACK_AB R132, R132, R133 ;  /* 0x000000858484723e */ /* 0x000fe400000010ff */
[----:B------:R-:W-:Y:S02]  /*ef30*/  F2FP.BF16.F32.PACK_AB R131, R130, R131 ;  /* 0x000000838283723e */ /* 0x000fe400000010ff */
[----:B------:R-:W-:-:S02]  /*ef40*/  F2FP.BF16.F32.PACK_AB R21, R100, R21 ;  /* 0x000000156415723e */ /* 0x000fc400000010ff */
[----:B------:R-:W-:Y:S02]  /*ef50*/  SEL R75, R27, R26, P0 ;  /* 0x0000001a1b4b7207 */ /* 0x000fe40000000000 */
[----:B------:R-:W-:Y:S01]  /*ef60*/  SEL R66, R26, R27, P0 ;  /* 0x0000001b1a427207 */ /* 0x000fe20000000000 */
[--C-:B------:R-:W-:Y:S01]  /*ef70*/  IMAD.X R27, RZ, RZ, R37.reuse, P3 ;  /* 0x000000ffff1b7224 */ /* 0x100fe200018e0625 */
[----:B------:R-:W-:Y:S02]  /*ef80*/  SHF.R.U64 R14, R14, 0x3, RZ ;  /* 0x000000030e0e7819 */ /* 0x000fe400000012ff */
[----:B------:R-:W-:Y:S02]  /*ef90*/  LOP3.LUT R26, R12, R95, RZ, 0x3c, !PT ;  /* 0x0000005f0c1a7212 */ /* 0x000fe400078e3cff */
[----:B------:R-:W-:Y:S01]  /*efa0*/  LOP3.LUT R36, R11, R36, RZ, 0x3c, !PT ;  /* 0x000000240b247212 */ /* 0x000fe200078e3cff */
[----:B------:R-:W-:Y:S01]  /*efb0*/  IMAD.X R11, RZ, RZ, R37, P2 ;  /* 0x000000ffff0b7224 */ /* 0x000fe200010e0625 */
[----:B------:R-:W-:-:S02]  /*efc0*/  SHF.R.U64 R8, R8, 0x3, RZ ;  /* 0x0000000308087819 */ /* 0x000fc400000012ff */
[----:B------:R-:W-:Y:S02]  /*efd0*/  LOP3.LUT R12, R10, R101, RZ, 0x3c, !PT ;  /* 0x000000650a0c7212 */ /* 0x000fe400078e3cff */
[----:B------:R-:W-:Y:S02]  /*efe0*/  SHF.R.U64 R74, R74, 0x3, RZ ;  /* 0x000000034a4a7819 */ /* 0x000fe400000012ff */
[----:B------:R-:W-:Y:S02]  /*eff0*/  LOP3.LUT R10, R76, R105, RZ, 0x3c, !PT ;  /* 0x000000694c0a7212 */ /* 0x000fe400078e3cff */
[----:B------:R-:W-:Y:S02]  /*f000*/  SEL R5, R132, R131, P0 ;  /* 0x0000008384057207 */ /* 0x000fe40000000000 */
[----:B------:R-:W-:Y:S02]  /*f010*/  SEL R63, R21, R20, P0 ;  /* 0x00000014153f7207 */ /* 0x000fe40000000000 */
[----:B------:R-:W-:Y:S01]  /*f020*/  SEL R56, R20, R21, P0 ;  /* 0x0000001514387207 */ /* 0x000fe20000000000 */
[----:B------:R-:W-:Y:S01]  /*f030*/  IMAD.X R21, RZ, RZ, R37, P4 ;  /* 0x000000ffff157224 */ /* 0x000fe200020e0625 */
[----:B------:R-:W-:-:S02]  /*f040*/  LOP3.LUT R20, R14, R97, RZ, 0x3c, !PT ;  /* 0x000000610e147212 */ /* 0x000fc400078e3cff */
[----:B------:R-:W-:Y:S02]  /*f050*/  LOP3.LUT R14, R8, R99, RZ, 0x3c, !PT ;  /* 0x00000063080e7212 */ /* 0x000fe400078e3cff */
[----:B------:R-:W-:Y:S02]  /*f060*/  F2FP.BF16.F32.PACK_AB R128, R128, R129 ;  /* 0x000000818080723e */ /* 0x000fe400000010ff */
[----:B------:R-:W-:Y:S02]  /*f070*/  F2FP.BF16.F32.PACK_AB R127, R126, R127 ;  /* 0x0000007f7e7f723e */ /* 0x000fe400000010ff */
[----:B------:R-:W-:Y:S02]  /*f080*/  LOP3.LUT R8, R74, R103, RZ, 0x3c, !PT ;  /* 0x000000674a087212 */ /* 0x000fe400078e3cff */
[----:B------:R-:W-:Y:S02]  /*f090*/  F2FP.BF16.F32.PACK_AB R124, R124, R125 ;  /* 0x0000007d7c7c723e */ /* 0x000fe400000010ff */
[----:B------:R-:W-:-:S02]  /*f0a0*/  F2FP.BF16.F32.PACK_AB R123, R122, R123 ;  /* 0x0000007b7a7b723e */ /* 0x000fc400000010ff */
[----:B------:R-:W-:Y:S02]  /*f0b0*/  MOV R74, R10 ;  /* 0x0000000a004a7202 */ /* 0x000fe40000000f00 */
[----:B------:R-:W-:Y:S02]  /*f0c0*/  SEL R132, R131, R132, P0 ;  /* 0x0000008483847207 */ /* 0x000fe40000000000 */
[----:B------:R-:W-:Y:S02]  /*f0d0*/  SEL R51, R128, R127, P0 ;  /* 0x0000007f80337207 */ /* 0x000fe40000000000 */
[----:B------:R-:W-:Y:S02]  /*f0e0*/  SEL R128, R127, R128, P0 ;  /* 0x000000807f807207 */ /* 0x000fe40000000000 */
[----:B------:R-:W-:Y:S02]  /*f0f0*/  SEL R55, R124, R123, P0 ;  /* 0x0000007b7c377207 */ /* 0x000fe40000000000 */
[----:B------:R-:W-:-:S02]  /*f100*/  SEL R124, R123, R124, P0 ;  /* 0x0000007c7b7c7207 */ /* 0x000fc40000000000 */
[----:B------:R-:W-:Y:S02]  /*f110*/  MOV R76, R8 ;  /* 0x00000008004c7202 */ /* 0x000fe40000000f00 */
[----:B------:R-:W-:Y:S02]  /*f120*/  SEL R83, R118, R119, P0 ;  /* 0x0000007776537207 */ /* 0x000fe40000000000 */
[----:B------:R-:W-:Y:S02]  /*f130*/  MOV R84, R20 ;  /* 0x0000001400547202 */ /* 0x000fe40000000f00 */
[----:B------:R-:W-:Y:S02]  /*f140*/  SEL R118, R119, R118, P0 ;  /* 0x0000007677767207 */ /* 0x000fe40000000000 */
[----:B------:R-:W-:Y:S02]  /*f150*/  MOV R91, R36 ;  /* 0x00000024005b7202 */ /* 0x000fe40000000f00 */
        /* <DEDUP_REMOVED lines=24> */
[----:B-1----:R-:W-:Y:S02]  /*f2e0*/  SEL R9, R69, R96, P0 ;  /* 0x0000006045097207 */ /* 0x002fe40000000000 */
[----:B------:R-:W-:Y:S01]  /*f2f0*/  SEL R11, R96, R69, P0 ;  /* 0x00000045600b7207 */ /* 0x000fe20000000000 */
[----:B------:R-:W-:Y:S01]  /*f300*/  SHFL.IDX PT, R59, R59, R4, 0x1c1f ;  /* 0x001c1f043b3b7589 */ /* 0x000fe200000e0000 */
[----:B--2---:R-:W-:Y:S02]  /*f310*/  SEL R12, R51, R128, P0 ;  /* 0x00000080330c7207 */ /* 0x004fe40000000000 */
        /* <DEDUP_REMOVED lines=12> */
[----:B------:R-:W-:Y:S04]  /*f3e0*/  SHFL.IDX PT, R45, R45, R4, 0x1c1f ;  /* 0x001c1f042d2d7589 */ /* 0x000fe800000e0000 */
[----:B------:R-:W-:Y:S04]  /*f3f0*/  SHFL.IDX PT, R41, R41, R4, 0x1c1f ;  /* 0x001c1f0429297589 */ /* 0x000fe800000e0000 */
[----:B------:R-:W-:Y:S01]  /*f400*/  SHFL.IDX PT, R61, R61, R4, 0x1c1f ;  /* 0x001c1f043d3d7589 */ /* 0x000fe200000e0000 */
[----:B-1----:R-:W-:-:S02]  /*f410*/  SEL R28, R59, R52, P0 ;  /* 0x000000343b1c7207 */ /* 0x002fc40000000000 */
[----:B------:R-:W-:Y:S01]  /*f420*/  SEL R30, R52, R59, P0 ;  /* 0x0000003b341e7207 */ /* 0x000fe20000000000 */
[----:B------:R-:W-:Y:S01]  /*f430*/  SHFL.IDX PT, R63, R63, R4, 0x1c1f ;  /* 0x001c1f043f3f7589 */ /* 0x000fe200000e0000 */
[----:B--2---:R-:W-:Y:S02]  /*f440*/  SEL R29, R57, R46, P0 ;  /* 0x0000002e391d7207 */ /* 0x004fe40000000000 */
[----:B------:R-:W-:Y:S01]  /*f450*/  SEL R31, R46, R57, P0 ;  /* 0x000000392e1f7207 */ /* 0x000fe20000000000 */
        /* <DEDUP_REMOVED lines=11> */
[----:B------:R-:W1:Y:S04]  /*f510*/  SHFL.IDX PT, R42, R42, R5, 0x1c1f ;  /* 0x001c1f052a2a7589 */ /* 0x000e6800000e0000 */
[----:B------:R-:W2:Y:S04]  /*f520*/  SHFL.IDX PT, R44, R44, R5, 0x1c1f ;  /* 0x001c1f052c2c7589 */ /* 0x000ea800000e0000 */
[----:B------:R3:W4:Y:S01]  /*f530*/  SHFL.IDX PT, R4, R38, R5, 0x1c1f ;  /* 0x001c1f0526047589 */ /* 0x00072200000e0000 */
[----:B------:R-:W-:Y:S06]  /*f540*/  BAR.SYNC.DEFER_BLOCKING 0x1, 0x100 ;  /* 0x0044000000007b1d */ /* 0x000fec0000010000 */
[----:B------:R-:W-:Y:S01]  /*f550*/  SHFL.IDX PT, R40, R40, R5, 0x1c1f ;  /* 0x001c1f0528287589 */ /* 0x000fe200000e0000 */
[----:B0-----:R-:W-:-:S02]  /*f560*/  SEL R32, R53, R48, P0 ;  /* 0x0000003035207207 */ /* 0x001fc40000000000 */
[----:B------:R-:W-:Y:S01]  /*f570*/  SEL R34, R48, R53, P0 ;  /* 0x0000003530227207 */ /* 0x000fe20000000000 */
[----:B------:R-:W0:Y:S01]  /*f580*/  SHFL.IDX PT, R50, R50, R5, 0x1c1f ;  /* 0x001c1f0532327589 */ /* 0x000e2200000e0000 */
[----:B-1----:R-:W-:Y:S02]  /*f590*/  SEL R33, R47, R42, P0 ;  /* 0x0000002a2f217207 */ /* 0x002fe40000000000 */
[----:B------:R-:W-:Y:S01]  /*f5a0*/  SEL R35, R42, R47, P0 ;  /* 0x0000002f2a237207 */ /* 0x000fe20000000000 */
[----:B------:R-:W-:Y:S01]  /*f5b0*/  SHFL.IDX PT, R21, R62, R5, 0x1c1f ;  /* 0x001c1f053e157589 */ /* 0x000fe200000e0000 */
[----:B--2---:R-:W-:Y:S02]  /*f5c0*/  SEL R36, R49, R44, P0 ;  /* 0x0000002c31247207 */ /* 0x004fe40000000000 */
[----:B---3--:R-:W-:Y:S01]  /*f5d0*/  SEL R38, R44, R49, P0 ;  /* 0x000000312c267207 */ /* 0x008fe20000000000 */
[----:B------:R-:W1:Y:S01]  /*f5e0*/  SHFL.IDX PT, R54, R54, R5, 0x1c1f ;  /* 0x001c1f0536367589 */ /* 0x000e6200000e0000 */
[----:B----4-:R-:W-:-:S02]  /*f5f0*/  SEL R37, R43, R4, P0 ;  /* 0x000000042b257207 */ /* 0x010fc40000000000 */
[----:B------:R-:W-:Y:S01]  /*f600*/  SEL R39, R4, R43, P0 ;  /* 0x0000002b04277207 */ /* 0x000fe20000000000 */
[----:B------:R-:W2:Y:S01]  /*f610*/  SHFL.IDX PT, R66, R66, R5, 0x1c1f ;  /* 0x001c1f0542427589 */ /* 0x000ea200000e0000 */
[----:B------:R-:W-:-:S03]  /*f620*/  IMAD.U32 R4, RZ, RZ, UR6 ;  /* 0x00000006ff047e24 */ /* 0x000fc6000f8e00ff */
[----:B------:R-:W-:Y:S04]  /*f630*/  SHFL.IDX PT, R56, R56, R5, 0x1c1f ;  /* 0x001c1f0538387589 */ /* 0x000fe800000e0000 */
[----:B------:R-:W3:Y:S04]  /*f640*/  SHFL.IDX PT, R68, R68, R5, 0x1c1f ;  /* 0x001c1f0544447589 */ /* 0x000ee800000e0000 */
[----:B------:R-:W-:Y:S01]  /*f650*/  SHFL.IDX PT, R58, R58, R5, 0x1c1f ;  /* 0x001c1f053a3a7589 */ /* 0x000fe200000e0000 */
[----:B0-----:R-:W-:Y:S02]  /*f660*/  SEL R48, R41, R50, P0 ;  /* 0x0000003229307207 */ /* 0x001fe40000000000 */
[----:B------:R-:W-:Y:S01]  /*f670*/  SEL R50, R50, R41, P0 ;  /* 0x0000002932327207 */ /* 0x000fe20000000000 */
[----:B------:R-:W-:Y:S04]  /*f680*/  SHFL.IDX PT, R70, R70, R5, 0x1c1f ;  /* 0x001c1f0546467589 */ /* 0x000fe800000e0000 */
[----:B------:R-:W0:Y:S01]  /*f690*/  SHFL.IDX PT, R72, R72, R5, 0x1c1f ;  /* 0x001c1f0548487589 */ /* 0x000e2200000e0000 */
[----:B-1----:R-:W-:-:S02]  /*f6a0*/  SEL R52, R61, R54, P0 ;  /* 0x000000363d347207 */ /* 0x002fc40000000000 */
[----:B------:R-:W-:Y:S01]  /*f6b0*/  SEL R54, R54, R61, P0 ;  /* 0x0000003d36367207 */ /* 0x000fe20000000000 */
[----:B------:R-:W-:Y:S01]  /*f6c0*/  SHFL.IDX PT, R60, R60, R5, 0x1c1f ;  /* 0x001c1f053c3c7589 */ /* 0x000fe200000e0000 */
[----:B--2---:R-:W-:Y:S01]  /*f6d0*/  SEL R49, R75, R66, P0 ;  /* 0x000000424b317207 */ /* 0x004fe20000000000 */
[----:B------:R-:W-:Y:S01]  /*f6e0*/  ULDC UR8, c[0x0][0xa88] ;  /* 0x0002a20000087ab9 */ /* 0x000fe20000000800 */
[----:B------:R-:W-:Y:S01]  /*f6f0*/  SEL R51, R66, R75, P0 ;  /* 0x0000004b42337207 */ /* 0x000fe20000000000 */
[----:B------:R1:W2:Y:S01]  /*f700*/  SHFL.IDX PT, R118, R118, R5, 0x1c1f ;  /* 0x001c1f0576767589 */ /* 0x0002a200000e0000 */
[----:B------:R-:W4:Y:S03]  /*f710*/  LDC R61, c[0x0][0xbe8] ;  /* 0x0002fa00ff3d7b82 */ /* 0x000f260000000800 */
[----:B------:R0:W-:Y:S01]  /*f720*/  STSM.16.M88.4 [R91], R8 ;  /* 0x000000085b007844 */ /* 0x0001e20000000200 */
[----:B---3--:R-:W-:-:S02]  /*f730*/  SEL R53, R77, R68, P0 ;  /* 0x000000444d357207 */ /* 0x008fc40000000000 */
[----:B------:R-:W-:Y:S01]  /*f740*/  SEL R55, R68, R77, P0 ;  /* 0x0000004d44377207 */ /* 0x000fe20000000000 */
[----:B------:R3:W-:Y:S01]  /*f750*/  STSM.16.M88.4 [R90], R12 ;  /* 0x0000000c5a007844 */ /* 0x0007e20000000200 */
[----:B-1----:R-:W-:Y:S01]  /*f760*/  IMAD.U32 R5, RZ, RZ, UR7 ;  /* 0x00000007ff057e24 */ /* 0x002fe2000f8e00ff */
[----:B------:R-:W-:Y:S02]  /*f770*/  ULDC.64 UR6, c[0x0][0xc08] ;  /* 0x0003020000067ab9 */ /* 0x000fe40000000a00 */
[----:B------:R2:W-:Y:S04]  /*f780*/  STSM.16.M88.4 [R89], R24 ;  /* 0x0000001859007844 */ /* 0x0005e80000000200 */
[----:B------:R-:W-:Y:S01]  /*f790*/  STSM.16.M88.4 [R88], R28 ;  /* 0x0000001c58007844 */ /* 0x000fe20000000200 */
[----:B0-----:R-:W-:-:S02]  /*f7a0*/  SEL R57, R81, R72, P0 ;  /* 0x0000004851397207 */ /* 0x001fc40000000000 */
[----:B------:R-:W-:Y:S01]  /*f7b0*/  SEL R59, R72, R81, P0 ;  /* 0x00000051483b7207 */ /* 0x000fe20000000000 */
[----:B------:R-:W-:Y:S01]  /*f7c0*/  STSM.16.M88.4 [R87], R32 ;  /* 0x0000002057007844 */ /* 0x000fe20000000200 */
[----:B------:R-:W-:Y:S02]  /*f7d0*/  SEL R8, R45, R40, P0 ;  /* 0x000000282d087207 */ /* 0x000fe40000000000 */
[----:B------:R-:W-:Y:S01]  /*f7e0*/  SEL R10, R40, R45, P0 ;  /* 0x0000002d280a7207 */ /* 0x000fe20000000000 */
[----:B------:R-:W-:Y:S01]  /*f7f0*/  STSM.16.M88.4 [R86], R36 ;  /* 0x0000002456007844 */ /* 0x000fe20000000200 */
[----:B------:R-:W-:Y:S02]  /*f800*/  SEL R9, R20, R21, P0 ;  /* 0x0000001514097207 */ /* 0x000fe40000000000 */
[----:B------:R-:W-:Y:S02]  /*f810*/  SEL R11, R21, R20, P0 ;  /* 0x00000014150b7207 */ /* 0x000fe40000000000 */
[----:B---3--:R-:W-:-:S02]  /*f820*/  SEL R12, R63, R56, P0 ;  /* 0x000000383f0c7207 */ /* 0x008fc40000000000 */
[----:B------:R-:W-:Y:S01]  /*f830*/  SEL R14, R56, R63, P0 ;  /* 0x0000003f380e7207 */ /* 0x000fe20000000000 */
[----:B------:R0:W-:Y:S01]  /*f840*/  STSM.16.M88.4 [R85], R8 ;  /* 0x0000000855007844 */ /* 0x0001e20000000200 */
[----:B------:R-:W-:Y:S02]  /*f850*/  SEL R13, R79, R70, P0 ;  /* 0x000000464f0d7207 */ /* 0x000fe40000000000 */
[----:B------:R-:W-:Y:S01]  /*f860*/  SEL R15, R70, R79, P0 ;  /* 0x0000004f460f7207 */ /* 0x000fe20000000000 */
[----:B------:R-:W-:Y:S01]  /*f870*/  STSM.16.M88.4 [R84], R48 ;  /* 0x0000003054007844 */ /* 0x000fe20000000200 */
[----:B------:R-:W-:Y:S02]  /*f880*/  SEL R56, R65, R58, P0 ;  /* 0x0000003a41387207 */ /* 0x000fe40000000000 */
[----:B------:R-:W-:Y:S01]  /*f890*/  SEL R58, R58, R65, P0 ;  /* 0x000000413a3a7207 */ /* 0x000fe20000000000 */
[----:B------:R-:W-:Y:S01]  /*f8a0*/  STSM.16.M88.4 [R82], R52 ;  /* 0x0000003452007844 */ /* 0x000fe20000000200 */
[----:B--2---:R-:W-:-:S02]  /*f8b0*/  SEL R25, R83, R118, P0 ;  /* 0x0000007653197207 */ /* 0x004fc40000000000 */
[----:B------:R-:W-:Y:S01]  /*f8c0*/  SEL R27, R118, R83, P0 ;  /* 0x00000053761b7207 */ /* 0x000fe20000000000 */
[----:B------:R1:W-:Y:S01]  /*f8d0*/  STSM.16.M88.4 [R78], R12 ;  /* 0x0000000c4e007844 */ /* 0x0003e20000000200 */
[----:B------:R-:W-:Y:S02]  /*f8e0*/  SEL R24, R67, R60, P0 ;  /* 0x0000003c43187207 */ /* 0x000fe40000000000 */
[----:B------:R-:W-:Y:S01]  /*f8f0*/  SEL R26, R60, R67, P0 ;  /* 0x000000433c1a7207 */ /* 0x000fe20000000000 */
[----:B------:R2:W-:Y:S04]  /*f900*/  STSM.16.M88.4 [R76], R56 ;  /* 0x000000384c007844 */ /* 0x0005e80000000200 */
[----:B------:R2:W-:Y:S01]  /*f910*/  STSM.16.M88.4 [R74], R24 ;  /* 0x000000184a007844 */ /* 0x0005e20000000200 */
[----:B------:R-:W-:Y:S01]  /*f920*/  UISETP.NE.U32.AND UP1, UPT, UR6, URZ, UPT ;  /* 0x0000003f0600728c */ /* 0x000fe2000bf25070 */
[----:B------:R-:W-:Y:S03]  /*f930*/  BAR.SYNC.DEFER_BLOCKING 0x1, 0x100 ;  /* 0x0044000000007b1d */ /* 0x000fe60000010000 */
[----:B------:R-:W-:-:S06]  /*f940*/  UISETP.NE.AND.EX UP1, UPT, UR7, URZ, UPT, UP1 ;  /* 0x0000003f0700728c */ /* 0x000fcc000bf25310 */
[----:B------:R-:W-:-:S05]  /*f950*/  PLOP3.LUT P0, PT, PT, PT, UP1, 0x80, 0x0 ;  /* 0x000000000000781c */ /* 0x000fca0003f0f018 */
[----:B------:R-:W-:Y:S02]  /*f960*/  @UP1 ULDC.64 UR6, c[0x0][0xc08] ;  /* 0x0003020000061ab9 */ /* 0x000fe40000000a00 */
[----:B------:R-:W-:Y:S01]  /*f970*/  @UP1 UIMAD.WIDE UR6, UR42, 0x4, UR6 ;  /* 0x000000042a0618a5 */ /* 0x000fe2000f8e0206 */
[----:B0-----:R-:W-:-:S05]  /*f980*/  IMAD.U32 R10, RZ, RZ, UR8 ;  /* 0x00000008ff0a7e24 */ /* 0x001fca000f8e00ff */
[----:B-1----:R-:W-:Y:S02]  /*f990*/  IMAD.U32 R14, RZ, RZ, UR6 ;  /* 0x00000006ff0e7e24 */ /* 0x002fe4000f8e00ff */
[----:B------:R-:W-:Y:S01]  /*f9a0*/  IMAD.U32 R15, RZ, RZ, UR7 ;  /* 0x00000007ff0f7e24 */ /* 0x000fe2000f8e00ff */
[----:B------:R-:W3:Y:S01]  /*f9b0*/  @P2 LDG.E R8, desc[UR56][R4.64] ;  /* 0x0000003804082981 */ /* 0x000ee2000c1e1900 */
[----:B----4-:R-:W-:Y:S01]  /*f9c0*/  ISETP.NE.AND P1, PT, R61, 0x1, PT ;  /* 0x000000013d00780c */ /* 0x010fe20003f25270 */
[----:B------:R-:W-:Y:S02]  /*f9d0*/  UMOV UR4, URZ ;  /* 0x0000003f00047c82 */ /* 0x000fe40008000000 */
[----:B------:R2:W5:Y:S10]  /*f9e0*/  @P0 LDG.E R10, desc[UR56][R14.64] ;  /* 0x000000380e0a0981 */ /* 0x000574000c1e1900 */
[----:B------:R-:W0:Y:S08]  /*f9f0*/  @P1 LDC R9, c[0x0][0xbec] ;  /* 0x0002fb00ff091b82 */ /* 0x000e300000000800 */
[----:B------:R-:W1:Y:S01]  /*fa00*/  @P1 LDC R12, c[0x0][0xbf0] ;  /* 0x0002fc00ff0c1b82 */ /* 0x000e620000000800 */
[----:B---3--:R-:W-:Y:S01]  /*fa10*/  @P2 R2UR UR4, R8 ;  /* 0x00000000080422ca */ /* 0x008fe200000e0000 */
[----:B012---:R-:W-:-:S14]  /*fa20*/  @P0 BRA `(.L_x_1372) ;  /* 0x0000000000100947 */ /* 0x007fdc0003800000 */
[----:B------:R-:W-:Y:S05]  /*fa30*/  @!P2 BRA `(.L_x_1372) ;  /* 0x00000000000ca947 */ /* 0x000fea0003800000 */
[----:B------:R-:W2:Y:S04]  /*fa40*/  LDG.E R11, desc[UR56][R4.64] ;  /* 0x00000038040b7981 */ /* 0x000ea8000c1e1900 */
[----:B-----5:R-:W2:Y:S02]  /*fa50*/  LDG.E R10, desc[UR56][R4.64+0x4] ;  /* 0x00000438040a7981 */ /* 0x020ea4000c1e1900 */
[----:B--2---:R-:W-:-:S07]  /*fa60*/  IMAD.IADD R10, R10, 0x1, -R11 ;  /* 0x000000010a0a7824 */ /* 0x004fce00078e0a0b */
.L_x_1372:
[----:B------:R-:W-:Y:S01]  /*fa70*/  USHF.R.S32.HI UR16, URZ, 0x1f, UR43 ;  /* 0x0000001f3f107899 */ /* 0x000fe2000801142b */
[----:B------:R-:W-:Y:S01]  /*fa80*/  VIADD R14, R17, UR41 ;  /* 0x00000029110e7c36 */ /* 0x000fe20008000000 */
[----:B------:R-:W-:Y:S01]  /*fa90*/  ULDC.64 UR12, c[0x0][0xb90] ;  /* 0x0002e400000c7ab9 */ /* 0x000fe20000000a00 */
[----:B------:R-:W-:Y:S01]  /*faa0*/  USHF.R.S32.HI UR15, URZ, 0x1f, UR42 ;  /* 0x0000001f3f0f7899 */ /* 0x000fe2000801142a */
[----:B------:R-:W-:Y:S01]  /*fab0*/  VIADD R28, R203, UR41 ;  /* 0x00000029cb1c7c36 */ /* 0x000fe20008000000 */
[----:B------:R-:W-:Y:S01]  /*fac0*/  USHF.R.S32.HI UR7, URZ, 0x1f, UR4 ;  /* 0x0000001f3f077899 */ /* 0x000fe20008011404 */
[----:B------:R-:W-:Y:S01]  /*fad0*/  @P1 IMAD.HI.U32 R5, R14, R9, RZ ;  /* 0x000000090e051227 */ /* 0x000fe200078e00ff */
[----:B------:R-:W-:Y:S01]  /*fae0*/  UIMAD UR10, UR16, UR12, URZ ;  /* 0x0000000c100a72a4 */ /* 0x000fe2000f8e023f */
[----:B------:R-:W0:Y:S01]  /*faf0*/  @P1 LDC R63, c[0x0][0xbf0] ;  /* 0x0002fc00ff3f1b82 */ /* 0x000e220000000800 */
[----:B------:R-:W-:Y:S01]  /*fb00*/  UMOV UR6, UR4 ;  /* 0x0000000400067c82 */ /* 0x000fe20008000000 */
[----:B------:R-:W-:Y:S01]  /*fb10*/  USEL UR15, UR15, URZ, !UP0 ;  /* 0x0000003f0f0f7287 */ /* 0x000fe2000c000000 */
[----:B------:R-:W-:Y:S01]  /*fb20*/  IMAD.MOV.U32 R4, RZ, RZ, R14 ;  /* 0x000000ffff047224 */ /* 0x000fe200078e000e */
[----:B------:R-:W-:Y:S01]  /*fb30*/  UIMAD.WIDE.U32 UR8, UR43, UR12, UR6 ;  /* 0x0000000c2b0872a5 */ /* 0x000fe2000f8e0006 */
[----:B------:R-:W-:Y:S01]  /*fb40*/  @P1 SHF.R.U32.HI R4, RZ, R12, R5 ;  /* 0x0000000cff041219 */ /* 0x000fe20000011605 */
[----:B------:R-:W-:Y:S01]  /*fb50*/  UIMAD UR10, UR43, UR13, UR10 ;  /* 0x0000000d2b0a72a4 */ /* 0x000fe2000f8e020a */
[----:B------:R-:W-:Y:S01]  /*fb60*/  IMAD R5, R200, 0x40, R18 ;  /* 0x00000040c8057824 */ /* 0x000fe200078e0212 */
[----:B------:R-:W-:Y:S01]  /*fb70*/  USEL UR14, UR42, URZ, !UP0 ;  /* 0x0000003f2a0e7287 */ /* 0x000fe2000c000000 */
[----:B-----5:R-:W-:Y:S01]  /*fb80*/  IMAD R65, R10, R61, RZ ;  /* 0x0000003d0a417224 */ /* 0x020fe200078e02ff */
        /* <DEDUP_REMOVED lines=13> */
[----:B------:R-:W-:Y:S02]  /*fc60*/  SHF.R.S32.HI R8, RZ, 0x1f, R9 ;  /* 0x0000001fff087819 */ /* 0x000fe40000011409 */
[----:B------:R-:W-:Y:S02]  /*fc70*/  IADD3 R11, P6, R6, 0x2000, RZ ;  /* 0x00002000060b7810 */ /* 0x000fe40007fde0ff */
[----:B------:R-:W-:Y:S01]  /*fc80*/  IADD3.X R5, R5, UR9, R12, P0, !PT ;  /* 0x0000000905057c10 */ /* 0x000fe200087fe40c */
[----:B------:R-:W-:Y:S01]  /*fc90*/  ULDC.64 UR8, c[0x0][0xb88] ;  /* 0x0002e20000087ab9 */ /* 0x000fe20000000a00 */
[----:B------:R-:W-:Y:S01]  /*fca0*/  LOP3.LUT R12, R13, 0x380, RZ, 0xc0, !PT ;  /* 0x000003800d0c7812 */ /* 0x000fe200078ec0ff */
[----:B------:R-:W-:Y:S01]  /*fcb0*/  IMAD R14, R8, UR8, RZ ;  /* 0x00000008080e7c24 */ /* 0x000fe2000f8e02ff */
[----:B------:R-:W-:Y:S01]  /*fcc0*/  LOP3.LUT R8, R11, 0x380, RZ, 0xc0, !PT ;  /* 0x000003800b087812 */ /* 0x000fe200078ec0ff */
[----:B------:R-:W-:Y:S01]  /*fcd0*/  IMAD.WIDE.U32 R4, R9, UR8, R4 ;  /* 0x0000000809047c25 */ /* 0x000fe2000f8e0004 */
[----:B------:R-:W-:-:S02]  /*fce0*/  SHF.R.U64 R12, R12, 0x3, RZ ;  /* 0x000000030c0c7819 */ /* 0x000fc400000012ff */
[----:B------:R-:W-:Y:S01]  /*fcf0*/  SHF.R.U64 R8, R8, 0x3, RZ ;  /* 0x0000000308087819 */ /* 0x000fe200000012ff */
[----:B------:R-:W-:Y:S01]  /*fd00*/  IMAD R15, R9, UR9, R14 ;  /* 0x00000009090f7c24 */ /* 0x000fe2000f8e020e */
[----:B------:R-:W-:Y:S01]  /*fd10*/  ULDC.64 UR8, c[0x0][0xb50] ;  /* 0x0002d40000087ab9 */ /* 0x000fe20000000a00 */
[----:B------:R-:W-:Y:S01]  /*fd20*/  LOP3.LUT R12, R12, R13, RZ, 0x3c, !PT ;  /* 0x0000000d0c0c7212 */ /* 0x000fe200078e3cff */
[----:B------:R-:W-:Y:S01]  /*fd30*/  IMAD.X R13, RZ, RZ, R7, P2 ;  /* 0x000000ffff0d7224 */ /* 0x000fe200010e0607 */
[----:B------:R-:W-:Y:S01]  /*fd40*/  LEA R14, P0, R4, UR8, 0x2 ;  /* 0x00000008040e7c11 */ /* 0x000fe2000f8010ff */
[----:B------:R-:W-:Y:S01]  /*fd50*/  IMAD.IADD R5, R5, 0x1, R15 ;  /* 0x0000000105057824 */ /* 0x000fe200078e020f */
[----:B------:R-:W-:Y:S01]  /*fd60*/  IADD3 R25, P2, R6, 0x7000, RZ ;  /* 0x0000700006197810 */ /* 0x000fe20007f5e0ff */
[----:B------:R-:W-:Y:S01]  /*fd70*/  IMAD.X R9, RZ, RZ, R7, P6 ;  /* 0x000000ffff097224 */ /* 0x000fe200030e0607 */
[----:B------:R-:W-:Y:S01]  /*fd80*/  LOP3.LUT R8, R8, R11, RZ, 0x3c, !PT ;  /* 0x0000000b08087212 */ /* 0x000fe200078e3cff */
[----:B------:R-:W-:Y:S01]  /*fd90*/  SHFL.IDX PT, R20, R14, RZ, 0x1c1f ;  /* 0x001c1fff0e147589 */ /* 0x000fe200000e0000 */
[----:B------:R-:W-:Y:S01]  /*fda0*/  LEA.HI.X R26, R4, UR9, R5, 0x2, P0 ;  /* 0x00000009041a7c11 */ /* 0x000fe200080f1405 */
[----:B------:R-:W-:Y:S01]  /*fdb0*/  VIADD R11, R28, 0x8 ;  /* 0x000000081c0b7836 */ /* 0x000fe20000000000 */
[----:B------:R-:W-:Y:S01]  /*fdc0*/  IADD3 R41, P0, R6, 0x5000, RZ ;  /* 0x0000500006297810 */ /* 0x000fe20007f1e0ff */
[----:B------:R-:W-:Y:S01]  /*fdd0*/  SHFL.IDX PT, R38, R14, 0x1, 0x1c1f ;  /* 0x003c1f000e267f89 */ /* 0x000fe200000e0000 */
[----:B------:R-:W-:-:S02]  /*fde0*/  LOP3.LUT R24, R25, 0x380, RZ, 0xc0, !PT ;  /* 0x0000038019187812 */ /* 0x000fc400078ec0ff */
[----:B------:R-:W-:Y:S01]  /*fdf0*/  LOP3.LUT R40, R41, 0x380, RZ, 0xc0, !PT ;  /* 0x0000038029287812 */ /* 0x000fe200078ec0ff */
[----:B------:R-:W1:Y:S01]  /*fe00*/  SHFL.IDX PT, R21, R26, RZ, 0x1c1f ;  /* 0x001c1fff1a157589 */ /* 0x000e6200000e0000 */
[----:B------:R-:W-:Y:S02]  /*fe10*/  SHF.R.U64 R24, R24, 0x3, RZ ;  /* 0x0000000318187819 */ /* 0x000fe400000012ff */
[----:B------:R-:W-:Y:S01]  /*fe20*/  SHF.R.U64 R40, R40, 0x3, RZ ;  /* 0x0000000328287819 */ /* 0x000fe200000012ff */
[----:B------:R-:W2:Y:S01]  /*fe30*/  SHFL.IDX PT, R39, R26, 0x1, 0x1c1f ;  /* 0x003c1f001a277f89 */ /* 0x000ea200000e0000 */
[----:B------:R-:W-:Y:S01]  /*fe40*/  LOP3.LUT R24, R24, R25, RZ, 0x3c, !PT ;  /* 0x0000001918187212 */ /* 0x000fe200078e3cff */
[--C-:B------:R-:W-:Y:S01]  /*fe50*/  IMAD.X R25, RZ, RZ, R7.reuse, P2 ;  /* 0x000000ffff197224 */ /* 0x100fe200010e0607 */
[----:B------:R-:W-:Y:S01]  /*fe60*/  LOP3.LUT R40, R40, R41, RZ, 0x3c, !PT ;  /* 0x0000002928287212 */ /* 0x000fe200078e3cff */
[----:B------:R-:W-:Y:S01]  /*fe70*/  IMAD.X R41, RZ, RZ, R7, P0 ;  /* 0x000000ffff297224 */ /* 0x000fe200000e0607 */
[----:B------:R-:W-:-:S02]  /*fe80*/  LOP3.LUT P0, RZ, R201, 0x3, RZ, 0xc0, !PT ;  /* 0x00000003c9ff7812 */ /* 0x000fc4000780c0ff */
[----:B------:R-:W-:Y:S02]  /*fe90*/  IADD3 R5, P5, R6, 0x3000, RZ ;  /* 0x0000300006057810 */ /* 0x000fe40007fbe0ff */
[-C--:B------:R-:W-:Y:S02]  /*fea0*/  ISETP.GE.OR P2, PT, R28, R65.reuse, P0 ;  /* 0x000000411c00720c */ /* 0x080fe40000746670 */
[----:B------:R-:W-:Y:S02]  /*feb0*/  ISETP.GE.OR P0, PT, R11, R65, P0 ;  /* 0x000000410b00720c */ /* 0x000fe40000706670 */
[C---:B------:R-:W-:Y:S01]  /*fec0*/  IADD3 R45, P4, R6.reuse, 0x4000, RZ ;  /* 0x00004000062d7810 */ /* 0x040fe20007f9e0ff */
[----:B------:R-:W-:Y:S01]  /*fed0*/  UIMAD UR8, UR7, UR10, URZ ;  /* 0x0000000a070872a4 */ /* 0x000fe2000f8e023f */
[----:B------:R-:W-:Y:S02]  /*fee0*/  IADD3 R33, P3, R6, 0x6000, RZ ;  /* 0x0000600006217810 */ /* 0x000fe40007f7e0ff */
[----:B------:R-:W-:-:S02]  /*fef0*/  LOP3.LUT R4, R5, 0x380, RZ, 0xc0, !PT ;  /* 0x0000038005047812 */ /* 0x000fc400078ec0ff */
[----:B------:R-:W-:Y:S02]  /*ff00*/  LOP3.LUT R44, R45, 0x380, RZ, 0xc0, !PT ;  /* 0x000003802d2c7812 */ /* 0x000fe400078ec0ff */
[----:B------:R-:W-:Y:S01]  /*ff10*/  IADD3 R57, P6, R6, 0x8000, RZ ;  /* 0x0000800006397810 */ /* 0x000fe20007fde0ff */
[----:B-1----:R-:W-:Y:S01]  /*ff20*/  @!P2 ST.E desc[UR56][R20.64], R2 ;  /* 0x000000021400a985 */ /* 0x002fe2000c101938 */
[----:B------:R-:W-:Y:S01]  /*ff30*/  LOP3.LUT R32, R33, 0x380, RZ, 0xc0, !PT ;  /* 0x0000038021207812 */ /* 0x000fe200078ec0ff */
[----:B------:R-:W-:Y:S01]  /*ff40*/  UIMAD.WIDE.U32 UR6, UR4, UR10, URZ ;  /* 0x0000000a040672a5 */ /* 0x000fe2000f8e003f */
[----:B------:R-:W-:Y:S01]  /*ff50*/  SHF.R.U64 R4, R4, 0x3, RZ ;  /* 0x0000000304047819 */ /* 0x000fe200000012ff */
[----:B--2---:R1:W-:Y:S01]  /*ff60*/  @!P0 ST.E desc[UR56][R38.64], R3 ;  /* 0x0000000326008985 */ /* 0x0043e2000c101938 */
[----:B------:R-:W-:Y:S01]  /*ff70*/  UIMAD UR8, UR4, UR11, UR8 ;  /* 0x0000000b040872a4 */ /* 0x000fe2000f8e0208 */
[----:B------:R-:W-:Y:S02]  /*ff80*/  SHF.R.U64 R44, R44, 0x3, RZ ;  /* 0x000000032c2c7819 */ /* 0x000fe400000012ff */
[----:B------:R-:W-:Y:S01]  /*ff90*/  ULDC.64 UR10, c[0x0][0xae8] ;  /* 0x0002ba00000a7ab9 */ /* 0x000fe20000000a00 */
[----:B------:R-:W-:-:S02]  /*ffa0*/  SHF.R.U64 R32, R32, 0x3, RZ ;  /* 0x0000000320207819 */ /* 0x000fc400000012ff */
[----:B------:R-:W-:Y:S02]  /*ffb0*/  LOP3.LUT R4, R4, R5, RZ, 0x3c, !PT ;  /* 0x0000000504047212 */ /* 0x000fe400078e3cff */
[----:B------:R-:W-:Y:S02]  /*ffc0*/  LOP3.LUT R29, R6, 0x380, RZ, 0xc0, !PT ;  /* 0x00000380061d7812 */ /* 0x000fe400078ec0ff */
[----:B------:R-:W-:Y:S01]  /*ffd0*/  LOP3.LUT R56, R57, 0x380, RZ, 0xc0, !PT ;  /* 0x0000038039387812 */ /* 0x000fe200078ec0ff */
[----:B-1----:R-:W1:Y:S01]  /*ffe0*/  @P1 LDC R3, c[0x0][0xbec] ;  /* 0x0002fb00ff031b82 */ /* 0x002e620000000800 */
[----:B------:R-:W-:Y:S01]  /*fff0*/  IMAD R2, R23, 0x20, R200 ;  /* 0x0000002017027824 */ /* 0x000fe200078e02c8 */
[----:B------:R-:W-:Y:S01]  /*10000*/  UIADD3 UR7, UR7, UR8, URZ ;  /* 0x0000000807077290 */ /* 0x000fe2000fffe03f */
[----:B------:R-:W-:Y:S01]  /*10010*/  LOP3.LUT R44, R44, R45, RZ, 0x3c, !PT ;  /* 0x0000002d2c2c7212 */ /* 0x000fe200078e3cff */
[----:B------:R-:W-:Y:S01]  /*10020*/  UIMAD UR4, UR16, UR10, URZ ;  /* 0x0000000a100472a4 */ /* 0x000fe2000f8e023f */
[----:B------:R-:W-:Y:S01]  /*10030*/  LOP3.LUT R32, R32, R33, RZ, 0x3c, !PT ;  /* 0x0000002120207212 */ /* 0x000fe200078e3cff */
[--C-:B------:R-:W-:Y:S01]  /*10040*/  IMAD.X R5, RZ, RZ, R7.reuse, P5 ;  /* 0x000000ffff057224 */ /* 0x100fe200028e0607 */
[C---:B------:R-:W-:Y:S01]  /*10050*/  IADD3 R53, P5, R6.reuse, 0x9000, RZ ;  /* 0x0000900006357810 */ /* 0x040fe20007fbe0ff */
[--C-:B------:R-:W-:Y:S01]  /*10060*/  IMAD.X R45, RZ, RZ, R7.reuse, P4 ;  /* 0x000000ffff2d7224 */ /* 0x100fe200020e0607 */
[----:B------:R-:W-:Y:S01]  /*10070*/  IADD3 R49, P4, R6, 0xa000, RZ ;  /* 0x0000a00006317810 */ /* 0x000fe20007f9e0ff */
[----:B------:R-:W-:Y:S01]  /*10080*/  VIADD R62, R2, UR41 ;  /* 0x00000029023e7c36 */ /* 0x000fe20008000000 */
[----:B------:R-:W-:Y:S01]  /*10090*/  UIMAD UR4, UR43, UR11, UR4 ;  /* 0x0000000b2b0472a4 */ /* 0x000fe2000f8e0204 */
[--C-:B------:R-:W-:Y:S01]  /*100a0*/  IMAD.X R33, RZ, RZ, R7.reuse, P3 ;  /* 0x000000ffff217224 */ /* 0x100fe200018e0607 */
[----:B------:R-:W-:Y:S01]  /*100b0*/  UIMAD.WIDE.U32 UR6, UR43, UR10, UR6 ;  /* 0x0000000a2b0672a5 */ /* 0x000fe2000f8e0006 */
[----:B------:R-:W-:Y:S01]  /*100c0*/  IADD3 R15, P3, R6, 0xb000, RZ ;  /* 0x0000b000060f7810 */ /* 0x000fe20007f7e0ff */
[----:B------:R-:W-:Y:S01]  /*100d0*/  ULDC.64 UR8, c[0x0][0xaf0] ;  /* 0x0002bc0000087ab9 */ /* 0x000fe20000000a00 */
[----:B------:R-:W-:Y:S01]  /*100e0*/  LOP3.LUT R52, R53, 0x380, RZ, 0xc0, !PT ;  /* 0x0000038035347812 */ /* 0x000fe200078ec0ff */
[----:B------:R-:W-:Y:S01]  /*100f0*/  UIADD3 UR7, UR7, UR4, URZ ;  /* 0x0000000407077290 */ /* 0x000fe2000fffe03f */
[----:B------:R-:W-:Y:S01]  /*10100*/  LOP3.LUT R48, R49, 0x380, RZ, 0xc0, !PT ;  /* 0x0000038031307812 */ /* 0x000fe200078ec0ff */
[----:B------:R-:W-:Y:S01]  /*10110*/  UIMAD UR4, UR15, UR8, URZ ;  /* 0x000000080f0472a4 */ /* 0x000fe2000f8e023f */
[----:B------:R-:W-:Y:S01]  /*10120*/  SHF.R.U64 R29, R29, 0x3, RZ ;  /* 0x000000031d1d7819 */ /* 0x000fe200000012ff */
[----:B------:R-:W5:Y:S01]  /*10130*/  LD.E.128 R44, desc[UR56][R44.64] ;  /* 0x000000382c2c7980 */ /* 0x000f62000c101d00 */
[----:B------:R-:W-:Y:S01]  /*10140*/  LOP3.LUT R10, R15, 0x380, RZ, 0xc0, !PT ;  /* 0x000003800f0a7812 */ /* 0x000fe200078ec0ff */
[----:B-1----:R-:W-:Y:S01]  /*10150*/  @P1 IMAD.HI.U32 R2, R62, R3, RZ ;  /* 0x000000033e021227 */ /* 0x002fe200078e00ff */
[----:B------:R-:W-:Y:S01]  /*10160*/  SHF.R.U64 R56, R56, 0x3, RZ ;  /* 0x0000000338387819 */ /* 0x000fe200000012ff */
[----:B------:R-:W-:Y:S01]  /*10170*/  UIMAD UR4, UR14, UR9, UR4 ;  /* 0x000000090e0472a4 */ /* 0x000fe2000f8e0204 */
[----:B------:R-:W-:Y:S01]  /*10180*/  SHF.R.U64 R52, R52, 0x3, RZ ;  /* 0x0000000334347819 */ /* 0x000fe200000012ff */
[----:B------:R-:W-:Y:S01]  /*10190*/  IMAD.MOV.U32 R21, RZ, RZ, R62 ;  /* 0x000000ffff157224 */ /* 0x000fe200078e003e */
[----:B------:R-:W-:Y:S01]  /*101a0*/  SHF.R.U64 R48, R48, 0x3, RZ ;  /* 0x0000000330307819 */ /* 0x000fe200000012ff */
[----:B------:R-:W-:Y:S01]  /*101b0*/  UIMAD.WIDE.U32 UR6, UR14, UR8, UR6 ;  /* 0x000000080e0672a5 */ /* 0x000fe2000f8e0006 */
[----:B------:R-:W-:Y:S01]  /*101c0*/  LOP3.LUT R28, R29, R6, RZ, 0x3c, !PT ;  /* 0x000000061d1c7212 */ /* 0x000fe200078e3cff */
[--C-:B------:R-:W-:Y:S01]  /*101d0*/  IMAD.X R37, RZ, RZ, R7.reuse, P3 ;  /* 0x000000ffff257224 */ /* 0x100fe200018e0607 */
[----:B0-----:R-:W-:Y:S01]  /*101e0*/  @P1 SHF.R.U32.HI R21, RZ, R63, R2 ;  /* 0x0000003fff151219 */ /* 0x001fe20000011602 */
[--C-:B------:R-:W-:Y:S01]  /*101f0*/  IMAD.MOV.U32 R29, RZ, RZ, R7.reuse ;  /* 0x000000ffff1d7224 */ /* 0x100fe200078e0007 */
[----:B------:R-:W-:Y:S01]  /*10200*/  SHF.R.U64 R6, R10, 0x3, RZ ;  /* 0x000000030a067819 */ /* 0x000fe200000012ff */
[----:B------:R-:W-:Y:S01]  /*10210*/  UIADD3 UR4, UR7, UR4, URZ ;  /* 0x0000000407047290 */ /* 0x000fe2000fffe03f */
[----:B------:R-:W-:Y:S01]  /*10220*/  LOP3.LUT R56, R56, R57, RZ, 0x3c, !PT ;  /* 0x0000003938387212 */ /* 0x000fe200078e3cff */
[--C-:B------:R-:W-:Y:S01]  /*10230*/  IMAD.X R57, RZ, RZ, R7.reuse, P6 ;  /* 0x000000ffff397224 */ /* 0x100fe200030e0607 */
[----:B------:R-:W-:Y:S01]  /*10240*/  LOP3.LUT R52, R52, R53, RZ, 0x3c, !PT ;  /* 0x0000003534347212 */ /* 0x000fe200078e3cff */
[--C-:B------:R-:W-:Y:S01]  /*10250*/  IMAD.X R53, RZ, RZ, R7.reuse, P5 ;  /* 0x000000ffff357224 */ /* 0x100fe200028e0607 */
[----:B------:R-:W-:Y:S01]  /*10260*/  LOP3.LUT R48, R48, R49, RZ, 0x3c, !PT ;  /* 0x0000003130307212 */ /* 0x000fe200078e3cff */
[----:B------:R-:W-:Y:S01]  /*10270*/  IMAD.X R49, RZ, RZ, R7, P4 ;  /* 0x000000ffff317224 */ /* 0x000fe200020e0607 */
[--C-:B------:R-:W-:Y:S01]  /*10280*/  SHF.R.S32.HI R20, RZ, 0x1f, R21.reuse ;  /* 0x0000001fff147819 */ /* 0x100fe20000011415 */
[----:B------:R-:W-:Y:S01]  /*10290*/  IMAD.MOV R60, RZ, RZ, -R21 ;  /* 0x000000ffff3c7224 */ /* 0x000fe200078e0a15 */
[----:B------:R-:W-:Y:S01]  /*102a0*/  LOP3.LUT R36, R6, R15, RZ, 0x3c, !PT ;  /* 0x0000000f06247212 */ /* 0x000fe200078e3cff */
[----:B------:R-:W-:Y:S01]  /*102b0*/  ULDC.64 UR8, c[0x0][0xae0] ;  /* 0x0002b80000087ab9 */ /* 0x000fe20000000a00 */
[----:B------:R-:W-:Y:S01]  /*102c0*/  IMAD.U32 R3, RZ, RZ, UR7 ;  /* 0x00000007ff037e24 */ /* 0x000fe2000f8e00ff */
[----:B------:R-:W5:Y:S01]  /*102d0*/  LD.E.128 R28, desc[UR56][R28.64] ;  /* 0x000000381c1c7980 */ /* 0x000f62000c101d00 */
[----:B------:R-:W-:-:S02]  /*102e0*/  IMAD R20, R20, UR8, RZ ;  /* 0x0000000814147c24 */ /* 0x000fc4000f8e02ff */
[----:B------:R-:W-:Y:S01]  /*102f0*/  IMAD R61, R61, R60, R62 ;  /* 0x0000003c3d3d7224 */ /* 0x000fe200078e023e */
[----:B------:R-:W5:Y:S01]  /*10300*/  LD.E.128 R12, desc[UR56][R12.64] ;  /* 0x000000380c0c7980 */ /* 0x000f62000c101d00 */
[----:B------:R-:W-:Y:S01]  /*10310*/  IMAD.U32 R2, RZ, RZ, UR6 ;  /* 0x00000006ff027e24 */ /* 0x000fe2000f8e00ff */
[----:B------:R-:W-:Y:S01]  /*10320*/  ULDC.64 UR6, c[0x0][0xad8] ;  /* 0x0002b60000067ab9 */ /* 0x000fe20000000a00 */
[----:B------:R-:W-:Y:S01]  /*10330*/  IMAD.U32 R3, RZ, RZ, UR4 ;  /* 0x00000004ff037e24 */ /* 0x000fe2000f8e00ff */
[----:B------:R-:W5:Y:S01]  /*10340*/  LD.E.128 R8, desc[UR56][R8.64] ;  /* 0x0000003808087980 */ /* 0x000f62000c101d00 */
[----:B------:R-:W-:-:S03]  /*10350*/  IMAD R63, R21, UR9, R20 ;  /* 0x00000009153f7c24 */ /* 0x000fc6000f8e0214 */
[----:B------:R-:W5:Y:S01]  /*10360*/  LD.E.128 R4, desc[UR56][R4.64] ;  /* 0x0000003804047980 */ /* 0x000f62000c101d00 */
[----:B------:R-:W-:-:S03]  /*10370*/  SHF.R.S32.HI R20, RZ, 0x1f, R61 ;  /* 0x0000001fff147819 */ /* 0x000fc6000001143d */
[----:B------:R-:W5:Y:S04]  /*10380*/  LD.E.128 R40, desc[UR56][R40.64] ;  /* 0x0000003828287980 */ /* 0x000f68000c101d00 */
[----:B------:R-:W5:Y:S04]  /*10390*/  LD.E.128 R32, desc[UR56][R32.64] ;  /* 0x0000003820207980 */ /* 0x000f68000c101d00 */
[----:B------:R-:W5:Y:S04]  /*103a0*/  LD.E.128 R24, desc[UR56][R24.64] ;  /* 0x0000003818187980 */ /* 0x000f68000c101d00 */
[----:B------:R-:W5:Y:S04]  /*103b0*/  LD.E.128 R56, desc[UR56][R56.64] ;  /* 0x0000003838387980 */ /* 0x000f68000c101d00 */
[----:B------:R-:W5:Y:S04]  /*103c0*/  LD.E.128 R52, desc[UR56][R52.64] ;  /* 0x0000003834347980 */ /* 0x000f68000c101d00 */
[----:B------:R-:W5:Y:S04]  /*103d0*/  LD.E.128 R48, desc[UR56][R48.64] ;  /* 0x0000003830307980 */ /* 0x000f68000c101d00 */
[----:B------:R-:W5:Y:S01]  /*103e0*/  LD.E.128 R36, desc[UR56][R36.64] ;  /* 0x0000003824247980 */ /* 0x000f62000c101d00 */
[----:B------:R-:W-:Y:S01]  /*103f0*/  IMAD.WIDE.U32 R2, R21, UR8, R2 ;  /* 0x0000000815027c25 */ /* 0x000fe2000f8e0002 */
        /* <DEDUP_REMOVED lines=8> */
[----:B------:R-:W-:Y:S02]  /*10480*/  VIADD R64, R200, UR41 ;  /* 0x00000029c8407c36 */ /* 0x000fe40008000000 */
[C---:B------:R-:W-:Y:S02]  /*10490*/  IMAD R21, R61.reuse, UR7, R60 ;  /* 0x000000073d157c24 */ /* 0x040fe4000f8e023c */
[----:B------:R-:W-:Y:S01]  /*104a0*/  IMAD.WIDE.U32 R2, R61, UR6, R2 ;  /* 0x000000063d027c25 */ /* 0x000fe2000f8e0002 */
[----:B------:R-:W-:Y:S01]  /*104b0*/  ISETP.GE.AND P2, PT, R64, R65, PT ;  /* 0x000000414000720c */ /* 0x000fe20003f46270 */
[----:B------:R-:W-:Y:S02]  /*104c0*/  ULDC.64 UR6, c[0x0][0xa80] ;  /* 0x0002a00000067ab9 */ /* 0x000fe40000000a00 */
[----:B------:R-:W-:Y:S01]  /*104d0*/  VIADD R0, R0, 0x2a820 ;  /* 0x0002a82000007836 */ /* 0x000fe20000000000 */
[----:B------:R-:W-:Y:S01]  /*104e0*/  LEA R62, P3, R2, UR6, 0x1 ;  /* 0x00000006023e7c11 */ /* 0x000fe2000f8608ff */
[----:B------:R-:W-:-:S02]  /*104f0*/  IMAD.IADD R3, R3, 0x1, R21 ;  /* 0x0000000103037824 */ /* 0x000fc400078e0215 */
[----:B------:R-:W-:Y:S01]  /*10500*/  VIADD R20, R64, 0x20 ;  /* 0x0000002040147836 */ /* 0x000fe20000000000 */
[----:B------:R-:W-:Y:S02]  /*10510*/  PRMT R0, RZ, 0x654, R0 ;  /* 0x00000654ff007816 */ /* 0x000fe40000000000 */
[----:B------:R-:W-:Y:S02]  /*10520*/  LEA.HI.X R63, R2, UR7, R3, 0x1, P3 ;  /* 0x00000007023f7c11 */ /* 0x000fe400098f0c03 */
[-C--:B------:R-:W-:Y:S01]  /*10530*/  ISETP.GE.AND P1, PT, R20, R65.reuse, PT ;  /* 0x000000411400720c */ /* 0x080fe20003f26270 */
[----:B------:R-:W-:Y:S01]  /*10540*/  VIADD R20, R64, 0x40 ;  /* 0x0000004040147836 */ /* 0x000fe20000000000 */
[----:B0-----:R0:W-:Y:S01]  /*10550*/  SYNCS.ARRIVE.TRANS64.RED.A1T0 RZ, [R0+URZ], RZ ;  /* 0x000000ff00ff79a7 */ /* 0x0011e2000810043f */
        /* <DEDUP_REMOVED lines=18> */
.L_x_1374:
[----:B------:R-:W-:Y:S05]  /*10680*/  BSYNC B1 ;  /* 0x0000000000017941 */ /* 0x000fea0003800000 */
.L_x_1373:
[----:B0-----:R0:W4:Y:S01]  /*10690*/  SHFL.IDX PT, R0, R63, 0x1, 0x181f ;  /* 0x00381f003f007f89 */ /* 0x00112200000e0000 */
        /* <DEDUP_REMOVED lines=8> */
[CC--:B------:R-:W-:Y:S02]  /*10720*/  @!P5 LEA R20, P2, R19.reuse, R29.reuse, 0x1 ;  /* 0x0000001d1314d211 */ /* 0x0c0fe400078408ff */
[----:B------:R-:W-:Y:S02]  /*10730*/  @!P6 LEA R28, P3, R22, R29, 0x1 ;  /* 0x0000001d161ce211 */ /* 0x000fe400078608ff */
[-C--:B----4-:R-:W-:Y:S02]  /*10740*/  @!P4 LEA.HI.X R3, R18, R0.reuse, R207, 0x1, P1 ;  /* 0x000000001203c211 */ /* 0x090fe400008f0ccf */
[-C--:B------:R-:W-:Y:S02]  /*10750*/  @!P5 LEA.HI.X R21, R19, R0.reuse, R206, 0x1, P2 ;  /* 0x000000001315d211 */ /* 0x080fe400010f0cce */
[----:B------:R-:W-:Y:S01]  /*10760*/  @!P6 LEA.HI.X R29, R22, R0, R205, 0x1, P3 ;  /* 0x00000000161de211 */ /* 0x000fe200018f0ccd */
[----:B------:R3:W-:Y:S04]  /*10770*/  @!P4 ST.E.128 desc[UR56][R2.64], R12 ;  /* 0x0000000c0200c985 */ /* 0x0007e8000c101d38 */
[----:B------:R3:W-:Y:S04]  /*10780*/  @!P5 ST.E.128 desc[UR56][R20.64], R40 ;  /* 0x000000281400d985 */ /* 0x0007e8000c101d38 */
[----:B------:R3:W-:Y:S02]  /*10790*/  @!P6 ST.E.128 desc[UR56][R28.64], R52 ;  /* 0x000000341c00e985 */ /* 0x0007e4000c101d38 */
.L_x_1376:
[----:B------:R-:W-:Y:S05]  /*107a0*/  BSYNC B1 ;  /* 0x0000000000017941 */ /* 0x000fea0003800000 */
.L_x_1375:
        /* <DEDUP_REMOVED lines=11> */
[-C--:B0-----:R-:W-:Y:S02]  /*10860*/  @!P3 LEA.HI.X R3, R18, R0.reuse, R207, 0x1, P0 ;  /* 0x000000001203b211 */ /* 0x081fe400000f0ccf */
[-C--:B------:R-:W-:Y:S02]  /*10870*/  @!P4 LEA.HI.X R13, R19, R0.reuse, R206, 0x1, P1 ;  /* 0x00000000130dc211 */ /* 0x080fe400008f0cce */
[----:B------:R-:W-:Y:S01]  /*10880*/  @!P5 LEA.HI.X R15, R22, R0, R205, 0x1, P2 ;  /* 0x00000000160fd211 */ /* 0x000fe200010f0ccd */
[----:B------:R0:W-:Y:S04]  /*10890*/  @!P3 ST.E.128 desc[UR56][R2.64], R8 ;  /* 0x000000080200b985 */ /* 0x0001e8000c101d38 */
[----:B------:R0:W-:Y:S04]  /*108a0*/  @!P4 ST.E.128 desc[UR56][R12.64], R32 ;  /* 0x000000200c00c985 */ /* 0x0001e8000c101d38 */
[----:B------:R0:W-:Y:S02]  /*108b0*/  @!P5 ST.E.128 desc[UR56][R14.64], R48 ;  /* 0x000000300e00d985 */ /* 0x0001e4000c101d38 */
.L_x_1378:
[----:B------:R-:W-:Y:S05]  /*108c0*/  BSYNC B1 ;  /* 0x0000000000017941 */ /* 0x000fea0003800000 */
.L_x_1377:
[----:B0-----:R-:W-:Y:S01]  /*108d0*/  VIADD R0, R64, 0x60 ;  /* 0x0000006040007836 */ /* 0x001fe20000000000 */
[----:B-1--4-:R-:W4:Y:S04]  /*108e0*/  SHFL.IDX PT, R63, R63, 0x3, 0x181f ;  /* 0x00781f003f3f7f89 */ /* 0x012f2800000e0000 */
[----:B------:R-:W-:Y:S01]  /*108f0*/  ISETP.GE.AND P0, PT, R0, R65, PT ;  /* 0x000000410000720c */ /* 0x000fe20003f06270 */
[----:B------:R0:W1:-:S12]  /*10900*/  SHFL.IDX PT, R11, R62, 0x3, 0x181f ;  /* 0x00781f003e0b7f89 */ /* 0x00005800000e0000 */
[----:B0-----:R-:W-:Y:S05]  /*10910*/  @P0 BRA `(.L_x_1379) ;  /* 0x0000000c005c0947 */ /* 0x001fea0003800000 */
[----:B------:R-:W-:Y:S02]  /*10920*/  ULDC UR4, c[0x0][0xac8] ;  /* 0x0002b20000047ab9 */ /* 0x000fe40000000800 */
[----:B------:R-:W-:Y:S02]  /*10930*/  ISETP.GE.AND P2, PT, R18, UR4, PT ;  /* 0x0000000412007c0c */ /* 0x000fe4000bf46270 */
[----:B------:R-:W-:-:S11]  /*10940*/  ISETP.GE.AND P3, PT, R19, UR4, PT ;  /* 0x0000000413007c0c */ /* 0x000fd6000bf66270 */
[CC--:B-1----:R-:W-:Y:S02]  /*10950*/  @!P2 LEA R2, P0, R18.reuse, R11.reuse, 0x1 ;  /* 0x0000000b1202a211 */ /* 0x0c2fe400078008ff */
[C---:B------:R-:W-:Y:S02]  /*10960*/  @!P3 LEA R8, P1, R19.reuse, R11, 0x1 ;  /* 0x0000000b1308b211 */ /* 0x040fe400078208ff */
[-C--:B----4-:R-:W-:Y:S02]  /*10970*/  @!P2 LEA.HI.X R3, R18, R63.reuse, R207, 0x1, P0 ;  /* 0x0000003f1203a211 */ /* 0x090fe400000f0ccf */
[----:B------:R-:W-:Y:S02]  /*10980*/  @!P3 LEA.HI.X R9, R19, R63, R206, 0x1, P1 ;  /* 0x0000003f1309b211 */ /* 0x000fe400008f0cce */
[----:B------:R-:W-:Y:S01]  /*10990*/  ISETP.GE.AND P0, PT, R22, UR4, PT ;  /* 0x0000000416007c0c */ /* 0x000fe2000bf06270 */
[----:B------:R0:W-:Y:S04]  /*109a0*/  @!P2 ST.E.128 desc[UR56][R2.64], R4 ;  /* 0x000000040200a985 */ /* 0x0001e8000c101d38 */
[----:B------:R0:W-:Y:S08]  /*109b0*/  @!P3 ST.E.128 desc[UR56][R8.64], R24 ;  /* 0x000000180800b985 */ /* 0x0001f0000c101d38 */
[----:B------:R-:W-:Y:S05]  /*109c0*/  @P0 BRA `(.L_x_1379) ;  /* 0x0000000c00300947 */ /* 0x000fea0003800000 */
[----:B0-----:R-:W-:-:S04]  /*109d0*/  LEA R2, P0, R22, R11, 0x1 ;  /* 0x0000000b16027211 */ /* 0x001fc800078008ff */
[----:B------:R-:W-:-:S05]  /*109e0*/  LEA.HI.X R3, R22, R63, R205, 0x1, P0 ;  /* 0x0000003f16037211 */ /* 0x000fca00000f0ccd */
[----:B------:R0:W-:Y:S01]  /*109f0*/  ST.E.128 desc[UR56][R2.64], R36 ;  /* 0x0000002402007985 */ /* 0x0001e2000c101d38 */
[----:B------:R-:W-:Y:S05]  /*10a00*/  BRA `(.L_x_1379) ;  /* 0x0000000c00207947 */ /* 0x000fea0003800000 */
.L_x_1371:
        /* <DEDUP_REMOVED lines=11> */
[----:B------:R-:W-:Y:S01]  /*10ac0*/  UISETP.NE.U32.AND UP1, UPT, UR6, URZ, UPT ;  /* 0x0000003f0600728c */ /* 0x000fe2000bf25070 */
[----:B------:R-:W-:Y:S02]  /*10ad0*/  IMAD.U32 R0, RZ, RZ, UR4 ;  /* 0x00000004ff007e24 */ /* 0x000fe4000f8e00ff */
[----:B------:R-:W2:Y:S01]  /*10ae0*/  @P2 LDG.E R6, desc[UR56][R2.64] ;  /* 0x0000003802062981 */ /* 0x000ea2000c1e1900 */
[----:B------:R-:W-:-:S06]  /*10af0*/  UISETP.NE.AND.EX UP1, UPT, UR7, URZ, UPT, UP1 ;  /* 0x0000003f0700728c */ /* 0x000fcc000bf25310 */
        /* <DEDUP_REMOVED lines=11> */
[----:B--2---:R-:W-:Y:S01]  /*10bb0*/  @P2 R2UR UR4, R6 ;  /* 0x00000000060422ca */ /* 0x004fe200000e0000 */
[----:B01----:R-:W-:-:S14]  /*10bc0*/  @P3 BRA `(.L_x_1380) ;  /* 0x0000000000103947 */ /* 0x003fdc0003800000 */
[----:B------:R-:W-:Y:S05]  /*10bd0*/  @!P2 BRA `(.L_x_1380) ;  /* 0x00000000000ca947 */ /* 0x000fea0003800000 */
[----:B------:R-:W2:Y:S04]  /*10be0*/  LDG.E R5, desc[UR56][R2.64] ;  /* 0x0000003802057981 */ /* 0x000ea8000c1e1900 */
[----:B-----5:R-:W2:Y:S02]  /*10bf0*/  LDG.E R0, desc[UR56][R2.64+0x4] ;  /* 0x0000043802007981 */ /* 0x020ea4000c1e1900 */
[----:B--2---:R-:W-:-:S07]  /*10c00*/  IMAD.IADD R0, R0, 0x1, -R5 ;  /* 0x0000000100007824 */ /* 0x004fce00078e0a05 */
.L_x_1380:
[----:B------:R-:W-:Y:S01]  /*10c10*/  USHF.R.S32.HI UR6, URZ, 0x1f, UR42 ;  /* 0x0000001f3f067899 */ /* 0x000fe2000801142a */
[----:B------:R-:W-:Y:S01]  /*10c20*/  BSSY B1, `(.L_x_1381) ;  /* 0x000002e000017945 */ /* 0x000fe20003800000 */
[----:B------:R-:W-:Y:S02]  /*10c30*/  USHF.R.S32.HI UR9, URZ, 0x1f, UR4 ;  /* 0x0000001f3f097899 */ /* 0x000fe40008011404 */
[----:B------:R-:W-:Y:S02]  /*10c40*/  USEL UR11, UR42, URZ, !UP0 ;  /* 0x0000003f2a0b7287 */ /* 0x000fe4000c000000 */
[----:B------:R-:W-:Y:S01]  /*10c50*/  USEL UR12, UR6, URZ, !UP0 ;  /* 0x0000003f060c7287 */ /* 0x000fe2000c000000 */
[----:B------:R-:W-:Y:S11]  /*10c60*/  @P1 BRA `(.L_x_1382) ;  /* 0x0000000000a41947 */ /* 0x000ff60003800000 */
[----:B------:R-:W0:Y:S01]  /*10c70*/  S2R R3, SR_TID.X ;  /* 0x0000000000037919 */ /* 0x000e220000002100 */
[----:B------:R-:W1:Y:S01]  /*10c80*/  LDC R7, c[0x0][0xbe8] ;  /* 0x0002fa00ff077b82 */ /* 0x000e620000000800 */
[----:B------:R-:W-:Y:S02]  /*10c90*/  IMAD.U32 R4, RZ, RZ, UR41 ;  /* 0x00000029ff047e24 */ /* 0x000fe4000f8e00ff */
[----:B-1---5:R-:W-:-:S03]  /*10ca0*/  IMAD R2, R0, R7, RZ ;  /* 0x0000000700027224 */ /* 0x022fc600078e02ff */
[----:B0-----:R-:W-:-:S04]  /*10cb0*/  IADD3 R4, R4, -0x80, R3 ;  /* 0xffffff8004047810 */ /* 0x001fc80007ffe003 */
[----:B------:R-:W-:-:S13]  /*10cc0*/  ISETP.GE.AND P1, PT, R4, R2, PT ;  /* 0x000000020400720c */ /* 0x000fda0003f26270 */
[----:B------:R-:W-:Y:S05]  /*10cd0*/  @P1 BRA `(.L_x_1382) ;  /* 0x0000000000881947 */ /* 0x000fea0003800000 */
[----:B------:R-:W-:Y:S01]  /*10ce0*/  ISETP.NE.AND P1, PT, R7, 0x1, PT ;  /* 0x000000010700780c */ /* 0x000fe20003f25270 */
[----:B------:R-:W-:Y:S01]  /*10cf0*/  ULDC.64 UR14, c[0x0][0xb90] ;  /* 0x0002e400000e7ab9 */ /* 0x000fe20000000a00 */
[----:B------:R-:W-:Y:S01]  /*10d00*/  UMOV UR6, UR4 ;  /* 0x0000000400067c82 */ /* 0x000fe20008000000 */
[----:B------:R-:W-:Y:S01]  /*10d10*/  UIMAD UR8, UR10, UR14, URZ ;  /* 0x0000000e0a0872a4 */ /* 0x000fe2000f8e023f */
[----:B------:R-:W-:Y:S01]  /*10d20*/  IMAD.MOV.U32 R2, RZ, RZ, R4 ;  /* 0x000000ffff027224 */ /* 0x000fe200078e0004 */
[----:B------:R-:W-:Y:S02]  /*10d30*/  UMOV UR7, UR9 ;  /* 0x0000000900077c82 */ /* 0x000fe40008000000 */
[----:B------:R-:W-:Y:S02]  /*10d40*/  UIMAD.WIDE.U32 UR6, UR43, UR14, UR6 ;  /* 0x0000000e2b0672a5 */ /* 0x000fe4000f8e0006 */
[----:B------:R-:W-:-:S03]  /*10d50*/  UIMAD UR8, UR43, UR15, UR8 ;  /* 0x0000000f2b0872a4 */ /* 0x000fc6000f8e0208 */
[----:B------:R-:W-:Y:S01]  /*10d60*/  ULDC.64 UR14, c[0x0][0xb98] ;  /* 0x0002e600000e7ab9 */ /* 0x000fe20000000a00 */
[----:B------:R-:W0:Y:S01]  /*10d70*/  @P1 LDC R3, c[0x0][0xbec] ;  /* 0x0002fb00ff031b82 */ /* 0x000e220000000800 */
[----:B------:R-:W-:Y:S02]  /*10d80*/  UIADD3 UR7, UR7, UR8, URZ ;  /* 0x0000000807077290 */ /* 0x000fe4000fffe03f */
[----:B------:R-:W-:Y:S02]  /*10d90*/  UIMAD UR8, UR12, UR14, URZ ;  /* 0x0000000e0c0872a4 */ /* 0x000fe4000f8e023f */
[----:B------:R-:W-:Y:S02]  /*10da0*/  UIMAD.WIDE.U32 UR6, UR11, UR14, UR6 ;  /* 0x0000000e0b0672a5 */ /* 0x000fe4000f8e0006 */
[----:B------:R-:W-:Y:S01]  /*10db0*/  UIMAD UR8, UR11, UR15, UR8 ;  /* 0x0000000f0b0872a4 */ /* 0x000fe2000f8e0208 */
[----:B------:R-:W1:Y:S02]  /*10dc0*/  @P1 LDC R6, c[0x0][0xbf0] ;  /* 0x0002fc00ff061b82 */ /* 0x000e640000000800 */
[----:B------:R-:W-:Y:S01]  /*10dd0*/  ULDC.64 UR14, c[0x0][0xb88] ;  /* 0x0002e200000e7ab9 */ /* 0x000fe20000000a00 */
[----:B0-----:R-:W-:-:S05]  /*10de0*/  @P1 IMAD.HI.U32 R3, R4, R3, RZ ;  /* 0x0000000304031227 */ /* 0x001fca00078e00ff */
[----:B-1----:R-:W-:Y:S01]  /*10df0*/  @P1 SHF.R.U32.HI R2, RZ, R6, R3 ;  /* 0x00000006ff021219 */ /* 0x002fe20000011603 */
[----:B------:R-:W-:-:S03]  /*10e00*/  IMAD.U32 R6, RZ, RZ, UR8 ;  /* 0x00000008ff067e24 */ /* 0x000fc6000f8e00ff */
[--C-:B------:R-:W-:Y:S01]  /*10e10*/  SHF.R.S32.HI R3, RZ, 0x1f, R2.reuse ;  /* 0x0000001fff037819 */ /* 0x100fe20000011402 */
[----:B------:R-:W-:Y:S01]  /*10e20*/  IMAD.MOV R5, RZ, RZ, -R2 ;  /* 0x000000ffff057224 */ /* 0x000fe200078e0a02 */
[----:B------:R-:W-:-:S03]  /*10e30*/  IADD3 R2, P1, R2, UR6, RZ ;  /* 0x0000000602027c10 */ /* 0x000fc6000ff3e0ff */
[----:B------:R-:W-:Y:S01]  /*10e40*/  IMAD R5, R7, R5, R4 ;  /* 0x0000000507057224 */ /* 0x000fe200078e0204 */
[----:B------:R-:W-:Y:S01]  /*10e50*/  IADD3.X R3, R3, UR7, R6, P1, !PT ;  /* 0x0000000703037c10 */ /* 0x000fe20008ffe406 */
[----:B------:R-:W-:-:S03]  /*10e60*/  ULDC.64 UR6, c[0x0][0xb50] ;  /* 0x0002d40000067ab9 */ /* 0x000fc60000000a00 */
[----:B------:R-:W-:Y:S01]  /*10e70*/  SHF.R.S32.HI R4, RZ, 0x1f, R5 ;  /* 0x0000001fff047819 */ /* 0x000fe20000011405 */
[----:B------:R-:W-:-:S04]  /*10e80*/  IMAD.WIDE.U32 R2, R5, UR14, R2 ;  /* 0x0000000e05027c25 */ /* 0x000fc8000f8e0002 */
[----:B------:R-:W-:-:S04]  /*10e90*/  IMAD R4, R4, UR14, RZ ;  /* 0x0000000e04047c24 */ /* 0x000fc8000f8e02ff */
[----:B------:R-:W-:Y:S01]  /*10ea0*/  IMAD R7, R5, UR15, R4 ;  /* 0x0000000f05077c24 */ /* 0x000fe2000f8e0204 */
[----:B------:R-:W-:-:S03]  /*10eb0*/  LEA R4, P1, R2, UR6, 0x2 ;  /* 0x0000000602047c11 */ /* 0x000fc6000f8210ff */
[----:B------:R-:W-:-:S05]  /*10ec0*/  IMAD.IADD R3, R3, 0x1, R7 ;  /* 0x0000000103037824 */ /* 0x000fca00078e0207 */
[----:B------:R-:W-:Y:S01]  /*10ed0*/  LEA.HI.X R5, R2, UR7, R3, 0x2, P1 ;  /* 0x0000000702057c11 */ /* 0x000fe200088f1403 */
[----:B------:R-:W-:-:S05]  /*10ee0*/  IMAD.MOV.U32 R3, RZ, RZ, -0x800000 ;  /* 0xff800000ff037424 */ /* 0x000fca00078e00ff */
[----:B------:R0:W-:Y:S02]  /*10ef0*/  STG.E desc[UR56][R4.64], R3 ;  /* 0x0000000304007986 */ /* 0x0001e4000c101938 */
.L_x_1382:
[----:B------:R-:W-:Y:S05]  /*10f00*/  BSYNC B1 ;  /* 0x0000000000017941 */ /* 0x000fea0003800000 */
.L_x_1381:
[----:B0-----:R-:W0:Y:S01]  /*10f10*/  @P0 LDC R3, c[0x0][0xbf0] ;  /* 0x0002fc00ff030b82 */ /* 0x001e220000000800 */
[----:B------:R-:W-:Y:S01]  /*10f20*/  ULDC.64 UR14, c[0x0][0xaa0] ;  /* 0x0002a800000e7ab9 */ /* 0x000fe20000000a00 */
[----:B------:R-:W-:Y:S01]  /*10f30*/  IMAD R2, R23, 0x20, R200 ;  /* 0x0000002017027824 */ /* 0x000fe200078e02c8 */
[----:B------:R-:W-:Y:S01]  /*10f40*/  UIMAD UR8, UR9, UR14, URZ ;  /* 0x0000000e090872a4 */ /* 0x000fe2000f8e023f */
[----:B------:R-:W-:Y:S01]  /*10f50*/  BSSY B1, `(.L_x_1383) ;  /* 0x000003d000017945 */ /* 0x000fe20003800000 */
[----:B------:R-:W-:Y:S01]  /*10f60*/  UIMAD.WIDE.U32 UR6, UR4, UR14, URZ ;  /* 0x0000000e040672a5 */ /* 0x000fe2000f8e003f */
[----:B------:R-:W-:Y:S01]  /*10f70*/  VIADD R6, R2, UR41 ;  /* 0x0000002902067c36 */ /* 0x000fe20008000000 */
[----:B------:R-:W-:-:S03]  /*10f80*/  UIMAD UR8, UR4, UR15, UR8 ;  /* 0x0000000f040872a4 */ /* 0x000fc6000f8e0208 */
[----:B------:R-:W-:Y:S01]  /*10f90*/  ULDC.64 UR14, c[0x0][0xae8] ;  /* 0x0002ba00000e7ab9 */ /* 0x000fe20000000a00 */
[----:B------:R-:W-:Y:S01]  /*10fa0*/  UIADD3 UR7, UR7, UR8, URZ ;  /* 0x0000000807077290 */ /* 0x000fe2000fffe03f */
[----:B------:R-:W-:Y:S01]  /*10fb0*/  @P0 IMAD.HI.U32 R2, R6, R9, RZ ;  /* 0x0000000906020227 */ /* 0x000fe200078e00ff */
[----:B------:R-:W-:Y:S02]  /*10fc0*/  UIMAD UR4, UR10, UR14, URZ ;  /* 0x0000000e0a0472a4 */ /* 0x000fe4000f8e023f */
[----:B------:R-:W-:Y:S01]  /*10fd0*/  UIMAD.WIDE.U32 UR6, UR43, UR14, UR6 ;  /* 0x0000000e2b0672a5 */ /* 0x000fe2000f8e0006 */
[----:B------:R-:W-:Y:S01]  /*10fe0*/  IMAD.MOV.U32 R5, RZ, RZ, R6 ;  /* 0x000000ffff057224 */ /* 0x000fe200078e0006 */
[----:B------:R-:W-:Y:S01]  /*10ff0*/  UIMAD UR4, UR43, UR15, UR4 ;  /* 0x0000000f2b0472a4 */ /* 0x000fe2000f8e0204 */
[----:B------:R-:W-:-:S03]  /*11000*/  ULDC.64 UR8, c[0x0][0xaf0] ;  /* 0x0002bc0000087ab9 */ /* 0x000fc60000000a00 */
[----:B------:R-:W-:Y:S02]  /*11010*/  UIADD3 UR7, UR7, UR4, URZ ;  /* 0x0000000407077290 */ /* 0x000fe4000fffe03f */
[----:B------:R-:W-:Y:S01]  /*11020*/  UIMAD UR4, UR12, UR8, URZ ;  /* 0x000000080c0472a4 */ /* 0x000fe2000f8e023f */
[----:B0-----:R-:W-:Y:S01]  /*11030*/  @P0 SHF.R.U32.HI R5, RZ, R3, R2 ;  /* 0x00000003ff050219 */ /* 0x001fe20000011602 */
        /* <DEDUP_REMOVED lines=11> */
[----:B------:R-:W-:Y:S02]  /*110f0*/  IMAD.U32 R3, RZ, RZ, UR4 ;  /* 0x00000004ff037e24 */ /* 0x000fe4000f8e00ff */
[C---:B------:R-:W-:Y:S01]  /*11100*/  IMAD R9, R5.reuse, UR9, R4 ;  /* 0x0000000905097c24 */ /* 0x040fe2000f8e0204 */
[----:B------:R-:W-:Y:S01]  /*11110*/  SHF.R.S32.HI R4, RZ, 0x1f, R7 ;  /* 0x0000001fff047819 */ /* 0x000fe20000011407 */
[----:B------:R-:W-:-:S04]  /*11120*/  IMAD.WIDE.U32 R2, R5, UR8, R2 ;  /* 0x0000000805027c25 */ /* 0x000fc8000f8e0002 */
[----:B------:R-:W-:Y:S02]  /*11130*/  IMAD.IADD R3, R3, 0x1, R9 ;  /* 0x0000000103037824 */ /* 0x000fe400078e0209 */
[----:B------:R-:W-:Y:S02]  /*11140*/  IMAD R4, R4, UR6, RZ ;  /* 0x0000000604047c24 */ /* 0x000fe4000f8e02ff */
[----:B------:R-:W-:Y:S02]  /*11150*/  VIADD R6, R200, UR41 ;  /* 0x00000029c8067c36 */ /* 0x000fe40008000000 */
[----:B-----5:R-:W-:Y:S02]  /*11160*/  IMAD R11, R0, R11, RZ ;  /* 0x0000000b000b7224 */ /* 0x020fe400078e02ff */
        /* <DEDUP_REMOVED lines=27> */
.L_x_1384:
[----:B------:R-:W-:Y:S05]  /*11320*/  BSYNC B1 ;  /* 0x0000000000017941 */ /* 0x000fea0003800000 */
.L_x_1383:
        /* <DEDUP_REMOVED lines=17> */
.L_x_1386:
[----:B------:R-:W-:Y:S05]  /*11440*/  BSYNC B1 ;  /* 0x0000000000017941 */ /* 0x000fea0003800000 */
.L_x_1385:
        /* <DEDUP_REMOVED lines=17> */
.L_x_1388:
[----:B------:R-:W-:Y:S05]  /*11560*/  BSYNC B1 ;  /* 0x0000000000017941 */ /* 0x000fea0003800000 */
.L_x_1387:
        /* <DEDUP_REMOVED lines=18> */
.L_x_1379:
[----:B------:R-:W-:Y:S05]  /*11690*/  BSYNC B0 ;  /* 0x0000000000007941 */ /* 0x000fea0003800000 */
.L_x_1370:
[----:B------:R-:W-:Y:S02]  /*116a0*/  ULDC UR4, c[0x0][0xc3c] ;  /* 0x00030f0000047ab9 */ /* 0x000fe40000000800 */
[----:B------:R-:W-:-:S06]  /*116b0*/  UISETP.GE.AND UP0, UPT, UR51, UR4, UPT ;  /* 0x000000043300728c */ /* 0x000fcc000bf06270 */
[----:B------:R-:W-:-:S13]  /*116c0*/  PLOP3.LUT P0, PT, PT, PT, UP0, 0x80, 0x0 ;  /* 0x000000000000781c */ /* 0x000fda0003f0f008 */
[----:B------:R-:W-:Y:S05]  /*116d0*/  @!P0 BRA `(.L_x_1389) ;  /* 0xfffffef400a48947 */ /* 0x000fea000383ffff */
[----:B------:R-:W-:Y:S05]  /*116e0*/  EXIT ;  /* 0x000000000000794d */ /* 0x000fea0003800000 */
.L_x_1280:
        /* <DEDUP_REMOVED lines=16> */
[----:B------:R-:W3:Y:S01]  /*117f0*/  LDC R9, c[0x0][0xc38] ;  /* 0x00030e00ff097b82 */ /* 0x000ee20000000800 */
[----:B--2---:R-:W-:-:S04]  /*11800*/  LOP3.LUT R5, R4, 0x1f, RZ, 0xc0, !PT ;  /* 0x0000001f04057812 */ /* 0x004fc800078ec0ff */
[----:B------:R-:W-:-:S04]  /*11810*/  ISETP.NE.AND P0, PT, R5, 0x1f, PT ;  /* 0x0000001f0500780c */ /* 0x000fc80003f05270 */
[----:B------:R-:W-:-:S13]  /*11820*/  ISETP.GE.OR P1, PT, R5, UR4, !P0 ;  /* 0x0000000405007c0c */ /* 0x000fda000c726670 */
[----:B0-----:R-:W0:Y:S02]  /*11830*/  @!P1 LDC.64 R2, c[0x0][0xc80] ;  /* 0x00032000ff029b82 */ /* 0x001e240000000a00 */
[----:B0-----:R-:W-:-:S05]  /*11840*/  @!P1 IMAD.WIDE.U32 R2, R5, 0x4, R2 ;  /* 0x0000000405029825 */ /* 0x001fca00078e0002 */
[----:B------:R-:W2:Y:S01]  /*11850*/  @!P1 LDG.E R0, desc[UR56][R2.64] ;  /* 0x0000003802009981 */ /* 0x000ea2000c1e1900 */
[C---:B------:R-:W-:Y:S01]  /*11860*/  ISETP.NE.AND P1, PT, R5.reuse, RZ, PT ;  /* 0x000000ff0500720c */ /* 0x040fe20003f25270 */
[----:B-1----:R-:W-:Y:S01]  /*11870*/  IMAD.MOV.U32 R16, RZ, RZ, RZ ;  /* 0x000000ffff107224 */ /* 0x002fe200078e00ff */
        /* <DEDUP_REMOVED lines=20> */
[----:B------:R-:W3:Y:S02]  /*119c0*/  SHFL.IDX PT, R4, R8, 0x1f, 0x1f ;  /* 0x03e01f0008047f89 */ /* 0x000ee400000e0000 */
[----:B---3--:R-:W-:Y:S02]  /*119d0*/  IMAD R6, R4, R9, RZ ;  /* 0x0000000904067224 */ /* 0x008fe400078e02ff */
[----:B------:R-:W-:Y:S02]  /*119e0*/  IMAD.MOV.U32 R4, RZ, RZ, RZ ;  /* 0x000000ffff047224 */ /* 0x000fe400078e00ff */
[----:B------:R-:W-:Y:S01]  /*119f0*/  IMAD.MOV.U32 R3, RZ, RZ, R6 ;  /* 0x000000ffff037224 */ /* 0x000fe200078e0006 */
[----:B0-----:R-:W-:-:S13]  /*11a00*/  ISETP.GT.AND P6, PT, R6, R7, PT ;  /* 0x000000070600720c */ /* 0x001fda0003fc4270 */
[----:B------:R-:W-:Y:S05]  /*11a10*/  @P6 BRA `(.L_x_1391) ;  /* 0x0000000000906947 */ /* 0x000fea0003800000 */
[----:B------:R-:W-:Y:S01]  /*11a20*/  IMAD.MOV.U32 R6, RZ, RZ, R3 ;  /* 0x000000ffff067224 */ /* 0x000fe200078e0003 */
[----:B------:R-:W-:Y:S01]  /*11a30*/  ULDC UR4, c[0x0][0xc3c] ;  /* 0x00030f0000047ab9 */ /* 0x000fe20000000800 */
[----:B------:R-:W-:-:S07]  /*11a40*/  IMAD.MOV.U32 R4, RZ, RZ, RZ ;  /* 0x000000ffff047224 */ /* 0x000fce00078e00ff */
.L_x_1395:
[----:B------:R-:W-:-:S05]  /*11a50*/  VIADD R4, R4, 0x1f ;  /* 0x0000001f04047836 */ /* 0x000fca0000000000 */
[----:B------:R-:W-:-:S13]  /*11a60*/  ISETP.GE.AND P6, PT, R4, UR4, PT ;  /* 0x0000000404007c0c */ /* 0x000fda000bfc6270 */
[----:B------:R-:W-:Y:S05]  /*11a70*/  @P6 BRA `(.L_x_1392) ;  /* 0x0000000400b46947 */ /* 0x000fea0003800000 */
[----:B------:R-:W-:Y:S01]  /*11a80*/  IMAD.IADD R9, R5, 0x1, R4 ;  /* 0x0000000105097824 */ /* 0x000fe200078e0204 */
[----:B------:R-:W-:Y:S01]  /*11a90*/  BSSY B0, `(.L_x_1393) ;  /* 0x0000007000007945 */ /* 0x000fe20003800000 */
[----:B------:R-:W-:-:S03]  /*11aa0*/  IMAD.MOV.U32 R0, RZ, RZ, RZ ;  /* 0x000000ffff007224 */ /* 0x000fc600078e00ff */
[----:B------:R-:W-:-:S13]  /*11ab0*/  ISETP.GE.OR P6, PT, R9, UR4, !P0 ;  /* 0x0000000409007c0c */ /* 0x000fda000c7c6670 */
[----:B------:R-:W-:Y:S05]  /*11ac0*/  @P6 BRA `(.L_x_1394) ;  /* 0x00000000000c6947 */ /* 0x000fea0003800000 */
[----:B------:R-:W0:Y:S02]  /*11ad0*/  LDC.64 R2, c[0x0][0xc80] ;  /* 0x00032000ff027b82 */ /* 0x000e240000000a00 */
[----:B0-----:R-:W-:-:S05]  /*11ae0*/  IMAD.WIDE R2, R9, 0x4, R2 ;  /* 0x0000000409027825 */ /* 0x001fca00078e0202 */
[----:B------:R0:W5:Y:S02]  /*11af0*/  LDG.E R0, desc[UR56][R2.64] ;  /* 0x0000003802007981 */ /* 0x000164000c1e1900 */
.L_x_1394:
[----:B------:R-:W-:Y:S05]  /*11b00*/  BSYNC B0 ;  /* 0x0000000000007941 */ /* 0x000fea0003800000 */
.L_x_1393:
        /* <DEDUP_REMOVED lines=21> */
.L_x_1391:
[----:B------:R-:W-:-:S04]  /*11c60*/  IMAD.IADD R13, R6, 0x1, -R3 ;  /* 0x00000001060d7824 */ /* 0x000fc800078e0a03 */
[----:B------:R-:W-:-:S05]  /*11c70*/  IMAD R2, R8, R9, R13 ;  /* 0x0000000908027224 */ /* 0x000fca00078e020d */
[----:B------:R-:W-:Y:S02]  /*11c80*/  ISETP.GT.AND P0, PT, R2, R7, PT ;  /* 0x000000070200720c */ /* 0x000fe40003f04270 */
[----:B------:R-:W0:Y:S11]  /*11c90*/  LDC.64 R2, c[0x0][0xc90] ;  /* 0x00032400ff027b82 */ /* 0x000e360000000a00 */
[----:B------:R-:W-:-:S04]  /*11ca0*/  VOTE.ANY R10, PT, !P0 ;  /* 0x00000000000a7806 */ /* 0x000fc800040e0100 */
[----:B------:R-:W1:Y:S02]  /*11cb0*/  POPC R15, R10 ;  /* 0x0000000a000f7309 */ /* 0x000e640000000000 */
[----:B-1----:R-:W-:-:S04]  /*11cc0*/  IMAD.IADD R19, R15, 0x1, R4 ;  /* 0x000000010f137824 */ /* 0x002fc800078e0204 */
[----:B0-----:R-:W-:-:S05]  /*11cd0*/  IMAD.WIDE R2, R19, 0x4, R2 ;  /* 0x0000000413027825 */ /* 0x001fca00078e0202 */
[----:B------:R-:W2:Y:S01]  /*11ce0*/  LDG.E R6, desc[UR56][R2.64] ;  /* 0x0000003802067981 */ /* 0x000ea2000c1e1900 */
[----:B------:R-:W-:-:S03]  /*11cf0*/  ISETP.NE.AND P0, PT, R10, RZ, PT ;  /* 0x000000ff0a00720c */ /* 0x000fc60003f05270 */
[----:B------:R-:W2:Y:S02]  /*11d00*/  SHFL.IDX PT, R0, R0, R15, 0x1f ;  /* 0x00001f0f00007589 */ /* 0x000ea400000e0000 */
[----:B--2---:R-:W-:-:S05]  /*11d10*/  IMAD R4, R0, R6, RZ ;  /* 0x0000000600047224 */ /* 0x004fca00078e02ff */
[----:B------:R-:W-:-:S04]  /*11d20*/  IABS R14, R4 ;  /* 0x00000004000e7213 */ /* 0x000fc80000000000 */
[----:B------:R-:W0:Y:S08]  /*11d30*/  I2F.RP R11, R14 ;  /* 0x0000000e000b7306 */ /* 0x000e300000209400 */
[----:B0-----:R-:W0:Y:S02]  /*11d40*/  MUFU.RCP R11, R11 ;  /* 0x0000000b000b7308 */ /* 0x001e240000001000 */
[----:B0-----:R-:W-:-:S06]  /*11d50*/  VIADD R12, R11, 0xffffffe ;  /* 0x0ffffffe0b0c7836 */ /* 0x001fcc0000000000 */
[----:B------:R0:W1:Y:S01]  /*11d60*/  F2I.FTZ.U32.TRUNC.NTZ R3, R12 ;  /* 0x0000000c00037305 */ /* 0x000062000021f000 */
[----:B------:R-:W-:Y:S05]  /*11d70*/  @!P0 BRA `(.L_x_1396) ;  /* 0x0000000000088947 */ /* 0x000fea0003800000 */
[----:B------:R-:W-:-:S05]  /*11d80*/  VIADD R11, R15, 0xffffffff ;  /* 0xffffffff0f0b7836 */ /* 0x000fca0000000000 */
[----:B------:R2:W3:Y:S02]  /*11d90*/  SHFL.IDX PT, R16, R8, R11, 0x1f ;  /* 0x00001f0b08107589 */ /* 0x0004e400000e0000 */
.L_x_1396:
[----:B---3--:R-:W-:Y:S01]  /*11da0*/  IMAD R16, R16, R9, R13 ;  /* 0x0000000910107224 */ /* 0x008fe200078e020d */
[----:B------:R-:W-:Y:S01]  /*11db0*/  IABS R2, R4 ;  /* 0x0000000400027213 */ /* 0x000fe20000000000 */
[----:B-12---:R-:W-:Y:S02]  /*11dc0*/  IMAD.MOV R11, RZ, RZ, -R3 ;  /* 0x000000ffff0b7224 */ /* 0x006fe400078e0a03 */
        /* <DEDUP_REMOVED lines=20> */
[----:B------:R-:W-:Y:S02]  /*11f10*/  IMAD R11, R6, R2, RZ ;  /* 0x00000002060b7224 */ /* 0x000fe400078e02ff */
[----:B------:R-:W-:Y:S02]  /*11f20*/  IMAD.MOV R2, RZ, RZ, -R2 ;  /* 0x000000ffff027224 */ /* 0x000fe400078e0a02 */
[----:B------:R-:W-:Y:S02]  /*11f30*/  IMAD.MOV R3, RZ, RZ, -R11 ;  /* 0x000000ffff037224 */ /* 0x000fe400078e0a0b */
[----:B------:R-:W-:Y:S02]  /*11f40*/  IMAD R4, R4, R2, R7 ;  /* 0x0000000204047224 */ /* 0x000fe400078e0207 */
[----:B------:R-:W-:Y:S01]  /*11f50*/  IMAD.MOV.U32 R2, RZ, RZ, RZ ;  /* 0x000000ffff027224 */ /* 0x000fe200078e00ff */
[----:B------:R-:W-:-:S04]  /*11f60*/  VIADDMNMX R13, R3, R9, R6, PT ;  /* 0x00000009030d7246 */ /* 0x000fc80003800106 */
[-C--:B------:R-:W-:Y:S01]  /*11f70*/  IABS R8, R13.reuse ;  /* 0x0000000d00087213 */ /* 0x080fe20000000000 */
[----:B------:R-:W-:Y:S01]  /*11f80*/  IMAD.MOV R18, RZ, RZ, -R13 ;  /* 0x000000ffff127224 */ /* 0x000fe200078e0a0d */
[----:B------:R-:W-:Y:S02]  /*11f90*/  IABS R10, R13 ;  /* 0x0000000d000a7213 */ /* 0x000fe40000000000 */
[----:B------:R-:W1:Y:S08]  /*11fa0*/  I2F.RP R6, R8 ;  /* 0x0000000800067306 */ /* 0x000e700000209400 */
[----:B-1----:R-:W1:Y:S02]  /*11fb0*/  MUFU.RCP R6, R6 ;  /* 0x0000000600067308 */ /* 0x002e640000001000 */
[----:B-1----:R-:W-:-:S06]  /*11fc0*/  VIADD R3, R6, 0xffffffe ;  /* 0x0ffffffe06037836 */ /* 0x002fcc0000000000 */
[----:B------:R-:W1:Y:S02]  /*11fd0*/  F2I.FTZ.U32.TRUNC.NTZ R3, R3 ;  /* 0x0000000300037305 */ /* 0x000e64000021f000 */
[----:B-1----:R-:W-:-:S04]  /*11fe0*/  IMAD.MOV R9, RZ, RZ, -R3 ;  /* 0x000000ffff097224 */ /* 0x002fc800078e0a03 */
[----:B------:R-:W-:Y:S01]  /*11ff0*/  IMAD.MOV.U32 R7, RZ, RZ, R9 ;  /* 0x000000ffff077224 */ /* 0x000fe200078e0009 */
[----:B------:R-:W-:-:S03]  /*12000*/  IABS R9, R4 ;  /* 0x0000000400097213 */ /* 0x000fc60000000000 */
[----:B------:R-:W-:-:S04]  /*12010*/  IMAD R7, R7, R8, RZ ;  /* 0x0000000807077224 */ /* 0x000fc800078e02ff */
[----:B------:R-:W-:-:S04]  /*12020*/  IMAD.HI.U32 R2, R3, R7, R2 ;  /* 0x0000000703027227 */ /* 0x000fc800078e0002 */
[----:B------:R-:W-:Y:S02]  /*12030*/  IMAD.MOV R3, RZ, RZ, -R10 ;  /* 0x000000ffff037224 */ /* 0x000fe400078e0a0a */
        /* <DEDUP_REMOVED lines=8> */
[----:B------:R-:W-:Y:S01]  /*120c0*/  ISETP.GE.AND P2, PT, R3, RZ, PT ;  /* 0x000000ff0300720c */ /* 0x000fe20003f46270 */
[----:B------:R-:W-:-:S06]  /*120d0*/  IMAD.IADD R3, R4, 0x1, R11 ;  /* 0x0000000104037824 */ /* 0x000fcc00078e020b */
[----:B------:R-:W-:-:S06]  /*120e0*/  @P0 VIADD R2, R2, 0x1 ;  /* 0x0000000102020836 */ /* 0x000fcc0000000000 */
[----:B------:R-:W-:Y:S01]  /*120f0*/  @!P2 IMAD.MOV R2, RZ, RZ, -R2 ;  /* 0x000000ffff02a224 */ /* 0x000fe200078e0a02 */
[----:B------:R-:W-:-:S04]  /*12100*/  @!P1 LOP3.LUT R2, RZ, R13, RZ, 0x33, !PT ;  /* 0x0000000dff029212 */ /* 0x000fc800078e33ff */
[----:B------:R-:W-:Y:S01]  /*12110*/  LOP3.LUT R17, RZ, R2, RZ, 0x33, !PT ;  /* 0x00000002ff117212 */ /* 0x000fe200078e33ff */
[----:B------:R-:W-:-:S04]  /*12120*/  IMAD R18, R2, R18, R3 ;  /* 0x0000001202127224 */ /* 0x000fc800078e0203 */
[----:B------:R-:W-:Y:S01]  /*12130*/  IMAD.IADD R17, R0, 0x1, R17 ;  /* 0x0000000100117824 */ /* 0x000fe200078e0211 */
[----:B------:R-:W-:Y:S06]  /*12140*/  BRA `(.L_x_1397) ;  /* 0x0000000000107947 */ /* 0x000fec0003800000 */
.L_x_1392:
[----:B------:R-:W0:Y:S01]  /*12150*/  LDC R19, c[0x0][0xc3c] ;  /* 0x00030f00ff137b82 */ /* 0x000e220000000800 */
[----:B------:R-:W-:Y:S02]  /*12160*/  IMAD.MOV.U32 R16, RZ, RZ, R7 ;  /* 0x000000ffff107224 */ /* 0x000fe400078e0007 */
[----:B------:R-:W-:Y:S02]  /*12170*/  IMAD.MOV.U32 R17, RZ, RZ, RZ ;  /* 0x000000ffff117224 */ /* 0x000fe400078e00ff */
[----:B------:R-:W-:-:S07]  /*12180*/  IMAD.MOV.U32 R18, RZ, RZ, RZ ;  /* 0x000000ffff127224 */ /* 0x000fce00078e00ff */
.L_x_1397:
[----:B------:R-:W-:-:S13]  /*12190*/  ISETP.NE.AND P0, PT, R5, RZ, PT ;  /* 0x000000ff0500720c */ /* 0x000fda0003f05270 */
[----:B------:R-:W1:Y:S01]  /*121a0*/  @!P0 S2R R3, SR_CgaCtaId ;  /* 0x0000000000038919 */ /* 0x000e620000008800 */
[----:B------:R-:W-:-:S04]  /*121b0*/  @!P0 MOV R0, 0x400 ;  /* 0x0000040000008802 */ /* 0x000fc80000000f00 */
[----:B-1----:R-:W-:-:S05]  /*121c0*/  @!P0 LEA R0, R3, R0, 0x18 ;  /* 0x0000000003008211 */ /* 0x002fca00078ec0ff */
[----:B0-----:R2:W-:Y:S01]  /*121d0*/  @!P0 STS.128 [R0+0x2a8d0], R16 ;  /* 0x02a8d01000008388 */ /* 0x0015e20000000c00 */
[----:B------:R-:W-:Y:S06]  /*121e0*/  BAR.ARV 0x5, 0x180 ;  /* 0x0146000000007b1d */ /* 0x000fec0000002000 */
.L_x_1390:
[----:B------:R3:W-:Y:S01]  /*121f0*/  STL [R1+0x10], RZ ;  /* 0x000010ff01007387 */ /* 0x0007e20000100800 */
[----:B------:R-:W-:Y:S01]  /*12200*/  ULDC UR4, c[0x0][0xc3c] ;  /* 0x00030f0000047ab9 */ /* 0x000fe20000000800 */
[----:B------:R-:W-:Y:S01]  /*12210*/  IMAD.MOV.U32 R24, RZ, RZ, 0x1 ;  /* 0x00000001ff187424 */ /* 0x000fe200078e00ff */
[----:B-1----:R-:W-:Y:S01]  /*12220*/  ISETP.GE.AND P0, PT, R19, UR4, PT ;  /* 0x0000000413007c0c */ /* 0x002fe2000bf06270 */
[----:B------:R-:W-:-:S12]  /*12230*/  IMAD.MOV.U32 R23, RZ, RZ, RZ ;  /* 0x000000ffff177224 */ /* 0x000fd800078e00ff */
[----:B---3--:R-:W-:Y:S05]  /*12240*/  @P0 BRA `(.L_x_1398) ;  /* 0x0000005000e40947 */ /* 0x008fea0003800000 */
[----:B------:R-:W1:Y:S01]  /*12250*/  S2R R11, SR_TID.X ;  /* 0x00000000000b7919 */ /* 0x000e620000002100 */
[----:B------:R-:W3:Y:S01]  /*12260*/  S2UR UR4, SR_CgaCtaId ;  /* 0x00000000000479c3 */ /* 0x000ee20000008800 */
[----:B------:R-:W-:Y:S01]  /*12270*/  IMAD.MOV.U32 R30, RZ, RZ, 0x20 ;  /* 0x00000020ff1e7424 */ /* 0x000fe200078e00ff */
[----:B------:R-:W-:Y:S01]  /*12280*/  ULOP3.LUT UR42, UR44, 0x2, URZ, 0xfc, !UPT ;  /* 0x000000022c2a7892 */ /* 0x000fe2000f8efc3f */
[----:B------:R4:W-:Y:S01]  /*12290*/  STL [R1+0x10], RZ ;  /* 0x000010ff01007387 */ /* 0x0009e20000100800 */
[----:B------:R-:W-:Y:S01]  /*122a0*/  IMAD.MOV.U32 R36, RZ, RZ, 0x40 ;  /* 0x00000040ff247424 */ /* 0x000fe200078e00ff */
[----:B------:R-:W-:Y:S01]  /*122b0*/  ULOP3.LUT UR43, UR44, 0x1, URZ, 0xfc, !UPT ;  /* 0x000000012c2b7892 */ /* 0x000fe2000f8efc3f */
[----:B------:R-:W-:Y:S01]  /*122c0*/  IMAD.MOV.U32 R24, RZ, RZ, 0x1 ;  /* 0x00000001ff187424 */ /* 0x000fe200078e00ff */
[----:B------:R-:W-:Y:S01]  /*122d0*/  ULDC UR45, c[0x0][0xc] ;  /* 0x00000300002d7ab9 */ /* 0x000fe20000000800 */
[----:B------:R-:W-:Y:S02]  /*122e0*/  IMAD.MOV.U32 R23, RZ, RZ, RZ ;  /* 0x000000ffff177224 */ /* 0x000fe400078e00ff */
[----:B---3--:R-:W-:-:S02]  /*122f0*/  IMAD.U32 R32, RZ, RZ, UR4 ;  /* 0x00000004ff207e24 */ /* 0x008fc4000f8e00ff */
[C---:B-1----:R-:W-:Y:S01]  /*12300*/  IMAD.SHL.U32 R37, R11.reuse, 0x40, RZ ;  /* 0x000000400b257824 */ /* 0x042fe200078e00ff */
[----:B------:R-:W-:Y:S01]  /*12310*/  SHF.R.U32.HI R3, RZ, 0x1, R11 ;  /* 0x00000001ff037819 */ /* 0x000fe2000001160b */
[C---:B0-----:R-:W-:Y:S01]  /*12320*/  IMAD.SHL.U32 R2, R11.reuse, 0x80, RZ ;  /* 0x000000800b027824 */ /* 0x041fe200078e00ff */
[C---:B------:R-:W-:Y:S01]  /*12330*/  LOP3.LUT R10, R11.reuse, 0x7f, RZ, 0xc0, !PT ;  /* 0x0000007f0b0a7812 */ /* 0x040fe200078ec0ff */
[----:B------:R-:W-:Y:S01]  /*12340*/  IMAD.SHL.U32 R7, R11, 0x10, RZ ;  /* 0x000000100b077824 */ /* 0x000fe200078e00ff */
[----:B--2---:R-:W-:Y:S01]  /*12350*/  LOP3.LUT R0, R37, 0x180, RZ, 0xc0, !PT ;  /* 0x0000018025007812 */ /* 0x004fe200078ec0ff */
[C---:B------:R-:W-:Y:S01]  /*12360*/  IMAD.SHL.U32 R9, R11.reuse, 0x2, RZ ;  /* 0x000000020b097824 */ /* 0x040fe200078e00ff */
[----:B------:R-:W-:Y:S02]  /*12370*/  LOP3.LUT R4, R2, 0x380, RZ, 0xc0, !PT ;  /* 0x0000038002047812 */ /* 0x000fe400078ec0ff */
[----:B------:R-:W-:Y:S01]  /*12380*/  LOP3.LUT R0, R0, 0x30, R3, 0xf8, !PT ;  /* 0x0000003000007812 */ /* 0x000fe200078ef803 */
[----:B------:R-:W-:Y:S01]  /*12390*/  IMAD.SHL.U32 R3, R11, 0x8, RZ ;  /* 0x000000080b037824 */ /* 0x000fe200078e00ff */
[----:B------:R-:W-:-:S02]  /*123a0*/  LOP3.LUT R2, R2, 0x400, RZ, 0xc0, !PT ;  /* 0x0000040002027812 */ /* 0x000fc400078ec0ff */
[----:B------:R-:W-:Y:S02]  /*123b0*/  SHF.R.U32.HI R5, RZ, 0x5, R10 ;  /* 0x00000005ff057819 */ /* 0x000fe4000001160a */
[----:B------:R-:W-:Y:S02]  /*123c0*/  LOP3.LUT R8, R7, 0x40, RZ, 0xc0, !PT ;  /* 0x0000004007087812 */ /* 0x000fe400078ec0ff */
[----:B------:R-:W-:Y:S01]  /*123d0*/  LOP3.LUT R4, R4, 0x10, R11, 0xf8, !PT ;  /* 0x0000001004047812 */ /* 0x000fe200078ef80b */
[C---:B------:R-:W-:Y:S01]  /*123e0*/  IMAD R2, R5.reuse, 0x800, R2 ;  /* 0x0000080005027824 */ /* 0x040fe200078e0202 */
[----:B------:R-:W-:Y:S01]  /*123f0*/  LOP3.LUT R0, R0, 0x30, R3, 0x78, !PT ;  /* 0x0000003000007812 */ /* 0x000fe200078e7803 */
[----:B------:R-:W-:Y:S01]  /*12400*/  IMAD R33, R5, 0x200, R8 ;  /* 0x0000020005217824 */ /* 0x000fe200078e0208 */
[----:B------:R-:W-:Y:S02]  /*12410*/  LOP3.LUT R6, R7, 0x1b0, RZ, 0xc0, !PT ;  /* 0x000001b007067812 */ /* 0x000fe400078ec0ff */
[----:B------:R-:W-:-:S02]  /*12420*/  LOP3.LUT R5, R4, 0x70, R7, 0x78, !PT ;  /* 0x0000007004057812 */ /* 0x000fc400078e7807 */
[----:B------:R-:W-:Y:S01]  /*12430*/  LOP3.LUT R37, R0, 0x640, R37, 0xf8, !PT ;  /* 0x0000064000257812 */ /* 0x000fe200078ef825 */
[----:B------:R-:W-:Y:S01]  /*12440*/  IMAD.SHL.U32 R0, R11, 0x20, RZ ;  /* 0x000000200b007824 */ /* 0x000fe200078e00ff */
[----:B------:R-:W-:Y:S01]  /*12450*/  LOP3.LUT R6, R6, 0x30, R9, 0x78, !PT ;  /* 0x0000003006067812 */ /* 0x000fe200078e7809 */
[----:B------:R-:W-:Y:S01]  /*12460*/  IMAD.IADD R34, R2, 0x1, R5 ;  /* 0x0000000102227824 */ /* 0x000fe200078e0205 */
[----:B------:R-:W-:Y:S02]  /*12470*/  MOV R3, 0x400 ;  /* 0x0000040000037802 */ /* 0x000fe40000000f00 */
[----:B------:R-:W-:Y:S01]  /*12480*/  LOP3.LUT R0, R0, 0x60, RZ, 0xc0, !PT ;  /* 0x0000006000007812 */ /* 0x000fe200078ec0ff */
[----:B------:R-:W-:Y:S01]  /*12490*/  IMAD.IADD R33, R6, 0x1, R33 ;  /* 0x0000000106217824 */ /* 0x000fe200078e0221 */
[----:B------:R-:W-:Y:S02]  /*124a0*/  SHF.R.U32.HI R2, RZ, 0x2, R10 ;  /* 0x00000002ff027819 */ /* 0x000fe4000001160a */
[----:B------:R-:W-:-:S02]  /*124b0*/  LEA R22, R32, R3, 0x18 ;  /* 0x0000000320167211 */ /* 0x000fc400078ec0ff */
[----:B------:R-:W-:Y:S02]  /*124c0*/  LOP3.LUT R0, R2, R0, RZ, 0xfc, !PT ;  /* 0x0000000002007212 */ /* 0x000fe400078efcff */
[----:B------:R-:W-:Y:S01]  /*124d0*/  R2P PR, R11, 0x6 ;  /* 0x000000060b007804 */ /* 0x000fe20000000000 */
[----:B------:R-:W-:Y:S01]  /*124e0*/  IMAD.IADD R0, R22, 0x1, R33 ;  /* 0x0000000116007824 */ /* 0x000fe200078e0221 */
[----:B------:R-:W-:-:S03]  /*124f0*/  LOP3.LUT R26, R7, 0x30, RZ, 0xc0, !PT ;  /* 0x00000030071a7812 */ /* 0x000fc600078ec0ff */
[----:B------:R-:W-:Y:S01]  /*12500*/  SEL R30, R30, 0xffffffe0, !P1 ;  /* 0xffffffe01e1e7807 */ /* 0x000fe20004800000 */
[----:B------:R4:W-:Y:S01]  /*12510*/  STL [R1], R0 ;  /* 0x0000000001007387 */ /* 0x0009e20000100800 */
[----:B------:R-:W-:Y:S02]  /*12520*/  SEL R36, R36, 0xffffffc0, !P2 ;  /* 0xffffffc024247807 */ /* 0x000fe40005000000 */
[C---:B------:R-:W-:Y:S02]  /*12530*/  LOP3.LUT R3, R26.reuse, 0x40, RZ, 0xfc, !PT ;  /* 0x000000401a037812 */ /* 0x040fe400078efcff */
[----:B------:R-:W-:-:S07]  /*12540*/  LOP3.LUT R2, R26, 0x80, RZ, 0xfc, !PT ;  /* 0x000000801a027812 */ /* 0x000fce00078efcff */
.L_x_1479:
[----:B0-----:R-:W0:Y:S08]  /*12550*/  LDC.64 R4, c[0x0][0xa18] ;  /* 0x00028600ff047b82 */ /* 0x001e300000000a00 */
[----:B-1----:R-:W1:Y:S08]  /*12560*/  LDC.64 R2, c[0x0][0xa28] ;  /* 0x00028a00ff027b82 */ /* 0x002e700000000a00 */
[----:B--2---:R-:W2:Y:S01]  /*12570*/  LDC.64 R6, c[0x0][0xa00] ;  /* 0x00028000ff067b82 */ /* 0x004ea20000000a00 */
[----:B0-----:R-:W-:-:S07]  /*12580*/  ISETP.NE.U32.AND P1, PT, R4, RZ, PT ;  /* 0x000000ff0400720c */ /* 0x001fce0003f25070 */
[----:B------:R-:W0:Y:S01]  /*12590*/  LDC.64 R8, c[0x0][0xa00] ;  /* 0x00028000ff087b82 */ /* 0x000e220000000a00 */
[----:B------:R-:W-:Y:S02]  /*125a0*/  ISETP.NE.AND.EX P2, PT, R5, RZ, PT, P1 ;  /* 0x000000ff0500720c */ /* 0x000fe40003f45310 */
[----:B-1----:R-:W-:-:S04]  /*125b0*/  ISETP.NE.U32.AND P0, PT, R2, RZ, PT ;  /* 0x000000ff0200720c */ /* 0x002fc80003f05070 */
[----:B------:R-:W-:Y:S02]  /*125c0*/  ISETP.NE.AND.EX P0, PT, R3, RZ, PT, P0 ;  /* 0x000000ff0300720c */ /* 0x000fe40003f05300 */
[----:B--2---:R-:W-:-:S05]  /*125d0*/  ISETP.NE.U32.AND P1, PT, R6, RZ, PT ;  /* 0x000000ff0600720c */ /* 0x004fca0003f25070 */
[----:B------:R-:W1:Y:S01]  /*125e0*/  @P2 LDC.64 R2, c[0x0][0xa18] ;  /* 0x00028600ff022b82 */ /* 0x000e620000000a00 */
[----:B------:R-:W-:-:S07]  /*125f0*/  ISETP.NE.AND.EX P3, PT, R7, RZ, PT, P1 ;  /* 0x000000ff0700720c */ /* 0x000fce0003f65310 */
[----:B------:R-:W2:Y:S01]  /*12600*/  @P0 LDC.64 R4, c[0x0][0xa28] ;  /* 0x00028a00ff040b82 */ /* 0x000ea20000000a00 */
[----:B------:R-:W-:Y:S02]  /*12610*/  IMAD.MOV.U32 R27, RZ, RZ, RZ ;  /* 0x000000ffff1b7224 */ /* 0x000fe400078e00ff */
[----:B-1----:R-:W-:-:S05]  /*12620*/  @P2 IMAD.WIDE R2, R19, 0x4, R2 ;  /* 0x0000000413022825 */ /* 0x002fca00078e0202 */
[----:B---34-:R0:W3:Y:S01]  /*12630*/  @P2 LDG.E R0, desc[UR56][R2.64] ;  /* 0x0000003802002981 */ /* 0x0180e2000c1e1900 */
[----:B--2---:R-:W-:-:S06]  /*12640*/  @P0 IMAD.WIDE R4, R19, 0x4, R4 ;  /* 0x0000000413040825 */ /* 0x004fcc00078e0204 */
[----:B------:R1:W5:Y:S01]  /*12650*/  @P0 LDG.E R4, desc[UR56][R4.64] ;  /* 0x0000003804040981 */ /* 0x000362000c1e1900 */
[----:B0-----:R-:W-:Y:S01]  /*12660*/  IMAD.WIDE R2, R19, 0x4, R8 ;  /* 0x0000000413027825 */ /* 0x001fe200078e0208 */
[----:B------:R-:W-:-:S04]  /*12670*/  LOP3.LUT R25, R25, 0xffffffbf, RZ, 0xc0, !PT ;  /* 0xffffffbf19197812 */ /* 0x000fc800078ec0ff */
[----:B------:R1:W5:Y:S01]  /*12680*/  @P3 LDG.E R27, desc[UR56][R2.64] ;  /* 0x00000038021b3981 */ /* 0x000362000c1e1900 */
[----:B------:R-:W-:Y:S02]  /*12690*/  @P3 LOP3.LUT R25, R25, 0x40, RZ, 0xfc, !PT ;  /* 0x0000004019193812 */ /* 0x000fe400078efcff */
[----:B---3--:R-:W-:Y:S01]  /*126a0*/  @P2 R2UR UR37, R0 ;  /* 0x00000000002522ca */ /* 0x008fe200000e0000 */
[----:B-1----:R-:W-:-:S14]  /*126b0*/  @P2 BRA `(.L_x_1399) ;  /* 0x00000000001c2947 */ /* 0x002fdc0003800000 */
[----:B------:R-:W-:Y:S01]  /*126c0*/  ULDC UR37, c[0x0][0x288] ;  /* 0x0000a20000257ab9 */ /* 0x000fe20000000800 */
[----:B------:R-:W-:Y:S05]  /*126d0*/  @!P3 BRA `(.L_x_1399) ;  /* 0x000000000014b947 */ /* 0x000fea0003800000 */
[----:B------:R-:W2:Y:S04]  /*126e0*/  LDG.E R5, desc[UR56][R2.64] ;  /* 0x0000003802057981 */ /* 0x000ea8000c1e1900 */
[----:B------:R-:W3:Y:S01]  /*126f0*/  LDG.E R0, desc[UR56][R2.64+0x4] ;  /* 0x0000043802007981 */ /* 0x000ee2000c1e1900 */
[----:B--2---:R-:W-:Y:S02]  /*12700*/  R2UR UR4, R5 ;  /* 0x00000000050472ca */ /* 0x004fe400000e0000 */
[----:B---3--:R-:W-:-:S13]  /*12710*/  R2UR UR37, R0 ;  /* 0x00000000002572ca */ /* 0x008fda00000e0000 */
[----:B------:R-:W-:-:S12]  /*12720*/  UIADD3 UR37, -UR4, UR37, URZ ;  /* 0x0000002504257290 */ /* 0x000fd8000fffe13f */
.L_x_1399:
[----:B------:R-:W-:Y:S01]  /*12730*/  UMOV UR36, URZ ;  /* 0x0000003f00247c82 */ /* 0x000fe20008000000 */
[----:B------:R-:W-:Y:S01]  /*12740*/  ULDC.64 UR6, c[0x0][0xa20] ;  /* 0x0002880000067ab9 */ /* 0x000fe20000000a00 */
[----:B-----5:R-:W-:Y:S01]  /*12750*/  @P0 R2UR UR36, R4 ;  /* 0x00000000042402ca */ /* 0x020fe200000e0000 */
[----:B------:R-:W-:Y:S01]  /*12760*/  ULDC.64 UR4, c[0x0][0x418] ;  /* 0x0001060000047ab9 */ /* 0x000fe20000000a00 */
[----:B------:R-:W-:Y:S01]  /*12770*/  ISETP.NE.U32.AND P0, PT, RZ, UR6, PT ;  /* 0x00000006ff007c0c */ /* 0x000fe2000bf05070 */
[----:B------:R-:W-:Y:S01]  /*12780*/  UISETP.NE.U32.AND UP0, UPT, UR4, URZ, UPT ;  /* 0x0000003f0400728c */ /* 0x000fe2000bf05070 */
[----:B------:R-:W-:Y:S02]  /*12790*/  ULDC UR39, c[0x0][0x2f0] ;  /* 0x0000bc0000277ab9 */ /* 0x000fe40000000800 */
[----:B------:R-:W-:Y:S01]  /*127a0*/  ISETP.NE.AND.EX P0, PT, RZ, UR7, PT, P0 ;  /* 0x00000007ff007c0c */ /* 0x000fe2000bf05300 */
[----:B------:R-:W-:Y:S01]  /*127b0*/  UISETP.NE.AND.EX UP0, UPT, UR5, URZ, UPT, UP0 ;  /* 0x0000003f0500728c */ /* 0x000fe2000bf05300 */
[----:B------:R-:W-:-:S03]  /*127c0*/  ULDC UR4, c[0x0][0x424] ;  /* 0x0001090000047ab9 */ /* 0x000fc60000000800 */
[----:B------:R-:W-:-:S04]  /*127d0*/  USEL UR4, UR4, 0x1, UP0 ;  /* 0x0000000104047887 */ /* 0x000fc80008000000 */
[----:B------:R-:W-:-:S04]  /*127e0*/  UIMAD UR39, UR4, UR39, URZ ;  /* 0x00000027042772a4 */ /* 0x000fc8000f8e023f */
[----:B------:R-:W-:Y:S08]  /*127f0*/  @!P0 BRA `(.L_x_1400) ;  /* 0x0000000000148947 */ /* 0x000ff00003800000 */
[----:B------:R-:W0:Y:S02]  /*12800*/  LDC.64 R2, c[0x0][0xa20] ;  /* 0x00028800ff027b82 */ /* 0x000e240000000a00 */
[----:B0-----:R-:W-:-:S06]  /*12810*/  IMAD.WIDE R2, R19, 0x4, R2 ;  /* 0x0000000413027825 */ /* 0x001fcc00078e0202 */
[----:B------:R-:W2:Y:S02]  /*12820*/  LDG.E R2, desc[UR56][R2.64] ;  /* 0x0000003802027981 */ /* 0x000ea4000c1e1900 */
[----:B--2---:R-:W-:Y:S01]  /*12830*/  R2UR UR39, R2 ;  /* 0x00000000022772ca */ /* 0x004fe200000e0000 */
[----:B------:R-:W-:-:S14]  /*12840*/  BRA `(.L_x_1401) ;  /* 0x00000000002c7947 */ /* 0x000fdc0003800000 */
.L_x_1400:
        /* <DEDUP_REMOVED lines=11> */
.L_x_1401:
[----:B------:R-:W-:Y:S01]  /*12900*/  R2UR UR38, R17 ;  /* 0x00000000112672ca */ /* 0x000fe200000e0000 */
[----:B------:R-:W-:Y:S01]  /*12910*/  ULDC UR4, c[0x0][0x448] ;  /* 0x0001120000047ab9 */ /* 0x000fe20000000800 */
[----:B------:R-:W-:Y:S02]  /*12920*/  UIADD3 UR39, -UR36, UR39, URZ ;  /* 0x0000002724277290 */ /* 0x000fe4000fffe13f */
[----:B------:R-:W-:Y:S02]  /*12930*/  UISETP.NE.AND UP0, UPT, UR4, 0x1, UPT ;  /* 0x000000010400788c */ /* 0x000fe4000bf05270 */
[----:B------:R-:W-:Y:S01]  /*12940*/  UIADD3 UR9, UR39, 0x1, -UR37 ;  /* 0x0000000127097890 */ /* 0x000fe2000fffe825 */
[----:B------:R-:W-:Y:S01]  /*12950*/  ULDC.64 UR4, c[0x0][0x9e0] ;  /* 0x0002780000047ab9 */ /* 0x000fe20000000a00 */
[----:B------:R-:W-:-:S05]  /*12960*/  UP2UR UR46, UPR, URZ, 0x1 ;  /* 0x000000013f2e7883 */ /* 0x000fca0008000000 */
[----:B------:R-:W-:Y:S02]  /*12970*/  USHF.L.U32 UR38, UR38, 0x7, URZ ;  /* 0x0000000726267899 */ /* 0x000fe4000800063f */
[----:B------:R-:W-:Y:S01]  /*12980*/  @UP0 ULDC UR6, c[0x0][0x44c] ;  /* 0x0001130000060ab9 */ /* 0x000fe20000000800 */
[----:B------:R-:W-:Y:S01]  /*12990*/  @UP0 ULDC UR10, c[0x0][0x450] ;  /* 0x00011400000a0ab9 */ /* 0x000fe20000000800 */
[----:B------:R-:W-:-:S04]  /*129a0*/  UIADD3 UR8, UR38, 0x7f, URZ ;  /* 0x0000007f26087890 */ /* 0x000fc8000fffe03f */
[----:B------:R-:W-:-:S04]  /*129b0*/  UIMAD.WIDE.U32 UR6, UR8, UR6, URZ ;  /* 0x00000006080672a5 */ /* 0x000fc8000f8e003f */
[----:B------:R-:W-:Y:S02]  /*129c0*/  @UP0 USHF.R.U32.HI UR8, URZ, UR10, UR7 ;  /* 0x0000000a3f080299 */ /* 0x000fe40008011607 */
[----:B------:R-:W-:Y:S02]  /*129d0*/  UISETP.GE.AND UP0, UPT, UR5, 0x1, UPT ;  /* 0x000000010500788c */ /* 0x000fe4000bf06270 */
[----:B------:R-:W-:-:S04]  /*129e0*/  UIADD3 UR9, UR9, UR8, URZ ;  /* 0x0000000809097290 */ /* 0x000fc8000fffe03f */
[----:B------:R-:W-:Y:S01]  /*129f0*/  PLOP3.LUT P1, PT, PT, PT, UP0, 0x80, 0x0 ;  /* 0x000000000000781c */ /* 0x000fe20003f2f008 */
[----:B------:R-:W-:-:S12]  /*12a00*/  UIADD3 UR4, UR9, UR4, URZ ;  /* 0x0000000409047290 */ /* 0x000fd8000fffe03f */
[----:B------:R-:W-:Y:S05]  /*12a10*/  @!P1 BRA `(.L_x_1402) ;  /* 0x0000000000449947 */ /* 0x000fea0003800000 */
        /* <DEDUP_REMOVED lines=10> */
.L_x_1403:
[----:B------:R-:W-:-:S11]  /*12ac0*/  UISETP.NE.AND UP0, UPT, UR5, 0x1, UPT ;  /* 0x000000010500788c */ /* 0x000fd6000bf05270 */
[----:B------:R-:W-:Y:S02]  /*12ad0*/  @UP0 ULDC.64 UR10, c[0x0][0x9e8] ;  /* 0x00027a00000a0ab9 */ /* 0x000fe40000000a00 */
[----:B------:R-:W-:-:S04]  /*12ae0*/  UIMAD.WIDE.U32 UR6, UR8, UR10, URZ ;  /* 0x0000000a080672a5 */ /* 0x000fc8000f8e003f */
[----:B------:R-:W-:-:S12]  /*12af0*/  @UP0 USHF.R.U32.HI UR8, URZ, UR11, UR7 ;  /* 0x0000000b3f080299 */ /* 0x000fd80008011607 */
.L_x_1404:
[----:B------:R-:W-:-:S04]  /*12b00*/  UIMAD UR8, UR8, UR5, UR5 ;  /* 0x00000005080872a4 */ /* 0x000fc8000f8e0205 */
[----:B------:R-:W-:-:S04]  /*12b10*/  UISETP.LT.AND UP0, UPT, UR4, UR8, UPT ;  /* 0x000000080400728c */ /* 0x000fc8000bf01270 */
[----:B------:R-:W-:-:S12]  /*12b20*/  USEL UR4, UR4, UR8, UP0 ;  /* 0x0000000804047287 */ /* 0x000fd80008000000 */
.L_x_1402:
[----:B------:R-:W-:Y:S02]  /*12b30*/  UISETP.NE.AND UP0, UPT, UR46, URZ, UPT ;  /* 0x0000003f2e00728c */ /* 0x000fe4000bf05270 */
[----:B------:R-:W-:Y:S02]  /*12b40*/  UIADD3 UR8, UR39, 0x7f, URZ ;  /* 0x0000007f27087890 */ /* 0x000fe4000fffe03f */
[----:B------:R-:W-:Y:S02]  /*12b50*/  UIADD3 UR9, UR4, 0x7f, URZ ;  /* 0x0000007f04097890 */ /* 0x000fe4000fffe03f */
[----:B------:R-:W-:Y:S02]  /*12b60*/  USHF.R.S32.HI UR4, URZ, 0x1f, UR8 ;  /* 0x0000001f3f047899 */ /* 0x000fe40008011408 */
[----:B------:R-:W-:Y:S02]  /*12b70*/  USHF.R.S32.HI UR10, URZ, 0x1f, UR9 ;  /* 0x0000001f3f0a7899 */ /* 0x000fe40008011409 */
[----:B------:R-:W-:Y:S01]  /*12b80*/  ULEA.HI UR4, UR4, UR8, URZ, 0x7 ;  /* 0x0000000804047291 */ /* 0x000fe2000f8f383f */
[----:B------:R-:W-:Y:S01]  /*12b90*/  @UP0 ULDC UR6, c[0x0][0x44c] ;  /* 0x0001130000060ab9 */ /* 0x000fe20000000800 */
[----:B------:R-:W-:-:S02]  /*12ba0*/  ULEA.HI UR10, UR10, UR9, URZ, 0x7 ;  /* 0x000000090a0a7291 */ /* 0x000fc4000f8f383f */
[----:B------:R-:W-:Y:S01]  /*12bb0*/  UIMAD.WIDE.U32 UR6, UR38, UR6, URZ ;  /* 0x00000006260672a5 */ /* 0x000fe2000f8e003f */
[----:B------:R-:W-:Y:S01]  /*12bc0*/  @UP0 ULDC UR9, c[0x0][0x450] ;  /* 0x0001140000090ab9 */ /* 0x000fe20000000800 */
[----:B------:R-:W-:Y:S02]  /*12bd0*/  UMOV UR8, UR38 ;  /* 0x0000002600087c82 */ /* 0x000fe40008000000 */
[----:B------:R-:W-:Y:S02]  /*12be0*/  @UP0 USHF.R.U32.HI UR8, URZ, UR9, UR7 ;  /* 0x000000093f080299 */ /* 0x000fe40008011607 */
[----:B------:R-:W-:Y:S02]  /*12bf0*/  USHF.R.S32.HI UR4, URZ, 0x7, UR4 ;  /* 0x000000073f047899 */ /* 0x000fe40008011404 */
[----:B------:R-:W-:Y:S02]  /*12c00*/  USHF.R.S32.HI UR10, URZ, 0x7, UR10 ;  /* 0x000000073f0a7899 */ /* 0x000fe4000801140a */
[----:B------:R-:W-:-:S02]  /*12c10*/  UIADD3 UR6, UR8, UR39, -UR37 ;  /* 0x0000002708067290 */ /* 0x000fc4000fffe825 */
[----:B------:R-:W-:Y:S01]  /*12c20*/  UISETP.LT.AND UP0, UPT, UR4, UR10, UPT ;  /* 0x0000000a0400728c */ /* 0x000fe2000bf01270 */
[----:B------:R-:W-:-:S03]  /*12c30*/  ULDC UR8, c[0x0][0x9dc] ;  /* 0x0002770000087ab9 */ /* 0x000fc60000000800 */
[----:B------:R-:W-:Y:S02]  /*12c40*/  USEL UR40, UR4, UR10, UP0 ;  /* 0x0000000a04287287 */ /* 0x000fe40008000000 */
[----:B------:R-:W-:Y:S01]  /*12c50*/  UIADD3 UR8, UR6, -UR8, URZ ;  /* 0x8000000806087290 */ /* 0x000fe2000fffe03f */
[----:B------:R-:W-:Y:S11]  /*12c60*/  @!P1 BRA `(.L_x_1405) ;  /* 0x0000000000489947 */ /* 0x000ff60003800000 */
[----:B------:R-:W-:Y:S02]  /*12c70*/  UMOV UR4, UR6 ;  /* 0x0000000600047c82 */ /* 0x000fe40008000000 */
        /* <DEDUP_REMOVED lines=10> */
.L_x_1406:
[----:B------:R-:W-:-:S11]  /*12d20*/  UISETP.NE.AND UP0, UPT, UR5, 0x1, UPT ;  /* 0x000000010500788c */ /* 0x000fd6000bf05270 */
[----:B------:R-:W-:Y:S02]  /*12d30*/  @UP0 ULDC.64 UR10, c[0x0][0x9e8] ;  /* 0x00027a00000a0ab9 */ /* 0x000fe40000000a00 */
[----:B------:R-:W-:-:S04]  /*12d40*/  UIMAD.WIDE.U32 UR6, UR4, UR10, URZ ;  /* 0x0000000a040672a5 */ /* 0x000fc8000f8e003f */
[----:B------:R-:W-:-:S12]  /*12d50*/  @UP0 USHF.R.U32.HI UR4, URZ, UR11, UR7 ;  /* 0x0000000b3f040299 */ /* 0x000fd80008011607 */
.L_x_1407:
[----:B------:R-:W-:-:S04]  /*12d60*/  UIMAD UR4, UR4, UR5, URZ ;  /* 0x00000005040472a4 */ /* 0x000fc8000f8e023f */
[----:B------:R-:W-:-:S04]  /*12d70*/  UISETP.LT.AND UP0, UPT, UR8, UR4, UPT ;  /* 0x000000040800728c */ /* 0x000fc8000bf01270 */
[----:B------:R-:W-:-:S12]  /*12d80*/  USEL UR8, UR8, UR4, !UP0 ;  /* 0x0000000408087287 */ /* 0x000fd8000c000000 */
.L_x_1405:
        /* <DEDUP_REMOVED lines=26> */
.L_x_1409:
        /* <DEDUP_REMOVED lines=20> */
.L_x_1412:
[----:B------:R-:W-:Y:S05]  /*13070*/  BSYNC B6 ;  /* 0x0000000000067941 */ /* 0x000fea0003800000 */
.L_x_1411:
        /* <DEDUP_REMOVED lines=22> */
.L_x_1414:
[----:B------:R-:W-:Y:S05]  /*131e0*/  BSYNC B6 ;  /* 0x0000000000067941 */ /* 0x000fea0003800000 */
.L_x_1413:
        /* <DEDUP_REMOVED lines=20> */
.L_x_1416:
[----:B------:R-:W-:Y:S05]  /*13330*/  BSYNC B6 ;  /* 0x0000000000067941 */ /* 0x000fea0003800000 */
.L_x_1415:
        /* <DEDUP_REMOVED lines=19> */
.L_x_1418:
[----:B------:R-:W-:Y:S05]  /*13470*/  BSYNC B6 ;  /* 0x0000000000067941 */ /* 0x000fea0003800000 */
.L_x_1417:
[----:B------:R-:W0:Y:S01]  /*13480*/  LDC.64 R2, c[0x0][0x9f8] ;  /* 0x00027e00ff027b82 */ /* 0x000e220000000a00 */
[----:B------:R-:W-:Y:S01]  /*13490*/  IMAD.MOV.U32 R28, RZ, RZ, R19 ;  /* 0x000000ffff1c7224 */ /* 0x000fe200078e0013 */
[----:B------:R-:W1:Y:S01]  /*134a0*/  S2R R20, SR_TID.X ;  /* 0x0000000000147919 */ /* 0x000e620000002100 */
[----:B------:R-:W2:Y:S05]  /*134b0*/  S2R R17, SR_TID.X ;  /* 0x0000000000117919 */ /* 0x000eaa0000002100 */
[----:B------:R-:W3:Y:S01]  /*134c0*/  LDC R10, c[0x0][0x430] ;  /* 0x00010c00ff0a7b82 */ /* 0x000ee20000000800 */
[----:B------:R-:W-:-:S07]  /*134d0*/  IMAD.U32 R7, RZ, RZ, UR40 ;  /* 0x00000028ff077e24 */ /* 0x000fce000f8e00ff */
[----:B------:R-:W4:Y:S01]  /*134e0*/  LDC R11, c[0x0][0x2f4] ;  /* 0x0000bd00ff0b7b82 */ /* 0x000f220000000800 */
[----:B0-----:R-:W-:-:S04]  /*134f0*/  ISETP.NE.U32.AND P0, PT, R2, RZ, PT ;  /* 0x000000ff0200720c */ /* 0x001fc80003f05070 */
[----:B------:R-:W-:-:S13]  /*13500*/  ISETP.NE.AND.EX P0, PT, R3, RZ, PT, P0 ;  /* 0x000000ff0300720c */ /* 0x000fda0003f05300 */
[----:B------:R-:W0:Y:S02]  /*13510*/  @P0 LDC.64 R2, c[0x0][0x9f8] ;  /* 0x00027e00ff020b82 */ /* 0x000e240000000a00 */
[----:B0-----:R-:W-:-:S05]  /*13520*/  @P0 IMAD.WIDE R2, R19, 0x4, R2 ;  /* 0x0000000413020825 */ /* 0x001fca00078e0202 */
[----:B------:R0:W4:Y:S01]  /*13530*/  @P0 LDG.E R28, desc[UR56][R2.64] ;  /* 0x00000038021c0981 */ /* 0x000122000c1e1900 */
[----:B---3--:R-:W-:Y:S01]  /*13540*/  ISETP.NE.AND P1, PT, R10, 0x1, PT ;  /* 0x000000010a00780c */ /* 0x008fe20003f25270 */
[----:B-1----:R-:W-:Y:S01]  /*13550*/  IMAD.SHL.U32 R20, R20, 0x20, RZ ;  /* 0x0000002014147824 */ /* 0x002fe200078e00ff */
[----:B--2---:R-:W-:Y:S02]  /*13560*/  LOP3.LUT R17, R17, 0x7f, RZ, 0xc0, !PT ;  /* 0x0000007f11117812 */ /* 0x004fe400078ec0ff */
[----:B------:R-:W-:Y:S02]  /*13570*/  LEA R7, R7, 0xffffff80, 0x7 ;  /* 0xffffff8007077811 */ /* 0x000fe400078e38ff */
[----:B------:R-:W-:Y:S02]  /*13580*/  SHF.R.U32.HI R17, RZ, 0x2, R17 ;  /* 0x00000002ff117819 */ /* 0x000fe40000011611 */
[----:B------:R-:W-:Y:S02]  /*13590*/  LOP3.LUT R20, R20, 0x60, RZ, 0xc0, !PT ;  /* 0x0000006014147812 */ /* 0x000fe400078ec0ff */
[----:B------:R-:W-:-:S02]  /*135a0*/  LOP3.LUT R25, R25, 0xffffffef, RZ, 0xc0, !PT ;  /* 0xffffffef19197812 */ /* 0x000fc400078ec0ff */
[----:B------:R-:W-:Y:S01]  /*135b0*/  LOP3.LUT R4, R7, R17, R20, 0xfe, !PT ;  /* 0x0000001107047212 */ /* 0x000fe200078efe14 */
[----:B------:R-:W1:Y:S01]  /*135c0*/  @P1 LDC R0, c[0x0][0x434] ;  /* 0x00010d00ff001b82 */ /* 0x000e620000000800 */
[----:B----4-:R-:W-:Y:S02]  /*135d0*/  ISETP.GE.AND P3, PT, R26, R11, PT ;  /* 0x0000000b1a00720c */ /* 0x010fe40003f66270 */
[C---:B------:R-:W-:Y:S01]  /*135e0*/  ISETP.GE.AND P0, PT, R4.reuse, UR39, PT ;  /* 0x0000002704007c0c */ /* 0x040fe2000bf06270 */
[----:B------:R-:W-:Y:S01]  /*135f0*/  VIADD R9, R4, UR36 ;  /* 0x0000002404097c36 */ /* 0x000fe20008000000 */
[----:B------:R-:W-:-:S03]  /*13600*/  @P1 LOP3.LUT R25, R25, 0x10, RZ, 0xfc, !PT ;  /* 0x0000001019191812 */ /* 0x000fc600078efcff */
[----:B------:R-:W2:Y:S01]  /*13610*/  @P1 LDC R5, c[0x0][0x438] ;  /* 0x00010e00ff051b82 */ /* 0x000ea20000000800 */
[----:B------:R-:W-:-:S07]  /*13620*/  IMAD.MOV.U32 R8, RZ, RZ, R9 ;  /* 0x000000ffff087224 */ /* 0x000fce00078e0009 */
[----:B0-----:R-:W0:Y:S01]  /*13630*/  @!P0 LDC.64 R2, c[0x0][0x428] ;  /* 0x00010a00ff028b82 */ /* 0x001e220000000a00 */
[----:B-1----:R-:W-:-:S05]  /*13640*/  @P1 IMAD.HI.U32 R0, R9, R0, RZ ;  /* 0x0000000009001227 */ /* 0x002fca00078e00ff */
[----:B--2---:R-:W-:Y:S02]  /*13650*/  @P1 SHF.R.U32.HI R8, RZ, R5, R0 ;  /* 0x00000005ff081219 */ /* 0x004fe40000011600 */
[----:B------:R-:W1:Y:S03]  /*13660*/  @!P0 LDC.64 R4, c[0x0][0x418] ;  /* 0x00010600ff048b82 */ /* 0x000e660000000a00 */
[----:B------:R-:W-:-:S04]  /*13670*/  IMAD.MOV R6, RZ, RZ, -R8 ;  /* 0x000000ffff067224 */ /* 0x000fc800078e0a08 */
[----:B------:R-:W-:Y:S01]  /*13680*/  IMAD R6, R10, R6, R9 ;  /* 0x000000060a067224 */ /* 0x000fe200078e0209 */
[----:B------:R-:W-:Y:S02]  /*13690*/  @!P0 SHF.R.S32.HI R9, RZ, 0x1f, R8 ;  /* 0x0000001fff098819 */ /* 0x000fe40000011408 */
[----:B------:R-:W-:Y:S02]  /*136a0*/  LOP3.LUT R17, R26, 0x40, RZ, 0xfc, !PT ;  /* 0x000000401a117812 */ /* 0x000fe400078efcff */
[----:B------:R-:W-:Y:S01]  /*136b0*/  LOP3.LUT R25, R25, 0xfffffffb, RZ, 0xc0, !PT ;  /* 0xfffffffb19197812 */ /* 0x000fe200078ec0ff */
[----:B------:R-:W-:-:S03]  /*136c0*/  IMAD.U32 R12, RZ, RZ, UR42 ;  /* 0x0000002aff0c7e24 */ /* 0x000fc6000f8e00ff */
[----:B------:R-:W-:Y:S02]  /*136d0*/  @P3 LOP3.LUT R25, R25, 0x4, RZ, 0xfc, !PT ;  /* 0x0000000419193812 */ /* 0x000fe400078efcff */
[----:B------:R-:W-:Y:S02]  /*136e0*/  ISETP.NE.AND P2, PT, R12, 0x3, PT ;  /* 0x000000030c00780c */ /* 0x000fe40003f45270 */
[----:B------:R-:W-:Y:S02]  /*136f0*/  LOP3.LUT R25, R25, 0xfffffff7, RZ, 0xc0, !PT ;  /* 0xfffffff719197812 */ /* 0x000fe400078ec0ff */
[----:B------:R-:W-:Y:S02]  /*13700*/  LOP3.LUT R10, R26, 0x80, RZ, 0xfc, !PT ;  /* 0x000000801a0a7812 */ /* 0x000fe400078efcff */
[----:B------:R-:W-:Y:S01]  /*13710*/  LOP3.LUT R25, R25, 0xfffffffd, RZ, 0xc0, !PT ;  /* 0xfffffffd19197812 */ /* 0x000fe200078ec0ff */
[----:B------:R-:W-:Y:S01]  /*13720*/  UMOV UR4, 0xffffffff ;  /* 0xffffffff00047882 */ /* 0x000fe20000000000 */
[----:B------:R-:W-:Y:S01]  /*13730*/  SHF.R.S32.HI R31, RZ, 0x1f, R28 ;  /* 0x0000001fff1f7819 */ /* 0x000fe2000001141c */
[----:B0-----:R-:W-:-:S04]  /*13740*/  @!P0 IMAD.WIDE.U32 R8, R28, R2, R8 ;  /* 0x000000021c088225 */ /* 0x001fc800078e0008 */
[----:B------:R-:W-:-:S04]  /*13750*/  @!P0 IMAD R2, R31, R2, RZ ;  /* 0x000000021f028224 */ /* 0x000fc800078e02ff */
[----:B------:R-:W-:Y:S01]  /*13760*/  @!P0 IMAD R3, R28, R3, R2 ;  /* 0x000000031c038224 */ /* 0x000fe200078e0202 */
[----:B-1----:R-:W-:-:S03]  /*13770*/  @!P0 LEA R2, P1, R8, R4, 0x2 ;  /* 0x0000000408028211 */ /* 0x002fc600078210ff */
[----:B------:R-:W-:-:S05]  /*13780*/  @!P0 IMAD.IADD R0, R9, 0x1, R3 ;  /* 0x0000000109008824 */ /* 0x000fca00078e0203 */
[----:B------:R-:W-:Y:S01]  /*13790*/  @!P0 LEA.HI.X R3, R8, R5, R0, 0x2, P1 ;  /* 0x0000000508038211 */ /* 0x000fe200008f1400 */
[----:B------:R-:W-:Y:S01]  /*137a0*/  IMAD.MOV.U32 R5, RZ, RZ, RZ ;  /* 0x000000ffff057224 */ /* 0x000fe200078e00ff */
[----:B------:R-:W-:-:S05]  /*137b0*/  ISETP.GE.AND P1, PT, R17, R11, PT ;  /* 0x0000000b1100720c */ /* 0x000fca0003f26270 */
[----:B------:R0:W5:Y:S01]  /*137c0*/  @!P0 LDG.E R5, desc[UR56][R2.64] ;  /* 0x0000003802058981 */ /* 0x000162000c1e1900 */
[----:B------:R-:W-:-:S07]  /*137d0*/  ISETP.GE.AND P0, PT, R10, R11, PT ;  /* 0x0000000b0a00720c */ /* 0x000fce0003f06270 */
[----:B------:R-:W-:-:S04]  /*137e0*/  @P1 LOP3.LUT R25, R25, 0x2, RZ, 0xfc, !PT ;  /* 0x0000000219191812 */ /* 0x000fc800078efcff */
[----:B------:R-:W-:-:S04]  /*137f0*/  @P2 LOP3.LUT R25, R25, 0x8, RZ, 0xfc, !PT ;  /* 0x0000000819192812 */ /* 0x000fc800078efcff */
[----:B------:R-:W-:-:S04]  /*13800*/  LOP3.LUT R25, R25, 0xfffffffe, RZ, 0xc0, !PT ;  /* 0xfffffffe19197812 */ /* 0x000fc800078ec0ff */
[----:B------:R-:W-:Y:S01]  /*13810*/  @P0 LOP3.LUT R25, R25, 0x1, RZ, 0xfc, !PT ;  /* 0x0000000119190812 */ /* 0x000fe200078efcff */
[----:B0-----:R-:W-:Y:S06]  /*13820*/  BRA.DIV UR4, `(.L_x_1419) ;  /* 0x0000004604487947 */ /* 0x001fec000b800000 */
.L_x_1499:
[----:B------:R-:W-:Y:S01]  /*13830*/  SHF.R.S32.HI R29, RZ, 0x1f, R18 ;  /* 0x0000001fff1d7819 */ /* 0x000fe20000011412 */
[----:B------:R-:W-:Y:S06]  /*13840*/  @!P2 BRA `(.L_x_1420) ;  /* 0x000000000004a947 */ /* 0x000fec0003800000 */
[----:B------:R-:W-:Y:S01]  /*13850*/  BPT.TRAP 0x1 ;  /* 0x000000040000795c */ /* 0x000fe20000300000 */
.L_x_1420:
[----:B------:R-:W-:Y:S01]  /*13860*/  IMAD R4, R23, 0x8, R22 ;  /* 0x0000000817047824 */ /* 0x000fe200078e0216 */
[----:B------:R-:W-:Y:S01]  /*13870*/  SHF.L.U32 R21, R24, 0x1f, RZ ;  /* 0x0000001f18157819 */ /* 0x000fe200000006ff */
[----:B------:R-:W-:Y:S01]  /*13880*/  BSSY B0, `(.L_x_1421) ;  /* 0x0000004000007945 */ /* 0x000fe20003800000 */
[----:B------:R-:W-:Y:S02]  /*13890*/  SHF.R.S32.HI R10, RZ, 0x1f, R6 ;  /* 0x0000001fff0a7819 */ /* 0x000fe40000011406 */
[----:B------:R-:W0:Y:S02]  /*138a0*/  SYNCS.PHASECHK.TRANS64.TRYWAIT P0, [R4+URZ+0x2a880], R21 ;  /* 0x02a88015040075a7 */ /* 0x000e24000800017f */
[----:B0-----:R-:W-:Y:S05]  /*138b0*/  @!P0 BRA `(.L_x_1422) ;  /* 0x0000004400508947 */ /* 0x001fea0003800000 */
.L_x_1500:
[----:B------:R-:W-:Y:S05]  /*138c0*/  BSYNC B0 ;  /* 0x0000000000007941 */ /* 0x000fea0003800000 */
.L_x_1421:
        /* <DEDUP_REMOVED lines=8> */
[----:B------:R-:W-:Y:S02]  /*13950*/  IMAD R17, R23, 0x6000, R33 ;  /* 0x0000600017117824 */ /* 0x000fe400078e0221 */
        /* <DEDUP_REMOVED lines=9> */
[----:B------:R-:W-:Y:S01]  /*139f0*/  UMOV UR4, 0xffffffff ;  /* 0xffffffff00047882 */ /* 0x000fe20000000000 */
[----:B-1----:R-:W-:-:S04]  /*13a00*/  LOP3.LUT R8, R8, 0x7f, RZ, 0xc0, !PT ;  /* 0x0000007f08087812 */ /* 0x002fc800078ec0ff */
[----:B------:R-:W-:Y:S02]  /*13a10*/  SHF.R.U32.HI R11, RZ, 0x2, R8 ;  /* 0x00000002ff0b7819 */ /* 0x000fe40000011608 */
[----:B------:R-:W-:Y:S02]  /*13a20*/  IADD3 R8, P0, R2, UR6, RZ ;  /* 0x0000000602087c10 */ /* 0x000fe4000ff1e0ff */
[----:B------:R-:W-:Y:S02]  /*13a30*/  IADD3 R7, -R11, UR39, -R7 ;  /* 0x000000270b077c10 */ /* 0x000fe4000fffe907 */
[----:B------:R-:W-:Y:S02]  /*13a40*/  IADD3.X R9, R3, UR7, R9, P0, !PT ;  /* 0x0000000703097c10 */ /* 0x000fe400087fe409 */
[----:B------:R-:W-:Y:S01]  /*13a50*/  ISETP.GE.AND P5, PT, R7, 0x1, PT ;  /* 0x000000010700780c */ /* 0x000fe20003fa6270 */
[----:B------:R-:W-:-:S12]  /*13a60*/  BRA.DIV UR4, `(.L_x_1423) ;  /* 0x0000004204f87947 */ /* 0x000fd8000b800000 */
[----:B------:R-:W1:Y:S01]  /*13a70*/  SHFL.IDX PT, R2, R8, RZ, 0x1c1f ;  /* 0x001c1fff08027589 */ /* 0x000e6200000e0000 */
[----:B------:R-:W2:Y:S01]  /*13a80*/  LDC R12, c[0x0][0x2f4] ;  /* 0x0000bd00ff0c7b82 */ /* 0x000ea20000000800 */
[C---:B------:R-:W-:Y:S02]  /*13a90*/  LOP3.LUT R13, R26.reuse, 0x40, RZ, 0xfc, !PT ;  /* 0x000000401a0d7812 */ /* 0x040fe400078efcff */
[----:B------:R-:W3:Y:S01]  /*13aa0*/  SHFL.IDX PT, R0, R9, RZ, 0x1c1f ;  /* 0x001c1fff09007589 */ /* 0x000ee200000e0000 */
[----:B------:R-:W-:Y:S02]  /*13ab0*/  LOP3.LUT R11, R26, 0x80, RZ, 0xfc, !PT ;  /* 0x000000801a0b7812 */ /* 0x000fe400078efcff */
[----:B------:R-:W-:Y:S02]  /*13ac0*/  ISETP.GE.AND P6, PT, R7, 0x61, PT ;  /* 0x000000610700780c */ /* 0x000fe40003fc6270 */
[----:B------:R-:W-:Y:S02]  /*13ad0*/  LOP3.LUT R25, R25, 0xffffffdf, RZ, 0xc0, !PT ;  /* 0xffffffdf19197812 */ /* 0x000fe400078ec0ff */
[----:B------:R-:W-:-:S09]  /*13ae0*/  ISETP.GE.AND P4, PT, R7, 0x21, PT ;  /* 0x000000210700780c */ /* 0x000fd20003f86270 */
        /* <DEDUP_REMOVED lines=29> */
[----:B------:R-:W-:-:S13]  /*13cc0*/  ISETP.LT.OR P1, PT, R7, 0x41, P3 ;  /* 0x000000410700780c */ /* 0x000fda0001f21670 */
[----:B------:R-:W-:Y:S01]  /*13cd0*/  LDGSTS.E.BYPASS.LTC128B.128 [R0+0xd400], desc[UR56][R2.64], !P1 ;  /* 0x0d40000002007fae */ /* 0x000fe2000c901d78 */
[----:B------:R-:W-:-:S13]  /*13ce0*/  ISETP.LT.OR P1, PT, R7, 0x41, P2 ;  /* 0x000000410700780c */ /* 0x000fda0001721670 */
[----:B------:R-:W-:Y:S01]  /*13cf0*/  LDGSTS.E.BYPASS.LTC128B.128 [R0+0xf400], desc[UR56][R2.64+0x40], !P1 ;  /* 0x0f40004002007fae */ /* 0x000fe2000c901d78 */
[----:B------:R-:W-:-:S13]  /*13d00*/  ISETP.LT.OR P1, PT, R7, 0x41, P0 ;  /* 0x000000410700780c */ /* 0x000fda0000721670 */
[----:B------:R1:W-:Y:S01]  /*13d10*/  LDGSTS.E.BYPASS.LTC128B.128 [R0+0x11400], desc[UR56][R2.64+0x80], !P1 ;  /* 0x1140008002007fae */ /* 0x0003e2000c901d78 */
[----:B------:R-:W-:-:S03]  /*13d20*/  ISETP.GE.AND P1, PT, R7, 0x41, PT ;  /* 0x000000410700780c */ /* 0x000fc60003f26270 */
[----:B-1-3--:R1:W2:Y:S10]  /*13d30*/  SHFL.IDX PT, R2, R8, 0x3, 0x1c1f ;  /* 0x007c1f0008027f89 */ /* 0x00a2b400000e0000 */
.L_x_1510:
        /* <DEDUP_REMOVED lines=13> */
.L_x_1424:
        /* <DEDUP_REMOVED lines=11> */
.L_x_1425:
[----:B------:R2:W-:Y:S01]  /*13ec0*/  SYNCS.ARRIVE.TRANS64.A1T0 RZ, [R4+URZ+0x2a870], RZ ;  /* 0x02a870ff04ff79a7 */ /* 0x0005e2000810003f */
[----:B------:R-:W-:Y:S05]  /*13ed0*/  @!P3 BRA `(.L_x_1426) ;  /* 0x000000000004b947 */ /* 0x000fea0003800000 */
[----:B------:R-:W-:Y:S01]  /*13ee0*/  BPT.TRAP 0x1 ;  /* 0x000000040000795c */ /* 0x000fe20000300000 */
.L_x_1426:
[----:B------:R-:W3:Y:S01]  /*13ef0*/  SYNCS.PHASECHK.TRANS64.TRYWAIT P0, [R4+URZ+0x2a840], R21 ;  /* 0x02a84015040075a7 */ /* 0x000ee2000800017f */
[----:B------:R-:W-:Y:S04]  /*13f00*/  BSSY B0, `(.L_x_1427) ;  /* 0x0000002000007945 */ /* 0x000fe80003800000 */
[----:B---3--:R-:W-:Y:S05]  /*13f10*/  @!P0 BRA `(.L_x_1428) ;  /* 0x0000004400708947 */ /* 0x008fea0003800000 */
.L_x_1511:
[----:B------:R-:W-:Y:S05]  /*13f20*/  BSYNC B0 ;  /* 0x0000000000007941 */ /* 0x000fea0003800000 */
.L_x_1427:
[----:B------:R-:W-:Y:S01]  /*13f30*/  ULDC.64 UR4, c[0x0][0x300] ;  /* 0x0000c00000047ab9 */ /* 0x000fe20000000a00 */
[----:B------:R-:W4:Y:S01]  /*13f40*/  LDC R9, c[0x0][0x2f4] ;  /* 0x0000bd00ff097b82 */ /* 0x000f220000000800 */
[----:B------:R-:W-:Y:S01]  /*13f50*/  IMAD R7, R10, UR4, RZ ;  /* 0x000000040a077c24 */ /* 0x000fe2000f8e02ff */
[----:B------:R-:W-:Y:S01]  /*13f60*/  ULDC.64 UR6, c[0x0][0x2e8] ;  /* 0x0000ba0000067ab9 */ /* 0x000fe20000000a00 */
[----:B------:R-:W-:Y:S01]  /*13f70*/  IMAD.WIDE.U32 R2, R6, UR4, RZ ;  /* 0x0000000406027c25 */ /* 0x000fe2000f8e00ff */
[C---:B------:R-:W-:Y:S02]  /*13f80*/  LOP3.LUT R11, R26.reuse, 0x80, RZ, 0xfc, !PT ;  /* 0x000000801a0b7812 */ /* 0x040fe400078efcff */
[----:B-1----:R-:W-:Y:S01]  /*13f90*/  LOP3.LUT R8, R26, 0x40, RZ, 0xfc, !PT ;  /* 0x000000401a087812 */ /* 0x002fe200078efcff */
[----:B------:R-:W-:Y:S01]  /*13fa0*/  IMAD R7, R6, UR5, R7 ;  /* 0x0000000506077c24 */ /* 0x000fe2000f8e0207 */
[----:B------:R-:W-:Y:S02]  /*13fb0*/  ULDC.64 UR4, c[0x0][0x310] ;  /* 0x0000c40000047ab9 */ /* 0x000fe40000000a00 */
[----:B------:R-:W-:-:S02]  /*13fc0*/  IMAD R20, R20, UR4, RZ ;  /* 0x0000000414147c24 */ /* 0x000fc4000f8e02ff */
[----:B------:R-:W-:Y:S02]  /*13fd0*/  IMAD.IADD R3, R3, 0x1, R7 ;  /* 0x0000000103037824 */ /* 0x000fe400078e0207 */
[C---:B------:R-:W-:Y:S02]  /*13fe0*/  IMAD R20, R5.reuse, UR5, R20 ;  /* 0x0000000505147c24 */ /* 0x040fe4000f8e0214 */
[----:B------:R-:W-:Y:S01]  /*13ff0*/  IMAD.WIDE.U32 R2, R5, UR4, R2 ;  /* 0x0000000405027c25 */ /* 0x000fe2000f8e0002 */
[----:B------:R-:W-:-:S03]  /*14000*/  ULDC.64 UR4, c[0x0][0x308] ;  /* 0x0000c20000047ab9 */ /* 0x000fc60000000a00 */
[----:B------:R-:W-:Y:S02]  /*14010*/  IMAD.IADD R3, R3, 0x1, R20 ;  /* 0x0000000103037824 */ /* 0x000fe400078e0214 */
[----:B------:R-:W-:Y:S02]  /*14020*/  IMAD R5, R29, UR4, RZ ;  /* 0x000000041d057c24 */ /* 0x000fe4000f8e02ff */
[C---:B------:R-:W-:Y:S01]  /*14030*/  IMAD.WIDE.U32 R2, R18.reuse, UR4, R2 ;  /* 0x0000000412027c25 */ /* 0x040fe2000f8e0002 */
[----:B------:R-:W-:Y:S01]  /*14040*/  UMOV UR4, 0xffffffff ;  /* 0xffffffff00047882 */ /* 0x000fe20000000000 */
[-C--:B----4-:R-:W-:Y:S02]  /*14050*/  ISETP.GE.AND P2, PT, R11, R9.reuse, PT ;  /* 0x000000090b00720c */ /* 0x090fe40003f46270 */
[----:B------:R-:W-:Y:S01]  /*14060*/  IMAD R7, R18, UR5, R5 ;  /* 0x0000000512077c24 */ /* 0x000fe2000f8e0205 */
[----:B------:R-:W-:Y:S02]  /*14070*/  IADD3 R5, P0, R2, UR6, RZ ;  /* 0x0000000602057c10 */ /* 0x000fe4000ff1e0ff */
[----:B------:R-:W-:-:S02]  /*14080*/  ISETP.GE.AND P3, PT, R8, R9, PT ;  /* 0x000000090800720c */ /* 0x000fc40003f66270 */
[----:B------:R-:W-:Y:S01]  /*14090*/  IADD3.X R6, R3, UR7, R7, P0, !PT ;  /* 0x0000000703067c10 */ /* 0x000fe200087fe407 */
[----:B------:R-:W-:Y:S10]  /*140a0*/  BRA.DIV UR4, `(.L_x_1429) ;  /* 0x0000004604207947 */ /* 0x000ff4000b800000 */
[----:B------:R-:W1:Y:S01]  /*140b0*/  SHFL.IDX PT, R14, R5, RZ, 0x1c1f ;  /* 0x001c1fff050e7589 */ /* 0x000e6200000e0000 */
[----:B------:R-:W-:-:S03]  /*140c0*/  ISETP.GE.AND P6, PT, R26, R9, PT ;  /* 0x000000091a00720c */ /* 0x000fc60003fc6270 */
[----:B------:R-:W4:Y:S01]  /*140d0*/  SHFL.IDX PT, R2, R6, RZ, 0x1c1f ;  /* 0x001c1fff06027589 */ /* 0x000f2200000e0000 */
[----:B-1----:R-:W-:-:S03]  /*140e0*/  @P5 IADD3 R7, P0, R26, R14, RZ ;  /* 0x0000000e1a075210 */ /* 0x002fc60007f1e0ff */
[----:B------:R-:W1:Y:S02]  /*140f0*/  SHFL.IDX PT, R14, R5, 0x1, 0x1c1f ;  /* 0x003c1f00050e7f89 */ /* 0x000e6400000e0000 */
[----:B----4-:R-:W-:Y:S02]  /*14100*/  @P5 IMAD.X R3, RZ, RZ, R2, P0 ;  /* 0x000000ffff035224 */ /* 0x010fe400000e0602 */
[----:B------:R-:W-:-:S05]  /*14110*/  @P5 IMAD.MOV.U32 R2, RZ, RZ, R7 ;  /* 0x000000ffff025224 */ /* 0x000fca00078e0007 */
[----:B------:R-:W-:Y:S04]  /*14120*/  @P5 LDGSTS.E.BYPASS.LTC128B.128 [R0+0x1e400], desc[UR56][R2.64], !P6 ;  /* 0x1e40000002005fae */ /* 0x000fe8000f101d78 */
[----:B------:R-:W-:Y:S04]  /*14130*/  @P5 LDGSTS.E.BYPASS.LTC128B.128 [R0+0x20400], desc[UR56][R2.64+0x40], !P3 ;  /* 0x2040004002005fae */ /* 0x000fe8000d901d78 */
[----:B------:R4:W-:Y:S01]  /*14140*/  @P5 LDGSTS.E.BYPASS.LTC128B.128 [R0+0x22400], desc[UR56][R2.64+0x80], !P2 ;  /* 0x2240008002005fae */ /* 0x0009e2000d101d78 */
[----:B-1----:R-:W-:-:S03]  /*14150*/  @P4 IADD3 R7, P0, R26, R14, RZ ;  /* 0x0000000e1a074210 */ /* 0x002fc60007f1e0ff */
[----:B------:R-:W-:Y:S04]  /*14160*/  SHFL.IDX PT, R14, R5, 0x2, 0x1c1f ;  /* 0x005c1f00050e7f89 */ /* 0x000fe800000e0000 */
[----:B----4-:R-:W1:Y:S02]  /*14170*/  SHFL.IDX PT, R2, R6, 0x1, 0x1c1f ;  /* 0x003c1f0006027f89 */ /* 0x010e6400000e0000 */
[----:B-1----:R-:W-:Y:S02]  /*14180*/  @P4 IMAD.X R8, RZ, RZ, R2, P0 ;  /* 0x000000ffff084224 */ /* 0x002fe400000e0602 */
[----:B------:R-:W-:Y:S01]  /*14190*/  @P4 IMAD.MOV.U32 R2, RZ, RZ, R7 ;  /* 0x000000ffff024224 */ /* 0x000fe200078e0007 */
[----:B------:R-:W-:Y:S01]  /*141a0*/  @P1 IADD3 R7, P0, R26, R14, RZ ;  /* 0x0000000e1a071210 */ /* 0x000fe20007f1e0ff */
[----:B------:R-:W-:Y:S01]  /*141b0*/  @P4 IMAD.MOV.U32 R3, RZ, RZ, R8 ;  /* 0x000000ffff034224 */ /* 0x000fe200078e0008 */
[----:B------:R-:W-:Y:S04]  /*141c0*/  SHFL.IDX PT, R14, R5, 0x3, 0x1c1f ;  /* 0x007c1f00050e7f89 */ /* 0x000fe800000e0000 */
[----:B------:R-:W-:Y:S04]  /*141d0*/  @P4 LDGSTS.E.BYPASS.LTC128B.128 [R0+0x1ec00], desc[UR56][R2.64], !P6 ;  /* 0x1ec0000002004fae */ /* 0x000fe8000f101d78 */
[----:B------:R-:W-:Y:S04]  /*141e0*/  @P4 LDGSTS.E.BYPASS.LTC128B.128 [R0+0x20c00], desc[UR56][R2.64+0x40], !P3 ;  /* 0x20c0004002004fae */ /* 0x000fe8000d901d78 */
[----:B------:R1:W-:Y:S04]  /*141f0*/  @P4 LDGSTS.E.BYPASS.LTC128B.128 [R0+0x22c00], desc[UR56][R2.64+0x80], !P2 ;  /* 0x22c0008002004fae */ /* 0x0003e8000d101d78 */
[----:B-1----:R-:W1:Y:S04]  /*14200*/  SHFL.IDX PT, R2, R6, 0x2, 0x1c1f ;  /* 0x005c1f0006027f89 */ /* 0x002e6800000e0000 */
[----:B------:R-:W4:Y:S01]  /*14210*/  SHFL.IDX PT, R6, R6, 0x3, 0x1c1f ;  /* 0x007c1f0006067f89 */ /* 0x000f2200000e0000 */
[----:B-1----:R-:W-:-:S02]  /*14220*/  @P1 IMAD.X R8, RZ, RZ, R2, P0 ;  /* 0x000000ffff081224 */ /* 0x002fc400000e0602 */
[----:B------:R-:W-:Y:S02]  /*14230*/  @P1 IMAD.MOV.U32 R2, RZ, RZ, R7 ;  /* 0x000000ffff021224 */ /* 0x000fe400078e0007 */
[----:B------:R-:W-:-:S05]  /*14240*/  @P1 IMAD.MOV.U32 R3, RZ, RZ, R8 ;  /* 0x000000ffff031224 */ /* 0x000fca00078e0008 */
[----:B------:R1:W-:Y:S04]  /*14250*/  @P1 LDGSTS.E.BYPASS.LTC128B.128 [R0+0x1f400], desc[UR56][R2.64], !P6 ;  /* 0x1f40000002001fae */ /* 0x0003e8000f101d78 */
[----:B------:R1:W-:Y:S04]  /*14260*/  @P1 LDGSTS.E.BYPASS.LTC128B.128 [R0+0x21400], desc[UR56][R2.64+0x40], !P3 ;  /* 0x2140004002001fae */ /* 0x0003e8000d901d78 */
[----:B----4-:R1:W-:Y:S02]  /*14270*/  @P1 LDGSTS.E.BYPASS.LTC128B.128 [R0+0x23400], desc[UR56][R2.64+0x80], !P2 ;  /* 0x2340008002001fae */ /* 0x0103e4000d101d78 */
.L_x_1521:
[----:B------:R-:W-:Y:S02]  /*14280*/  LOP3.LUT P1, RZ, R25, 0x20, RZ, 0xc0, !PT ;  /* 0x0000002019ff7812 */ /* 0x000fe4000782c0ff */
[----:B------:R-:W-:-:S11]  /*14290*/  ISETP.GE.AND P4, PT, R26, R9, PT ;  /* 0x000000091a00720c */ /* 0x000fd60003f86270 */
[----:B-1----:R-:W-:-:S05]  /*142a0*/  @P1 IADD3 R2, P0, R26, R14, RZ ;  /* 0x0000000e1a021210 */ /* 0x002fca0007f1e0ff */
        /* <DEDUP_REMOVED lines=9> */
.L_x_1430:
        /* <DEDUP_REMOVED lines=11> */
.L_x_1431:
[----:B------:R1:W-:Y:S02]  /*143f0*/  SYNCS.ARRIVE.TRANS64.A1T0 RZ, [R4+URZ+0x2a830], RZ ;  /* 0x02a830ff04ff79a7 */ /* 0x0003e4000810003f */
[----:B------:R-:W-:Y:S05]  /*14400*/  WARPSYNC.ALL ;  /* 0x0000000000007948 */ /* 0x000fea0003800000 */
[----:B------:R-:W-:Y:S01]  /*14410*/  ULDC.64 UR4, c[0x0][0x298] ;  /* 0x0000a60000047ab9 */ /* 0x000fe20000000a00 */
[----:B------:R-:W-:Y:S01]  /*14420*/  VIADD R2, R22, 0x18400 ;  /* 0x0001840016027836 */ /* 0x000fe20000000000 */
[----:B------:R-:W-:Y:S01]  /*14430*/  SHF.R.S32.HI R0, RZ, 0x1f, R27 ;  /* 0x0000001fff007819 */ /* 0x000fe2000001141b */
[----:B0123--:R-:W-:Y:S01]  /*14440*/  IMAD.WIDE.U32 R4, R27, UR4, RZ ;  /* 0x000000041b047c25 */ /* 0x00ffe2000f8e00ff */
[----:B------:R-:W-:Y:S01]  /*14450*/  BSSY B6, `(.L_x_1432) ;  /* 0x0000018000067945 */ /* 0x000fe20003800000 */
[----:B------:R-:W-:Y:S01]  /*14460*/  BAR.SYNC.DEFER_BLOCKING 0x8, 0x180 ;  /* 0x0206000000007b1d */ /* 0x000fe20000010000 */
[----:B------:R-:W-:Y:S01]  /*14470*/  LOP3.LUT P0, RZ, R2, 0x1bf, RZ, 0xc0, !PT ;  /* 0x000001bf02ff7812 */ /* 0x000fe2000780c0ff */
[----:B------:R-:W-:-:S04]  /*14480*/  IMAD R0, R0, UR4, RZ ;  /* 0x0000000400007c24 */ /* 0x000fc8000f8e02ff */
[----:B------:R-:W-:Y:S01]  /*14490*/  IMAD R0, R27, UR5, R0 ;  /* 0x000000051b007c24 */ /* 0x000fe2000f8e0200 */
[----:B------:R0:W-:Y:S03]  /*144a0*/  STL.64 [R1+0x8], R4 ;  /* 0x0000080401007387 */ /* 0x0001e60000100a00 */
[----:B------:R-:W-:-:S04]  /*144b0*/  IMAD.IADD R17, R5, 0x1, R0 ;  /* 0x0000000105117824 */ /* 0x000fc800078e0200 */
[----:B------:R-:W-:Y:S05]  /*144c0*/  @!P0 BRA `(.L_x_1433) ;  /* 0x0000000000408947 */ /* 0x000fea0003800000 */
[----:B------:R-:W-:Y:S01]  /*144d0*/  MOV R2, 0x0 ;  /* 0x0000000000027802 */ /* 0x000fe20000000f00 */
[----:B------:R-:W-:Y:S01]  /*144e0*/  ULDC.64 UR6, c[0x4][0xc0] ;  /* 0x0100300000067ab9 */ /* 0x000fe20000000a00 */
[----:B------:R-:W-:Y:S01]  /*144f0*/  ULDC.64 UR8, c[0x4][0xc8] ;  /* 0x0100320000087ab9 */ /* 0x000fe20000000a00 */
[----:B------:R-:W-:Y:S01]  /*14500*/  ULDC.64 UR4, c[0x4][0x28] ;  /* 0x01000a0000047ab9 */ /* 0x000fe20000000a00 */
[----:B0-----:R-:W-:Y:S02]  /*14510*/  IMAD.U32 R4, RZ, RZ, UR6 ;  /* 0x00000006ff047e24 */ /* 0x001fe4000f8e00ff */
        /* <DEDUP_REMOVED lines=11> */
.L_x_1433:
[----:B------:R-:W-:Y:S05]  /*145d0*/  BSYNC B6 ;  /* 0x0000000000067941 */ /* 0x000fea0003800000 */
.L_x_1432:
[----:B------:R-:W2:Y:S01]  /*145e0*/  LDL.LU.64 R2, [R1+0x8] ;  /* 0x0000080001027983 */ /* 0x000ea20000300a00 */
[----:B------:R-:W-:Y:S01]  /*145f0*/  UISETP.NE.AND UP0, UPT, UR46, URZ, UPT ;  /* 0x0000003f2e00728c */ /* 0x000fe2000bf05270 */
[----:B------:R-:W-:Y:S01]  /*14600*/  LOP3.LUT P6, RZ, R25, 0x40, RZ, 0xc0, !PT ;  /* 0x0000004019ff7812 */ /* 0x000fe200078cc0ff */
[----:B------:R-:W-:Y:S01]  /*14610*/  ULDC.64 UR4, c[0x0][0x2d8] ;  /* 0x0000b60000047ab9 */ /* 0x000fe20000000a00 */
[----:B------:R1:W5:Y:S01]  /*14620*/  LDL R9, [R1] ;  /* 0x0000000001097983 */ /* 0x0003620000100800 */
[----:B0-----:R-:W-:Y:S01]  /*14630*/  IMAD R5, R29, UR4, RZ ;  /* 0x000000041d057c24 */ /* 0x001fe2000f8e02ff */
[----:B------:R-:W-:Y:S01]  /*14640*/  SHF.R.S32.HI R4, RZ, 0x1f, R19 ;  /* 0x0000001fff047819 */ /* 0x000fe20000011413 */
[----:B------:R-:W0:Y:S01]  /*14650*/  S2R R21, SR_TID.X ;  /* 0x0000000000157919 */ /* 0x000e220000002100 */
[----:B------:R-:W-:Y:S01]  /*14660*/  PLOP3.LUT P0, PT, PT, PT, UP0, 0x80, 0x0 ;  /* 0x000000000000781c */ /* 0x000fe20003f0f008 */
[----:B------:R-:W-:Y:S01]  /*14670*/  IMAD R5, R18, UR5, R5 ;  /* 0x0000000512057c24 */ /* 0x000fe2000f8e0205 */
[----:B------:R-:W-:Y:S01]  /*14680*/  SEL R4, R4, RZ, !P6 ;  /* 0x000000ff04047207 */ /* 0x000fe20007000000 */
[----:B------:R-:W3:Y:S01]  /*14690*/  S2R R20, SR_TID.X ;  /* 0x0000000000147919 */ /* 0x000ee20000002100 */
[----:B------:R-:W-:Y:S01]  /*146a0*/  SEL R6, R19, RZ, !P6 ;  /* 0x000000ff13067207 */ /* 0x000fe20007000000 */
[----:B------:R-:W-:Y:S01]  /*146b0*/  @UP0 ULDC UR6, c[0x0][0x450] ;  /* 0x0001140000060ab9 */ /* 0x000fe20000000800 */
[----:B0-----:R-:W-:Y:S01]  /*146c0*/  IMAD.SHL.U32 R21, R21, 0x20, RZ ;  /* 0x0000002015157824 */ /* 0x001fe200078e00ff */
[----:B---3--:R-:W-:-:S04]  /*146d0*/  LOP3.LUT R20, R20, 0x7f, RZ, 0xc0, !PT ;  /* 0x0000007f14147812 */ /* 0x008fc800078ec0ff */
[----:B------:R-:W-:Y:S02]  /*146e0*/  LOP3.LUT R21, R21, 0x60, RZ, 0xc0, !PT ;  /* 0x0000006015157812 */ /* 0x000fe400078ec0ff */
[----:B------:R-:W-:-:S04]  /*146f0*/  SHF.R.U32.HI R20, RZ, 0x2, R20 ;  /* 0x00000002ff147819 */ /* 0x000fc80000011614 */
[----:B------:R-:W-:-:S05]  /*14700*/  LOP3.LUT R20, R20, R21, RZ, 0xfc, !PT ;  /* 0x0000001514147212 */ /* 0x000fca00078efcff */
[----:B------:R-:W-:Y:S02]  /*14710*/  VIADD R0, R20, UR38 ;  /* 0x0000002614007c36 */ /* 0x000fe40008000000 */
[----:B------:R-:W0:Y:S01]  /*14720*/  S2R R20, SR_TID.X ;  /* 0x0000000000147919 */ /* 0x000e220000002100 */
[C---:B------:R-:W-:Y:S02]  /*14730*/  LOP3.LUT R10, R26.reuse, 0x40, RZ, 0xfc, !PT ;  /* 0x000000401a0a7812 */ /* 0x040fe400078efcff */
[----:B------:R-:W-:Y:S02]  /*14740*/  LOP3.LUT R11, R26, 0x80, RZ, 0xfc, !PT ;  /* 0x000000801a0b7812 */ /* 0x000fe400078efcff */
[----:B0-----:R-:W-:Y:S01]  /*14750*/  LOP3.LUT R20, R20, 0x7f, RZ, 0xc0, !PT ;  /* 0x0000007f14147812 */ /* 0x001fe200078ec0ff */
[----:B--2---:R-:W-:Y:S02]  /*14760*/  IMAD.MOV.U32 R3, RZ, RZ, R17 ;  /* 0x000000ffff037224 */ /* 0x004fe400078e0011 */
[----:B------:R-:W-:Y:S01]  /*14770*/  IMAD.WIDE.U32 R2, R18, UR4, R2 ;  /* 0x0000000412027c25 */ /* 0x000fe2000f8e0002 */
[----:B------:R-:W-:-:S03]  /*14780*/  @UP0 ULDC UR4, c[0x0][0x44c] ;  /* 0x0001130000040ab9 */ /* 0x000fc60000000800 */
[----:B------:R-:W-:Y:S01]  /*14790*/  @P0 IMAD.HI.U32 R7, R0, UR4, RZ ;  /* 0x0000000400070c27 */ /* 0x000fe2000f8e00ff */
[----:B------:R-:W-:Y:S01]  /*147a0*/  PLOP3.LUT P0, PT, PT, PT, UP0, 0x80, 0x0 ;  /* 0x000000000000781c */ /* 0x000fe20003f0f008 */
[----:B------:R-:W-:Y:S02]  /*147b0*/  ULDC.64 UR4, c[0x0][0x2e0] ;  /* 0x0000b80000047ab9 */ /* 0x000fe40000000a00 */
[----:B------:R-:W-:Y:S02]  /*147c0*/  IMAD.IADD R3, R3, 0x1, R5 ;  /* 0x0000000103037824 */ /* 0x000fe400078e0205 */
[----:B------:R-:W0:Y:S01]  /*147d0*/  LDC R5, c[0x0][0x448] ;  /* 0x00011200ff057b82 */ /* 0x000e220000000800 */
[----:B------:R-:W-:Y:S02]  /*147e0*/  IMAD R8, R4, UR4, RZ ;  /* 0x0000000404087c24 */ /* 0x000fe4000f8e02ff */
[----:B------:R-:W-:Y:S02]  /*147f0*/  IMAD.MOV.U32 R4, RZ, RZ, R0 ;  /* 0x000000ffff047224 */ /* 0x000fe400078e0000 */
[----:B------:R-:W-:-:S03]  /*14800*/  IMAD.WIDE.U32 R2, R6, UR4, R2 ;  /* 0x0000000406027c25 */ /* 0x000fc6000f8e0002 */
[----:B------:R-:W-:Y:S01]  /*14810*/  @P0 SHF.R.U32.HI R4, RZ, UR6, R7 ;  /* 0x00000006ff040c19 */ /* 0x000fe20008011607 */
[----:B------:R-:W-:Y:S01]  /*14820*/  IMAD R7, R6, UR5, R8 ;  /* 0x0000000506077c24 */ /* 0x000fe2000f8e0208 */
[----:B------:R-:W-:Y:S02]  /*14830*/  ULDC.64 UR4, c[0x0][0x2d0] ;  /* 0x0000b40000047ab9 */ /* 0x000fe40000000a00 */
[----:B------:R-:W-:Y:S01]  /*14840*/  SHF.R.S32.HI R6, RZ, 0x1f, R4 ;  /* 0x0000001fff067819 */ /* 0x000fe20000011404 */
[----:B------:R-:W-:-:S04]  /*14850*/  IMAD.IADD R3, R3, 0x1, R7 ;  /* 0x0000000103037824 */ /* 0x000fc800078e0207 */
[----:B------:R-:W-:Y:S02]  /*14860*/  IMAD R6, R6, UR4, RZ ;  /* 0x0000000406067c24 */ /* 0x000fe4000f8e02ff */
[----:B------:R-:W-:-:S04]  /*14870*/  IMAD.WIDE.U32 R2, R4, UR4, R2 ;  /* 0x0000000404027c25 */ /* 0x000fc8000f8e0002 */
[----:B------:R-:W-:Y:S01]  /*14880*/  IMAD R6, R4, UR5, R6 ;  /* 0x0000000504067c24 */ /* 0x000fe2000f8e0206 */
[----:B------:R-:W-:Y:S01]  /*14890*/  ULDC.64 UR4, c[0x0][0x2c8] ;  /* 0x0000b20000047ab9 */ /* 0x000fe20000000a00 */
[----:B------:R-:W-:-:S04]  /*148a0*/  IMAD.MOV R4, RZ, RZ, -R4 ;  /* 0x000000ffff047224 */ /* 0x000fc800078e0a04 */
[----:B0-----:R-:W-:Y:S02]  /*148b0*/  IMAD R0, R5, R4, R0 ;  /* 0x0000000405007224 */ /* 0x001fe400078e0200 */
[----:B------:R-:W-:-:S03]  /*148c0*/  IMAD.IADD R3, R3, 0x1, R6 ;  /* 0x0000000103037824 */ /* 0x000fc600078e0206 */
[----:B------:R-:W-:Y:S01]  /*148d0*/  SHF.R.S32.HI R4, RZ, 0x1f, R0 ;  /* 0x0000001fff047819 */ /* 0x000fe20000011400 */
[----:B------:R-:W-:-:S04]  /*148e0*/  IMAD.WIDE.U32 R2, R0, UR4, R2 ;  /* 0x0000000400027c25 */ /* 0x000fc8000f8e0002 */
[----:B------:R-:W-:-:S04]  /*148f0*/  IMAD R7, R4, UR4, RZ ;  /* 0x0000000404077c24 */ /* 0x000fc8000f8e02ff */
[----:B------:R-:W-:Y:S01]  /*14900*/  IMAD R7, R0, UR5, R7 ;  /* 0x0000000500077c24 */ /* 0x000fe2000f8e0207 */
[----:B------:R-:W-:Y:S02]  /*14910*/  ULDC.64 UR4, c[0x0][0x280] ;  /* 0x0000a00000047ab9 */ /* 0x000fe40000000a00 */
[----:B------:R-:W-:Y:S01]  /*14920*/  IADD3 R0, P0, R2, UR4, RZ ;  /* 0x0000000402007c10 */ /* 0x000fe2000ff1e0ff */
[----:B------:R-:W-:-:S03]  /*14930*/  ULDC UR4, c[0x0][0x2b8] ;  /* 0x0000ae0000047ab9 */ /* 0x000fc60000000800 */
[----:B------:R-:W-:Y:S01]  /*14940*/  IADD3.X R4, R3, UR5, R7, P0, !PT ;  /* 0x0000000503047c10 */ /* 0x000fe200087fe407 */
[----:B------:R-:W-:Y:S01]  /*14950*/  UMOV UR5, 0xffffffff ;  /* 0xffffffff00057882 */ /* 0x000fe20000000000 */
[----:B------:R-:W-:Y:S02]  /*14960*/  ISETP.GE.AND P3, PT, R26, UR4, PT ;  /* 0x000000041a007c0c */ /* 0x000fe4000bf66270 */
[----:B------:R-:W-:Y:S02]  /*14970*/  ISETP.GE.AND P2, PT, R10, UR4, PT ;  /* 0x000000040a007c0c */ /* 0x000fe4000bf46270 */
[----:B------:R-:W-:Y:S02]  /*14980*/  ISETP.GE.AND P0, PT, R11, UR4, PT ;  /* 0x000000040b007c0c */ /* 0x000fe4000bf06270 */
[----:B------:R-:W-:Y:S01]  /*14990*/  SHF.R.U32.HI R10, RZ, 0x2, R20 ;  /* 0x00000002ff0a7819 */ /* 0x000fe20000011614 */
[----:B-1----:R-:W-:Y:S10]  /*149a0*/  BRA.DIV UR5, `(.L_x_1434) ;  /* 0x0000004205287947 */ /* 0x002ff4000b800000 */
[----:B------:R-:W0:Y:S01]  /*149b0*/  SHFL.IDX PT, R14, R0, RZ, 0x1c1f ;  /* 0x001c1fff000e7589 */ /* 0x000e2200000e0000 */
[----:B------:R-:W-:Y:S02]  /*149c0*/  IMAD R5, R5, UR37, RZ ;  /* 0x0000002505057c24 */ /* 0x000fe4000f8e02ff */
[----:B------:R-:W-:Y:S01]  /*149d0*/  VIADD R6, R10, UR38 ;  /* 0x000000260a067c36 */ /* 0x000fe20008000000 */
[----:B------:R-:W1:Y:S03]  /*149e0*/  SHFL.IDX PT, R2, R4, RZ, 0x1c1f ;  /* 0x001c1fff04027589 */ /* 0x000e6600000e0000 */
[C---:B------:R-:W-:Y:S01]  /*149f0*/  VIADD R8, R6.reuse, 0x20 ;  /* 0x0000002006087836 */ /* 0x040fe20000000000 */
[----:B------:R-:W-:-:S13]  /*14a00*/  ISETP.GE.AND P1, PT, R6, R5, PT ;  /* 0x000000050600720c */ /* 0x000fda0003f26270 */
        /* <DEDUP_REMOVED lines=8> */
[----:B------:R-:W-:-:S02]  /*14a90*/  VIADD R8, R6, 0x40 ;  /* 0x0000004006087836 */ /* 0x000fc40000000000 */
[----:B-1----:R-:W1:Y:S10]  /*14aa0*/  SHFL.IDX PT, R2, R4, 0x1, 0x1c1f ;  /* 0x003c1f0004027f89 */ /* 0x002e7400000e0000 */
[----:B0-----:R-:W-:-:S05]  /*14ab0*/  @!P1 IADD3 R14, P4, R26, R14, RZ ;  /* 0x0000000e1a0e9210 */ /* 0x001fca0007f9e0ff */
[----:B-1----:R-:W-:Y:S02]  /*14ac0*/  @!P1 IMAD.X R7, RZ, RZ, R2, P4 ;  /* 0x000000ffff079224 */ /* 0x002fe400020e0602 */
[----:B------:R-:W-:Y:S02]  /*14ad0*/  @!P1 IMAD.MOV.U32 R2, RZ, RZ, R14 ;  /* 0x000000ffff029224 */ /* 0x000fe400078e000e */
[----:B------:R-:W-:Y:S01]  /*14ae0*/  @!P1 IMAD.MOV.U32 R3, RZ, RZ, R7 ;  /* 0x000000ffff039224 */ /* 0x000fe200078e0007 */
[----:B------:R-:W0:Y:S04]  /*14af0*/  SHFL.IDX PT, R14, R0, 0x2, 0x1c1f ;  /* 0x005c1f00000e7f89 */ /* 0x000e2800000e0000 */
[----:B------:R-:W-:Y:S04]  /*14b00*/  @!P1 LDGSTS.E.BYPASS.LTC128B.128 [R9+0x18c00], desc[UR56][R2.64], !P3 ;  /* 0x18c0000002099fae */ /* 0x000fe8000d901d78 */
[----:B------:R-:W-:Y:S04]  /*14b10*/  @!P1 LDGSTS.E.BYPASS.LTC128B.128 [R9+0x1ac00], desc[UR56][R2.64+0x40], !P2 ;  /* 0x1ac0004002099fae */ /* 0x000fe8000d101d78 */
[----:B------:R1:W-:Y:S01]  /*14b20*/  @!P1 LDGSTS.E.BYPASS.LTC128B.128 [R9+0x1cc00], desc[UR56][R2.64+0x80], !P0 ;  /* 0x1cc0008002099fae */ /* 0x0003e2000c101d78 */
[----:B------:R-:W-:-:S03]  /*14b30*/  ISETP.GE.AND P1, PT, R8, R5, PT ;  /* 0x000000050800720c */ /* 0x000fc60003f26270 */
[----:B-1----:R-:W1:Y:S10]  /*14b40*/  SHFL.IDX PT, R2, R4, 0x2, 0x1c1f ;  /* 0x005c1f0004027f89 */ /* 0x002e7400000e0000 */
[----:B0-----:R-:W-:Y:S01]  /*14b50*/  @!P1 IADD3 R14, P4, R26, R14, RZ ;  /* 0x0000000e1a0e9210 */ /* 0x001fe20007f9e0ff */
[----:B------:R-:W0:Y:S04]  /*14b60*/  SHFL.IDX PT, R4, R4, 0x3, 0x1c1f ;  /* 0x007c1f0004047f89 */ /* 0x000e2800000e0000 */
[----:B-1----:R-:W-:-:S02]  /*14b70*/  @!P1 IMAD.X R7, RZ, RZ, R2, P4 ;  /* 0x000000ffff079224 */ /* 0x002fc400020e0602 */
[----:B------:R-:W-:Y:S02]  /*14b80*/  @!P1 IMAD.MOV.U32 R2, RZ, RZ, R14 ;  /* 0x000000ffff029224 */ /* 0x000fe400078e000e */
[----:B------:R-:W-:Y:S01]  /*14b90*/  @!P1 IMAD.MOV.U32 R3, RZ, RZ, R7 ;  /* 0x000000ffff039224 */ /* 0x000fe200078e0007 */
[----:B------:R1:W2:Y:S04]  /*14ba0*/  SHFL.IDX PT, R14, R0, 0x3, 0x1c1f ;  /* 0x007c1f00000e7f89 */ /* 0x0002a800000e0000 */
[----:B------:R1:W-:Y:S04]  /*14bb0*/  @!P1 LDGSTS.E.BYPASS.LTC128B.128 [R9+0x19400], desc[UR56][R2.64], !P3 ;  /* 0x1940000002099fae */ /* 0x0003e8000d901d78 */
[----:B------:R1:W-:Y:S04]  /*14bc0*/  @!P1 LDGSTS.E.BYPASS.LTC128B.128 [R9+0x1b400], desc[UR56][R2.64+0x40], !P2 ;  /* 0x1b40004002099fae */ /* 0x0003e8000d101d78 */
[----:B0-----:R1:W-:Y:S02]  /*14bd0*/  @!P1 LDGSTS.E.BYPASS.LTC128B.128 [R9+0x1d400], desc[UR56][R2.64+0x80], !P0 ;  /* 0x1d40008002099fae */ /* 0x0013e4000c101d78 */
.L_x_1530:
[----:B------:R-:W-:Y:S01]  /*14be0*/  VIADD R6, R6, 0x60 ;  /* 0x0000006006067836 */ /* 0x000fe20000000000 */
[----:B------:R-:W-:Y:S04]  /*14bf0*/  BSSY B0, `(.L_x_1435) ;  /* 0x000000b000007945 */ /* 0x000fe80003800000 */
[----:B------:R-:W-:-:S13]  /*14c00*/  ISETP.GE.AND P1, PT, R6, R5, PT ;  /* 0x000000050600720c */ /* 0x000fda0003f26270 */
[----:B------:R-:W-:Y:S05]  /*14c10*/  @P1 BRA `(.L_x_1436) ;  /* 0x0000000000201947 */ /* 0x000fea0003800000 */
[----:B-12---:R-:W-:-:S05]  /*14c20*/  IADD3 R2, P1, R26, R14, RZ ;  /* 0x0000000e1a027210 */ /* 0x006fca0007f3e0ff */
[----:B------:R-:W-:-:S05]  /*14c30*/  IMAD.X R3, RZ, RZ, R4, P1 ;  /* 0x000000ffff037224 */ /* 0x000fca00008e0604 */
[----:B------:R-:W-:Y:S01]  /*14c40*/  @!PT LDS RZ, [RZ] ;  /* 0x00000000fffff984 */ /* 0x000fe20000000800 */
[----:B------:R-:W-:Y:S01]  /*14c50*/  @!PT LDS RZ, [RZ] ;  /* 0x00000000fffff984 */ /* 0x000fe20000000800 */
[----:B------:R-:W-:Y:S01]  /*14c60*/  @!PT LDS RZ, [RZ] ;  /* 0x00000000fffff984 */ /* 0x000fe20000000800 */
[----:B------:R0:W-:Y:S04]  /*14c70*/  LDGSTS.E.BYPASS.LTC128B.128 [R9+0x19c00], desc[UR56][R2.64], !P3 ;  /* 0x19c0000002097fae */ /* 0x0001e8000d901d78 */
[----:B------:R0:W-:Y:S04]  /*14c80*/  LDGSTS.E.BYPASS.LTC128B.128 [R9+0x1bc00], desc[UR56][R2.64+0x40], !P2 ;  /* 0x1bc0004002097fae */ /* 0x0001e8000d101d78 */
[----:B------:R0:W-:Y:S02]  /*14c90*/  LDGSTS.E.BYPASS.LTC128B.128 [R9+0x1dc00], desc[UR56][R2.64+0x80], !P0 ;  /* 0x1dc0008002097fae */ /* 0x0001e4000c101d78 */
.L_x_1436:
[----:B------:R-:W-:Y:S05]  /*14ca0*/  BSYNC B0 ;  /* 0x0000000000007941 */ /* 0x000fea0003800000 */
.L_x_1435:
[----:B------:R-:W-:Y:S01]  /*14cb0*/  NOP ;  /* 0x0000000000007918 */ /* 0x000fe20000000000 */
[----:B------:R-:W-:-:S13]  /*14cc0*/  PLOP3.LUT P0, PT, PT, PT, PT, 0x80, 0x0 ;  /* 0x000000000000781c */ /* 0x000fda0003f0f070 */
.L_x_1437:
[----:B------:R-:W-:Y:S02]  /*14cd0*/  PLOP3.LUT P1, PT, P1, P0, PT, 0xa2, 0x0 ;  /* 0x000000000000781c */ /* 0x000fe40000f21472 */
[----:B------:R-:W-:-:S08]  /*14ce0*/  @P0 R2UR P1, UR4, R22 ;  /* 0x00000000160402ca */ /* 0x000fd00000020000 */
[----:B------:R-:W-:-:S05]  /*14cf0*/  @P0 PLOP3.LUT P0, PT, P1, PT, PT, 0x80, 0x0 ;  /* 0x000000000000081c */ /* 0x000fca0000f0f070 */
[----:B------:R-:W-:Y:S01]  /*14d00*/  @!P1 SYNCS.ARRIVE.TRANS64.RED.A0T1 RZ, [UR4+0x2a800], RZ ;  /* 0x02a800ffffff99a7 */ /* 0x000fe20008200404 */
[----:B------:R-:W-:Y:S07]  /*14d10*/  @!P1 ARRIVES.LDGSTSBAR.64.TRANSCNT [UR4+0x2a800] ;  /* 0x02a80000ff0099b0 */ /* 0x000fee0008000a84 */
[----:B------:R-:W-:Y:S05]  /*14d20*/  @P0 BRA.U.ANY `(.L_x_1437) ;  /* 0xfffffffd00e80947 */ /* 0x000fea000393ffff */
[----:B01----:R-:W3:Y:S02]  /*14d30*/  LDL.LU R2, [R1+0x10] ;  /* 0x0000100001027983 */ /* 0x003ee40000300800 */
[----:B---3--:R-:W-:-:S05]  /*14d40*/  VIADD R2, R2, 0x1 ;  /* 0x0000000102027836 */ /* 0x008fca0000000000 */
        /* <DEDUP_REMOVED lines=10> */
.L_x_1531:
[----:B------:R-:W-:Y:S05]  /*14df0*/  BSYNC B0 ;  /* 0x0000000000007941 */ /* 0x000fea0003800000 */
.L_x_1438:
[----:B------:R-:W-:-:S04]  /*14e00*/  UIADD3 UR4, UR40, -0x2, URZ ;  /* 0xfffffffe28047890 */ /* 0x000fc8000fffe03f */
[----:B------:R-:W-:-:S06]  /*14e10*/  UISETP.GE.AND UP0, UPT, UR4, UR41, UPT ;  /* 0x000000290400728c */ /* 0x000fcc000bf06270 */
[----:B------:R-:W-:-:S13]  /*14e20*/  PLOP3.LUT P0, PT, PT, PT, UP0, 0x80, 0x0 ;  /* 0x000000000000781c */ /* 0x000fda0003f0f008 */
[----:B------:R-:W-:Y:S05]  /*14e30*/  @!P0 BRA `(.L_x_1440) ;  /* 0x0000001000f48947 */ /* 0x000fea0003800000 */
[----:B------:R-:W-:Y:S02]  /*14e40*/  IMAD.MOV.U32 R5, RZ, RZ, R23 ;  /* 0x000000ffff057224 */ /* 0x000fe400078e0017 */
[----:B------:R-:W-:Y:S02]  /*14e50*/  IMAD.MOV.U32 R6, RZ, RZ, R24 ;  /* 0x000000ffff067224 */ /* 0x000fe400078e0018 */
[----:B------:R-:W-:-:S07]  /*14e60*/  IMAD.U32 R20, RZ, RZ, UR4 ;  /* 0x00000004ff147e24 */ /* 0x000fce000f8e00ff */
.L_x_1460:
[----:B-12---:R-:W1:Y:S01]  /*14e70*/  S2R R0, SR_TID.X ;  /* 0x0000000000007919 */ /* 0x006e620000002100 */
[----:B0--3--:R-:W0:Y:S01]  /*14e80*/  LDC R3, c[0x0][0x430] ;  /* 0x00010c00ff037b82 */ /* 0x009e220000000800 */
[----:B------:R-:W-:Y:S05]  /*14e90*/  YIELD ;  /* 0x0000000000007946 */ /* 0x000fea0003800000 */
[----:B------:R-:W-:Y:S02]  /*14ea0*/  ULDC.64 UR4, c[0x0][0x428] ;  /* 0x00010a0000047ab9 */ /* 0x000fe40000000a00 */
[----:B------:R-:W-:Y:S01]  /*14eb0*/  IMAD R9, R31, UR4, RZ ;  /* 0x000000041f097c24 */ /* 0x000fe2000f8e02ff */
[----:B0-----:R-:W-:-:S02]  /*14ec0*/  ISETP.NE.AND P0, PT, R3, 0x1, PT ;  /* 0x000000010300780c */ /* 0x001fc40003f05270 */
[C---:B-1----:R-:W-:Y:S01]  /*14ed0*/  LOP3.LUT R2, R0.reuse, 0x7f, RZ, 0xc0, !PT ;  /* 0x0000007f00027812 */ /* 0x042fe200078ec0ff */
[----:B------:R-:W-:-:S03]  /*14ee0*/  IMAD.SHL.U32 R0, R0, 0x20, RZ ;  /* 0x0000002000007824 */ /* 0x000fc600078e00ff */
[----:B------:R-:W-:-:S07]  /*14ef0*/  SHF.R.U32.HI R4, RZ, 0x2, R2 ;  /* 0x00000002ff047819 */ /* 0x000fce0000011602 */
[----:B------:R-:W0:Y:S01]  /*14f00*/  @P0 LDC R2, c[0x0][0x434] ;  /* 0x00010d00ff020b82 */ /* 0x000e220000000800 */
[----:B------:R-:W-:Y:S01]  /*14f10*/  LOP3.LUT R0, R0, 0x60, RZ, 0xc0, !PT ;  /* 0x0000006000007812 */ /* 0x000fe200078ec0ff */
[----:B------:R-:W-:Y:S02]  /*14f20*/  IMAD R7, R20, 0x80, R4 ;  /* 0x0000008014077824 */ /* 0x000fe400078e0204 */
[----:B------:R-:W-:-:S04]  /*14f30*/  IMAD R4, R28, UR5, R9 ;  /* 0x000000051c047c24 */ /* 0x000fc8000f8e0209 */
[----:B------:R-:W1:Y:S01]  /*14f40*/  @P0 LDC R3, c[0x0][0x438] ;  /* 0x00010e00ff030b82 */ /* 0x000e620000000800 */
[----:B------:R-:W-:-:S05]  /*14f50*/  IADD3 R7, R0, UR36, R7 ;  /* 0x0000002400077c10 */ /* 0x000fca000fffe007 */
[----:B------:R-:W-:Y:S02]  /*14f60*/  IMAD.MOV.U32 R0, RZ, RZ, R7 ;  /* 0x000000ffff007224 */ /* 0x000fe400078e0007 */
[----:B0-----:R-:W-:-:S05]  /*14f70*/  @P0 IMAD.HI.U32 R2, R7, R2, RZ ;  /* 0x0000000207020227 */ /* 0x001fca00078e00ff */
[----:B-1----:R-:W-:-:S04]  /*14f80*/  @P0 SHF.R.U32.HI R0, RZ, R3, R2 ;  /* 0x00000003ff000219 */ /* 0x002fc80000011602 */
        /* <DEDUP_REMOVED lines=8> */
[----:B------:R-:W-:-:S05]  /*15010*/  LEA.HI.X R9, R2, UR5, R4, 0x2, P0 ;  /* 0x0000000502097c11 */ /* 0x000fca00080f1404 */
[----:B------:R-:W3:Y:S01]  /*15020*/  LDG.E R8, desc[UR56][R8.64] ;  /* 0x0000003808087981 */ /* 0x000ee2000c1e1900 */
[----:B------:R-:W-:Y:S01]  /*15030*/  ISETP.NE.AND P2, PT, R10, 0x3, PT ;  /* 0x000000030a00780c */ /* 0x000fe20003f45270 */
[----:B------:R-:W-:Y:S01]  /*15040*/  VIADD R23, R5, 0x1 ;  /* 0x0000000105177836 */ /* 0x000fe20000000000 */
[C---:B------:R-:W-:Y:S01]  /*15050*/  ISETP.GT.AND P1, PT, R20.reuse, UR41, PT ;  /* 0x0000002914007c0c */ /* 0x040fe2000bf24270 */
[----:B------:R-:W-:Y:S02]  /*15060*/  IMAD.MOV R0, RZ, RZ, -R0 ;  /* 0x000000ffff007224 */ /* 0x000fe400078e0a00 */
[----:B------:R-:W-:Y:S01]  /*15070*/  VIADD R20, R20, 0xffffffff ;  /* 0xffffffff14147836 */ /* 0x000fe20000000000 */
[----:B------:R-:W-:Y:S01]  /*15080*/  ISETP.NE.AND P0, PT, R23, 0x2, PT ;  /* 0x000000021700780c */ /* 0x000fe20003f05270 */
[----:B------:R-:W-:-:S03]  /*15090*/  IMAD R7, R0, UR4, R7 ;  /* 0x0000000400077c24 */ /* 0x000fc6000f8e0207 */
[----:B------:R-:W-:Y:S02]  /*150a0*/  SEL R3, RZ, 0x1, P0 ;  /* 0x00000001ff037807 */ /* 0x000fe40000000000 */
[----:B------:R-:W-:Y:S02]  /*150b0*/  SEL R23, R23, RZ, P0 ;  /* 0x000000ff17177207 */ /* 0x000fe40000000000 */
[----:B------:R-:W-:Y:S02]  /*150c0*/  LOP3.LUT R24, R6, R3, RZ, 0x3c, !PT ;  /* 0x0000000306187212 */ /* 0x000fe400078e3cff */
[----:B---3--:R-:W-:Y:S01]  /*150d0*/  SHF.R.S32.HI R10, RZ, 0x1f, R8 ;  /* 0x0000001fff0a7819 */ /* 0x008fe20000011408 */
[----:B------:R-:W-:Y:S06]  /*150e0*/  @!P2 BRA `(.L_x_1441) ;  /* 0x000000000004a947 */ /* 0x000fec0003800000 */
[----:B------:R-:W-:Y:S01]  /*150f0*/  BPT.TRAP 0x1 ;  /* 0x000000040000795c */ /* 0x000fe20000300000 */
.L_x_1441:
[----:B------:R-:W-:Y:S01]  /*15100*/  IMAD R4, R23, 0x8, R22 ;  /* 0x0000000817047824 */ /* 0x000fe200078e0216 */
[----:B------:R-:W-:Y:S01]  /*15110*/  SHF.L.U32 R17, R24, 0x1f, RZ ;  /* 0x0000001f18117819 */ /* 0x000fe200000006ff */
[----:B------:R-:W-:Y:S01]  /*15120*/  BSSY B0, `(.L_x_1442) ;  /* 0x0000004000007945 */ /* 0x000fe20003800000 */
[----:B------:R-:W-:Y:S02]  /*15130*/  SHF.R.S32.HI R9, RZ, 0x1f, R7 ;  /* 0x0000001fff097819 */ /* 0x000fe40000011407 */
[----:B------:R-:W0:Y:S02]  /*15140*/  SYNCS.PHASECHK.TRANS64.TRYWAIT P0, [R4+URZ+0x2a880], R17 ;  /* 0x02a88011040075a7 */ /* 0x000e24000800017f */
[----:B0-----:R-:W-:Y:S05]  /*15150*/  @!P0 BRA `(.L_x_1443) ;  /* 0x0000003c008c8947 */ /* 0x001fea0003800000 */
.L_x_1532:
[----:B------:R-:W-:Y:S05]  /*15160*/  BSYNC B0 ;  /* 0x0000000000007941 */ /* 0x000fea0003800000 */
.L_x_1442:
[----:B------:R-:W-:Y:S01]  /*15170*/  ULDC.64 UR4, c[0x0][0x328] ;  /* 0x0000ca0000047ab9 */ /* 0x000fe20000000a00 */
[----:B------:R-:W1:Y:S01]  /*15180*/  LDC R11, c[0x0][0x2f4] ;  /* 0x0000bd00ff0b7b82 */ /* 0x000e620000000800 */
[----:B------:R-:W-:Y:S01]  /*15190*/  IMAD R0, R9, UR4, RZ ;  /* 0x0000000409007c24 */ /* 0x000fe2000f8e02ff */
[----:B------:R-:W-:Y:S01]  /*151a0*/  ULDC.64 UR6, c[0x0][0x318] ;  /* 0x0000c60000067ab9 */ /* 0x000fe20000000a00 */
[C---:B------:R-:W-:Y:S01]  /*151b0*/  IMAD.WIDE.U32 R2, R7.reuse, UR4, RZ ;  /* 0x0000000407027c25 */ /* 0x040fe2000f8e00ff */
[C---:B------:R-:W-:Y:S02]  /*151c0*/  LOP3.LUT R13, R26.reuse, 0x80, RZ, 0xfc, !PT ;  /* 0x000000801a0d7812 */ /* 0x040fe400078efcff */
[----:B------:R-:W-:Y:S01]  /*151d0*/  LOP3.LUT R12, R26, 0x40, RZ, 0xfc, !PT ;  /* 0x000000401a0c7812 */ /* 0x000fe200078efcff */
[----:B------:R-:W-:Y:S01]  /*151e0*/  IMAD R0, R7, UR5, R0 ;  /* 0x0000000507007c24 */ /* 0x000fe2000f8e0200 */
[----:B------:R-:W-:Y:S01]  /*151f0*/  ULDC.64 UR4, c[0x0][0x338] ;  /* 0x0000ce0000047ab9 */ /* 0x000fe20000000a00 */
[----:B------:R-:W-:-:S02]  /*15200*/  IMAD R35, R23, 0x6000, R33 ;  /* 0x0000600017237824 */ /* 0x000fc400078e0221 */
[----:B------:R-:W-:Y:S02]  /*15210*/  IMAD.IADD R3, R3, 0x1, R0 ;  /* 0x0000000103037824 */ /* 0x000fe400078e0200 */
[----:B------:R-:W-:Y:S02]  /*15220*/  IMAD R0, R10, UR4, RZ ;  /* 0x000000040a007c24 */ /* 0x000fe4000f8e02ff */
[----:B------:R-:W-:-:S04]  /*15230*/  IMAD.WIDE.U32 R2, R8, UR4, R2 ;  /* 0x0000000408027c25 */ /* 0x000fc8000f8e0002 */
[----:B------:R-:W-:Y:S01]  /*15240*/  IMAD R0, R8, UR5, R0 ;  /* 0x0000000508007c24 */ /* 0x000fe2000f8e0200 */
[----:B------:R-:W-:Y:S02]  /*15250*/  ULDC.64 UR4, c[0x0][0x330] ;  /* 0x0000cc0000047ab9 */ /* 0x000fe40000000a00 */
[----:B------:R-:W-:Y:S02]  /*15260*/  IMAD R27, R29, UR4, RZ ;  /* 0x000000041d1b7c24 */ /* 0x000fe4000f8e02ff */
[----:B------:R-:W-:Y:S01]  /*15270*/  IMAD.IADD R3, R3, 0x1, R0 ;  /* 0x0000000103037824 */ /* 0x000fe200078e0200 */
[-C--:B-1----:R-:W-:Y:S01]  /*15280*/  ISETP.GE.AND P2, PT, R13, R11.reuse, PT ;  /* 0x0000000b0d00720c */ /* 0x082fe20003f46270 */
[----:B------:R-:W-:Y:S01]  /*15290*/  IMAD R27, R18, UR5, R27 ;  /* 0x00000005121b7c24 */ /* 0x000fe2000f8e021b */
[-C--:B------:R-:W-:Y:S01]  /*152a0*/  ISETP.GE.AND P3, PT, R12, R11.reuse, PT ;  /* 0x0000000b0c00720c */ /* 0x080fe20003f66270 */
[----:B------:R-:W-:Y:S01]  /*152b0*/  IMAD.WIDE.U32 R2, R18, UR4, R2 ;  /* 0x0000000412027c25 */ /* 0x000fe2000f8e0002 */
[----:B------:R-:W-:Y:S01]  /*152c0*/  UMOV UR4, 0xffffffff ;  /* 0xffffffff00047882 */ /* 0x000fe20000000000 */
[----:B------:R-:W-:-:S02]  /*152d0*/  ISETP.GE.AND P4, PT, R26, R11, PT ;  /* 0x0000000b1a00720c */ /* 0x000fc40003f86270 */
[----:B------:R-:W-:-:S04]  /*152e0*/  IADD3 R21, P0, R2, UR6, RZ ;  /* 0x0000000602157c10 */ /* 0x000fc8000ff1e0ff */
[----:B------:R-:W-:Y:S01]  /*152f0*/  IADD3.X R27, R27, UR7, R3, P0, !PT ;  /* 0x000000071b1b7c10 */ /* 0x000fe200087fe403 */
[----:B------:R-:W-:Y:S08]  /*15300*/  BRA.DIV UR4, `(.L_x_1444) ;  /* 0x0000003e04347947 */ /* 0x000ff0000b800000 */
[----:B------:R-:W1:Y:S04]  /*15310*/  SHFL.IDX PT, R2, R21, RZ, 0x1c1f ;  /* 0x001c1fff15027589 */ /* 0x000e6800000e0000 */
[----:B------:R-:W3:Y:S01]  /*15320*/  SHFL.IDX PT, R0, R27, RZ, 0x1c1f ;  /* 0x001c1fff1b007589 */ /* 0x000ee200000e0000 */
[----:B-1----:R-:W-:-:S05]  /*15330*/  IADD3 R2, P0, R26, R2, RZ ;  /* 0x000000021a027210 */ /* 0x002fca0007f1e0ff */
[----:B---3--:R-:W-:Y:S02]  /*15340*/  IMAD.X R3, RZ, RZ, R0, P0 ;  /* 0x000000ffff037224 */ /* 0x008fe400000e0600 */
[----:B------:R-:W-:Y:S02]  /*15350*/  IMAD.IADD R0, R22, 0x1, R35 ;  /* 0x0000000116007824 */ /* 0x000fe400078e0223 */
[----:B------:R-:W-:Y:S04]  /*15360*/  SHFL.IDX PT, R35, R27, 0x2, 0x1c1f ;  /* 0x005c1f001b237f89 */ /* 0x000fe800000e0000 */
[----:B------:R-:W-:Y:S04]  /*15370*/  LDGSTS.E.BYPASS.LTC128B.128 [R0+0xc400], desc[UR56][R2.64], !P4 ;  /* 0x0c40000002007fae */ /* 0x000fe8000e101d78 */
[----:B------:R-:W-:Y:S04]  /*15380*/  LDGSTS.E.BYPASS.LTC128B.128 [R0+0xe400], desc[UR56][R2.64+0x40], !P3 ;  /* 0x0e40004002007fae */ /* 0x000fe8000d901d78 */
[----:B------:R1:W-:Y:S04]  /*15390*/  LDGSTS.E.BYPASS.LTC128B.128 [R0+0x10400], desc[UR56][R2.64+0x80], !P2 ;  /* 0x1040008002007fae */ /* 0x0003e8000d101d78 */
[----:B-1----:R-:W1:Y:S04]  /*153a0*/  SHFL.IDX PT, R2, R21, 0x1, 0x1c1f ;  /* 0x003c1f0015027f89 */ /* 0x002e6800000e0000 */
[----:B------:R-:W3:Y:S01]  /*153b0*/  SHFL.IDX PT, R3, R27, 0x1, 0x1c1f ;  /* 0x003c1f001b037f89 */ /* 0x000ee200000e0000 */
[----:B-1----:R-:W-:-:S05]  /*153c0*/  IADD3 R2, P0, R26, R2, RZ ;  /* 0x000000021a027210 */ /* 0x002fca0007f1e0ff */
[----:B---3--:R-:W-:-:S05]  /*153d0*/  IMAD.X R3, RZ, RZ, R3, P0 ;  /* 0x000000ffff037224 */ /* 0x008fca00000e0603 */
[----:B------:R-:W-:Y:S04]  /*153e0*/  LDGSTS.E.BYPASS.LTC128B.128 [R0+0xcc00], desc[UR56][R2.64], !P4 ;  /* 0x0cc0000002007fae */ /* 0x000fe8000e101d78 */
[----:B------:R-:W-:Y:S04]  /*153f0*/  LDGSTS.E.BYPASS.LTC128B.128 [R0+0xec00], desc[UR56][R2.64+0x40], !P3 ;  /* 0x0ec0004002007fae */ /* 0x000fe8000d901d78 */
[----:B------:R1:W-:Y:S04]  /*15400*/  LDGSTS.E.BYPASS.LTC128B.128 [R0+0x10c00], desc[UR56][R2.64+0x80], !P2 ;  /* 0x10c0008002007fae */ /* 0x0003e8000d101d78 */
[----:B-1----:R-:W1:Y:S02]  /*15410*/  SHFL.IDX PT, R2, R21, 0x2, 0x1c1f ;  /* 0x005c1f0015027f89 */ /* 0x002e6400000e0000 */
[----:B-1----:R-:W-:-:S05]  /*15420*/  IADD3 R2, P0, R26, R2, RZ ;  /* 0x000000021a027210 */ /* 0x002fca0007f1e0ff */
[----:B------:R-:W-:Y:S02]  /*15430*/  IMAD.X R3, RZ, RZ, R35, P0 ;  /* 0x000000ffff037224 */ /* 0x000fe400000e0623 */
[----:B------:R1:W3:Y:S04]  /*15440*/  SHFL.IDX PT, R35, R27, 0x3, 0x1c1f ;  /* 0x007c1f001b237f89 */ /* 0x0002e800000e0000 */
[----:B------:R-:W-:Y:S04]  /*15450*/  LDGSTS.E.BYPASS.LTC128B.128 [R0+0xd400], desc[UR56][R2.64], !P4 ;  /* 0x0d40000002007fae */ /* 0x000fe8000e101d78 */
[----:B------:R-:W-:Y:S04]  /*15460*/  LDGSTS.E.BYPASS.LTC128B.128 [R0+0xf400], desc[UR56][R2.64+0x40], !P3 ;  /* 0x0f40004002007fae */ /* 0x000fe8000d901d78 */
[----:B------:R4:W-:Y:S04]  /*15470*/  LDGSTS.E.BYPASS.LTC128B.128 [R0+0x11400], desc[UR56][R2.64+0x80], !P2 ;  /* 0x1140008002007fae */ /* 0x0009e8000d101d78 */
[----:B---34-:R1:W4:Y:S02]  /*15480*/  SHFL.IDX PT, R2, R21, 0x3, 0x1c1f ;  /* 0x007c1f0015027f89 */ /* 0x01832400000e0000 */
.L_x_1542:
        /* <DEDUP_REMOVED lines=10> */
.L_x_1445:
[----:B------:R-:W-:Y:S02]  /*15530*/  PLOP3.LUT P2, PT, P2, P0, PT, 0xa2, 0x0 ;  /* 0x000000000000781c */ /* 0x000fe40001741472 */
[----:B------:R-:W-:-:S08]  /*15540*/  @P0 R2UR P2, UR4, R4 ;  /* 0x00000000040402ca */ /* 0x000fd00000040000 */
[----:B------:R-:W-:-:S05]  /*15550*/  @P0 PLOP3.LUT P0, PT, P2, PT, PT, 0x80, 0x0 ;  /* 0x000000000000081c */ /* 0x000fca000170f070 */
[----:B------:R-:W-:Y:S01]  /*15560*/  @!P2 SYNCS.ARRIVE.TRANS64.RED.A0T1 RZ, [UR4+0x2a870], RZ ;  /* 0x02a870ffffffa9a7 */ /* 0x000fe20008200404 */
[----:B------:R-:W-:Y:S07]  /*15570*/  @!P2 ARRIVES.LDGSTSBAR.64.TRANSCNT [UR4+0x2a870] ;  /* 0x02a87000ff00a9b0 */ /* 0x000fee0008000a84 */
[----:B------:R-:W-:Y:S05]  /*15580*/  @P0 BRA.U.ANY `(.L_x_1445) ;  /* 0xfffffffd00e80947 */ /* 0x000fea000393ffff */
[----:B------:R-:W-:Y:S01]  /*15590*/  NOP ;  /* 0x0000000000007918 */ /* 0x000fe20000000000 */
[----:B---3--:R-:W-:-:S05]  /*155a0*/  IMAD.U32 R2, RZ, RZ, UR42 ;  /* 0x0000002aff027e24 */ /* 0x008fca000f8e00ff */
[----:B------:R-:W-:-:S13]  /*155b0*/  ISETP.NE.AND P3, PT, R2, 0x3, PT ;  /* 0x000000030200780c */ /* 0x000fda0003f65270 */
[----:B------:R-:W-:Y:S05]  /*155c0*/  @!P3 BRA `(.L_x_1446) ;  /* 0x000000000004b947 */ /* 0x000fea0003800000 */
[----:B------:R-:W-:Y:S01]  /*155d0*/  BPT.TRAP 0x1 ;  /* 0x000000040000795c */ /* 0x000fe20000300000 */
.L_x_1446:
[----:B------:R3:W-:Y:S01]  /*155e0*/  SYNCS.ARRIVE.TRANS64.A1T0 RZ, [R4+URZ+0x2a870], RZ ;  /* 0x02a870ff04ff79a7 */ /* 0x0007e2000810003f */
[----:B------:R-:W-:Y:S05]  /*155f0*/  @!P3 BRA `(.L_x_1447) ;  /* 0x000000000004b947 */ /* 0x000fea0003800000 */
[----:B------:R-:W-:Y:S01]  /*15600*/  BPT.TRAP 0x1 ;  /* 0x000000040000795c */ /* 0x000fe20000300000 */
.L_x_1447:
[----:B------:R-:W4:Y:S01]  /*15610*/  SYNCS.PHASECHK.TRANS64.TRYWAIT P0, [R4+URZ+0x2a840], R17 ;  /* 0x02a84011040075a7 */ /* 0x000f22000800017f */
[----:B------:R-:W-:Y:S04]  /*15620*/  BSSY B0, `(.L_x_1448) ;  /* 0x0000002000007945 */ /* 0x000fe80003800000 */
[----:B----4-:R-:W-:Y:S05]  /*15630*/  @!P0 BRA `(.L_x_1449) ;  /* 0x0000003c009c8947 */ /* 0x010fea0003800000 */
.L_x_1543:
[----:B------:R-:W-:Y:S05]  /*15640*/  BSYNC B0 ;  /* 0x0000000000007941 */ /* 0x000fea0003800000 */
.L_x_1448:
[----:B------:R-:W-:Y:S01]  /*15650*/  ULDC.64 UR4, c[0x0][0x300] ;  /* 0x0000c00000047ab9 */ /* 0x000fe20000000a00 */
[----:B------:R-:W5:Y:S01]  /*15660*/  LDC R11, c[0x0][0x2f4] ;  /* 0x0000bd00ff0b7b82 */ /* 0x000f620000000800 */
[----:B------:R-:W-:Y:S01]  /*15670*/  IMAD R9, R9, UR4, RZ ;  /* 0x0000000409097c24 */ /* 0x000fe2000f8e02ff */
[----:B------:R-:W-:Y:S01]  /*15680*/  ULDC.64 UR6, c[0x0][0x2e8] ;  /* 0x0000ba0000067ab9 */ /* 0x000fe20000000a00 */
[C---:B------:R-:W-:Y:S01]  /*15690*/  IMAD.WIDE.U32 R2, R7.reuse, UR4, RZ ;  /* 0x0000000407027c25 */ /* 0x040fe2000f8e00ff */
[C---:B------:R-:W-:Y:S02]  /*156a0*/  LOP3.LUT R13, R26.reuse, 0x80, RZ, 0xfc, !PT ;  /* 0x000000801a0d7812 */ /* 0x040fe400078efcff */
[----:B------:R-:W-:Y:S01]  /*156b0*/  LOP3.LUT R12, R26, 0x40, RZ, 0xfc, !PT ;  /* 0x000000401a0c7812 */ /* 0x000fe200078efcff */
        /* <DEDUP_REMOVED lines=11> */
[-C--:B-----5:R-:W-:Y:S02]  /*15770*/  ISETP.GE.AND P2, PT, R13, R11.reuse, PT ;  /* 0x0000000b0d00720c */ /* 0x0a0fe40003f46270 */
[----:B------:R-:W-:Y:S01]  /*15780*/  IMAD R8, R18, UR5, R8 ;  /* 0x0000000512087c24 */ /* 0x000fe2000f8e0208 */
[----:B------:R-:W-:Y:S02]  /*15790*/  IADD3 R7, P0, R2, UR6, RZ ;  /* 0x0000000602077c10 */ /* 0x000fe4000ff1e0ff */
[----:B------:R-:W-:-:S02]  /*157a0*/  ISETP.GE.AND P3, PT, R12, R11, PT ;  /* 0x0000000b0c00720c */ /* 0x000fc40003f66270 */
[----:B------:R-:W-:Y:S02]  /*157b0*/  IADD3.X R8, R8, UR7, R3, P0, !PT ;  /* 0x0000000708087c10 */ /* 0x000fe400087fe403 */
[----:B------:R-:W-:Y:S01]  /*157c0*/  ISETP.GE.AND P4, PT, R26, R11, PT ;  /* 0x0000000b1a00720c */ /* 0x000fe20003f86270 */
[----:B------:R-:W-:-:S12]  /*157d0*/  BRA.DIV UR4, `(.L_x_1450) ;  /* 0x0000003e04487947 */ /* 0x000fd8000b800000 */
[----:B------:R-:W5:Y:S04]  /*157e0*/  SHFL.IDX PT, R2, R7, RZ, 0x1c1f ;  /* 0x001c1fff07027589 */ /* 0x000f6800000e0000 */
[----:B------:R-:W0:Y:S04]  /*157f0*/  SHFL.IDX PT, R3, R8, RZ, 0x1c1f ;  /* 0x001c1fff08037589 */ /* 0x000e2800000e0000 */
[----:B------:R-:W-:Y:S01]  /*15800*/  SHFL.IDX PT, R9, R8, 0x2, 0x1c1f ;  /* 0x005c1f0008097f89 */ /* 0x000fe200000e0000 */
[----:B-----5:R-:W-:-:S05]  /*15810*/  IADD3 R2, P0, R26, R2, RZ ;  /* 0x000000021a027210 */ /* 0x020fca0007f1e0ff */
[----:B0-----:R-:W-:-:S05]  /*15820*/  IMAD.X R3, RZ, RZ, R3, P0 ;  /* 0x000000ffff037224 */ /* 0x001fca00000e0603 */
[----:B------:R-:W-:Y:S04]  /*15830*/  LDGSTS.E.BYPASS.LTC128B.128 [R0+0x1e400], desc[UR56][R2.64], !P4 ;  /* 0x1e40000002007fae */ /* 0x000fe8000e101d78 */
[----:B------:R-:W-:Y:S04]  /*15840*/  LDGSTS.E.BYPASS.LTC128B.128 [R0+0x20400], desc[UR56][R2.64+0x40], !P3 ;  /* 0x2040004002007fae */ /* 0x000fe8000d901d78 */
[----:B------:R0:W-:Y:S04]  /*15850*/  LDGSTS.E.BYPASS.LTC128B.128 [R0+0x22400], desc[UR56][R2.64+0x80], !P2 ;  /* 0x2240008002007fae */ /* 0x0001e8000d101d78 */
[----:B0-----:R-:W0:Y:S04]  /*15860*/  SHFL.IDX PT, R2, R7, 0x1, 0x1c1f ;  /* 0x003c1f0007027f89 */ /* 0x001e2800000e0000 */
[----:B------:R-:W5:Y:S01]  /*15870*/  SHFL.IDX PT, R3, R8, 0x1, 0x1c1f ;  /* 0x003c1f0008037f89 */ /* 0x000f6200000e0000 */
[----:B0-----:R-:W-:-:S05]  /*15880*/  IADD3 R2, P0, R26, R2, RZ ;  /* 0x000000021a027210 */ /* 0x001fca0007f1e0ff */
[----:B-----5:R-:W-:-:S05]  /*15890*/  IMAD.X R3, RZ, RZ, R3, P0 ;  /* 0x000000ffff037224 */ /* 0x020fca00000e0603 */
[----:B------:R-:W-:Y:S04]  /*158a0*/  LDGSTS.E.BYPASS.LTC128B.128 [R0+0x1ec00], desc[UR56][R2.64], !P4 ;  /* 0x1ec0000002007fae */ /* 0x000fe8000e101d78 */
[----:B------:R-:W-:Y:S04]  /*158b0*/  LDGSTS.E.BYPASS.LTC128B.128 [R0+0x20c00], desc[UR56][R2.64+0x40], !P3 ;  /* 0x20c0004002007fae */ /* 0x000fe8000d901d78 */
[----:B------:R0:W-:Y:S04]  /*158c0*/  LDGSTS.E.BYPASS.LTC128B.128 [R0+0x22c00], desc[UR56][R2.64+0x80], !P2 ;  /* 0x22c0008002007fae */ /* 0x0001e8000d101d78 */
[----:B0-----:R-:W0:Y:S02]  /*158d0*/  SHFL.IDX PT, R2, R7, 0x2, 0x1c1f ;  /* 0x005c1f0007027f89 */ /* 0x001e2400000e0000 */
[----:B0-----:R-:W-:-:S05]  /*158e0*/  IADD3 R2, P0, R26, R2, RZ ;  /* 0x000000021a027210 */ /* 0x001fca0007f1e0ff */
[----:B------:R-:W-:Y:S02]  /*158f0*/  IMAD.X R3, RZ, RZ, R9, P0 ;  /* 0x000000ffff037224 */ /* 0x000fe400000e0609 */
[----:B------:R0:W0:Y:S04]  /*15900*/  SHFL.IDX PT, R9, R8, 0x3, 0x1c1f ;  /* 0x007c1f0008097f89 */ /* 0x00002800000e0000 */
[----:B------:R-:W-:Y:S04]  /*15910*/  LDGSTS.E.BYPASS.LTC128B.128 [R0+0x1f400], desc[UR56][R2.64], !P4 ;  /* 0x1f40000002007fae */ /* 0x000fe8000e101d78 */
[----:B------:R-:W-:Y:S04]  /*15920*/  LDGSTS.E.BYPASS.LTC128B.128 [R0+0x21400], desc[UR56][R2.64+0x40], !P3 ;  /* 0x2140004002007fae */ /* 0x000fe8000d901d78 */
[----:B------:R5:W-:Y:S04]  /*15930*/  LDGSTS.E.BYPASS.LTC128B.128 [R0+0x23400], desc[UR56][R2.64+0x80], !P2 ;  /* 0x2340008002007fae */ /* 0x000be8000d101d78 */
[----:B-----5:R0:W0:Y:S02]  /*15940*/  SHFL.IDX PT, R2, R7, 0x3, 0x1c1f ;  /* 0x007c1f0007027f89 */ /* 0x02002400000e0000 */
.L_x_1553:
        /* <DEDUP_REMOVED lines=10> */
.L_x_1451:
        /* <DEDUP_REMOVED lines=11> */
.L_x_1452:
[----:B------:R-:W-:Y:S01]  /*15aa0*/  IMAD.U32 R0, RZ, RZ, UR43 ;  /* 0x0000002bff007e24 */ /* 0x000fe2000f8e00ff */
[----:B------:R0:W-:Y:S04]  /*15ab0*/  SYNCS.ARRIVE.TRANS64.A1T0 RZ, [R4+URZ+0x2a830], RZ ;  /* 0x02a830ff04ff79a7 */ /* 0x0001e8000810003f */
[----:B------:R-:W-:-:S13]  /*15ac0*/  ISETP.NE.AND P0, PT, R0, 0x3, PT ;  /* 0x000000030000780c */ /* 0x000fda0003f05270 */
[----:B0-----:R-:W-:Y:S05]  /*15ad0*/  @!P0 BRA `(.L_x_1453) ;  /* 0x0000000000048947 */ /* 0x001fea0003800000 */
[----:B------:R-:W-:Y:S01]  /*15ae0*/  BPT.TRAP 0x1 ;  /* 0x000000040000795c */ /* 0x000fe20000300000 */
.L_x_1453:
[----:B------:R-:W-:Y:S01]  /*15af0*/  LOP3.LUT R3, R6, 0x1, RZ, 0x3c, !PT ;  /* 0x0000000106037812 */ /* 0x000fe200078e3cff */
[----:B------:R-:W-:Y:S01]  /*15b00*/  IMAD R0, R5, 0x8, R22 ;  /* 0x0000000805007824 */ /* 0x000fe200078e0216 */
[----:B------:R-:W-:Y:S02]  /*15b10*/  BSSY B0, `(.L_x_1454) ;  /* 0x0000004000007945 */ /* 0x000fe40003800000 */
[----:B------:R-:W-:-:S04]  /*15b20*/  SHF.L.U32 R3, R3, 0x1f, RZ ;  /* 0x0000001f03037819 */ /* 0x000fc800000006ff */
[----:B------:R-:W0:Y:S02]  /*15b30*/  SYNCS.PHASECHK.TRANS64.TRYWAIT P2, [R0+URZ+0x2a870], R3 ;  /* 0x02a87003000075a7 */ /* 0x000e24000804017f */
[----:B0-----:R-:W-:Y:S05]  /*15b40*/  @!P2 BRA `(.L_x_1455) ;  /* 0x0000003c009ca947 */ /* 0x001fea0003800000 */
.L_x_1554:
[----:B------:R-:W-:Y:S05]  /*15b50*/  BSYNC B0 ;  /* 0x0000000000007941 */ /* 0x000fea0003800000 */
.L_x_1454:
[----:B------:R-:W-:-:S05]  /*15b60*/  IMAD.U32 R2, RZ, RZ, UR42 ;  /* 0x0000002aff027e24 */ /* 0x000fca000f8e00ff */
[----:B------:R-:W-:-:S13]  /*15b70*/  ISETP.NE.AND P2, PT, R2, 0x3, PT ;  /* 0x000000030200780c */ /* 0x000fda0003f45270 */
[----:B------:R-:W-:Y:S05]  /*15b80*/  @!P2 BRA `(.L_x_1456) ;  /* 0x000000000004a947 */ /* 0x000fea0003800000 */
[----:B------:R-:W-:Y:S01]  /*15b90*/  BPT.TRAP 0x1 ;  /* 0x000000040000795c */ /* 0x000fe20000300000 */
.L_x_1456:
[----:B------:R-:W-:Y:S01]  /*15ba0*/  SHF.L.U32 R3, R6, 0x1f, RZ ;  /* 0x0000001f06037819 */ /* 0x000fe200000006ff */
[----:B------:R-:W-:-:S03]  /*15bb0*/  IMAD R2, R5, 0x6000, RZ ;  /* 0x0000600005027824 */ /* 0x000fc600078e02ff */
[----:B------:R-:W0:Y:S02]  /*15bc0*/  SYNCS.PHASECHK.TRANS64.TRYWAIT P2, [R0+URZ+0x2a860], R3 ;  /* 0x02a86003000075a7 */ /* 0x000e24000804017f */
[----:B0-----:R-:W-:Y:S05]  /*15bd0*/  @!P2 BRA `(.L_x_1457) ;  /* 0x0000003c008ca947 */ /* 0x001fea0003800000 */
.L_x_1555:
[----:B------:R-:W-:Y:S01]  /*15be0*/  LOP3.LUT R3, R2, R37, RZ, 0xfc, !PT ;  /* 0x0000002502037212 */ /* 0x000fe200078efcff */
[----:B------:R-:W-:Y:S05]  /*15bf0*/  WARPSYNC.ALL ;  /* 0x0000000000007948 */ /* 0x000fea0003800000 */
[C---:B------:R-:W-:Y:S01]  /*15c00*/  IMAD.IADD R3, R22.reuse, 0x1, R3 ;  /* 0x0000000116037824 */ /* 0x040fe200078e0203 */
[----:B------:R-:W-:Y:S01]  /*15c10*/  IADD3 R2, R22, R2, R34 ;  /* 0x0000000216027210 */ /* 0x000fe20007ffe022 */
[----:B----4-:R-:W-:-:S03]  /*15c20*/  IMAD.U32 R17, RZ, RZ, UR42 ;  /* 0x0000002aff117e24 */ /* 0x010fc6000f8e00ff */
[----:B---3--:R-:W0:Y:S02]  /*15c30*/  LDSM.16.MT88.4 R4, [R3+0xc400] ;  /* 0x00c400000304783b */ /* 0x008e240000004200 */
[----:B------:R-:W-:Y:S02]  /*15c40*/  ISETP.NE.AND P2, PT, R17, 0x3, PT ;  /* 0x000000031100780c */ /* 0x000fe40003f45270 */
[C-C-:B0-----:R-:W-:Y:S02]  /*15c50*/  PRMT R12, R4.reuse, 0x6420, R5.reuse ;  /* 0x00006420040c7816 */ /* 0x141fe40000000005 */
[----:B------:R-:W-:Y:S02]  /*15c60*/  PRMT R13, R4, 0x7531, R5 ;  /* 0x00007531040d7816 */ /* 0x000fe40000000005 */
[C-C-:B--2---:R-:W-:Y:S02]  /*15c70*/  PRMT R14, R6.reuse, 0x6420, R7.reuse ;  /* 0x00006420060e7816 */ /* 0x144fe40000000007 */
        /* <DEDUP_REMOVED lines=79> */
.L_x_1458:
[----:B--2---:R2:W-:Y:S01]  /*16170*/  SYNCS.ARRIVE.TRANS64.A1T0 RZ, [R0+URZ+0x2a850], RZ ;  /* 0x02a850ff00ff79a7 */ /* 0x0045e2000810003f */
[----:B------:R-:W-:Y:S06]  /*16180*/  BAR.SYNC.DEFER_BLOCKING 0x2, 0x80 ;  /* 0x0082000000007b1d */ /* 0x000fec0000010000 */
[----:B------:R-:W-:Y:S05]  /*16190*/  @!P0 BRA `(.L_x_1459) ;  /* 0x0000000000048947 */ /* 0x000fea0003800000 */
[----:B------:R-:W-:Y:S01]  /*161a0*/  BPT.TRAP 0x1 ;  /* 0x000000040000795c */ /* 0x000fe20000300000 */
.L_x_1459:
[----:B------:R-:W-:Y:S02]  /*161b0*/  VIADD R3, R0, 0x2a880 ;  /* 0x0002a88000037836 */ /* 0x000fe40000000000 */
[----:B------:R-:W-:Y:S02]  /*161c0*/  IMAD.MOV.U32 R5, RZ, RZ, R23 ;  /* 0x000000ffff057224 */ /* 0x000fe400078e0017 */
[----:B------:R-:W-:Y:S01]  /*161d0*/  IMAD.MOV.U32 R6, RZ, RZ, R24 ;  /* 0x000000ffff067224 */ /* 0x000fe200078e0018 */
[----:B------:R-:W-:-:S04]  /*161e0*/  PRMT R3, R32, 0x654, R3 ;  /* 0x0000065420037816 */ /* 0x000fc80000000003 */
[----:B------:R3:W-:Y:S01]  /*161f0*/  SYNCS.ARRIVE.TRANS64.RED.A1T0 RZ, [R3+URZ], RZ ;  /* 0x000000ff03ff79a7 */ /* 0x0007e2000810043f */
[----:B------:R-:W-:Y:S05]  /*16200*/  @P1 BRA `(.L_x_1460) ;  /* 0xffffffec00181947 */ /* 0x000fea000383ffff */
.L_x_1440:
        /* <DEDUP_REMOVED lines=9> */
[----:B---3--:R-:W2:Y:S01]  /*162a0*/  LDC.64 R2, c[0x0][0xc60] ;  /* 0x00031800ff027b82 */ /* 0x008ea20000000a00 */
        /* <DEDUP_REMOVED lines=9> */
.L_x_1462:
[----:B------:R-:W-:Y:S05]  /*16340*/  BSYNC B0 ;  /* 0x0000000000007941 */ /* 0x000fea0003800000 */
.L_x_1461:
[----:B------:R-:W-:Y:S05]  /*16350*/  @!P0 BRA `(.L_x_1463) ;  /* 0x0000000000048947 */ /* 0x000fea0003800000 */
[----:B------:R-:W-:Y:S01]  /*16360*/  BPT.TRAP 0x1 ;  /* 0x000000040000795c */ /* 0x000fe20000300000 */
.L_x_1463:
[----:B---3--:R-:W-:Y:S01]  /*16370*/  LOP3.LUT R3, R24, 0x1, RZ, 0x3c, !PT ;  /* 0x0000000118037812 */ /* 0x008fe200078e3cff */
[----:B------:R-:W-:Y:S01]  /*16380*/  IMAD R12, R23, 0x8, R22 ;  /* 0x00000008170c7824 */ /* 0x000fe200078e0216 */
[----:B------:R-:W-:Y:S02]  /*16390*/  BSSY B0, `(.L_x_1464) ;  /* 0x0000004000007945 */ /* 0x000fe40003800000 */
[----:B------:R-:W-:-:S04]  /*163a0*/  SHF.L.U32 R3, R3, 0x1f, RZ ;  /* 0x0000001f03037819 */ /* 0x000fc800000006ff */
[----:B------:R-:W0:Y:S02]  /*163b0*/  SYNCS.PHASECHK.TRANS64.TRYWAIT P1, [R12+URZ+0x2a870], R3 ;  /* 0x02a870030c0075a7 */ /* 0x000e24000802017f */
[----:B0-----:R-:W-:Y:S05]  /*163c0*/  @!P1 BRA `(.L_x_1465) ;  /* 0x0000003400a49947 */ /* 0x001fea0003800000 */
.L_x_1556:
[----:B------:R-:W-:Y:S05]  /*163d0*/  BSYNC B0 ;  /* 0x0000000000007941 */ /* 0x000fea0003800000 */
.L_x_1464:
[----:B------:R-:W-:-:S05]  /*163e0*/  IMAD.U32 R0, RZ, RZ, UR42 ;  /* 0x0000002aff007e24 */ /* 0x000fca000f8e00ff */
[----:B------:R-:W-:-:S13]  /*163f0*/  ISETP.NE.AND P1, PT, R0, 0x3, PT ;  /* 0x000000030000780c */ /* 0x000fda0003f25270 */
[----:B------:R-:W-:Y:S05]  /*16400*/  @!P1 BRA `(.L_x_1466) ;  /* 0x0000000000049947 */ /* 0x000fea0003800000 */
[----:B------:R-:W-:Y:S01]  /*16410*/  BPT.TRAP 0x1 ;  /* 0x000000040000795c */ /* 0x000fe20000300000 */
.L_x_1466:
[----:B0-----:R-:W-:-:S04]  /*16420*/  SHF.L.U32 R3, R24, 0x1f, RZ ;  /* 0x0000001f18037819 */ /* 0x001fc800000006ff */
[----:B------:R-:W0:Y:S02]  /*16430*/  SYNCS.PHASECHK.TRANS64.TRYWAIT P1, [R12+URZ+0x2a860], R3 ;  /* 0x02a860030c0075a7 */ /* 0x000e24000802017f */
[----:B0-----:R-:W-:Y:S05]  /*16440*/  @!P1 BRA `(.L_x_1467) ;  /* 0x0000003400989947 */ /* 0x001fea0003800000 */
.L_x_1557:
[----:B0-----:R-:W-:Y:S01]  /*16450*/  IMAD R3, R23, 0x6000, RZ ;  /* 0x0000600017037824 */ /* 0x001fe200078e02ff */
[----:B------:R-:W-:Y:S05]  /*16460*/  WARPSYNC.ALL ;  /* 0x0000000000007948 */ /* 0x000fea0003800000 */
[----:B------:R-:W-:Y:S01]  /*16470*/  LOP3.LUT R5, R3, R37, RZ, 0xfc, !PT ;  /* 0x0000002503057212 */ /* 0x000fe200078efcff */
[----:B------:R-:W-:Y:S01]  /*16480*/  IMAD.U32 R13, RZ, RZ, UR42 ;  /* 0x0000002aff0d7e24 */ /* 0x000fe2000f8e00ff */
[----:B------:R-:W-:-:S03]  /*16490*/  IADD3 R2, R22, R3, R34 ;  /* 0x0000000316027210 */ /* 0x000fc60007ffe022 */
[----:B------:R-:W-:Y:S01]  /*164a0*/  IMAD.IADD R0, R22, 0x1, R5 ;  /* 0x0000000116007824 */ /* 0x000fe200078e0205 */
[----:B------:R-:W-:Y:S02]  /*164b0*/  IADD3 R3, R30, 0x400, R2 ;  /* 0x000004001e037810 */ /* 0x000fe40007ffe002 */
[----:B------:R-:W-:Y:S02]  /*164c0*/  ISETP.NE.AND P1, PT, R13, 0x3, PT ;  /* 0x000000030d00780c */ /* 0x000fe40003f25270 */
        /* <DEDUP_REMOVED lines=82> */
.L_x_1468:
[----:B--2---:R2:W-:Y:S01]  /*169f0*/  SYNCS.ARRIVE.TRANS64.A1T0 RZ, [R12+URZ+0x2a850], RZ ;  /* 0x02a850ff0cff79a7 */ /* 0x0045e2000810003f */
[----:B------:R-:W-:Y:S06]  /*16a00*/  BAR.SYNC.DEFER_BLOCKING 0x2, 0x80 ;  /* 0x0082000000007b1d */ /* 0x000fec0000010000 */
[----:B------:R-:W-:Y:S05]  /*16a10*/  @!P0 BRA `(.L_x_1469) ;  /* 0x0000000000048947 */ /* 0x000fea0003800000 */
[----:B------:R-:W-:Y:S01]  /*16a20*/  BPT.TRAP 0x1 ;  /* 0x000000040000795c */ /* 0x000fe20000300000 */
.L_x_1469:
        /* <DEDUP_REMOVED lines=8> */
.L_x_1410:
[----:B------:R-:W-:Y:S05]  /*16ab0*/  BSYNC B7 ;  /* 0x0000000000077941 */ /* 0x000fea0003800000 */
.L_x_1408:
[----:B------:R-:W-:-:S13]  /*16ac0*/  LOP3.LUT P0, RZ, R25, 0x80, RZ, 0xc0, !PT ;  /* 0x0000008019ff7812 */ /* 0x000fda000780c0ff */
[----:B------:R-:W-:Y:S05]  /*16ad0*/  @!P0 BRA `(.L_x_1470) ;  /* 0x0000000000208947 */ /* 0x000fea0003800000 */
[----:B------:R-:W3:Y:S08]  /*16ae0*/  S2UR UR4, SR_CgaCtaId ;  /* 0x00000000000479c3 */ /* 0x000ef00000008800 */
[----:B------:R-:W-:Y:S01]  /*16af0*/  BAR.SYNC.DEFER_BLOCKING 0x5, 0x180 ;  /* 0x0146000000007b1d */ /* 0x000fe20000010000 */
[----:B------:R-:W-:Y:S01]  /*16b00*/  MOV R3, 0x400 ;  /* 0x0000040000037802 */ /* 0x000fe20000000f00 */
[----:B---3--:R-:W-:-:S05]  /*16b10*/  IMAD.U32 R32, RZ, RZ, UR4 ;  /* 0x00000004ff207e24 */ /* 0x008fca000f8e00ff */
[----:B------:R-:W-:-:S05]  /*16b20*/  LEA R22, R32, R3, 0x18 ;  /* 0x0000000320167211 */ /* 0x000fca00078ec0ff */
[----:B------:R3:W4:Y:S01]  /*16b30*/  LDS.128 R16, [R22+0x2a8d0] ;  /* 0x02a8d00016107984 */ /* 0x0007220000000c00 */
[----:B------:R-:W-:Y:S06]  /*16b40*/  BAR.ARV 0x4, 0x180 ;  /* 0x0106000000007b1d */ /* 0x000fec0000002000 */
[----:B------:R-:W-:Y:S05]  /*16b50*/  BRA `(.L_x_1471) ;  /* 0x0000000800947947 */ /* 0x000fea0003800000 */
.L_x_1470:
[----:B------:R-:W3:Y:S01]  /*16b60*/  S2R R0, SR_TID.X ;  /* 0x0000000000007919 */ /* 0x000ee20000002100 */
[----:B------:R-:W-:Y:S01]  /*16b70*/  ULDC UR4, c[0x0][0xc3c] ;  /* 0x00030f0000047ab9 */ /* 0x000fe20000000800 */
[----:B------:R-:W-:Y:S01]  /*16b80*/  IMAD.MOV.U32 R17, RZ, RZ, RZ ;  /* 0x000000ffff117224 */ /* 0x000fe200078e00ff */
[----:B---3--:R-:W-:-:S04]  /*16b90*/  LOP3.LUT R6, R0, 0x1f, RZ, 0xc0, !PT ;  /* 0x0000001f00067812 */ /* 0x008fc800078ec0ff */
[----:B------:R-:W-:Y:S01]  /*16ba0*/  ISETP.NE.AND P0, PT, R6, 0x1f, PT ;  /* 0x0000001f0600780c */ /* 0x000fe20003f05270 */
[----:B------:R-:W-:-:S05]  /*16bb0*/  IMAD.IADD R5, R19, 0x1, R6 ;  /* 0x0000000113057824 */ /* 0x000fca00078e0206 */
[----:B------:R-:W-:Y:S01]  /*16bc0*/  ISETP.GE.OR P1, PT, R5, UR4, !P0 ;  /* 0x0000000405007c0c */ /* 0x000fe2000c726670 */
[----:B------:R-:W-:-:S12]  /*16bd0*/  ULDC UR4, c[0x0][0xc3c] ;  /* 0x00030f0000047ab9 */ /* 0x000fd80000000800 */
[----:B0-----:R-:W0:Y:S02]  /*16be0*/  @!P1 LDC.64 R2, c[0x0][0xc80] ;  /* 0x00032000ff029b82 */ /* 0x001e240000000a00 */
[----:B0-----:R-:W-:-:S05]  /*16bf0*/  @!P1 IMAD.WIDE R2, R5, 0x4, R2 ;  /* 0x0000000405029825 */ /* 0x001fca00078e0202 */
[----:B------:R-:W3:Y:S01]  /*16c00*/  @!P1 LDG.E R17, desc[UR56][R2.64] ;  /* 0x0000003802119981 */ /* 0x000ee2000c1e1900 */
[C---:B------:R-:W-:Y:S02]  /*16c10*/  ISETP.NE.AND P1, PT, R6.reuse, RZ, PT ;  /* 0x000000ff0600720c */ /* 0x040fe40003f25270 */
[C---:B------:R-:W-:Y:S02]  /*16c20*/  ISETP.GE.U32.AND P2, PT, R6.reuse, 0x2, PT ;  /* 0x000000020600780c */ /* 0x040fe40003f46070 */
[C---:B------:R-:W-:Y:S02]  /*16c30*/  ISETP.GE.U32.AND P3, PT, R6.reuse, 0x4, PT ;  /* 0x000000040600780c */ /* 0x040fe40003f66070 */
[C---:B------:R-:W-:Y:S02]  /*16c40*/  ISETP.GE.U32.AND P4, PT, R6.reuse, 0x8, PT ;  /* 0x000000080600780c */ /* 0x040fe40003f86070 */
[----:B------:R-:W-:Y:S01]  /*16c50*/  ISETP.GE.U32.AND P5, PT, R6, 0x10, PT ;  /* 0x000000100600780c */ /* 0x000fe20003fa6070 */
[----:B---3--:R-:W0:Y:S02]  /*16c60*/  SHFL.UP PT, R0, R17, 0x1, RZ ;  /* 0x0420000011007989 */ /* 0x008e2400000e00ff */
        /* <DEDUP_REMOVED lines=8> */
[----:B------:R-:W-:Y:S04]  /*16cf0*/  SHFL.IDX PT, R5, R16, RZ, 0x1f ;  /* 0x00001fff10057589 */ /* 0x000fe800000e0000 */
[----:B------:R-:W0:Y:S02]  /*16d00*/  SHFL.UP PT, R2, R4, 0x8, RZ ;  /* 0x0500000004027989 */ /* 0x000e2400000e00ff */
[----:B0-----:R-:W-:Y:S02]  /*16d10*/  SEL R3, R2, RZ, P4 ;  /* 0x000000ff02037207 */ /* 0x001fe40002000000 */
[----:B------:R-:W-:Y:S03]  /*16d20*/  SHFL.IDX PT, R2, R16, 0x1, 0x1f ;  /* 0x00201f0010027f89 */ /* 0x000fe600000e0000 */
        /* <DEDUP_REMOVED lines=10> */
.L_x_1476:
[----:B------:R-:W-:-:S05]  /*16dd0*/  VIADD R19, R19, 0x1f ;  /* 0x0000001f13137836 */ /* 0x000fca0000000000 */
[----:B------:R-:W-:-:S13]  /*16de0*/  ISETP.GE.AND P6, PT, R19, UR4, PT ;  /* 0x0000000413007c0c */ /* 0x000fda000bfc6270 */
[----:B------:R-:W-:Y:S05]  /*16df0*/  @P6 BRA `(.L_x_1473) ;  /* 0x0000000400b86947 */ /* 0x000fea0003800000 */
[----:B------:R-:W0:Y:S01]  /*16e00*/  S2R R0, SR_TID.X ;  /* 0x0000000000007919 */ /* 0x000e220000002100 */
[----:B------:R-:W-:Y:S01]  /*16e10*/  BSSY B0, `(.L_x_1474) ;  /* 0x0000009000007945 */ /* 0x000fe20003800000 */
[----:B------:R-:W-:Y:S01]  /*16e20*/  IMAD.MOV.U32 R17, RZ, RZ, RZ ;  /* 0x000000ffff117224 */ /* 0x000fe200078e00ff */
[----:B0-----:R-:W-:-:S05]  /*16e30*/  LOP3.LUT R0, R0, 0x1f, RZ, 0xc0, !PT ;  /* 0x0000001f00007812 */ /* 0x001fca00078ec0ff */
[----:B------:R-:W-:-:S05]  /*16e40*/  IMAD.IADD R7, R19, 0x1, R0 ;  /* 0x0000000113077824 */ /* 0x000fca00078e0200 */
[----:B------:R-:W-:-:S13]  /*16e50*/  ISETP.GE.OR P6, PT, R7, UR4, !P0 ;  /* 0x0000000407007c0c */ /* 0x000fda000c7c6670 */
[----:B------:R-:W-:Y:S05]  /*16e60*/  @P6 BRA `(.L_x_1475) ;  /* 0x00000000000c6947 */ /* 0x000fea0003800000 */
[----:B------:R-:W0:Y:S02]  /*16e70*/  LDC.64 R2, c[0x0][0xc80] ;  /* 0x00032000ff027b82 */ /* 0x000e240000000a00 */
[----:B0-----:R-:W-:-:S05]  /*16e80*/  IMAD.WIDE R2, R7, 0x4, R2 ;  /* 0x0000000407027825 */ /* 0x001fca00078e0202 */
[----:B------:R0:W5:Y:S02]  /*16e90*/  LDG.E R17, desc[UR56][R2.64] ;  /* 0x0000003802117981 */ /* 0x000164000c1e1900 */
.L_x_1475:
[----:B------:R-:W-:Y:S05]  /*16ea0*/  BSYNC B0 ;  /* 0x0000000000007941 */ /* 0x000fea0003800000 */
.L_x_1474:
[----:B-----5:R-:W3:Y:S02]  /*16eb0*/  SHFL.UP PT, R0, R17, 0x1, RZ ;  /* 0x0420000011007989 */ /* 0x020ee400000e00ff */
[----:B---3--:R-:W-:-:S05]  /*16ec0*/  SEL R0, R0, RZ, P1 ;  /* 0x000000ff00007207 */ /* 0x008fca0000800000 */
[----:B------:R-:W-:-:S05]  /*16ed0*/  IMAD.IADD R0, R17, 0x1, R0 ;  /* 0x0000000111007824 */ /* 0x000fca00078e0200 */
[----:B0-----:R-:W0:Y:S02]  /*16ee0*/  SHFL.UP PT, R2, R0, 0x2, RZ ;  /* 0x0440000000027989 */ /* 0x001e2400000e00ff */
[----:B0-----:R-:W-:-:S05]  /*16ef0*/  SEL R3, R2, RZ, P2 ;  /* 0x000000ff02037207 */ /* 0x001fca0001000000 */
[----:B------:R-:W-:Y:S02]  /*16f00*/  IMAD.IADD R3, R0, 0x1, R3 ;  /* 0x0000000100037824 */ /* 0x000fe400078e0203 */
[----:B------:R-:W0:Y:S03]  /*16f10*/  LDC R0, c[0x0][0xc38] ;  /* 0x00030e00ff007b82 */ /* 0x000e260000000800 */
[----:B------:R-:W3:Y:S02]  /*16f20*/  SHFL.UP PT, R2, R3, 0x4, RZ ;  /* 0x0480000003027989 */ /* 0x000ee400000e00ff */
[----:B---3--:R-:W-:-:S05]  /*16f30*/  SEL R2, R2, RZ, P3 ;  /* 0x000000ff02027207 */ /* 0x008fca0001800000 */
[----:B------:R-:W-:-:S05]  /*16f40*/  IMAD.IADD R2, R3, 0x1, R2 ;  /* 0x0000000103027824 */ /* 0x000fca00078e0202 */
[----:B------:R-:W3:Y:S02]  /*16f50*/  SHFL.UP PT, R6, R2, 0x8, RZ ;  /* 0x0500000002067989 */ /* 0x000ee400000e00ff */
[----:B---3--:R-:W-:-:S05]  /*16f60*/  SEL R7, R6, RZ, P4 ;  /* 0x000000ff06077207 */ /* 0x008fca0002000000 */
[----:B------:R-:W-:-:S05]  /*16f70*/  IMAD.IADD R7, R2, 0x1, R7 ;  /* 0x0000000102077824 */ /* 0x000fca00078e0207 */
[----:B------:R-:W3:Y:S02]  /*16f80*/  SHFL.UP PT, R6, R7, 0x10, RZ ;  /* 0x0600000007067989 */ /* 0x000ee400000e00ff */
[----:B---3--:R-:W-:-:S05]  /*16f90*/  SEL R6, R6, RZ, P5 ;  /* 0x000000ff06067207 */ /* 0x008fca0002800000 */
[----:B------:R-:W-:-:S05]  /*16fa0*/  IMAD.IADD R6, R7, 0x1, R6 ;  /* 0x0000000107067824 */ /* 0x000fca00078e0206 */
[----:B------:R-:W0:Y:S02]  /*16fb0*/  SHFL.IDX PT, R9, R6, 0x1f, 0x1f ;  /* 0x03e01f0006097f89 */ /* 0x000e2400000e0000 */
[----:B0-----:R-:W-:-:S04]  /*16fc0*/  IMAD R9, R9, R0, RZ ;  /* 0x0000000009097224 */ /* 0x001fc800078e02ff */
[----:B------:R-:W-:-:S05]  /*16fd0*/  IMAD.IADD R4, R9, 0x1, R4 ;  /* 0x0000000109047824 */ /* 0x000fca00078e0204 */
[----:B------:R-:W-:-:S13]  /*16fe0*/  ISETP.GT.AND P6, PT, R4, R5, PT ;  /* 0x000000050400720c */ /* 0x000fda0003fc4270 */
[----:B------:R-:W-:Y:S05]  /*16ff0*/  @!P6 BRA `(.L_x_1476) ;  /* 0xfffffffc0074e947 */ /* 0x000fea000383ffff */
[----:B------:R-:W-:-:S07]  /*17000*/  IMAD.MOV.U32 R7, RZ, RZ, R6 ;  /* 0x000000ffff077224 */ /* 0x000fce00078e0006 */
.L_x_1472:
[----:B------:R-:W-:-:S04]  /*17010*/  IMAD.IADD R9, R4, 0x1, -R9 ;  /* 0x0000000104097824 */ /* 0x000fc800078e0a09 */
[----:B------:R-:W-:-:S05]  /*17020*/  IMAD R2, R7, R0, R9 ;  /* 0x0000000007027224 */ /* 0x000fca00078e0209 */
[----:B------:R-:W-:Y:S02]  /*17030*/  ISETP.GT.AND P0, PT, R2, R5, PT ;  /* 0x000000050200720c */ /* 0x000fe40003f04270 */
[----:B------:R-:W0:Y:S11]  /*17040*/  LDC.64 R2, c[0x0][0xc90] ;  /* 0x00032400ff027b82 */ /* 0x000e360000000a00 */
[----:B------:R-:W-:-:S04]  /*17050*/  VOTE.ANY R11, PT, !P0 ;  /* 0x00000000000b7806 */ /* 0x000fc800040e0100 */
[----:B------:R-:W3:Y:S02]  /*17060*/  POPC R8, R11 ;  /* 0x0000000b00087309 */ /* 0x000ee40000000000 */
[----:B---3--:R-:W-:-:S04]  /*17070*/  IMAD.IADD R19, R8, 0x1, R19 ;  /* 0x0000000108137824 */ /* 0x008fc800078e0213 */
[----:B0-----:R-:W-:-:S05]  /*17080*/  IMAD.WIDE R2, R19, 0x4, R2 ;  /* 0x0000000413027825 */ /* 0x001fca00078e0202 */
[----:B------:R-:W3:Y:S01]  /*17090*/  LDG.E R6, desc[UR56][R2.64] ;  /* 0x0000003802067981 */ /* 0x000ee2000c1e1900 */
[----:B------:R-:W-:Y:S01]  /*170a0*/  ISETP.NE.AND P0, PT, R11, RZ, PT ;  /* 0x000000ff0b00720c */ /* 0x000fe20003f05270 */
[----:B------:R-:W-:Y:S02]  /*170b0*/  IMAD.MOV.U32 R16, RZ, RZ, RZ ;  /* 0x000000ffff107224 */ /* 0x000fe400078e00ff */
[----:B------:R-:W3:Y:S02]  /*170c0*/  SHFL.IDX PT, R17, R17, R8, 0x1f ;  /* 0x00001f0811117589 */ /* 0x000ee400000e0000 */
[----:B---3--:R-:W-:-:S05]  /*170d0*/  IMAD R4, R17, R6, RZ ;  /* 0x0000000611047224 */ /* 0x008fca00078e02ff */
[----:B------:R-:W-:-:S04]  /*170e0*/  IABS R10, R4 ;  /* 0x00000004000a7213 */ /* 0x000fc80000000000 */
[----:B--2---:R-:W0:Y:S08]  /*170f0*/  I2F.RP R12, R10 ;  /* 0x0000000a000c7306 */ /* 0x004e300000209400 */
[----:B0-----:R-:W0:Y:S02]  /*17100*/  MUFU.RCP R12, R12 ;  /* 0x0000000c000c7308 */ /* 0x001e240000001000 */
[----:B0-----:R-:W-:-:S06]  /*17110*/  VIADD R13, R12, 0xffffffe ;  /* 0x0ffffffe0c0d7836 */ /* 0x001fcc0000000000 */
[----:B------:R0:W2:Y:S01]  /*17120*/  F2I.FTZ.U32.TRUNC.NTZ R3, R13 ;  /* 0x0000000d00037305 */ /* 0x0000a2000021f000 */
[----:B------:R-:W-:Y:S05]  /*17130*/  @!P0 BRA `(.L_x_1477) ;  /* 0x0000000000088947 */ /* 0x000fea0003800000 */
[----:B------:R-:W-:-:S05]  /*17140*/  VIADD R8, R8, 0xffffffff ;  /* 0xffffffff08087836 */ /* 0x000fca0000000000 */
[----:B------:R3:W4:Y:S02]  /*17150*/  SHFL.IDX PT, R16, R7, R8, 0x1f ;  /* 0x00001f0807107589 */ /* 0x00072400000e0000 */
.L_x_1477:
[----:B--23--:R-:W-:Y:S02]  /*17160*/  IMAD.MOV R7, RZ, RZ, -R3 ;  /* 0x000000ffff077224 */ /* 0x00cfe400078e0a03 */
[----:B----4-:R-:W-:Y:S02]  /*17170*/  IMAD R16, R16, R0, R9 ;  /* 0x0000000010107224 */ /* 0x010fe400078e0209 */
[----:B------:R-:W-:Y:S02]  /*17180*/  IMAD R7, R7, R10, RZ ;  /* 0x0000000a07077224 */ /* 0x000fe400078e02ff */
[----:B------:R-:W-:Y:S02]  /*17190*/  IMAD.MOV.U32 R2, RZ, RZ, RZ ;  /* 0x000000ffff027224 */ /* 0x000fe400078e00ff */
[----:B------:R-:W-:Y:S02]  /*171a0*/  IMAD.IADD R5, R5, 0x1, -R16 ;  /* 0x0000000105057824 */ /* 0x000fe400078e0a10 */
[----:B------:R-:W-:Y:S01]  /*171b0*/  IMAD.HI.U32 R3, R3, R7, R2 ;  /* 0x0000000703037227 */ /* 0x000fe200078e0002 */
[----:B------:R-:W-:-:S02]  /*171c0*/  IABS R7, R4 ;  /* 0x0000000400077213 */ /* 0x000fc40000000000 */
        /* <DEDUP_REMOVED lines=14> */
[----:B------:R-:W-:Y:S02]  /*172b0*/  IMAD R7, R6, R9, RZ ;  /* 0x0000000906077224 */ /* 0x000fe400078e02ff */
[----:B------:R-:W-:Y:S02]  /*172c0*/  IMAD.MOV R9, RZ, RZ, -R9 ;  /* 0x000000ffff097224 */ /* 0x000fe400078e0a09 */
[----:B------:R-:W-:Y:S02]  /*172d0*/  IMAD.MOV R3, RZ, RZ, -R7 ;  /* 0x000000ffff037224 */ /* 0x000fe400078e0a07 */
[----:B------:R-:W-:-:S03]  /*172e0*/  IMAD R4, R4, R9, R5 ;  /* 0x0000000904047224 */ /* 0x000fc600078e0205 */
[----:B------:R-:W-:-:S04]  /*172f0*/  VIADDMNMX R0, R3, R0, R6, PT ;  /* 0x0000000003007246 */ /* 0x000fc80003800106 */
[----:B------:R-:W-:-:S04]  /*17300*/  IABS R6, R0 ;  /* 0x0000000000067213 */ /* 0x000fc80000000000 */
[----:B------:R-:W2:Y:S08]  /*17310*/  I2F.RP R8, R6 ;  /* 0x0000000600087306 */ /* 0x000eb00000209400 */
[----:B--2---:R-:W2:Y:S02]  /*17320*/  MUFU.RCP R8, R8 ;  /* 0x0000000800087308 */ /* 0x004ea40000001000 */
[----:B--2---:R-:W-:Y:S01]  /*17330*/  VIADD R2, R8, 0xffffffe ;  /* 0x0ffffffe08027836 */ /* 0x004fe20000000000 */
[----:B------:R-:W-:-:S05]  /*17340*/  IABS R8, R4 ;  /* 0x0000000400087213 */ /* 0x000fca0000000000 */
[----:B------:R2:W3:Y:S02]  /*17350*/  F2I.FTZ.U32.TRUNC.NTZ R3, R2 ;  /* 0x0000000200037305 */ /* 0x0004e4000021f000 */
[----:B--2---:R-:W-:Y:S02]  /*17360*/  IMAD.MOV.U32 R2, RZ, RZ, RZ ;  /* 0x000000ffff027224 */ /* 0x004fe400078e00ff */
[----:B---3--:R-:W-:-:S04]  /*17370*/  IMAD.MOV R5, RZ, RZ, -R3 ;  /* 0x000000ffff057224 */ /* 0x008fc800078e0a03 */
[----:B------:R-:W-:-:S04]  /*17380*/  IMAD R5, R5, R6, RZ ;  /* 0x0000000605057224 */ /* 0x000fc800078e02ff */
[----:B------:R-:W-:Y:S01]  /*17390*/  IMAD.HI.U32 R3, R3, R5, R2 ;  /* 0x0000000503037227 */ /* 0x000fe200078e0002 */
[-C--:B------:R-:W-:Y:S02]  /*173a0*/  IABS R5, R0.reuse ;  /* 0x0000000000057213 */ /* 0x080fe40000000000 */
[C---:B------:R-:W-:Y:S01]  /*173b0*/  LOP3.LUT R2, R4.reuse, R0, RZ, 0x3c, !PT ;  /* 0x0000000004027212 */ /* 0x040fe200078e3cff */
[----:B------:R-:W-:Y:S02]  /*173c0*/  IMAD.IADD R4, R4, 0x1, R7 ;  /* 0x0000000104047824 */ /* 0x000fe400078e0207 */
[----:B------:R-:W-:Y:S01]  /*173d0*/  IMAD.MOV R5, RZ, RZ, -R5 ;  /* 0x000000ffff057224 */ /* 0x000fe200078e0a05 */
[----:B------:R-:W-:Y:S01]  /*173e0*/  ISETP.GE.AND P2, PT, R2, RZ, PT ;  /* 0x000000ff0200720c */ /* 0x000fe20003f46270 */
[----:B------:R-:W-:-:S04]  /*173f0*/  IMAD.HI.U32 R3, R3, R8, RZ ;  /* 0x0000000803037227 */ /* 0x000fc800078e00ff */
[----:B------:R-:W-:-:S05]  /*17400*/  IMAD R5, R3, R5, R8 ;  /* 0x0000000503057224 */ /* 0x000fca00078e0208 */
[----:B------:R-:W-:-:S13]  /*17410*/  ISETP.GT.U32.AND P1, PT, R6, R5, PT ;  /* 0x000000050600720c */ /* 0x000fda0003f24070 */
[----:B------:R-:W-:Y:S02]  /*17420*/  @!P1 IMAD.IADD R5, R5, 0x1, -R6 ;  /* 0x0000000105059824 */ /* 0x000fe400078e0a06 */
[----:B------:R-:W-:Y:S01]  /*17430*/  @!P1 VIADD R3, R3, 0x1 ;  /* 0x0000000103039836 */ /* 0x000fe20000000000 */
[----:B------:R-:W-:Y:S02]  /*17440*/  ISETP.NE.AND P1, PT, R0, RZ, PT ;  /* 0x000000ff0000720c */ /* 0x000fe40003f25270 */
[----:B------:R-:W-:-:S13]  /*17450*/  ISETP.GE.U32.AND P0, PT, R5, R6, PT ;  /* 0x000000060500720c */ /* 0x000fda0003f06070 */
[----:B------:R-:W-:-:S04]  /*17460*/  @P0 VIADD R3, R3, 0x1 ;  /* 0x0000000103030836 */ /* 0x000fc80000000000 */
[----:B------:R-:W-:Y:S01]  /*17470*/  @!P2 IMAD.MOV R3, RZ, RZ, -R3 ;  /* 0x000000ffff03a224 */ /* 0x000fe200078e0a03 */
[----:B------:R-:W-:Y:S01]  /*17480*/  @!P1 LOP3.LUT R3, RZ, R0, RZ, 0x33, !PT ;  /* 0x00000000ff039212 */ /* 0x000fe200078e33ff */
[----:B------:R-:W-:-:S04]  /*17490*/  IMAD.MOV R0, RZ, RZ, -R0 ;  /* 0x000000ffff007224 */ /* 0x000fc800078e0a00 */
[----:B------:R-:W-:Y:S01]  /*174a0*/  IMAD R18, R3, R0, R4 ;  /* 0x0000000003127224 */ /* 0x000fe200078e0204 */
[----:B------:R-:W-:-:S05]  /*174b0*/  LOP3.LUT R0, RZ, R3, RZ, 0x33, !PT ;  /* 0x00000003ff007212 */ /* 0x000fca00078e33ff */
[----:B------:R-:W-:Y:S01]  /*174c0*/  IMAD.IADD R17, R17, 0x1, R0 ;  /* 0x0000000111117824 */ /* 0x000fe200078e0200 */
[----:B------:R-:W-:Y:S06]  /*174d0*/  BRA `(.L_x_1478) ;  /* 0x0000000000107947 */ /* 0x000fec0003800000 */
.L_x_1473:
[----:B------:R-:W0:Y:S01]  /*174e0*/  LDC R19, c[0x0][0xc3c] ;  /* 0x00030f00ff137b82 */ /* 0x000e220000000800 */
[----:B------:R-:W-:Y:S02]  /*174f0*/  IMAD.MOV.U32 R16, RZ, RZ, R5 ;  /* 0x000000ffff107224 */ /* 0x000fe400078e0005 */
[----:B------:R-:W-:Y:S02]  /*17500*/  IMAD.MOV.U32 R17, RZ, RZ, RZ ;  /* 0x000000ffff117224 */ /* 0x000fe400078e00ff */
[----:B------:R-:W-:-:S07]  /*17510*/  IMAD.MOV.U32 R18, RZ, RZ, RZ ;  /* 0x000000ffff127224 */ /* 0x000fce00078e00ff */
.L_x_1478:
[----:B------:R-:W3:Y:S01]  /*17520*/  S2R R0, SR_TID.X ;  /* 0x0000000000007919 */ /* 0x000ee20000002100 */
[----:B------:R-:W-:Y:S01]  /*17530*/  BAR.SYNC.DEFER_BLOCKING 0x4, 0x180 ;  /* 0x0106000000007b1d */ /* 0x000fe20000010000 */
[----:B---3--:R-:W-:-:S04]  /*17540*/  LOP3.LUT R0, R0, 0x1f, RZ, 0xc0, !PT ;  /* 0x0000001f00007812 */ /* 0x008fc800078ec0ff */
[----:B------:R-:W-:-:S13]  /*17550*/  ISETP.NE.AND P0, PT, R0, RZ, PT ;  /* 0x000000ff0000720c */ /* 0x000fda0003f05270 */
[----:B------:R-:W3:Y:S01]  /*17560*/  @!P0 S2R R32, SR_CgaCtaId ;  /* 0x0000000000208919 */ /* 0x000ee20000008800 */
[----:B------:R-:W-:-:S04]  /*17570*/  @!P0 MOV R3, 0x400 ;  /* 0x0000040000038802 */ /* 0x000fc80000000f00 */
[----:B---3--:R-:W-:-:S05]  /*17580*/  @!P0 LEA R22, R32, R3, 0x18 ;  /* 0x0000000320168211 */ /* 0x008fca00078ec0ff */
[----:B0-----:R0:W-:Y:S01]  /*17590*/  @!P0 STS.128 [R22+0x2a8d0], R16 ;  /* 0x02a8d01016008388 */ /* 0x0011e20000000c00 */
[----:B------:R-:W-:Y:S06]  /*175a0*/  BAR.ARV 0x5, 0x180 ;  /* 0x0146000000007b1d */ /* 0x000fec0000002000 */
.L_x_1471:
[----:B------:R-:W-:Y:S02]  /*175b0*/  ULDC UR4, c[0x0][0xc3c] ;  /* 0x00030f0000047ab9 */ /* 0x000fe40000000800 */
[----:B----4-:R-:W-:-:S13]  /*175c0*/  ISETP.GE.AND P0, PT, R19, UR4, PT ;  /* 0x0000000413007c0c */ /* 0x010fda000bf06270 */
[----:B------:R-:W-:Y:S05]  /*175d0*/  @!P0 BRA `(.L_x_1479) ;  /* 0xffffffac00dc8947 */ /* 0x000fea000383ffff */
.L_x_1398:
[----:B--2---:R-:W2:Y:S01]  /*175e0*/  LDL.LU R0, [R1+0x10] ;  /* 0x0000100001007983 */ /* 0x004ea20000300800 */
[----:B------:R-:W-:Y:S01]  /*175f0*/  BSSY B0, `(.L_x_1480) ;  /* 0x000000b000007945 */ /* 0x000fe20003800000 */
[----:B------:R-:W4:Y:S01]  /*17600*/  S2R R5, SR_CgaCtaId ;  /* 0x0000000000057919 */ /* 0x000f220000008800 */
[----:B--2---:R-:W-:-:S05]  /*17610*/  VIADD R0, R0, 0x1 ;  /* 0x0000000100007836 */ /* 0x004fca0000000000 */
[----:B0-----:R-:W-:-:S04]  /*17620*/  LEA.HI R2, R0, R0, RZ, 0x1 ;  /* 0x0000000000027211 */ /* 0x001fc800078f08ff */
[----:B------:R-:W-:Y:S02]  /*17630*/  LOP3.LUT R3, R2, 0xfffffffe, RZ, 0xc0, !PT ;  /* 0xfffffffe02037812 */ /* 0x000fe400078ec0ff */
[----:B------:R-:W-:-:S03]  /*17640*/  MOV R2, 0x400 ;  /* 0x0000040000027802 */ /* 0x000fc60000000f00 */
[----:B------:R-:W-:Y:S01]  /*17650*/  IMAD.IADD R0, R0, 0x1, -R3 ;  /* 0x0000000100007824 */ /* 0x000fe200078e0a03 */
[----:B----4-:R-:W-:-:S04]  /*17660*/  LEA R4, R5, R2, 0x18 ;  /* 0x0000000205047211 */ /* 0x010fc800078ec0ff */
[----:B------:R-:W-:-:S04]  /*17670*/  SHF.L.U32 R0, R0, 0x1f, RZ ;  /* 0x0000001f00007819 */ /* 0x000fc800000006ff */
[----:B------:R-:W0:Y:S02]  /*17680*/  SYNCS.PHASECHK.TRANS64.TRYWAIT P0, [R4+URZ+0x2a820], R0 ;  /* 0x02a82000040075a7 */ /* 0x000e24000800017f */
[----:B0-----:R-:W-:Y:S05]  /*17690*/  @!P0 BRA `(.L_x_1481) ;  /* 0x0000002400188947 */ /* 0x001fea0003800000 */
.L_x_1558:
[----:B------:R-:W-:Y:S05]  /*176a0*/  BSYNC B0 ;  /* 0x0000000000007941 */ /* 0x000fea0003800000 */
.L_x_1480:
[----:B------:R-:W-:-:S03]  /*176b0*/  UMOV UR4, 0xffffffff ;  /* 0xffffffff00047882 */ /* 0x000fc60000000000 */
[----:B------:R-:W-:Y:S05]  /*176c0*/  BRA.DIV UR4, `(.L_x_1482) ;  /* 0x0000002604207947 */ /* 0x000fea000b800000 */
[----:B0-----:R-:W0:Y:S02]  /*176d0*/  S2R R0, SR_TID.X ;  /* 0x0000000000007919 */ /* 0x001e240000002100 */
[----:B0-----:R-:W-:-:S04]  /*176e0*/  SHF.R.U32.HI R0, RZ, 0x5, R0 ;  /* 0x00000005ff007819 */ /* 0x001fc80000011600 */
[----:B------:R-:W-:-:S05]  /*176f0*/  LOP3.LUT R0, R0, 0x3, RZ, 0xc0, !PT ;  /* 0x0000000300007812 */ /* 0x000fca00078ec0ff */
[----:B------:R0:W2:Y:S02]  /*17700*/  SHFL.IDX PT, R14, R0, RZ, 0x1f ;  /* 0x00001fff000e7589 */ /* 0x0000a400000e0000 */
.L_x_1561:
[----:B--2---:R-:W-:Y:S01]  /*17710*/  ISETP.NE.AND P0, PT, R14, RZ, PT ;  /* 0x000000ff0e00720c */ /* 0x004fe20003f05270 */
[----:B------:R-:W-:-:S12]  /*17720*/  BSSY B0, `(.L_x_1483) ;  /* 0x000002c000007945 */ /* 0x000fd80003800000 */
[----:B------:R-:W-:Y:S05]  /*17730*/  @P0 BRA `(.L_x_1484) ;  /* 0x0000000000a80947 */ /* 0x000fea0003800000 */
[----:B------:R-:W-:-:S03]  /*17740*/  UMOV UR4, 0xffffffff ;  /* 0xffffffff00047882 */ /* 0x000fc60000000000 */
[----:B------:R-:W-:Y:S05]  /*17750*/  BRA.DIV UR4, `(.L_x_1485) ;  /* 0x0000002604307947 */ /* 0x000fea000b800000 */
[----:B------:R-:W-:-:S13]  /*17760*/  ELECT P6, URZ, PT ;  /* 0x00000000003f782f */ /* 0x000fda00038c0000 */
.L_x_1564:
[----:B------:R-:W-:Y:S05]  /*17770*/  @!P6 BRA `(.L_x_1484) ;  /* 0x000000000098e947 */ /* 0x000fea0003800000 */
[----:B------:R-:W-:-:S06]  /*17780*/  ULOP3.LUT UR4, UR44, 0x2, URZ, 0xfc, !UPT ;  /* 0x000000022c047892 */ /* 0x000fcc000f8efc3f */
[----:B0-----:R-:W-:-:S05]  /*17790*/  IMAD.U32 R0, RZ, RZ, UR4 ;  /* 0x00000004ff007e24 */ /* 0x001fca000f8e00ff */
[----:B------:R-:W-:-:S13]  /*177a0*/  ISETP.NE.AND P0, PT, R0, 0x3, PT ;  /* 0x000000030000780c */ /* 0x000fda0003f05270 */
[----:B------:R-:W-:Y:S05]  /*177b0*/  @!P0 BRA `(.L_x_1486) ;  /* 0x0000000000048947 */ /* 0x000fea0003800000 */
[----:B------:R-:W-:Y:S01]  /*177c0*/  BPT.TRAP 0x1 ;  /* 0x000000040000795c */ /* 0x000fe20000300000 */
.L_x_1486:
[C---:B------:R-:W-:Y:S01]  /*177d0*/  IMAD R5, R23.reuse, 0x8, R4 ;  /* 0x0000000817057824 */ /* 0x040fe200078e0204 */
[----:B------:R-:W-:Y:S01]  /*177e0*/  SHF.L.U32 R0, R24, 0x1f, RZ ;  /* 0x0000001f18007819 */ /* 0x000fe200000006ff */
[----:B------:R-:W-:-:S03]  /*177f0*/  VIADD R23, R23, 0x1 ;  /* 0x0000000117177836 */ /* 0x000fc60000000000 */
[----:B------:R-:W0:Y:S02]  /*17800*/  SYNCS.PHASECHK.TRANS64.TRYWAIT P1, [R5+URZ+0x2a840], R0 ;  /* 0x02a84000050075a7 */ /* 0x000e24000802017f */
[----:B------:R-:W-:-:S04]  /*17810*/  ISETP.NE.AND P2, PT, R23, 0x2, PT ;  /* 0x000000021700780c */ /* 0x000fc80003f45270 */
[----:B------:R-:W-:Y:S01]  /*17820*/  SEL R3, RZ, 0x1, P2 ;  /* 0x00000001ff037807 */ /* 0x000fe20001000000 */
[----:B0-----:R-:W-:Y:S08]  /*17830*/  @!P1 BRA `(.L_x_1487) ;  /* 0x0000002400189947 */ /* 0x001ff00003800000 */
.L_x_1565:
[----:B------:R-:W-:Y:S02]  /*17840*/  SEL R23, R23, RZ, P2 ;  /* 0x000000ff17177207 */ /* 0x000fe40001000000 */
[----:B------:R-:W-:Y:S01]  /*17850*/  LOP3.LUT R2, R24, R3, RZ, 0x3c, !PT ;  /* 0x0000000318027212 */ /* 0x000fe200078e3cff */
[----:B------:R-:W-:Y:S06]  /*17860*/  @!P0 BRA `(.L_x_1488) ;  /* 0x0000000000048947 */ /* 0x000fec0003800000 */
[----:B------:R-:W-:Y:S01]  /*17870*/  BPT.TRAP 0x1 ;  /* 0x000000040000795c */ /* 0x000fe20000300000 */
.L_x_1488:
[----:B------:R-:W-:Y:S01]  /*17880*/  IMAD R23, R23, 0x8, R4 ;  /* 0x0000000817177824 */ /* 0x000fe200078e0204 */
[----:B------:R-:W-:-:S04]  /*17890*/  SHF.L.U32 R2, R2, 0x1f, RZ ;  /* 0x0000001f02027819 */ /* 0x000fc800000006ff */
[----:B------:R-:W2:Y:S02]  /*178a0*/  SYNCS.PHASECHK.TRANS64.TRYWAIT P1, [R23+URZ+0x2a840], R2 ;  /* 0x02a84002170075a7 */ /* 0x000ea4000802017f */
[----:B--2---:R-:W-:Y:S05]  /*178b0*/  @!P1 BRA `(.L_x_1489) ;  /* 0x00000024000c9947 */ /* 0x004fea0003800000 */
.L_x_1566:
[----:B------:R-:W-:Y:S05]  /*178c0*/  @!P0 BRA `(.L_x_1490) ;  /* 0x0000000000048947 */ /* 0x000fea0003800000 */
[----:B------:R-:W-:Y:S01]  /*178d0*/  BPT.TRAP 0x1 ;  /* 0x000000040000795c */ /* 0x000fe20000300000 */
.L_x_1490:
[----:B------:R-:W4:Y:S02]  /*178e0*/  SYNCS.PHASECHK.TRANS64.TRYWAIT P1, [R5+URZ+0x2a860], R0 ;  /* 0x02a86000050075a7 */ /* 0x000f24000802017f */
[----:B----4-:R-:W-:Y:S05]  /*178f0*/  @!P1 BRA `(.L_x_1491) ;  /* 0x0000002400109947 */ /* 0x010fea0003800000 */
.L_x_1567:
[----:B------:R-:W-:Y:S05]  /*17900*/  @!P0 BRA `(.L_x_1492) ;  /* 0x0000000000048947 */ /* 0x000fea0003800000 */
[----:B------:R-:W-:Y:S01]  /*17910*/  BPT.TRAP 0x1 ;  /* 0x000000040000795c */ /* 0x000fe20000300000 */
.L_x_1492:
[----:B------:R-:W5:Y:S02]  /*17920*/  SYNCS.PHASECHK.TRANS64.TRYWAIT P1, [R23+URZ+0x2a860], R2 ;  /* 0x02a86002170075a7 */ /* 0x000f64000802017f */
[----:B-----5:R-:W-:Y:S05]  /*17930*/  @!P1 BRA `(.L_x_1493) ;  /* 0x0000002400149947 */ /* 0x020fea0003800000 */
.L_x_1568:
[----:B------:R-:W-:Y:S05]  /*17940*/  @!P0 BRA `(.L_x_1494) ;  /* 0x0000000000048947 */ /* 0x000fea0003800000 */
[----:B------:R-:W-:Y:S01]  /*17950*/  BPT.TRAP 0x1 ;  /* 0x000000040000795c */ /* 0x000fe20000300000 */
.L_x_1494:
[----:B------:R-:W5:Y:S02]  /*17960*/  SYNCS.PHASECHK.TRANS64.TRYWAIT P1, [R5+URZ+0x2a880], R0 ;  /* 0x02a88000050075a7 */ /* 0x000f64000802017f */
[----:B-----5:R-:W-:Y:S05]  /*17970*/  @!P1 BRA `(.L_x_1495) ;  /* 0x0000002400189947 */ /* 0x020fea0003800000 */
.L_x_1569:
[----:B------:R-:W-:Y:S05]  /*17980*/  @!P0 BRA `(.L_x_1496) ;  /* 0x0000000000048947 */ /* 0x000fea0003800000 */
[----:B------:R-:W-:Y:S01]  /*17990*/  BPT.TRAP 0x1 ;  /* 0x000000040000795c */ /* 0x000fe20000300000 */
.L_x_1496:
[----:B------:R0:W0:Y:S02]  /*179a0*/  SYNCS.PHASECHK.TRANS64.TRYWAIT P0, [R23+URZ+0x2a880], R2 ;  /* 0x02a88002170075a7 */ /* 0x000024000800017f */
[----:B0-----:R-:W-:Y:S05]  /*179b0*/  @!P0 NANOSLEEP.SYNCS 0x989680 ;  /* 0x009896800000895d */ /* 0x001fea0003900000 */
[----:B------:R-:W0:Y:S02]  /*179c0*/  @!P0 SYNCS.PHASECHK.TRANS64 P0, [R23+URZ+0x2a880], R2 ;  /* 0x02a88002170085a7 */ /* 0x000e24000800007f */
[----:B0-----:R-:W-:Y:S05]  /*179d0*/  @!P0 BRA `(.L_x_1496) ;  /* 0xfffffffc00f08947 */ /* 0x001fea000383ffff */
.L_x_1484:
[----:B------:R-:W-:Y:S05]  /*179e0*/  BSYNC B0 ;  /* 0x0000000000007941 */ /* 0x000fea0003800000 */
.L_x_1483:
[----:B------:R-:W-:Y:S05]  /*179f0*/  EXIT ;  /* 0x000000000000794d */ /* 0x000fea0003800000 */
.L_x_1293:
[----:B0-----:R-:W-:-:S04]  /*17a00*/  IMAD.U32 R3, RZ, RZ, UR36 ;  /* 0x00000024ff037e24 */ /* 0x001fc8000f8e00ff */
[----:B------:R0:W1:Y:S03]  /*17a10*/  SYNCS.PHASECHK.TRANS64.TRYWAIT P1, [R3+URZ+0x2a800], R0 ;  /* 0x02a80000030075a7 */ /* 0x000066000802017f */
[----:B-1----:R-:W-:Y:S05]  /*17a20*/  @!P1 NANOSLEEP.SYNCS 0x989680 ;  /* 0x009896800000995d */ /* 0x002fea0003900000 */
[----:B------:R-:W1:Y:S02]  /*17a30*/  @!P1 SYNCS.PHASECHK.TRANS64 P1, [R3+URZ+0x2a800], R0 ;  /* 0x02a80000030095a7 */ /* 0x000e64000802007f */
[----:B-1----:R-:W-:Y:S05]  /*17a40*/  @!P1 BRA `(.L_x_1293) ;  /* 0xfffffffc00ec9947 */ /* 0x002fea000383ffff */
[----:B------:R-:W-:Y:S05]  /*17a50*/  BRA `(.L_x_1497) ;  /* 0xfffffea400487947 */ /* 0x000fea000383ffff */
.L_x_1297:
[----:B-1----:R1:W2:Y:S02]  /*17a60*/  SYNCS.PHASECHK.TRANS64.TRYWAIT P1, [R3+URZ+0x2a830], R0 ;  /* 0x02a83000030075a7 */ /* 0x0022a4000802017f */
[----:B--2---:R-:W-:Y:S05]  /*17a70*/  @!P1 NANOSLEEP.SYNCS 0x989680 ;  /* 0x009896800000995d */ /* 0x004fea0003900000 */
[----:B------:R-:W2:Y:S02]  /*17a80*/  @!P1 SYNCS.PHASECHK.TRANS64 P1, [R3+URZ+0x2a830], R0 ;  /* 0x02a83000030095a7 */ /* 0x000ea4000802007f */
[----:B--2---:R-:W-:Y:S05]  /*17a90*/  @!P1 BRA `(.L_x_1297) ;  /* 0xfffffffc00f09947 */ /* 0x004fea000383ffff */
[----:B------:R-:W-:Y:S05]  /*17aa0*/  BRA `(.L_x_1296) ;  /* 0xfffffea400647947 */ /* 0x000fea000383ffff */
.L_x_1314:
[----:B-1----:R-:W-:-:S04]  /*17ab0*/  IMAD.U32 R7, RZ, RZ, UR6 ;  /* 0x00000006ff077e24 */ /* 0x002fc8000f8e00ff */
[----:B------:R1:W2:Y:S03]  /*17ac0*/  SYNCS.PHASECHK.TRANS64.TRYWAIT P1, [R7+URZ+0x2a830], R0 ;  /* 0x02a83000070075a7 */ /* 0x0002a6000802017f */
[----:B--2---:R-:W-:Y:S05]  /*17ad0*/  @!P1 NANOSLEEP.SYNCS 0x989680 ;  /* 0x009896800000995d */ /* 0x004fea0003900000 */
[----:B------:R-:W2:Y:S02]  /*17ae0*/  @!P1 SYNCS.PHASECHK.TRANS64 P1, [R7+URZ+0x2a830], R0 ;  /* 0x02a83000070095a7 */ /* 0x000ea4000802007f */
[----:B--2---:R-:W-:Y:S05]  /*17af0*/  @!P1 BRA `(.L_x_1314) ;  /* 0xfffffffc00ec9947 */ /* 0x004fea000383ffff */
[----:B------:R-:W-:Y:S05]  /*17b00*/  BRA `(.L_x_1311) ;  /* 0xfffffed8003c7947 */ /* 0x000fea000383ffff */
.L_x_1318:
[----:B-1----:R-:W-:-:S04]  /*17b10*/  IMAD.U32 R7, RZ, RZ, UR6 ;  /* 0x00000006ff077e24 */ /* 0x002fc8000f8e00ff */
[----:B------:R1:W2:Y:S03]  /*17b20*/  SYNCS.PHASECHK.TRANS64.TRYWAIT P1, [R7+URZ+0x2a850], R0 ;  /* 0x02a85000070075a7 */ /* 0x0002a6000802017f */
[----:B--2---:R-:W-:Y:S05]  /*17b30*/  @!P1 NANOSLEEP.SYNCS 0x989680 ;  /* 0x009896800000995d */ /* 0x004fea0003900000 */
[----:B------:R-:W2:Y:S02]  /*17b40*/  @!P1 SYNCS.PHASECHK.TRANS64 P1, [R7+URZ+0x2a850], R0 ;  /* 0x02a85000070095a7 */ /* 0x000ea4000802007f */
[----:B--2---:R-:W-:Y:S05]  /*17b50*/  @!P1 BRA `(.L_x_1318) ;  /* 0xfffffffc00ec9947 */ /* 0x004fea000383ffff */
[----:B------:R-:W-:Y:S05]  /*17b60*/  BRA `(.L_x_1315) ;  /* 0xfffffed800e87947 */ /* 0x000fea000383ffff */
.L_x_1337:
[----:B-1----:R-:W-:-:S04]  /*17b70*/  IMAD.U32 R7, RZ, RZ, UR6 ;  /* 0x00000006ff077e24 */ /* 0x002fc8000f8e00ff */
[----:B------:R1:W2:Y:S03]  /*17b80*/  SYNCS.PHASECHK.TRANS64.TRYWAIT P1, [R7+URZ+0x2a830], R0 ;  /* 0x02a83000070075a7 */ /* 0x0002a6000802017f */
[----:B--2---:R-:W-:Y:S05]  /*17b90*/  @!P1 NANOSLEEP.SYNCS 0x989680 ;  /* 0x009896800000995d */ /* 0x004fea0003900000 */
[----:B------:R-:W2:Y:S02]  /*17ba0*/  @!P1 SYNCS.PHASECHK.TRANS64 P1, [R7+URZ+0x2a830], R0 ;  /* 0x02a83000070095a7 */ /* 0x000ea4000802007f */
[----:B--2---:R-:W-:Y:S05]  /*17bb0*/  @!P1 BRA `(.L_x_1337) ;  /* 0xfffffffc00ec9947 */ /* 0x004fea000383ffff */
[----:B------:R-:W-:Y:S05]  /*17bc0*/  BRA `(.L_x_1334) ;  /* 0xffffff0c00187947 */ /* 0x000fea000383ffff */
.L_x_1341:
[----:B-1----:R-:W-:-:S04]  /*17bd0*/  IMAD.U32 R7, RZ, RZ, UR6 ;  /* 0x00000006ff077e24 */ /* 0x002fc8000f8e00ff */
[----:B------:R1:W2:Y:S03]  /*17be0*/  SYNCS.PHASECHK.TRANS64.TRYWAIT P1, [R7+URZ+0x2a850], R0 ;  /* 0x02a85000070075a7 */ /* 0x0002a6000802017f */
[----:B--2---:R-:W-:Y:S05]  /*17bf0*/  @!P1 NANOSLEEP.SYNCS 0x989680 ;  /* 0x009896800000995d */ /* 0x004fea0003900000 */
[----:B------:R-:W2:Y:S02]  /*17c00*/  @!P1 SYNCS.PHASECHK.TRANS64 P1, [R7+URZ+0x2a850], R0 ;  /* 0x02a85000070095a7 */ /* 0x000ea4000802007f */
[----:B--2---:R-:W-:Y:S05]  /*17c10*/  @!P1 BRA `(.L_x_1341) ;  /* 0xfffffffc00ec9947 */ /* 0x004fea000383ffff */
[----:B------:R-:W-:Y:S05]  /*17c20*/  BRA `(.L_x_1338) ;  /* 0xffffff0c00c47947 */ /* 0x000fea000383ffff */
.L_x_1349:
[----:B-1----:R-:W-:-:S04]  /*17c30*/  IMAD.U32 R7, RZ, RZ, UR6 ;  /* 0x00000006ff077e24 */ /* 0x002fc8000f8e00ff */
[----:B------:R1:W2:Y:S03]  /*17c40*/  SYNCS.PHASECHK.TRANS64.TRYWAIT P1, [R7+URZ+0x2a830], R0 ;  /* 0x02a83000070075a7 */ /* 0x0002a6000802017f */
[----:B--2---:R-:W-:Y:S05]  /*17c50*/  @!P1 NANOSLEEP.SYNCS 0x989680 ;  /* 0x009896800000995d */ /* 0x004fea0003900000 */
[----:B------:R-:W2:Y:S02]  /*17c60*/  @!P1 SYNCS.PHASECHK.TRANS64 P1, [R7+URZ+0x2a830], R0 ;  /* 0x02a83000070095a7 */ /* 0x000ea4000802007f */
[----:B--2---:R-:W-:Y:S05]  /*17c70*/  @!P1 BRA `(.L_x_1349) ;  /* 0xfffffffc00ec9947 */ /* 0x004fea000383ffff */
[----:B------:R-:W-:Y:S05]  /*17c80*/  BRA `(.L_x_1346) ;  /* 0xffffff2c00207947 */ /* 0x000fea000383ffff */
.L_x_1353:
[----:B-1----:R-:W-:-:S04]  /*17c90*/  IMAD.U32 R7, RZ, RZ, UR6 ;  /* 0x00000006ff077e24 */ /* 0x002fc8000f8e00ff */
[----:B------:R1:W2:Y:S03]  /*17ca0*/  SYNCS.PHASECHK.TRANS64.TRYWAIT P1, [R7+URZ+0x2a850], R0 ;  /* 0x02a85000070075a7 */ /* 0x0002a6000802017f */
[----:B--2---:R-:W-:Y:S05]  /*17cb0*/  @!P1 NANOSLEEP.SYNCS 0x989680 ;  /* 0x009896800000995d */ /* 0x004fea0003900000 */
[----:B------:R-:W2:Y:S02]  /*17cc0*/  @!P1 SYNCS.PHASECHK.TRANS64 P1, [R7+URZ+0x2a850], R0 ;  /* 0x02a85000070095a7 */ /* 0x000ea4000802007f */
[----:B--2---:R-:W-:Y:S05]  /*17cd0*/  @!P1 BRA `(.L_x_1353) ;  /* 0xfffffffc00ec9947 */ /* 0x004fea000383ffff */
[----:B------:R-:W-:Y:S05]  /*17ce0*/  BRA `(.L_x_1350) ;  /* 0xffffff2c00c07947 */ /* 0x000fea000383ffff */
.L_x_1368:
[----:B-1----:R-:W-:-:S04]  /*17cf0*/  IMAD.U32 R5, RZ, RZ, UR9 ;  /* 0x00000009ff057e24 */ /* 0x002fc8000f8e00ff */
[----:B------:R1:W2:Y:S03]  /*17d00*/  SYNCS.PHASECHK.TRANS64.TRYWAIT P1, [R5+URZ+0x2a850], R4 ;  /* 0x02a85004050075a7 */ /* 0x0002a6000802017f */
[----:B--2---:R-:W-:Y:S05]  /*17d10*/  @!P1 NANOSLEEP.SYNCS 0x989680 ;  /* 0x009896800000995d */ /* 0x004fea0003900000 */
[----:B------:R-:W2:Y:S02]  /*17d20*/  @!P1 SYNCS.PHASECHK.TRANS64 P1, [R5+URZ+0x2a850], R4 ;  /* 0x02a85004050095a7 */ /* 0x000ea4000802007f */
[----:B--2---:R-:W-:Y:S05]  /*17d30*/  @!P1 BRA `(.L_x_1368) ;  /* 0xfffffffc00ec9947 */ /* 0x004fea000383ffff */
[----:B------:R-:W-:Y:S05]  /*17d40*/  BRA `(.L_x_1367) ;  /* 0xffffff5c00247947 */ /* 0x000fea000383ffff */
.L_x_1419:
        /* <DEDUP_REMOVED lines=10> */
.L_x_1498:
[----:B------:R-:W-:Y:S05]  /*17df0*/  BRA `(.L_x_1499) ;  /* 0xffffffb8008c7947 */ /* 0x000fea000383ffff */
.L_x_1422:
[----:B0-----:R0:W1:Y:S02]  /*17e00*/  SYNCS.PHASECHK.TRANS64.TRYWAIT P0, [R4+URZ+0x2a880], R21 ;  /* 0x02a88015040075a7 */ /* 0x001064000800017f */
[----:B-1----:R-:W-:Y:S05]  /*17e10*/  @!P0 NANOSLEEP.SYNCS 0x989680 ;  /* 0x009896800000895d */ /* 0x002fea0003900000 */
[----:B------:R-:W1:Y:S02]  /*17e20*/  @!P0 SYNCS.PHASECHK.TRANS64 P0, [R4+URZ+0x2a880], R21 ;  /* 0x02a88015040085a7 */ /* 0x000e64000800007f */
[----:B-1----:R-:W-:Y:S05]  /*17e30*/  @!P0 BRA `(.L_x_1422) ;  /* 0xfffffffc00f08947 */ /* 0x002fea000383ffff */
[----:B------:R-:W-:Y:S05]  /*17e40*/  BRA `(.L_x_1500) ;  /* 0xffffffb8009c7947 */ /* 0x000fea000383ffff */
.L_x_1423:
        /* <DEDUP_REMOVED lines=8> */
.L_x_1502:
[----:B------:R-:W-:Y:S05]  /*17ed0*/  BSYNC B0 ;  /* 0x0000000000007941 */ /* 0x000fea0003800000 */
.L_x_1501:
[----:B------:R-:W-:Y:S01]  /*17ee0*/  IMAD.MOV.U32 R13, RZ, RZ, R8 ;  /* 0x000000ffff0d7224 */ /* 0x000fe200078e0008 */
[----:B------:R-:W-:Y:S01]  /*17ef0*/  LOP3.LUT R35, R26, 0x80, RZ, 0xfc, !PT ;  /* 0x000000801a237812 */ /* 0x000fe200078efcff */
[----:B------:R-:W-:Y:S01]  /*17f00*/  IMAD.MOV.U32 R12, RZ, RZ, RZ ;  /* 0x000000ffff0c7224 */ /* 0x000fe200078e00ff */
[----:B------:R-:W-:Y:S01]  /*17f10*/  LOP3.LUT R25, R25, 0xffffffdf, RZ, 0xc0, !PT ;  /* 0xffffffdf19197812 */ /* 0x000fe200078ec0ff */
[----:B------:R-:W-:Y:S01]  /*17f20*/  IMAD.MOV.U32 R11, RZ, RZ, 0x1c1f ;  /* 0x00001c1fff0b7424 */ /* 0x000fe200078e00ff */
[----:B------:R-:W-:Y:S01]  /*17f30*/  ISETP.GE.AND P4, PT, R7, 0x21, PT ;  /* 0x000000210700780c */ /* 0x000fe20003f86270 */
[----:B------:R-:W-:Y:S02]  /*17f40*/  IMAD.MOV.U32 R15, RZ, RZ, -0x1 ;  /* 0xffffffffff0f7424 */ /* 0x000fe400078e00ff */
[----:B------:R-:W-:-:S10]  /*17f50*/  IMAD.MOV.U32 R0, RZ, RZ, R14 ;  /* 0x000000ffff007224 */ /* 0x000fd400078e000e */
[----:B------:R-:W-:Y:S05]  /*17f60*/  WARPSYNC.COLLECTIVE R15, `(.L_x_1503) ;  /* 0x000000000f087348 */ /* 0x000fea0003c00000 */
[----:B------:R0:W1:Y:S02]  /*17f70*/  SHFL.IDX P6, R14, R13, R12, R11 ;  /* 0x0000000c0d0e7389 */ /* 0x00006400000c000b */
[----:B01----:R-:W-:Y:S01]  /*17f80*/  ENDCOLLECTIVE ;  /* 0x000000000000791b */ /* 0x003fe20003800000 */
.L_x_1503:
[----:B------:R-:W0:Y:S01]  /*17f90*/  LDC R15, c[0x0][0x2f4] ;  /* 0x0000bd00ff0f7b82 */ /* 0x000e220000000800 */
[----:B------:R-:W-:Y:S01]  /*17fa0*/  LOP3.LUT R11, R26, 0x40, RZ, 0xfc, !PT ;  /* 0x000000401a0b7812 */ /* 0x000fe200078efcff */
[----:B------:R-:W-:Y:S02]  /*17fb0*/  IMAD.MOV.U32 R13, RZ, RZ, R9 ;  /* 0x000000ffff0d7224 */ /* 0x000fe400078e0009 */
[----:B------:R-:W-:Y:S02]  /*17fc0*/  IMAD.MOV.U32 R12, RZ, RZ, 0x1 ;  /* 0x00000001ff0c7424 */ /* 0x000fe400078e00ff */
        /* <DEDUP_REMOVED lines=14> */
[----:B------:R-:W-:Y:S02]  /*180b0*/  IMAD.MOV.U32 R15, RZ, RZ, -0x1 ;  /* 0xffffffffff0f7424 */ /* 0x000fe400078e00ff */
[----:B------:R0:W-:Y:S01]  /*180c0*/  LDGSTS.E.BYPASS.LTC128B.128 [R0+0xe400], desc[UR56][R2.64+0x40], !P1 ;  /* 0x0e40004002007fae */ /* 0x0001e2000c901d78 */
[----:B------:R-:W-:-:S13]  /*180d0*/  ISETP.LT.OR P1, PT, R7, 0x1, P0 ;  /* 0x000000010700780c */ /* 0x000fda0000721670 */
[----:B0-----:R-:W-:Y:S05]  /*180e0*/  WARPSYNC.COLLECTIVE R15, `(.L_x_1504) ;  /* 0x000000000f087348 */ /* 0x001fea0003c00000 */
[----:B------:R1:W2:Y:S02]  /*180f0*/  SHFL.IDX P6, R14, R13, R12, R11 ;  /* 0x0000000c0d0e7389 */ /* 0x0002a400000c000b */
[----:B012---:R-:W-:Y:S01]  /*18100*/  ENDCOLLECTIVE ;  /* 0x000000000000791b */ /* 0x007fe20003800000 */
.L_x_1504:
        /* <DEDUP_REMOVED lines=9> */
.L_x_1505:
[----:B------:R-:W-:Y:S02]  /*181a0*/  IMAD.MOV.U32 R13, RZ, RZ, R9 ;  /* 0x000000ffff0d7224 */ /* 0x000fe400078e0009 */
[----:B------:R-:W-:Y:S02]  /*181b0*/  IMAD.MOV.U32 R12, RZ, RZ, 0x2 ;  /* 0x00000002ff0c7424 */ /* 0x000fe400078e00ff */
[----:B------:R-:W-:-:S07]  /*181c0*/  IMAD.MOV.U32 R2, RZ, RZ, R14 ;  /* 0x000000ffff027224 */ /* 0x000fce00078e000e */
[----:B------:R-:W-:Y:S05]  /*181d0*/  WARPSYNC.COLLECTIVE R15, `(.L_x_1506) ;  /* 0x000000000f087348 */ /* 0x000fea0003c00000 */
[----:B------:R0:W1:Y:S02]  /*181e0*/  SHFL.IDX P6, R14, R13, R12, R11 ;  /* 0x0000000c0d0e7389 */ /* 0x00006400000c000b */
[----:B01----:R-:W-:Y:S01]  /*181f0*/  ENDCOLLECTIVE ;  /* 0x000000000000791b */ /* 0x003fe20003800000 */
.L_x_1506:
        /* <DEDUP_REMOVED lines=16> */
.L_x_1507:
[----:B------:R-:W-:Y:S02]  /*18300*/  IMAD.MOV.U32 R13, RZ, RZ, R9 ;  /* 0x000000ffff0d7224 */ /* 0x000fe400078e0009 */
[----:B------:R-:W-:Y:S02]  /*18310*/  IMAD.MOV.U32 R12, RZ, RZ, 0x3 ;  /* 0x00000003ff0c7424 */ /* 0x000fe400078e00ff */
[----:B------:R-:W-:-:S07]  /*18320*/  IMAD.MOV.U32 R2, RZ, RZ, R14 ;  /* 0x000000ffff027224 */ /* 0x000fce00078e000e */
[----:B------:R-:W-:Y:S05]  /*18330*/  WARPSYNC.COLLECTIVE R15, `(.L_x_1508) ;  /* 0x000000000f087348 */ /* 0x000fea0003c00000 */
[----:B------:R0:W1:Y:S02]  /*18340*/  SHFL.IDX P6, R14, R13, R12, R11 ;  /* 0x0000000c0d0e7389 */ /* 0x00006400000c000b */
[----:B01----:R-:W-:Y:S01]  /*18350*/  ENDCOLLECTIVE ;  /* 0x000000000000791b */ /* 0x003fe20003800000 */
.L_x_1508:
        /* <DEDUP_REMOVED lines=13> */
.L_x_1509:
        /* <DEDUP_REMOVED lines=11> */
.L_x_1428:
[----:B---3--:R3:W4:Y:S02]  /*184e0*/  SYNCS.PHASECHK.TRANS64.TRYWAIT P0, [R4+URZ+0x2a840], R21 ;  /* 0x02a84015040075a7 */ /* 0x008724000800017f */
[----:B----4-:R-:W-:Y:S05]  /*184f0*/  @!P0 NANOSLEEP.SYNCS 0x989680 ;  /* 0x009896800000895d */ /* 0x010fea0003900000 */
[----:B------:R-:W4:Y:S02]  /*18500*/  @!P0 SYNCS.PHASECHK.TRANS64 P0, [R4+URZ+0x2a840], R21 ;  /* 0x02a84015040085a7 */ /* 0x000f24000800007f */
[----:B----4-:R-:W-:Y:S05]  /*18510*/  @!P0 BRA `(.L_x_1428) ;  /* 0xfffffffc00f08947 */ /* 0x010fea000383ffff */
[----:B------:R-:W-:Y:S05]  /*18520*/  BRA `(.L_x_1511) ;  /* 0xffffffb8007c7947 */ /* 0x000fea000383ffff */
.L_x_1429:
        /* <DEDUP_REMOVED lines=8> */
.L_x_1513:
[----:B------:R-:W-:Y:S05]  /*185b0*/  BSYNC B0 ;  /* 0x0000000000007941 */ /* 0x000fea0003800000 */
.L_x_1512:
        /* <DEDUP_REMOVED lines=8> */
.L_x_1514:
[----:B------:R-:W-:Y:S02]  /*18640*/  IMAD.MOV.U32 R13, RZ, RZ, R6 ;  /* 0x000000ffff0d7224 */ /* 0x000fe400078e0006 */
[----:B------:R-:W-:Y:S01]  /*18650*/  IMAD.MOV.U32 R12, RZ, RZ, 0x1 ;  /* 0x00000001ff0c7424 */ /* 0x000fe200078e00ff */
[C---:B------:R-:W-:Y:S02]  /*18660*/  ISETP.GE.AND P6, PT, R26.reuse, R9, PT ;  /* 0x000000091a00720c */ /* 0x040fe40003fc6270 */
        /* <DEDUP_REMOVED lines=10> */
.L_x_1515:
        /* <DEDUP_REMOVED lines=11> */
.L_x_1516:
[----:B------:R-:W-:Y:S02]  /*187c0*/  IMAD.MOV.U32 R13, RZ, RZ, R6 ;  /* 0x000000ffff0d7224 */ /* 0x000fe400078e0006 */
[----:B------:R-:W-:Y:S01]  /*187d0*/  IMAD.MOV.U32 R12, RZ, RZ, 0x2 ;  /* 0x00000002ff0c7424 */ /* 0x000fe200078e00ff */
[----:B------:R-:W-:-:S13]  /*187e0*/  @P4 IADD3 R7, P0, R26, R14, RZ ;  /* 0x0000000e1a074210 */ /* 0x000fda0007f1e0ff */
[----:B------:R-:W-:Y:S05]  /*187f0*/  WARPSYNC.COLLECTIVE R15, `(.L_x_1517) ;  /* 0x000000000f087348 */ /* 0x000fea0003c00000 */
[----:B------:R0:W1:Y:S02]  /*18800*/  SHFL.IDX P6, R14, R13, R12, R11 ;  /* 0x0000000c0d0e7389 */ /* 0x00006400000c000b */
[----:B01----:R-:W-:Y:S01]  /*18810*/  ENDCOLLECTIVE ;  /* 0x000000000000791b */ /* 0x003fe20003800000 */
.L_x_1517:
[----:B------:R-:W-:Y:S02]  /*18820*/  @P4 IMAD.X R8, RZ, RZ, R2, P0 ;  /* 0x000000ffff084224 */ /* 0x000fe400000e0602 */
[----:B------:R-:W-:Y:S02]  /*18830*/  @P4 IMAD.MOV.U32 R2, RZ, RZ, R7 ;  /* 0x000000ffff024224 */ /* 0x000fe400078e0007 */
[----:B------:R-:W-:-:S05]  /*18840*/  @P4 IMAD.MOV.U32 R3, RZ, RZ, R8 ;  /* 0x000000ffff034224 */ /* 0x000fca00078e0008 */
[----:B------:R-:W-:Y:S01]  /*18850*/  @!PT LDS RZ, [RZ] ;  /* 0x00000000fffff984 */ /* 0x000fe20000000800 */
[----:B------:R-:W-:Y:S01]  /*18860*/  @!PT LDS RZ, [RZ] ;  /* 0x00000000fffff984 */ /* 0x000fe20000000800 */
[----:B------:R-:W-:Y:S01]  /*18870*/  @!PT LDS RZ, [RZ] ;  /* 0x00000000fffff984 */ /* 0x000fe20000000800 */
[----:B------:R-:W-:Y:S01]  /*18880*/  @P4 LDGSTS.E.BYPASS.LTC128B.128 [R0+0x1ec00], desc[UR56][R2.64], !P5 ;  /* 0x1ec0000002004fae */ /* 0x000fe2000e901d78 */
[----:B------:R-:W-:-:S03]  /*18890*/  IMAD.MOV.U32 R13, RZ, RZ, R5 ;  /* 0x000000ffff0d7224 */ /* 0x000fc600078e0005 */
[----:B------:R-:W-:Y:S04]  /*188a0*/  @P4 LDGSTS.E.BYPASS.LTC128B.128 [R0+0x20c00], desc[UR56][R2.64+0x40], !P3 ;  /* 0x20c0004002004fae */ /* 0x000fe8000d901d78 */
[----:B------:R0:W-:Y:S02]  /*188b0*/  @P4 LDGSTS.E.BYPASS.LTC128B.128 [R0+0x22c00], desc[UR56][R2.64+0x80], !P2 ;  /* 0x22c0008002004fae */ /* 0x0001e4000d101d78 */
[----:B0-----:R-:W-:-:S07]  /*188c0*/  IMAD.MOV.U32 R2, RZ, RZ, R14 ;  /* 0x000000ffff027224 */ /* 0x001fce00078e000e */
[----:B------:R-:W-:Y:S05]  /*188d0*/  WARPSYNC.COLLECTIVE R15, `(.L_x_1518) ;  /* 0x000000000f087348 */ /* 0x000fea0003c00000 */
[----:B------:R0:W1:Y:S02]  /*188e0*/  SHFL.IDX P6, R14, R13, R12, R11 ;  /* 0x0000000c0d0e7389 */ /* 0x00006400000c000b */
[----:B01----:R-:W-:Y:S01]  /*188f0*/  ENDCOLLECTIVE ;  /* 0x000000000000791b */ /* 0x003fe20003800000 */
.L_x_1518:
[----:B------:R-:W-:Y:S02]  /*18900*/  IMAD.MOV.U32 R13, RZ, RZ, R6 ;  /* 0x000000ffff0d7224 */ /* 0x000fe400078e0006 */
[----:B------:R-:W-:Y:S01]  /*18910*/  IMAD.MOV.U32 R12, RZ, RZ, 0x3 ;  /* 0x00000003ff0c7424 */ /* 0x000fe200078e00ff */
[----:B------:R-:W-:-:S13]  /*18920*/  @P1 IADD3 R7, P0, R26, R14, RZ ;  /* 0x0000000e1a071210 */ /* 0x000fda0007f1e0ff */
[----:B------:R-:W-:Y:S05]  /*18930*/  WARPSYNC.COLLECTIVE R15, `(.L_x_1519) ;  /* 0x000000000f087348 */ /* 0x000fea0003c00000 */
[----:B------:R0:W1:Y:S02]  /*18940*/  SHFL.IDX P6, R14, R13, R12, R11 ;  /* 0x0000000c0d0e7389 */ /* 0x00006400000c000b */
[----:B01----:R-:W-:Y:S01]  /*18950*/  ENDCOLLECTIVE ;  /* 0x000000000000791b */ /* 0x003fe20003800000 */
.L_x_1519:
        /* <DEDUP_REMOVED lines=14> */
.L_x_1520:
[----:B------:R-:W-:Y:S05]  /*18a40*/  BRA `(.L_x_1521) ;  /* 0xffffffb8000c7947 */ /* 0x000fea000383ffff */
.L_x_1434:
[----:B------:R-:W-:Y:S02]  /*18a50*/  IMAD.MOV.U32 R13, RZ, RZ, R4 ;  /* 0x000000ffff0d7224 */ /* 0x000fe400078e0004 */
[----:B------:R-:W-:Y:S02]  /*18a60*/  IMAD.MOV.U32 R12, RZ, RZ, RZ ;  /* 0x000000ffff0c7224 */ /* 0x000fe400078e00ff */
[----:B------:R-:W-:Y:S02]  /*18a70*/  IMAD.MOV.U32 R11, RZ, RZ, 0x1c1f ;  /* 0x00001c1fff0b7424 */ /* 0x000fe400078e00ff */
[----:B------:R-:W-:Y:S02]  /*18a80*/  IMAD.MOV.U32 R15, RZ, RZ, -0x1 ;  /* 0xffffffffff0f7424 */ /* 0x000fe400078e00ff */
[----:B------:R-:W-:Y:S02]  /*18a90*/  IMAD R5, R5, UR37, RZ ;  /* 0x0000002505057c24 */ /* 0x000fe4000f8e02ff */
[----:B------:R-:W-:-:S07]  /*18aa0*/  VIADD R6, R10, UR38 ;  /* 0x000000260a067c36 */ /* 0x000fce0008000000 */
[----:B-----5:R-:W-:Y:S05]  /*18ab0*/  WARPSYNC.COLLECTIVE R15, `(.L_x_1522) ;  /* 0x000000000f087348 */ /* 0x020fea0003c00000 */
[----:B------:R0:W1:Y:S02]  /*18ac0*/  SHFL.IDX P6, R14, R13, R12, R11 ;  /* 0x0000000c0d0e7389 */ /* 0x00006400000c000b */
[----:B01---5:R-:W-:Y:S01]  /*18ad0*/  ENDCOLLECTIVE ;  /* 0x000000000000791b */ /* 0x023fe20003800000 */
.L_x_1522:
[C---:B------:R-:W-:Y:S01]  /*18ae0*/  VIADD R8, R6.reuse, 0x20 ;  /* 0x0000002006087836 */ /* 0x040fe20000000000 */
[----:B------:R-:W-:Y:S01]  /*18af0*/  ISETP.GE.AND P1, PT, R6, R5, PT ;  /* 0x000000050600720c */ /* 0x000fe20003f26270 */
[----:B------:R-:W-:Y:S02]  /*18b00*/  IMAD.MOV.U32 R13, RZ, RZ, R0 ;  /* 0x000000ffff0d7224 */ /* 0x000fe400078e0000 */
[----:B------:R-:W-:-:S10]  /*18b10*/  IMAD.MOV.U32 R2, RZ, RZ, R14 ;  /* 0x000000ffff027224 */ /* 0x000fd400078e000e */
[----:B------:R-:W-:Y:S05]  /*18b20*/  WARPSYNC.COLLECTIVE R15, `(.L_x_1523) ;  /* 0x000000000f087348 */ /* 0x000fea0003c00000 */
[----:B------:R0:W1:Y:S02]  /*18b30*/  SHFL.IDX P6, R14, R13, R12, R11 ;  /* 0x0000000c0d0e7389 */ /* 0x00006400000c000b */
[----:B01----:R-:W-:Y:S01]  /*18b40*/  ENDCOLLECTIVE ;  /* 0x000000000000791b */ /* 0x003fe20003800000 */
.L_x_1523:
        /* <DEDUP_REMOVED lines=8> */
.L_x_1524:
[----:B------:R-:W-:Y:S01]  /*18bd0*/  @!PT LDS RZ, [RZ] ;  /* 0x00000000fffff984 */ /* 0x000fe20000000800 */
[----:B------:R-:W-:Y:S01]  /*18be0*/  @!PT LDS RZ, [RZ] ;  /* 0x00000000fffff984 */ /* 0x000fe20000000800 */
[----:B------:R-:W-:Y:S01]  /*18bf0*/  @!PT LDS RZ, [RZ] ;  /* 0x00000000fffff984 */ /* 0x000fe20000000800 */
[----:B------:R-:W-:Y:S04]  /*18c00*/  @!P1 LDGSTS.E.BYPASS.LTC128B.128 [R9+0x18400], desc[UR56][R2.64], !P3 ;  /* 0x1840000002099fae */ /* 0x000fe8000d901d78 */
[----:B------:R-:W-:Y:S04]  /*18c10*/  @!P1 LDGSTS.E.BYPASS.LTC128B.128 [R9+0x1a400], desc[UR56][R2.64+0x40], !P2 ;  /* 0x1a40004002099fae */ /* 0x000fe8000d101d78 */
[----:B------:R0:W-:Y:S01]  /*18c20*/  @!P1 LDGSTS.E.BYPASS.LTC128B.128 [R9+0x1c400], desc[UR56][R2.64+0x80], !P0 ;  /* 0x1c40008002099fae */ /* 0x0001e2000c101d78 */
[----:B------:R-:W-:Y:S01]  /*18c30*/  ISETP.GE.AND P1, PT, R8, R5, PT ;  /* 0x000000050800720c */ /* 0x000fe20003f26270 */
[----:B------:R-:W-:-:S02]  /*18c40*/  IMAD.MOV.U32 R13, RZ, RZ, R0 ;  /* 0x000000ffff0d7224 */ /* 0x000fc400078e0000 */
[----:B------:R-:W-:Y:S02]  /*18c50*/  VIADD R8, R6, 0x40 ;  /* 0x0000004006087836 */ /* 0x000fe40000000000 */
[----:B0-----:R-:W-:-:S08]  /*18c60*/  IMAD.MOV.U32 R2, RZ, RZ, R14 ;  /* 0x000000ffff027224 */ /* 0x001fd000078e000e */
[----:B------:R-:W-:Y:S05]  /*18c70*/  WARPSYNC.COLLECTIVE R15, `(.L_x_1525) ;  /* 0x000000000f087348 */ /* 0x000fea0003c00000 */
[----:B------:R0:W1:Y:S02]  /*18c80*/  SHFL.IDX P6, R14, R13, R12, R11 ;  /* 0x0000000c0d0e7389 */ /* 0x00006400000c000b */
[----:B01----:R-:W-:Y:S01]  /*18c90*/  ENDCOLLECTIVE ;  /* 0x000000000000791b */ /* 0x003fe20003800000 */
.L_x_1525:
        /* <DEDUP_REMOVED lines=8> */
.L_x_1526:
[----:B------:R-:W-:-:S05]  /*18d20*/  @!P1 IMAD.MOV.U32 R3, RZ, RZ, R7 ;  /* 0x000000ffff039224 */ /* 0x000fca00078e0007 */
[----:B------:R-:W-:Y:S01]  /*18d30*/  @!PT LDS RZ, [RZ] ;  /* 0x00000000fffff984 */ /* 0x000fe20000000800 */
[----:B------:R-:W-:Y:S01]  /*18d40*/  @!PT LDS RZ, [RZ] ;  /* 0x00000000fffff984 */ /* 0x000fe20000000800 */
[----:B------:R-:W-:Y:S01]  /*18d50*/  @!PT LDS RZ, [RZ] ;  /* 0x00000000fffff984 */ /* 0x000fe20000000800 */
[----:B------:R-:W-:Y:S04]  /*18d60*/  @!P1 LDGSTS.E.BYPASS.LTC128B.128 [R9+0x18c00], desc[UR56][R2.64], !P3 ;  /* 0x18c0000002099fae */ /* 0x000fe8000d901d78 */
[----:B------:R-:W-:Y:S01]  /*18d70*/  @!P1 LDGSTS.E.BYPASS.LTC128B.128 [R9+0x1ac00], desc[UR56][R2.64+0x40], !P2 ;  /* 0x1ac0004002099fae */ /* 0x000fe2000d101d78 */
[----:B------:R-:W-:-:S03]  /*18d80*/  IMAD.MOV.U32 R13, RZ, RZ, R0 ;  /* 0x000000ffff0d7224 */ /* 0x000fc600078e0000 */
[----:B------:R0:W-:Y:S01]  /*18d90*/  @!P1 LDGSTS.E.BYPASS.LTC128B.128 [R9+0x1cc00], desc[UR56][R2.64+0x80], !P0 ;  /* 0x1cc0008002099fae */ /* 0x0001e2000c101d78 */
[----:B------:R-:W-:Y:S01]  /*18da0*/  ISETP.GE.AND P1, PT, R8, R5, PT ;  /* 0x000000050800720c */ /* 0x000fe20003f26270 */
[----:B0-----:R-:W-:-:S12]  /*18db0*/  IMAD.MOV.U32 R2, RZ, RZ, R14 ;  /* 0x000000ffff027224 */ /* 0x001fd800078e000e */
[----:B------:R-:W-:Y:S05]  /*18dc0*/  WARPSYNC.COLLECTIVE R15, `(.L_x_1527) ;  /* 0x000000000f087348 */ /* 0x000fea0003c00000 */
[----:B------:R0:W1:Y:S02]  /*18dd0*/  SHFL.IDX P6, R14, R13, R12, R11 ;  /* 0x0000000c0d0e7389 */ /* 0x00006400000c000b */
[----:B01----:R-:W-:Y:S01]  /*18de0*/  ENDCOLLECTIVE ;  /* 0x000000000000791b */ /* 0x003fe20003800000 */
.L_x_1527:
        /* <DEDUP_REMOVED lines=8> */
.L_x_1528:
[----:B------:R-:W-:-:S05]  /*18e70*/  @!P1 IMAD.MOV.U32 R3, RZ, RZ, R7 ;  /* 0x000000ffff039224 */ /* 0x000fca00078e0007 */
[----:B------:R-:W-:Y:S01]  /*18e80*/  @!PT LDS RZ, [RZ] ;  /* 0x00000000fffff984 */ /* 0x000fe20000000800 */
[----:B------:R-:W-:Y:S01]  /*18e90*/  @!PT LDS RZ, [RZ] ;  /* 0x00000000fffff984 */ /* 0x000fe20000000800 */
[----:B------:R-:W-:Y:S01]  /*18ea0*/  @!PT LDS RZ, [RZ] ;  /* 0x00000000fffff984 */ /* 0x000fe20000000800 */
[----:B------:R0:W-:Y:S04]  /*18eb0*/  @!P1 LDGSTS.E.BYPASS.LTC128B.128 [R9+0x19400], desc[UR56][R2.64], !P3 ;  /* 0x1940000002099fae */ /* 0x0001e8000d901d78 */
[----:B------:R0:W-:Y:S01]  /*18ec0*/  @!P1 LDGSTS.E.BYPASS.LTC128B.128 [R9+0x1b400], desc[UR56][R2.64+0x40], !P2 ;  /* 0x1b40004002099fae */ /* 0x0001e2000d101d78 */
[----:B------:R-:W-:-:S03]  /*18ed0*/  IMAD.MOV.U32 R13, RZ, RZ, R0 ;  /* 0x000000ffff0d7224 */ /* 0x000fc600078e0000 */
[----:B------:R0:W-:Y:S01]  /*18ee0*/  @!P1 LDGSTS.E.BYPASS.LTC128B.128 [R9+0x1d400], desc[UR56][R2.64+0x80], !P0 ;  /* 0x1d40008002099fae */ /* 0x0001e2000c101d78 */
[----:B------:R-:W-:-:S07]  /*18ef0*/  IMAD.MOV.U32 R4, RZ, RZ, R14 ;  /* 0x000000ffff047224 */ /* 0x000fce00078e000e */
[----:B0-----:R-:W-:Y:S05]  /*18f00*/  WARPSYNC.COLLECTIVE R15, `(.L_x_1529) ;  /* 0x000000000f087348 */ /* 0x001fea0003c00000 */
[----:B------:R1:W2:Y:S02]  /*18f10*/  SHFL.IDX P6, R14, R13, R12, R11 ;  /* 0x0000000c0d0e7389 */ /* 0x0002a400000c000b */
[----:B012---:R-:W-:Y:S01]  /*18f20*/  ENDCOLLECTIVE ;  /* 0x000000000000791b */ /* 0x007fe20003800000 */
.L_x_1529:
[----:B------:R-:W-:Y:S05]  /*18f30*/  BRA `(.L_x_1530) ;  /* 0xffffffbc00287947 */ /* 0x000fea000383ffff */
.L_x_1439:
[----:B0-----:R0:W1:Y:S02]  /*18f40*/  SYNCS.PHASECHK.TRANS64.TRYWAIT P0, [R22+URZ+0x2a820], R3 ;  /* 0x02a82003160075a7 */ /* 0x001064000800017f */
[----:B-1----:R-:W-:Y:S05]  /*18f50*/  @!P0 NANOSLEEP.SYNCS 0x989680 ;  /* 0x009896800000895d */ /* 0x002fea0003900000 */
[----:B------:R-:W1:Y:S02]  /*18f60*/  @!P0 SYNCS.PHASECHK.TRANS64 P0, [R22+URZ+0x2a820], R3 ;  /* 0x02a82003160085a7 */ /* 0x000e64000800007f */
[----:B-1----:R-:W-:Y:S05]  /*18f70*/  @!P0 BRA `(.L_x_1439) ;  /* 0xfffffffc00f08947 */ /* 0x002fea000383ffff */
[----:B------:R-:W-:Y:S05]  /*18f80*/  BRA `(.L_x_1531) ;  /* 0xffffffbc00987947 */ /* 0x000fea000383ffff */
.L_x_1443:
[----:B0-----:R0:W1:Y:S02]  /*18f90*/  SYNCS.PHASECHK.TRANS64.TRYWAIT P0, [R4+URZ+0x2a880], R17 ;  /* 0x02a88011040075a7 */ /* 0x001064000800017f */
[----:B-1----:R-:W-:Y:S05]  /*18fa0*/  @!P0 NANOSLEEP.SYNCS 0x989680 ;  /* 0x009896800000895d */ /* 0x002fea0003900000 */
[----:B------:R-:W1:Y:S02]  /*18fb0*/  @!P0 SYNCS.PHASECHK.TRANS64 P0, [R4+URZ+0x2a880], R17 ;  /* 0x02a88011040085a7 */ /* 0x000e64000800007f */
[----:B-1----:R-:W-:Y:S05]  /*18fc0*/  @!P0 BRA `(.L_x_1443) ;  /* 0xfffffffc00f08947 */ /* 0x002fea000383ffff */
[----:B------:R-:W-:Y:S05]  /*18fd0*/  BRA `(.L_x_1532) ;  /* 0xffffffc000607947 */ /* 0x000fea000383ffff */
.L_x_1444:
[----:B------:R-:W-:Y:S01]  /*18fe0*/  BSSY B0, `(.L_x_1533) ;  /* 0x0000008000007945 */ /* 0x000fe20003800000 */
[----:B------:R-:W-:Y:S02]  /*18ff0*/  IMAD.MOV.U32 R13, RZ, RZ, R27 ;  /* 0x000000ffff0d7224 */ /* 0x000fe400078e001b */
[----:B------:R-:W-:Y:S02]  /*19000*/  IMAD.MOV.U32 R12, RZ, RZ, RZ ;  /* 0x000000ffff0c7224 */ /* 0x000fe400078e00ff */
[----:B------:R-:W-:Y:S02]  /*19010*/  IMAD.MOV.U32 R11, RZ, RZ, 0x1c1f ;  /* 0x00001c1fff0b7424 */ /* 0x000fe400078e00ff */
[----:B------:R-:W-:-:S07]  /*19020*/  IMAD.MOV.U32 R15, RZ, RZ, -0x1 ;  /* 0xffffffffff0f7424 */ /* 0x000fce00078e00ff */
[----:B0-2---:R-:W-:Y:S05]  /*19030*/  WARPSYNC.COLLECTIVE R15, `(.L_x_1534) ;  /* 0x000000000f087348 */ /* 0x005fea0003c00000 */
[----:B--2---:R1:W2:Y:S02]  /*19040*/  SHFL.IDX P6, R14, R13, R12, R11 ;  /* 0x0000000c0d0e7389 */ /* 0x0042a400000c000b */
[----:B012---:R-:W-:Y:S01]  /*19050*/  ENDCOLLECTIVE ;  /* 0x000000000000791b */ /* 0x007fe20003800000 */
.L_x_1534:
[----:B------:R-:W-:Y:S05]  /*19060*/  BSYNC B0 ;  /* 0x0000000000007941 */ /* 0x000fea0003800000 */
.L_x_1533:
        /* <DEDUP_REMOVED lines=8> */
.L_x_1535:
[----:B------:R-:W-:Y:S02]  /*190f0*/  IMAD.MOV.U32 R13, RZ, RZ, R27 ;  /* 0x000000ffff0d7224 */ /* 0x000fe400078e001b */
[----:B------:R-:W-:Y:S02]  /*19100*/  IMAD.MOV.U32 R12, RZ, RZ, 0x1 ;  /* 0x00000001ff0c7424 */ /* 0x000fe400078e00ff */
[----:B------:R-:W-:-:S07]  /*19110*/  IMAD.MOV.U32 R2, RZ, RZ, R14 ;  /* 0x000000ffff027224 */ /* 0x000fce00078e000e */
[----:B------:R-:W-:Y:S05]  /*19120*/  WARPSYNC.COLLECTIVE R15, `(.L_x_1536) ;  /* 0x000000000f087348 */ /* 0x000fea0003c00000 */
[----:B------:R0:W1:Y:S02]  /*19130*/  SHFL.IDX P6, R14, R13, R12, R11 ;  /* 0x0000000c0d0e7389 */ /* 0x00006400000c000b */
[----:B01----:R-:W-:Y:S01]  /*19140*/  ENDCOLLECTIVE ;  /* 0x000000000000791b */ /* 0x003fe20003800000 */
.L_x_1536:
        /* <DEDUP_REMOVED lines=14> */
.L_x_1537:
[----:B------:R-:W-:Y:S02]  /*19230*/  IMAD.MOV.U32 R13, RZ, RZ, R27 ;  /* 0x000000ffff0d7224 */ /* 0x000fe400078e001b */
[----:B------:R-:W-:Y:S02]  /*19240*/  IMAD.MOV.U32 R12, RZ, RZ, 0x2 ;  /* 0x00000002ff0c7424 */ /* 0x000fe400078e00ff */
[----:B------:R-:W-:-:S07]  /*19250*/  IMAD.MOV.U32 R2, RZ, RZ, R14 ;  /* 0x000000ffff027224 */ /* 0x000fce00078e000e */
[----:B------:R-:W-:Y:S05]  /*19260*/  WARPSYNC.COLLECTIVE R15, `(.L_x_1538) ;  /* 0x000000000f087348 */ /* 0x000fea0003c00000 */
[----:B------:R0:W1:Y:S02]  /*19270*/  SHFL.IDX P6, R14, R13, R12, R11 ;  /* 0x0000000c0d0e7389 */ /* 0x00006400000c000b */
[----:B01----:R-:W-:Y:S01]  /*19280*/  ENDCOLLECTIVE ;  /* 0x000000000000791b */ /* 0x003fe20003800000 */
.L_x_1538:
        /* <DEDUP_REMOVED lines=13> */
.L_x_1539:
[----:B------:R-:W-:Y:S02]  /*19360*/  IMAD.MOV.U32 R13, RZ, RZ, R27 ;  /* 0x000000ffff0d7224 */ /* 0x000fe400078e001b */
[----:B------:R-:W-:Y:S02]  /*19370*/  IMAD.MOV.U32 R12, RZ, RZ, 0x3 ;  /* 0x00000003ff0c7424 */ /* 0x000fe400078e00ff */
[----:B------:R-:W-:-:S07]  /*19380*/  IMAD.MOV.U32 R2, RZ, RZ, R14 ;  /* 0x000000ffff027224 */ /* 0x000fce00078e000e */
[----:B------:R-:W-:Y:S05]  /*19390*/  WARPSYNC.COLLECTIVE R15, `(.L_x_1540) ;  /* 0x000000000f087348 */ /* 0x000fea0003c00000 */
[----:B------:R0:W1:Y:S02]  /*193a0*/  SHFL.IDX P6, R14, R13, R12, R11 ;  /* 0x0000000c0d0e7389 */ /* 0x00006400000c000b */
[----:B01----:R-:W-:Y:S01]  /*193b0*/  ENDCOLLECTIVE ;  /* 0x000000000000791b */ /* 0x003fe20003800000 */
.L_x_1540:
        /* <DEDUP_REMOVED lines=13> */
.L_x_1541:
[----:B------:R-:W-:Y:S01]  /*19490*/  IMAD.MOV.U32 R2, RZ, RZ, R14 ;  /* 0x000000ffff027224 */ /* 0x000fe200078e000e */
[----:B------:R-:W-:Y:S06]  /*194a0*/  BRA `(.L_x_1542) ;  /* 0xffffffbc00f87947 */ /* 0x000fec000383ffff */
.L_x_1449:
[----:B----4-:R4:W0:Y:S02]  /*194b0*/  SYNCS.PHASECHK.TRANS64.TRYWAIT P0, [R4+URZ+0x2a840], R17 ;  /* 0x02a84011040075a7 */ /* 0x010824000800017f */
[----:B0-----:R-:W-:Y:S05]  /*194c0*/  @!P0 NANOSLEEP.SYNCS 0x989680 ;  /* 0x009896800000895d */ /* 0x001fea0003900000 */
[----:B------:R-:W0:Y:S02]  /*194d0*/  @!P0 SYNCS.PHASECHK.TRANS64 P0, [R4+URZ+0x2a840], R17 ;  /* 0x02a84011040085a7 */ /* 0x000e24000800007f */
[----:B0-----:R-:W-:Y:S05]  /*194e0*/  @!P0 BRA `(.L_x_1449) ;  /* 0xfffffffc00f08947 */ /* 0x001fea000383ffff */
[----:B------:R-:W-:Y:S05]  /*194f0*/  BRA `(.L_x_1543) ;  /* 0xffffffc000507947 */ /* 0x000fea000383ffff */
.L_x_1450:
[----:B------:R-:W-:Y:S01]  /*19500*/  BSSY B0, `(.L_x_1544) ;  /* 0x0000008000007945 */ /* 0x000fe20003800000 */
[----:B------:R-:W-:Y:S02]  /*19510*/  IMAD.MOV.U32 R13, RZ, RZ, R8 ;  /* 0x000000ffff0d7224 */ /* 0x000fe400078e0008 */
[----:B------:R-:W-:Y:S02]  /*19520*/  IMAD.MOV.U32 R12, RZ, RZ, RZ ;  /* 0x000000ffff0c7224 */ /* 0x000fe400078e00ff */
[----:B------:R-:W-:Y:S02]  /*19530*/  IMAD.MOV.U32 R11, RZ, RZ, 0x1c1f ;  /* 0x00001c1fff0b7424 */ /* 0x000fe400078e00ff */
[----:B------:R-:W-:-:S07]  /*19540*/  IMAD.MOV.U32 R15, RZ, RZ, -0x1 ;  /* 0xffffffffff0f7424 */ /* 0x000fce00078e00ff */
[----:B01234-:R-:W-:Y:S05]  /*19550*/  WARPSYNC.COLLECTIVE R15, `(.L_x_1545) ;  /* 0x000000000f087348 */ /* 0x01ffea0003c00000 */
[----:B--2---:R2:W0:Y:S02]  /*19560*/  SHFL.IDX P6, R14, R13, R12, R11 ;  /* 0x0000000c0d0e7389 */ /* 0x00442400000c000b */
[----:B01234-:R-:W-:Y:S01]  /*19570*/  ENDCOLLECTIVE ;  /* 0x000000000000791b */ /* 0x01ffe20003800000 */
.L_x_1545:
[----:B------:R-:W-:Y:S05]  /*19580*/  BSYNC B0 ;  /* 0x0000000000007941 */ /* 0x000fea0003800000 */
.L_x_1544:
        /* <DEDUP_REMOVED lines=8> */
.L_x_1546:
[----:B------:R-:W-:Y:S02]  /*19610*/  IMAD.MOV.U32 R13, RZ, RZ, R8 ;  /* 0x000000ffff0d7224 */ /* 0x000fe400078e0008 */
[----:B------:R-:W-:Y:S02]  /*19620*/  IMAD.MOV.U32 R12, RZ, RZ, 0x1 ;  /* 0x00000001ff0c7424 */ /* 0x000fe400078e00ff */
[----:B------:R-:W-:-:S07]  /*19630*/  IMAD.MOV.U32 R2, RZ, RZ, R14 ;  /* 0x000000ffff027224 */ /* 0x000fce00078e000e */
[----:B------:R-:W-:Y:S05]  /*19640*/  WARPSYNC.COLLECTIVE R15, `(.L_x_1547) ;  /* 0x000000000f087348 */ /* 0x000fea0003c00000 */
[----:B------:R0:W1:Y:S02]  /*19650*/  SHFL.IDX P6, R14, R13, R12, R11 ;  /* 0x0000000c0d0e7389 */ /* 0x00006400000c000b */
[----:B01----:R-:W-:Y:S01]  /*19660*/  ENDCOLLECTIVE ;  /* 0x000000000000791b */ /* 0x003fe20003800000 */
.L_x_1547:
        /* <DEDUP_REMOVED lines=13> */
.L_x_1548:
[----:B------:R-:W-:Y:S02]  /*19740*/  IMAD.MOV.U32 R13, RZ, RZ, R8 ;  /* 0x000000ffff0d7224 */ /* 0x000fe400078e0008 */
[----:B------:R-:W-:Y:S02]  /*19750*/  IMAD.MOV.U32 R12, RZ, RZ, 0x2 ;  /* 0x00000002ff0c7424 */ /* 0x000fe400078e00ff */
[----:B------:R-:W-:-:S07]  /*19760*/  IMAD.MOV.U32 R2, RZ, RZ, R14 ;  /* 0x000000ffff027224 */ /* 0x000fce00078e000e */
[----:B------:R-:W-:Y:S05]  /*19770*/  WARPSYNC.COLLECTIVE R15, `(.L_x_1549) ;  /* 0x000000000f087348 */ /* 0x000fea0003c00000 */
[----:B------:R0:W1:Y:S02]  /*19780*/  SHFL.IDX P6, R14, R13, R12, R11 ;  /* 0x0000000c0d0e7389 */ /* 0x00006400000c000b */
[----:B01----:R-:W-:Y:S01]  /*19790*/  ENDCOLLECTIVE ;  /* 0x000000000000791b */ /* 0x003fe20003800000 */
.L_x_1549:
        /* <DEDUP_REMOVED lines=13> */
.L_x_1550:
[----:B------:R-:W-:Y:S02]  /*19870*/  IMAD.MOV.U32 R13, RZ, RZ, R8 ;  /* 0x000000ffff0d7224 */ /* 0x000fe400078e0008 */
[----:B------:R-:W-:Y:S02]  /*19880*/  IMAD.MOV.U32 R12, RZ, RZ, 0x3 ;  /* 0x00000003ff0c7424 */ /* 0x000fe400078e00ff */
[----:B------:R-:W-:-:S07]  /*19890*/  IMAD.MOV.U32 R2, RZ, RZ, R14 ;  /* 0x000000ffff027224 */ /* 0x000fce00078e000e */
[----:B------:R-:W-:Y:S05]  /*198a0*/  WARPSYNC.COLLECTIVE R15, `(.L_x_1551) ;  /* 0x000000000f087348 */ /* 0x000fea0003c00000 */
[----:B------:R0:W1:Y:S02]  /*198b0*/  SHFL.IDX P6, R14, R13, R12, R11 ;  /* 0x0000000c0d0e7389 */ /* 0x00006400000c000b */
[----:B01----:R-:W-:Y:S01]  /*198c0*/  ENDCOLLECTIVE ;  /* 0x000000000000791b */ /* 0x003fe20003800000 */
.L_x_1551:
        /* <DEDUP_REMOVED lines=13> */
.L_x_1552:
[----:B------:R-:W-:Y:S01]  /*199a0*/  IMAD.MOV.U32 R2, RZ, RZ, R14 ;  /* 0x000000ffff027224 */ /* 0x000fe200078e000e */
[----:B------:R-:W-:Y:S06]  /*199b0*/  BRA `(.L_x_1553) ;  /* 0xffffffbc00e47947 */ /* 0x000fec000383ffff */
.L_x_1455:
[----:B------:R0:W0:Y:S02]  /*199c0*/  SYNCS.PHASECHK.TRANS64.TRYWAIT P2, [R0+URZ+0x2a870], R3 ;  /* 0x02a87003000075a7 */ /* 0x000024000804017f */
[----:B0-----:R-:W-:Y:S05]  /*199d0*/  @!P2 NANOSLEEP.SYNCS 0x989680 ;  /* 0x009896800000a95d */ /* 0x001fea0003900000 */
[----:B------:R-:W0:Y:S02]  /*199e0*/  @!P2 SYNCS.PHASECHK.TRANS64 P2, [R0+URZ+0x2a870], R3 ;  /* 0x02a870030000a5a7 */ /* 0x000e24000804007f */
[----:B0-----:R-:W-:Y:S05]  /*199f0*/  @!P2 BRA `(.L_x_1455) ;  /* 0xfffffffc00f0a947 */ /* 0x001fea000383ffff */
[----:B------:R-:W-:Y:S05]  /*19a00*/  BRA `(.L_x_1554) ;  /* 0xffffffc000507947 */ /* 0x000fea000383ffff */
.L_x_1457:
[----:B------:R0:W0:Y:S02]  /*19a10*/  SYNCS.PHASECHK.TRANS64.TRYWAIT P2, [R0+URZ+0x2a860], R3 ;  /* 0x02a86003000075a7 */ /* 0x000024000804017f */
[----:B0-----:R-:W-:Y:S05]  /*19a20*/  @!P2 NANOSLEEP.SYNCS 0x989680 ;  /* 0x009896800000a95d */ /* 0x001fea0003900000 */
[----:B------:R-:W0:Y:S02]  /*19a30*/  @!P2 SYNCS.PHASECHK.TRANS64 P2, [R0+URZ+0x2a860], R3 ;  /* 0x02a860030000a5a7 */ /* 0x000e24000804007f */
[----:B0-----:R-:W-:Y:S05]  /*19a40*/  @!P2 BRA `(.L_x_1457) ;  /* 0xfffffffc00f0a947 */ /* 0x001fea000383ffff */
[----:B------:R-:W-:Y:S05]  /*19a50*/  BRA `(.L_x_1555) ;  /* 0xffffffc000607947 */ /* 0x000fea000383ffff */
.L_x_1465:
[----:B0-----:R0:W2:Y:S02]  /*19a60*/  SYNCS.PHASECHK.TRANS64.TRYWAIT P1, [R12+URZ+0x2a870], R3 ;  /* 0x02a870030c0075a7 */ /* 0x0010a4000802017f */
[----:B--2---:R-:W-:Y:S05]  /*19a70*/  @!P1 NANOSLEEP.SYNCS 0x989680 ;  /* 0x009896800000995d */ /* 0x004fea0003900000 */
[----:B------:R-:W2:Y:S02]  /*19a80*/  @!P1 SYNCS.PHASECHK.TRANS64 P1, [R12+URZ+0x2a870], R3 ;  /* 0x02a870030c0095a7 */ /* 0x000ea4000802007f */
[----:B--2---:R-:W-:Y:S05]  /*19a90*/  @!P1 BRA `(.L_x_1465) ;  /* 0xfffffffc00f09947 */ /* 0x004fea000383ffff */
[----:B------:R-:W-:Y:S05]  /*19aa0*/  BRA `(.L_x_1556) ;  /* 0xffffffc800487947 */ /* 0x000fea000383ffff */
.L_x_1467:
[----:B0-----:R0:W2:Y:S02]  /*19ab0*/  SYNCS.PHASECHK.TRANS64.TRYWAIT P1, [R12+URZ+0x2a860], R3 ;  /* 0x02a860030c0075a7 */ /* 0x0010a4000802017f */
[----:B--2---:R-:W-:Y:S05]  /*19ac0*/  @!P1 NANOSLEEP.SYNCS 0x989680 ;  /* 0x009896800000995d */ /* 0x004fea0003900000 */
[----:B------:R-:W2:Y:S02]  /*19ad0*/  @!P1 SYNCS.PHASECHK.TRANS64 P1, [R12+URZ+0x2a860], R3 ;  /* 0x02a860030c0095a7 */ /* 0x000ea4000802007f */
[----:B--2---:R-:W-:Y:S05]  /*19ae0*/  @!P1 BRA `(.L_x_1467) ;  /* 0xfffffffc00f09947 */ /* 0x004fea000383ffff */
[----:B------:R-:W-:Y:S05]  /*19af0*/  BRA `(.L_x_1557) ;  /* 0xffffffc800547947 */ /* 0x000fea000383ffff */
.L_x_1481:
[----:B0-----:R0:W2:Y:S02]  /*19b00*/  SYNCS.PHASECHK.TRANS64.TRYWAIT P0, [R4+URZ+0x2a820], R0 ;  /* 0x02a82000040075a7 */ /* 0x0010a4000800017f */
[----:B--2---:R-:W-:Y:S05]  /*19b10*/  @!P0 NANOSLEEP.SYNCS 0x989680 ;  /* 0x009896800000895d */ /* 0x004fea0003900000 */
[----:B------:R-:W2:Y:S02]  /*19b20*/  @!P0 SYNCS.PHASECHK.TRANS64 P0, [R4+URZ+0x2a820], R0 ;  /* 0x02a82000040085a7 */ /* 0x000ea4000800007f */
[----:B--2---:R-:W-:Y:S05]  /*19b30*/  @!P0 BRA `(.L_x_1481) ;  /* 0xfffffffc00f08947 */ /* 0x004fea000383ffff */
[----:B------:R-:W-:Y:S05]  /*19b40*/  BRA `(.L_x_1558) ;  /* 0xffffffd800d47947 */ /* 0x000fea000383ffff */
.L_x_1482:
        /* <DEDUP_REMOVED lines=8> */
[----:B01-3--:R-:W-:Y:S05]  /*19bd0*/  WARPSYNC.COLLECTIVE R15, `(.L_x_1560) ;  /* 0x000000000f087348 */ /* 0x00bfea0003c00000 */
[----:B------:R2:W4:Y:S02]  /*19be0*/  SHFL.IDX P6, R14, R13, R12, R11 ;  /* 0x0000000c0d0e7389 */ /* 0x00052400000c000b */
[----:B01234-:R-:W-:Y:S01]  /*19bf0*/  ENDCOLLECTIVE ;  /* 0x000000000000791b */ /* 0x01ffe20003800000 */
.L_x_1560:
[----:B------:R-:W-:Y:S05]  /*19c00*/  BSYNC B0 ;  /* 0x0000000000007941 */ /* 0x000fea0003800000 */
.L_x_1559:
[----:B------:R-:W-:Y:S05]  /*19c10*/  BRA `(.L_x_1561) ;  /* 0xffffffd800bc7947 */ /* 0x000fea000383ffff */
.L_x_1485:
[----:B------:R-:W-:Y:S01]  /*19c20*/  BSSY B1, `(.L_x_1562) ;  /* 0x0000006000017945 */ /* 0x000fe20003800000 */
[----:B------:R-:W-:-:S07]  /*19c30*/  IMAD.MOV.U32 R15, RZ, RZ, -0x1 ;  /* 0xffffffffff0f7424 */ /* 0x000fce00078e00ff */
[----:B01-3--:R-:W-:Y:S05]  /*19c40*/  WARPSYNC.COLLECTIVE R15, `(.L_x_1563) ;  /* 0x000000000f0c7348 */ /* 0x00bfea0003c00000 */
[----:B------:R-:W-:Y:S02]  /*19c50*/  ELECT P6, UR62, PT ;  /* 0x00000000003e782f */ /* 0x000fe400038c0000 */
[----:B------:R-:W-:Y:S01]  /*19c60*/  MOV R14, UR62 ;  /* 0x0000003e000e7c02 */ /* 0x000fe20008000f00 */
[----:B01-3--:R-:W-:Y:S10]  /*19c70*/  ENDCOLLECTIVE ;  /* 0x000000000000791b */ /* 0x00bff40003800000 */
.L_x_1563:
[----:B------:R-:W-:Y:S05]  /*19c80*/  BSYNC B1 ;  /* 0x0000000000017941 */ /* 0x000fea0003800000 */
.L_x_1562:
[----:B------:R-:W-:Y:S05]  /*19c90*/  BRA `(.L_x_1564) ;  /* 0xffffffd800b47947 */ /* 0x000fea000383ffff */
.L_x_1487:
[----:B0-----:R0:W2:Y:S02]  /*19ca0*/  SYNCS.PHASECHK.TRANS64.TRYWAIT P1, [R5+URZ+0x2a840], R0 ;  /* 0x02a84000050075a7 */ /* 0x0010a4000802017f */
[----:B--2---:R-:W-:Y:S05]  /*19cb0*/  @!P1 NANOSLEEP.SYNCS 0x989680 ;  /* 0x009896800000995d */ /* 0x004fea0003900000 */
[----:B------:R-:W2:Y:S02]  /*19cc0*/  @!P1 SYNCS.PHASECHK.TRANS64 P1, [R5+URZ+0x2a840], R0 ;  /* 0x02a84000050095a7 */ /* 0x000ea4000802007f */
[----:B--2---:R-:W-:Y:S05]  /*19cd0*/  @!P1 BRA `(.L_x_1487) ;  /* 0xfffffffc00f09947 */ /* 0x004fea000383ffff */
[----:B------:R-:W-:Y:S05]  /*19ce0*/  BRA `(.L_x_1565) ;  /* 0xffffffd800d47947 */ /* 0x000fea000383ffff */
.L_x_1489:
[----:B--2---:R2:W4:Y:S02]  /*19cf0*/  SYNCS.PHASECHK.TRANS64.TRYWAIT P1, [R23+URZ+0x2a840], R2 ;  /* 0x02a84002170075a7 */ /* 0x004524000802017f */
[----:B----4-:R-:W-:Y:S05]  /*19d00*/  @!P1 NANOSLEEP.SYNCS 0x989680 ;  /* 0x009896800000995d */ /* 0x010fea0003900000 */
[----:B------:R-:W4:Y:S02]  /*19d10*/  @!P1 SYNCS.PHASECHK.TRANS64 P1, [R23+URZ+0x2a840], R2 ;  /* 0x02a84002170095a7 */ /* 0x000f24000802007f */
[----:B----4-:R-:W-:Y:S05]  /*19d20*/  @!P1 BRA `(.L_x_1489) ;  /* 0xfffffffc00f09947 */ /* 0x010fea000383ffff */
[----:B------:R-:W-:Y:S05]  /*19d30*/  BRA `(.L_x_1566) ;  /* 0xffffffd800e07947 */ /* 0x000fea000383ffff */
.L_x_1491:
[----:B----4-:R4:W0:Y:S02]  /*19d40*/  SYNCS.PHASECHK.TRANS64.TRYWAIT P1, [R5+URZ+0x2a860], R0 ;  /* 0x02a86000050075a7 */ /* 0x010824000802017f */
[----:B0-----:R-:W-:Y:S05]  /*19d50*/  @!P1 NANOSLEEP.SYNCS 0x989680 ;  /* 0x009896800000995d */ /* 0x001fea0003900000 */
[----:B------:R-:W0:Y:S02]  /*19d60*/  @!P1 SYNCS.PHASECHK.TRANS64 P1, [R5+URZ+0x2a860], R0 ;  /* 0x02a86000050095a7 */ /* 0x000e24000802007f */
[----:B0-----:R-:W-:Y:S05]  /*19d70*/  @!P1 BRA `(.L_x_1491) ;  /* 0xfffffffc00f09947 */ /* 0x001fea000383ffff */
[----:B------:R-:W-:Y:S05]  /*19d80*/  BRA `(.L_x_1567) ;  /* 0xffffffd800dc7947 */ /* 0x000fea000383ffff */
.L_x_1493:
[----:B------:R0:W0:Y:S02]  /*19d90*/  SYNCS.PHASECHK.TRANS64.TRYWAIT P1, [R23+URZ+0x2a860], R2 ;  /* 0x02a86002170075a7 */ /* 0x000024000802017f */
[----:B0-----:R-:W-:Y:S05]  /*19da0*/  @!P1 NANOSLEEP.SYNCS 0x989680 ;  /* 0x009896800000995d */ /* 0x001fea0003900000 */
[----:B------:R-:W0:Y:S02]  /*19db0*/  @!P1 SYNCS.PHASECHK.TRANS64 P1, [R23+URZ+0x2a860], R2 ;  /* 0x02a86002170095a7 */ /* 0x000e24000802007f */
[----:B0-----:R-:W-:Y:S05]  /*19dc0*/  @!P1 BRA `(.L_x_1493) ;  /* 0xfffffffc00f09947 */ /* 0x001fea000383ffff */
[----:B------:R-:W-:Y:S05]  /*19dd0*/  BRA `(.L_x_1568) ;  /* 0xffffffd800d87947 */ /* 0x000fea000383ffff */
.L_x_1495:
[----:B------:R0:W0:Y:S02]  /*19de0*/  SYNCS.PHASECHK.TRANS64.TRYWAIT P1, [R5+URZ+0x2a880], R0 ;  /* 0x02a88000050075a7 */ /* 0x000024000802017f */
[----:B0-----:R-:W-:Y:S05]  /*19df0*/  @!P1 NANOSLEEP.SYNCS 0x989680 ;  /* 0x009896800000995d */ /* 0x001fea0003900000 */
[----:B------:R-:W0:Y:S02]  /*19e00*/  @!P1 SYNCS.PHASECHK.TRANS64 P1, [R5+URZ+0x2a880], R0 ;  /* 0x02a88000050095a7 */ /* 0x000e24000802007f */
[----:B0-----:R-:W-:Y:S05]  /*19e10*/  @!P1 BRA `(.L_x_1495) ;  /* 0xfffffffc00f09947 */ /* 0x001fea000383ffff */
[----:B------:R-:W-:Y:S05]  /*19e20*/  BRA `(.L_x_1569) ;  /* 0xffffffd800d47947 */ /* 0x000fea000383ffff */
.L_x_1570:
        /* <DEDUP_REMOVED lines=13> */
.L_x_3250:


//--------------------- .text._ZN7cutlass13device_kernelIN5flash11enable_sm90INS1_16FlashAttnFwdSm90INS1_25CollectiveMainloopFwdSm90ILi2EN4cute5tupleIJNS5_1CILi1EEES8_S8_EEENS6_IJNS7_ILi128EEESA_NS7_ILi192EEEEEELi192ENS_12float_e4m3_tEfNS_4arch4Sm90ELb0ELb1ELb0ELb1ELb1ELb1ELb0ELb1ELb1ELb1ELb0ELb0EEENS1_21CollectiveEpilogueFwdINS6_IJSA_SB_SA_EEES9_NS_10bfloat16_tESF_Li256ELb1ELb1ELb0ELb1EEENS1_36VarlenDynamicPersistentTileSchedulerILi128ELi128ELi256ELi128ELb0ELb1ELb1ELb1ELb0ELb1EEEEEEEEEvNT_6ParamsE --------------------------
	.section	.text._ZN7cutlass13device_kernelIN5flash11enable_sm90INS1_16FlashAttnFwdSm90INS1_25CollectiveMainloopFwdSm90ILi2EN4cute5tupleIJNS5_1CILi1EEES8_S8_EEENS6_IJNS7_ILi128EEESA_NS7_ILi192EEEEEELi192ENS_12float_e4m3_tEfNS_4arch4Sm90ELb0ELb1ELb0ELb1ELb1ELb1ELb0ELb1ELb1ELb1ELb0ELb0EEENS1_21CollectiveEpilogueFwdINS6_IJSA_SB_SA_EEES9_NS_10bfloat16_tESF_Li256ELb1ELb1ELb0ELb1EEENS1_36VarlenDynamicPersistentTileSchedulerILi128ELi128ELi256ELi128ELb0ELb1ELb1ELb1ELb0ELb1EEEEEEEEEvNT_6ParamsE,"ax",@progbits
	.align	128
.text._ZN7cutlass13device_kernelIN5flash11enable_sm90INS1_16FlashAttnFwdSm90INS1_25CollectiveMainloopFwdSm90ILi2EN4cute5tupleIJNS5_1CILi1EEES8_S8_EEENS6_IJNS7_ILi128EEESA_NS7_ILi192EEEEEELi192ENS_12float_e4m3_tEfNS_4arch4Sm90ELb0ELb1ELb0ELb1ELb1ELb1ELb0ELb1ELb1ELb1ELb0ELb0EEENS1_21CollectiveEpilogueFwdINS6_IJSA_SB_SA_EEES9_NS_10bfloat16_tESF_Li256ELb1ELb1ELb0ELb1EEENS1_36VarlenDynamicPersistentTileSchedulerILi128ELi128ELi256ELi128ELb0ELb1ELb1ELb1ELb0ELb1EEEEEEEEEvNT_6ParamsE:
        .type           _ZN7cutlass13device_kernelIN5flash11enable_sm90INS1_16FlashAttnFwdSm90INS1_25CollectiveMainloopFwdSm90ILi2EN4cute5tupleIJNS5_1CILi1EEES8_S8_EEENS6_IJNS7_ILi128EEESA_NS7_ILi192EEEEEELi192ENS_12float_e4m3_tEfNS_4arch4Sm90ELb0ELb1ELb0ELb1ELb1ELb1ELb0ELb1ELb1ELb1ELb0ELb0EEENS1_21CollectiveEpilogueFwdINS6_IJSA_SB_SA_EEES9_NS_10bfloat16_tESF_Li256ELb1ELb1ELb0ELb1EEENS1_36VarlenDynamicPersistentTileSchedulerILi128ELi128ELi256ELi128ELb0ELb1ELb1ELb1ELb0ELb1EEEEEEEEEvNT_6ParamsE,@function
        .size           _ZN7cutlass13device_kernelIN5flash11enable_sm90INS1_16FlashAttnFwdSm90INS1_25CollectiveMainloopFwdSm90ILi2EN4cute5tupleIJNS5_1CILi1EEES8_S8_EEENS6_IJNS7_ILi128EEESA_NS7_ILi192EEEEEELi192ENS_12float_e4m3_tEfNS_4arch4Sm90ELb0ELb1ELb0ELb1ELb1ELb1ELb0ELb1ELb1ELb1ELb0ELb0EEENS1_21CollectiveEpilogueFwdINS6_IJSA_SB_SA_EEES9_NS_10bfloat16_tESF_Li256ELb1ELb1ELb0ELb1EEENS1_36VarlenDynamicPersistentTileSchedulerILi128ELi128ELi256ELi128ELb0ELb1ELb1ELb1ELb0ELb1EEEEEEEEEvNT_6ParamsE,(.L_x_3251 - _ZN7cutlass13device_kernelIN5flash11enable_sm90INS1_16FlashAttnFwdSm90INS1_25CollectiveMainloopFwdSm90ILi2EN4cute5tupleIJNS5_1CILi1EEES8_S8_EEENS6_IJNS7_ILi128EEESA_NS7_ILi192EEEEEELi192ENS_12float_e4m3_tEfNS_4arch4Sm90ELb0ELb1ELb0ELb1ELb1ELb1ELb0ELb1ELb1ELb1ELb0ELb0EEENS1_21CollectiveEpilogueFwdINS6_IJSA_SB_SA_EEES9_NS_10bfloat16_tESF_Li256ELb1ELb1ELb0ELb1EEENS1_36VarlenDynamicPersistentTileSchedulerILi128ELi128ELi256ELi128ELb0ELb1ELb1ELb1ELb0ELb1EEEEEEEEEvNT_6ParamsE)
        .other          _ZN7cutlass13device_kernelIN5flash11enable_sm90INS1_16FlashAttnFwdSm90INS1_25CollectiveMainloopFwdSm90ILi2EN4cute5tupleIJNS5_1CILi1EEES8_S8_EEENS6_IJNS7_ILi128EEESA_NS7_ILi192EEEEEELi192ENS_12float_e4m3_tEfNS_4arch4Sm90ELb0ELb1ELb0ELb1ELb1ELb1ELb0ELb1ELb1ELb1ELb0ELb0EEENS1_21CollectiveEpilogueFwdINS6_IJSA_SB_SA_EEES9_NS_10bfloat16_tESF_Li256ELb1ELb1ELb0ELb1EEENS1_36VarlenDynamicPersistentTileSchedulerILi128ELi128ELi256ELi128ELb0ELb1ELb1ELb1ELb0ELb1EEEEEEEEEvNT_6ParamsE,@"STO_CUDA_ENTRY STV_DEFAULT"
_ZN7cutlass13device_kernelIN5flash11enable_sm90INS1_16FlashAttnFwdSm90INS1_25CollectiveMainloopFwdSm90ILi2EN4cute5tupleIJNS5_1CILi1EEES8_S8_EEENS6_IJNS7_ILi128EEESA_NS7_ILi192EEEEEELi192ENS_12float_e4m3_tEfNS_4arch4Sm90ELb0ELb1ELb0ELb1ELb1ELb1ELb0ELb1ELb1ELb1ELb0ELb0EEENS1_21CollectiveEpilogueFwdINS6_IJSA_SB_SA_EEES9_NS_10bfloat16_tESF_Li256ELb1ELb1ELb0ELb1EEENS1_36VarlenDynamicPersistentTileSchedulerILi128ELi128ELi256ELi128ELb0ELb1ELb1ELb1ELb0ELb1EEEEEEEEEvNT_6ParamsE:
        /* <DEDUP_REMOVED lines=18> */
.L_x_1572:
[----:B------:R-:W-:Y:S05]  /*0120*/  BSYNC B0 ;  /* 0x0000000000007941 */ /* 0x000fea0003800000 */
.L_x_1571:
        /* <DEDUP_REMOVED lines=41> */
.L_x_1573:
        /* <DEDUP_REMOVED lines=22> */
.L_x_1574:
        /* <DEDUP_REMOVED lines=18> */
.L_x_1575:
        /* <DEDUP_REMOVED lines=22> */
.L_x_1576:
        /* <DEDUP_REMOVED lines=23> */
.L_x_1577:
        /* <DEDUP_REMOVED lines=8> */
.L_x_1580:
[----:B------:R-:W-:-:S08]  /*0990*/  NOP ;  /* 0x0000000000007918 */ /* 0x000fd00000000000 */
[----:B------:R-:W0:Y:S02]  /*09a0*/  USETMAXREG.TRY_ALLOC.CTAPOOL UP0, 0xe8 ;  /* 0x000000e8000079c8 */ /* 0x000e240008000600 */
[----:B0-----:R-:W-:-:S13]  /*09b0*/  PLOP3.LUT P0, PT, PT, PT, UP0, 0x80, 0x0 ;  /* 0x000000000000781c */ /* 0x001fda0003f0f008 */
[----:B------:R-:W-:Y:S05]  /*09c0*/  @!P0 BRA `(.L_x_1580) ;  /* 0xfffffffc00f08947 */ /* 0x000fea000383ffff */
[----:B------:R-:W2:Y:S01]  /*09d0*/  LDL.LU R0, [R1] ;  /* 0x0000000001007983 */ /* 0x000ea20000300800 */
[----:B------:R-:W0:Y:S01]  /*09e0*/  S2R R2, SR_TID.X ;  /* 0x0000000000027919 */ /* 0x000e220000002100 */
[----:B------:R-:W1:Y:S01]  /*09f0*/  S2UR UR38, SR_CgaCtaId ;  /* 0x00000000002679c3 */ /* 0x000e620000008800 */
[----:B------:R-:W-:Y:S01]  /*0a00*/  UMOV UR4, 0x400 ;  /* 0x0000040000047882 */ /* 0x000fe20000000000 */
[----:B0-----:R-:W-:-:S06]  /*0a10*/  SHF.R.U32.HI R2, RZ, 0x7, R2 ;  /* 0x00000007ff027819 */ /* 0x001fcc0000011602 */
[----:B------:R-:W-:Y:S06]  /*0a20*/  BAR.ARV 0x8, 0x180 ;  /* 0x0206000000007b1d */ /* 0x000fec0000002000 */
[----:B------:R-:W-:-:S13]  /*0a30*/  ISETP.NE.AND P0, PT, R2, 0x1, PT ;  /* 0x000000010200780c */ /* 0x000fda0003f05270 */
[----:B------:R-:W-:Y:S08]  /*0a40*/  @!P0 BAR.ARV 0x9, 0x100 ;  /* 0x0244000000008b1d */ /* 0x000ff00000002000 */
[----:B------:R-:W-:Y:S01]  /*0a50*/  BAR.SYNC.DEFER_BLOCKING 0x5, 0x180 ;  /* 0x0146000000007b1d */ /* 0x000fe20000010000 */
[----:B-1----:R-:W-:-:S06]  /*0a60*/  ULEA UR4, UR38, UR4, 0x18 ;  /* 0x0000000426047291 */ /* 0x002fcc000f8ec03f */
[----:B------:R-:W-:Y:S01]  /*0a70*/  IMAD.U32 R16, RZ, RZ, UR4 ;  /* 0x00000004ff107e24 */ /* 0x000fe2000f8e00ff */
[----:B------:R-:W-:-:S04]  /*0a80*/  ULDC UR4, c[0x0][0xc3c] ;  /* 0x00030f0000047ab9 */ /* 0x000fc80000000800 */
[----:B------:R-:W0:Y:S01]  /*0a90*/  LDS.128 R20, [R16+0x2a8d0] ;  /* 0x02a8d00010147984 */ /* 0x000e220000000c00 */
[----:B------:R-:W-:Y:S06]  /*0aa0*/  BAR.ARV 0x4, 0x180 ;  /* 0x0106000000007b1d */ /* 0x000fec0000002000 */
[----:B--2---:R-:W-:-:S04]  /*0ab0*/  LOP3.LUT R0, R0, 0xdfffffff, RZ, 0xc0, !PT ;  /* 0xdfffffff00007812 */ /* 0x004fc800078ec0ff */
[----:B------:R-:W-:-:S05]  /*0ac0*/  @P0 LOP3.LUT R0, R0, 0x20000000, RZ, 0xfc, !PT ;  /* 0x2000000000000812 */ /* 0x000fca00078efcff */
[----:B------:R1:W-:Y:S01]  /*0ad0*/  STL [R1], R0 ;  /* 0x0000000001007387 */ /* 0x0003e20000100800 */
[----:B0-----:R-:W-:-:S13]  /*0ae0*/  ISETP.GE.AND P0, PT, R23, UR4, PT ;  /* 0x0000000417007c0c */ /* 0x001fda000bf06270 */
[----:B-1----:R-:W-:Y:S05]  /*0af0*/  @P0 BRA `(.L_x_1581) ;  /* 0x0000028800700947 */ /* 0x002fea0003800000 */
[----:B------:R-:W0:Y:S01]  /*0b00*/  S2R R0, SR_TID.X ;  /* 0x0000000000007919 */ /* 0x000e220000002100 */
[----:B------:R-:W-:Y:S02]  /*0b10*/  R2UR UR39, R16 ;  /* 0x00000000102772ca */ /* 0x000fe400000e0000 */
[----:B------:R-:W-:Y:S01]  /*0b20*/  CS2R R200, SRZ ;  /* 0x0000000000c87805 */ /* 0x000fe2000001ff00 */
[----:B------:R-:W-:Y:S01]  /*0b30*/  IMAD.MOV.U32 R210, RZ, RZ, RZ ;  /* 0x000000ffffd27224 */ /* 0x000fe200078e00ff */
[----:B------:R-:W-:Y:S01]  /*0b40*/  ULOP3.LUT UR40, UR36, 0x1, URZ, 0xfc, !UPT ;  /* 0x0000000124287892 */ /* 0x000fe2000f8efc3f */
[----:B------:R-:W-:-:S08]  /*0b50*/  UMOV UR37, URZ ;  /* 0x0000003f00257c82 */ /* 0x000fd00008000000 */
[----:B------:R-:W-:Y:S01]  /*0b60*/  UIADD3 UR39, UR39, 0x18400, URZ ;  /* 0x0001840027277890 */ /* 0x000fe2000fffe03f */
[----:B0-----:R-:W-:-:S05]  /*0b70*/  VIADD R18, R0, 0xffffff80 ;  /* 0xffffff8000127836 */ /* 0x001fca0000000000 */
[----:B------:R-:W-:Y:S02]  /*0b80*/  SHF.R.S32.HI R0, RZ, 0x1f, R18 ;  /* 0x0000001fff007819 */ /* 0x000fe40000011412 */
[-C--:B------:R-:W-:Y:S02]  /*0b90*/  LEA.HI R4, R18, R18.reuse, RZ, 0x1 ;  /* 0x0000001212047211 */ /* 0x080fe400078f08ff */
[CC--:B------:R-:W-:Y:S02]  /*0ba0*/  LEA.HI R2, R0.reuse, R18.reuse, RZ, 0x5 ;  /* 0x0000001200027211 */ /* 0x0c0fe400078f28ff */
[----:B------:R-:W-:Y:S02]  /*0bb0*/  LEA.HI R7, R0, R18, RZ, 0x4 ;  /* 0x0000001200077211 */ /* 0x000fe400078f20ff */
[----:B------:R-:W-:Y:S01]  /*0bc0*/  SHF.R.S32.HI R211, RZ, 0x1, R4 ;  /* 0x00000001ffd37819 */ /* 0x000fe20000011404 */
[----:B------:R-:W-:Y:S01]  /*0bd0*/  IMAD.SHL.U32 R3, R2, 0x20, RZ ;  /* 0x0000002002037824 */ /* 0x000fe200078e00ff */
[----:B------:R-:W-:-:S02]  /*0be0*/  LOP3.LUT R2, R7, 0x3fffff0, RZ, 0xc0, !PT ;  /* 0x03fffff007027812 */ /* 0x000fc400078ec0ff */
[----:B------:R-:W-:Y:S02]  /*0bf0*/  SHF.R.S32.HI R8, RZ, 0x4, R7 ;  /* 0x00000004ff087819 */ /* 0x000fe40000011407 */
[----:B------:R-:W-:Y:S01]  /*0c00*/  LOP3.LUT R5, R3, 0xfffffc00, RZ, 0xc0, !PT ;  /* 0xfffffc0003057812 */ /* 0x000fe200078ec0ff */
[----:B------:R-:W-:Y:S01]  /*0c10*/  IMAD.IADD R2, R18, 0x1, -R2 ;  /* 0x0000000112027824 */ /* 0x000fe200078e0a02 */
[C---:B------:R-:W-:Y:S02]  /*0c20*/  LOP3.LUT R3, R4.reuse, 0xfffffffe, RZ, 0xc0, !PT ;  /* 0xfffffffe04037812 */ /* 0x040fe400078ec0ff */
[----:B------:R-:W-:Y:S01]  /*0c30*/  LEA.HI R4, R4, R211, RZ, 0x1 ;  /* 0x000000d304047211 */ /* 0x000fe200078f08ff */
[----:B------:R-:W-:Y:S01]  /*0c40*/  IMAD R10, R2, 0x40, R5 ;  /* 0x00000040020a7824 */ /* 0x000fe200078e0205 */
[-C--:B------:R-:W-:Y:S01]  /*0c50*/  LEA.HI R2, R0, R18.reuse, RZ, 0x7 ;  /* 0x0000001200027211 */ /* 0x080fe200078f38ff */
[----:B------:R-:W-:Y:S01]  /*0c60*/  IMAD.IADD R15, R18, 0x1, -R3 ;  /* 0x00000001120f7824 */ /* 0x000fe200078e0a03 */
[----:B------:R-:W-:-:S02]  /*0c70*/  LEA.HI R5, R0, R18, RZ, 0x2 ;  /* 0x0000001200057211 */ /* 0x000fc400078f10ff */
[----:B------:R-:W-:Y:S01]  /*0c80*/  LOP3.LUT R9, R2, 0xffffff80, RZ, 0xc0, !PT ;  /* 0xffffff8002097812 */ /* 0x000fe200078ec0ff */
[----:B------:R-:W-:Y:S01]  /*0c90*/  IMAD.SHL.U32 R206, R15, 0x8, RZ ;  /* 0x000000080fce7824 */ /* 0x000fe200078e00ff */
[----:B------:R-:W-:Y:S02]  /*0ca0*/  LOP3.LUT R6, R4, 0x3fffffe, RZ, 0xc0, !PT ;  /* 0x03fffffe04067812 */ /* 0x000fe400078ec0ff */
[----:B------:R-:W-:Y:S01]  /*0cb0*/  SHF.R.S32.HI R3, RZ, 0x2, R5 ;  /* 0x00000002ff037819 */ /* 0x000fe20000011405 */
[----:B------:R-:W-:Y:S01]  /*0cc0*/  IMAD.IADD R13, R18, 0x1, -R9 ;  /* 0x00000001120d7824 */ /* 0x000fe200078e0a09 */
[----:B------:R-:W-:Y:S01]  /*0cd0*/  LEA.HI R7, R7, R8, RZ, 0x1 ;  /* 0x0000000807077211 */ /* 0x000fe200078f08ff */
[----:B------:R-:W-:Y:S01]  /*0ce0*/  IMAD.IADD R6, R211, 0x1, -R6 ;  /* 0x00000001d3067824 */ /* 0x000fe200078e0a06 */
[----:B------:R-:W-:Y:S01]  /*0cf0*/  SHF.R.S32.HI R4, RZ, 0x1f, R5 ;  /* 0x0000001fff047819 */ /* 0x000fe20000011405 */
[----:B------:R-:W-:Y:S01]  /*0d00*/  VIADD R222, R206, 0x20 ;  /* 0x00000020cede7836 */ /* 0x000fe20000000000 */
[----:B------:R-:W-:Y:S01]  /*0d10*/  LOP3.LUT R7, R7, 0x1ffffffe, RZ, 0xc0, !PT ;  /* 0x1ffffffe07077812 */ /* 0x000fe200078ec0ff */
[----:B------:R-:W-:Y:S01]  /*0d20*/  IMAD R217, R8, 0x8, R6 ;  /* 0x0000000808d97824 */ /* 0x000fe200078e0206 */
[----:B------:R-:W-:Y:S01]  /*0d30*/  LEA.HI R4, R4, R3, RZ, 0x2 ;  /* 0x0000000304047211 */ /* 0x000fe200078f10ff */
[----:B------:R-:W-:Y:S01]  /*0d40*/  IMAD.IADD R9, R206, 0x1, R222 ;  /* 0x00000001ce097824 */ /* 0x000fe200078e02de */
[----:B------:R-:W-:Y:S01]  /*0d50*/  SHF.R.S32.HI R6, RZ, 0x1f, R13 ;  /* 0x0000001fff067819 */ /* 0x000fe2000001140d */
[----:B------:R-:W-:Y:S01]  /*0d60*/  IMAD.IADD R7, R8, 0x1, -R7 ;  /* 0x0000000108077824 */ /* 0x000fe200078e0a07 */
[----:B------:R-:W-:Y:S01]  /*0d70*/  LOP3.LUT R4, R4, 0xfffffffc, RZ, 0xc0, !PT ;  /* 0xfffffffc04047812 */ /* 0x000fe200078ec0ff */
[----:B------:R-:W-:Y:S01]  /*0d80*/  VIADD R225, R206, 0x40 ;  /* 0x00000040cee17836 */ /* 0x000fe20000000000 */
[----:B------:R-:W-:Y:S01]  /*0d90*/  LEA.HI R8, R6, R13, RZ, 0x2 ;  /* 0x0000000d06087211 */ /* 0x000fe200078f10ff */
[----:B------:R-:W-:Y:S01]  /*0da0*/  IMAD R7, R7, 0x8, R10 ;  /* 0x0000000807077824 */ /* 0x000fe200078e020a */
[----:B------:R-:W-:Y:S01]  /*0db0*/  SHF.R.S32.HI R17, RZ, 0x7, R2 ;  /* 0x00000007ff117819 */ /* 0x000fe20000011402 */
[----:B------:R-:W-:Y:S01]  /*0dc0*/  IMAD.IADD R20, R3, 0x1, -R4 ;  /* 0x0000000103147824 */ /* 0x000fe200078e0a04 */
[--C-:B------:R-:W-:Y:S01]  /*0dd0*/  SHF.R.S32.HI R3, RZ, 0x2, R8.reuse ;  /* 0x00000002ff037819 */ /* 0x100fe20000011408 */
[C---:B------:R-:W-:Y:S01]  /*0de0*/  IMAD.IADD R11, R206.reuse, 0x1, R225 ;  /* 0x00000001ce0b7824 */ /* 0x040fe200078e02e1 */
[----:B------:R-:W-:Y:S01]  /*0df0*/  SHF.R.S32.HI R4, RZ, 0x1f, R8 ;  /* 0x0000001fff047819 */ /* 0x000fe20000011408 */
[----:B------:R-:W-:Y:S01]  /*0e00*/  VIADD R226, R206, 0x50 ;  /* 0x00000050cee27836 */ /* 0x000fe20000000000 */
[----:B------:R-:W-:Y:S01]  /*0e10*/  SHF.R.S32.HI R12, RZ, 0x1f, R9 ;  /* 0x0000001fff0c7819 */ /* 0x000fe20000011409 */
[----:B------:R-:W-:Y:S01]  /*0e20*/  IMAD.SHL.U32 R215, R20, 0x80, RZ ;  /* 0x0000008014d77824 */ /* 0x000fe200078e00ff */
[----:B------:R-:W-:Y:S01]  /*0e30*/  LEA.HI R4, R4, R3, RZ, 0x3 ;  /* 0x0000000304047211 */ /* 0x000fe200078f18ff */
[----:B------:R-:W-:Y:S01]  /*0e40*/  STL [R1+0x8], R20 ;  /* 0x0000081401007387 */ /* 0x000fe20000100800 */
[----:B------:R-:W-:Y:S01]  /*0e50*/  LEA.HI R6, R6, R13, RZ, 0x5 ;  /* 0x0000000d06067211 */ /* 0x000fe200078f28ff */
[----:B------:R-:W-:Y:S01]  /*0e60*/  IMAD.SHL.U32 R217, R217, 0x40, RZ ;  /* 0x00000040d9d97824 */ /* 0x000fe200078e00ff */
[----:B------:R-:W-:Y:S01]  /*0e70*/  LOP3.LUT R4, R4, 0xfffffff8, RZ, 0xc0, !PT ;  /* 0xfffffff804047812 */ /* 0x000fe200078ec0ff */
[----:B------:R0:W-:Y:S01]  /*0e80*/  STL [R1+0x44], R7 ;  /* 0x0000440701007387 */ /* 0x0001e20000100800 */
[----:B------:R-:W-:Y:S01]  /*0e90*/  LEA.HI R2, R2, R17, RZ, 0x1 ;  /* 0x0000001102027211 */ /* 0x000fe200078f08ff */
[----:B------:R-:W-:Y:S01]  /*0ea0*/  VIADD R224, R206, 0x10 ;  /* 0x00000010cee07836 */ /* 0x000fe20000000000 */
[CC--:B------:R-:W-:Y:S01]  /*0eb0*/  LEA.HI R10, R12.reuse, R9.reuse, RZ, 0x4 ;  /* 0x000000090c0a7211 */ /* 0x0c0fe200078f20ff */
[----:B------:R-:W-:Y:S01]  /*0ec0*/  IMAD.IADD R3, R3, 0x1, -R4 ;  /* 0x0000000103037824 */ /* 0x000fe200078e0a04 */
[----:B------:R-:W-:Y:S01]  /*0ed0*/  LEA.HI R9, R12, R9, RZ, 0x6 ;  /* 0x000000090c097211 */ /* 0x000fe200078f30ff */
[----:B------:R-:W-:Y:S01]  /*0ee0*/  VIADD R223, R206, 0x30 ;  /* 0x00000030cedf7836 */ /* 0x000fe20000000000 */
[----:B------:R-:W-:-:S02]  /*0ef0*/  SHF.R.S32.HI R6, RZ, 0x5, R6 ;  /* 0x00000005ff067819 */ /* 0x000fc40000011406 */
[----:B------:R-:W-:Y:S01]  /*0f00*/  LOP3.LUT R2, R2, 0x3fffffe, RZ, 0xc0, !PT ;  /* 0x03fffffe02027812 */ /* 0x000fe200078ec0ff */
[----:B------:R-:W-:Y:S01]  /*0f10*/  IMAD.SHL.U32 R9, R9, 0x80, RZ ;  /* 0x0000008009097824 */ /* 0x000fe200078e00ff */
[----:B------:R-:W-:Y:S01]  /*0f20*/  LOP3.LUT R5, R5, 0xfffffffc, RZ, 0xc0, !PT ;  /* 0xfffffffc05057812 */ /* 0x000fe200078ec0ff */
[----:B------:R-:W-:Y:S01]  /*0f30*/  IMAD R3, R6, 0x10, R3 ;  /* 0x0000001006037824 */ /* 0x000fe200078e0203 */
[----:B------:R-:W-:Y:S01]  /*0f40*/  LEA.HI R0, R0, R18, RZ, 0x3 ;  /* 0x0000001200007211 */ /* 0x000fe200078f18ff */
[----:B------:R-:W-:Y:S01]  /*0f50*/  IMAD.IADD R2, R17, 0x1, -R2 ;  /* 0x0000000111027824 */ /* 0x000fe200078e0a02 */
[----:B------:R-:W-:Y:S01]  /*0f60*/  LOP3.LUT R6, R9, 0xffffe000, RZ, 0xc0, !PT ;  /* 0xffffe00009067812 */ /* 0x000fe200078ec0ff */
[----:B------:R-:W-:Y:S01]  /*0f70*/  IMAD.IADD R5, R18, 0x1, -R5 ;  /* 0x0000000112057824 */ /* 0x000fe200078e0a05 */
[----:B------:R-:W-:Y:S01]  /*0f80*/  SHF.R.S32.HI R14, RZ, 0x1f, R11 ;  /* 0x0000001fff0e7819 */ /* 0x000fe2000001140b */
[----:B------:R-:W-:Y:S01]  /*0f90*/  IMAD R9, R2, 0x40, R3 ;  /* 0x0000004002097824 */ /* 0x000fe200078e0203 */
[----:B------:R-:W-:Y:S01]  /*0fa0*/  LOP3.LUT R2, R0, 0xfffffff8, RZ, 0xc0, !PT ;  /* 0xfffffff800027812 */ /* 0x000fe200078ec0ff */
[----:B------:R-:W-:Y:S01]  /*0fb0*/  IMAD.MOV.U32 R17, RZ, RZ, RZ ;  /* 0x000000ffff117224 */ /* 0x000fe200078e00ff */
[----:B------:R-:W-:-:S02]  /*0fc0*/  LEA.HI R4, R5, R5, RZ, 0x1 ;  /* 0x0000000505047211 */ /* 0x000fc400078f08ff */
[-C--:B------:R-:W-:Y:S01]  /*0fd0*/  LEA.HI R214, R14, R11.reuse, RZ, 0x4 ;  /* 0x0000000b0ed67211 */ /* 0x080fe200078f20ff */
[----:B------:R-:W-:Y:S01]  /*0fe0*/  IMAD.IADD R3, R18, 0x1, -R2 ;  /* 0x0000000112037824 */ /* 0x000fe200078e0a02 */
[----:B------:R-:W-:Y:S01]  /*0ff0*/  LOP3.LUT R4, R4, 0x1ffffffe, RZ, 0xc0, !PT ;  /* 0x1ffffffe04047812 */ /* 0x000fe200078ec0ff */
[----:B------:R-:W-:Y:S01]  /*1000*/  IMAD.SHL.U32 R18, R15, 0x10, RZ ;  /* 0x000000100f127824 */ /* 0x000fe200078e00ff */
[----:B------:R-:W-:Y:S01]  /*1010*/  LEA.HI R11, R14, R11, RZ, 0x6 ;  /* 0x0000000b0e0b7211 */ /* 0x000fe200078f30ff */
[----:B------:R-:W-:Y:S01]  /*1020*/  IMAD.SHL.U32 R228, R3, 0x8, RZ ;  /* 0x0000000803e47824 */ /* 0x000fe200078e00ff */
[----:B------:R-:W-:Y:S01]  /*1030*/  LOP3.LUT R215, R215, 0x180, RZ, 0xc0, !PT ;  /* 0x00000180d7d77812 */ /* 0x000fe200078ec0ff */
[----:B------:R-:W-:Y:S01]  /*1040*/  IMAD.IADD R4, R5, 0x1, -R4 ;  /* 0x0000000105047824 */ /* 0x000fe200078e0a04 */
[----:B------:R-:W-:Y:S01]  /*1050*/  SHF.R.S32.HI R5, RZ, 0x1f, R225 ;  /* 0x0000001fff057819 */ /* 0x000fe200000114e1 */
[----:B------:R-:W-:Y:S01]  /*1060*/  STL [R1+0x40], R9 ;  /* 0x0000400901007387 */ /* 0x000fe20000100800 */
[----:B------:R-:W-:Y:S01]  /*1070*/  SHF.R.S32.HI R3, RZ, 0x1f, R228 ;  /* 0x0000001fff037819 */ /* 0x000fe200000114e4 */
[C---:B------:R-:W-:Y:S01]  /*1080*/  VIADD R2, R228.reuse, 0x40 ;  /* 0x00000040e4027836 */ /* 0x040fe20000000000 */
[----:B------:R-:W-:Y:S01]  /*1090*/  SHF.R.S32.HI R3, RZ, 0x1f, R226 ;  /* 0x0000001fff037819 */ /* 0x000fe200000114e2 */
[----:B------:R-:W-:Y:S01]  /*10a0*/  STL [R1+0x30], R5 ;  /* 0x0000300501007387 */ /* 0x000fe20000100800 */
[----:B------:R-:W-:Y:S01]  /*10b0*/  SHF.R.S32.HI R0, RZ, 0x3, R0 ;  /* 0x00000003ff007819 */ /* 0x000fe20000011400 */
[----:B------:R-:W-:Y:S01]  /*10c0*/  VIADD R0, R228, 0x80 ;  /* 0x00000080e4007836 */ /* 0x000fe20000000000 */
[----:B------:R-:W-:Y:S01]  /*10d0*/  SHF.R.U32.HI R216, RZ, 0x3, R215 ;  /* 0x00000003ffd87819 */ /* 0x000fe200000116d7 */
[----:B------:R1:W-:Y:S01]  /*10e0*/  STL [R1+0x2c], R3 ;  /* 0x00002c0301007387 */ /* 0x0003e20000100800 */
[----:B0-----:R-:W-:Y:S01]  /*10f0*/  LOP3.LUT R7, R215, 0x30, R10, 0xf8, !PT ;  /* 0x00000030d7077812 */ /* 0x001fe200078ef80a */
[----:B------:R-:W-:Y:S01]  /*1100*/  IMAD.SHL.U32 R12, R11, 0x80, RZ ;  /* 0x000000800b0c7824 */ /* 0x000fe200078e00ff */
[----:B------:R-:W-:Y:S01]  /*1110*/  LOP3.LUT R11, R215, 0x30, R214, 0xf8, !PT ;  /* 0x00000030d70b7812 */ /* 0x000fe200078ef8d6 */
[C---:B------:R-:W-:Y:S01]  /*1120*/  VIADD R208, R18.reuse, 0x60 ;  /* 0x0000006012d07836 */ /* 0x040fe20000000000 */
[----:B------:R-:W-:Y:S01]  /*1130*/  SHF.R.S32.HI R2, RZ, 0x1f, R2 ;  /* 0x0000001fff027819 */ /* 0x000fe20000011402 */
[C---:B------:R-:W-:Y:S01]  /*1140*/  VIADD R205, R18.reuse, 0x80 ;  /* 0x0000008012cd7836 */ /* 0x040fe20000000000 */
[----:B------:R-:W-:Y:S01]  /*1150*/  SHF.R.S32.HI R2, RZ, 0x1f, R0 ;  /* 0x0000001fff027819 */ /* 0x000fe20000011400 */
[----:B------:R-:W-:Y:S01]  /*1160*/  VIADD R209, R18, 0xa0 ;  /* 0x000000a012d17836 */ /* 0x000fe20000000000 */
[----:B------:R-:W-:Y:S01]  /*1170*/  LOP3.LUT R7, R7, R216, RZ, 0x3c, !PT ;  /* 0x000000d807077212 */ /* 0x000fe200078e3cff */
[----:B------:R-:W-:Y:S01]  /*1180*/  IMAD R227, R4, 0x8, R9 ;  /* 0x0000000804e37824 */ /* 0x000fe200078e0209 */
[----:B-1----:R-:W-:-:S02]  /*1190*/  LOP3.LUT R3, R215, 0x10, R18, 0xf8, !PT ;  /* 0x00000010d7037812 */ /* 0x002fc400078ef812 */
[----:B------:R-:W-:Y:S02]  /*11a0*/  LOP3.LUT R5, R215, 0x30, R18, 0xf8, !PT ;  /* 0x00000030d7057812 */ /* 0x000fe400078ef812 */
[-C--:B------:R-:W-:Y:S02]  /*11b0*/  LOP3.LUT R0, R3, R216.reuse, RZ, 0x3c, !PT ;  /* 0x000000d803007212 */ /* 0x080fe400078e3cff */
[----:B------:R-:W-:Y:S02]  /*11c0*/  LOP3.LUT R12, R12, 0xffffe000, RZ, 0xc0, !PT ;  /* 0xffffe0000c0c7812 */ /* 0x000fe400078ec0ff */
[-C--:B------:R-:W-:Y:S01]  /*11d0*/  LOP3.LUT R11, R11, R216.reuse, RZ, 0x3c, !PT ;  /* 0x000000d80b0b7212 */ /* 0x080fe200078e3cff */
[----:B------:R-:W-:Y:S01]  /*11e0*/  IMAD.IADD R0, R217, 0x1, R0 ;  /* 0x00000001d9007824 */ /* 0x000fe200078e0200 */
[----:B------:R-:W-:Y:S02]  /*11f0*/  IADD3 R7, R7, R217, R6 ;  /* 0x000000d907077210 */ /* 0x000fe40007ffe006 */
[----:B------:R-:W-:-:S02]  /*1200*/  LOP3.LUT R5, R5, R216, RZ, 0x3c, !PT ;  /* 0x000000d805057212 */ /* 0x000fc400078e3cff */
[-C--:B------:R-:W-:Y:S01]  /*1210*/  IADD3 R11, R11, R217.reuse, R12 ;  /* 0x000000d90b0b7210 */ /* 0x080fe20007ffe00c */
[C---:B------:R-:W-:Y:S01]  /*1220*/  IMAD.IADD R2, R16.reuse, 0x1, R7 ;  /* 0x0000000110027824 */ /* 0x040fe200078e0207 */
[----:B------:R-:W-:Y:S01]  /*1230*/  IADD3 R3, R16, R217, R5 ;  /* 0x000000d910037210 */ /* 0x000fe20007ffe005 */
[----:B------:R0:W-:Y:S01]  /*1240*/  STL [R1+0x4], R0 ;  /* 0x0000040001007387 */ /* 0x0001e20000100800 */
[----:B------:R-:W-:Y:S02]  /*1250*/  LOP3.LUT R204, R8, 0x7ffffffc, RZ, 0xc0, !PT ;  /* 0x7ffffffc08cc7812 */ /* 0x000fe400078ec0ff */
[----:B------:R-:W-:Y:S01]  /*1260*/  SHF.R.S32.HI R19, RZ, 0x1f, R18 ;  /* 0x0000001fff137819 */ /* 0x000fe20000011412 */
[----:B------:R1:W-:Y:S01]  /*1270*/  STL [R1+0x3c], R3 ;  /* 0x00003c0301007387 */ /* 0x0003e20000100800 */
[----:B------:R-:W-:Y:S01]  /*1280*/  SHF.R.S32.HI R221, RZ, 0x1f, R208 ;  /* 0x0000001fffdd7819 */ /* 0x000fe200000114d0 */
[----:B------:R-:W-:Y:S01]  /*1290*/  IMAD.IADD R204, R13, 0x1, -R204 ;  /* 0x000000010dcc7824 */ /* 0x000fe200078e0acc */
[----:B------:R-:W-:Y:S01]  /*12a0*/  SHF.R.S32.HI R220, RZ, 0x1f, R205 ;  /* 0x0000001fffdc7819 */ /* 0x000fe200000114cd */
[----:B------:R1:W-:Y:S01]  /*12b0*/  STL [R1+0x38], R2 ;  /* 0x0000380201007387 */ /* 0x0003e20000100800 */
[----:B------:R-:W-:Y:S01]  /*12c0*/  SHF.R.S32.HI R219, RZ, 0x1f, R209 ;  /* 0x0000001fffdb7819 */ /* 0x000fe200000114d1 */
[----:B0-----:R-:W-:Y:S01]  /*12d0*/  IMAD.IADD R0, R16, 0x1, R11 ;  /* 0x0000000110007824 */ /* 0x001fe200078e020b */
[----:B------:R-:W-:-:S02]  /*12e0*/  SHF.R.S32.HI R213, RZ, 0x4, R10 ;  /* 0x00000004ffd57819 */ /* 0x000fc4000001140a */
[----:B------:R-:W-:Y:S02]  /*12f0*/  SHF.R.S32.HI R214, RZ, 0x4, R214 ;  /* 0x00000004ffd67819 */ /* 0x000fe400000114d6 */
[----:B------:R1:W-:Y:S05]  /*1300*/  STL [R1+0x34], R0 ;  /* 0x0000340001007387 */ /* 0x0003ea0000100800 */
.L_x_1807:
[----:B------:R-:W-:Y:S05]  /*1310*/  YIELD ;  /* 0x0000000000007946 */ /* 0x000fea0003800000 */
[----:B------:R-:W-:Y:S01]  /*1320*/  ULDC.64 UR4, c[0x0][0xa28] ;  /* 0x00028a0000047ab9 */ /* 0x000fe20000000a00 */
[----:B0--3--:R-:W0:Y:S01]  /*1330*/  LDC.64 R4, c[0x0][0xa08] ;  /* 0x00028200ff047b82 */ /* 0x009e220000000a00 */
[----:B------:R-:W-:Y:S01]  /*1340*/  ISETP.NE.U32.AND P1, PT, RZ, UR4, PT ;  /* 0x00000004ff007c0c */ /* 0x000fe2000bf25070 */
[----:B------:R-:W-:Y:S02]  /*1350*/  IMAD.MOV.U32 R29, RZ, RZ, RZ ;  /* 0x000000ffff1d7224 */ /* 0x000fe400078e00ff */
[----:B------:R-:W-:Y:S01]  /*1360*/  IMAD.MOV.U32 R11, RZ, RZ, RZ ;  /* 0x000000ffff0b7224 */ /* 0x000fe200078e00ff */
[----:B------:R-:W-:Y:S01]  /*1370*/  ISETP.NE.AND.EX P1, PT, RZ, UR5, PT, P1 ;  /* 0x00000005ff007c0c */ /* 0x000fe2000bf25310 */
[----:B------:R-:W-:-:S02]  /*1380*/  ULDC.64 UR4, c[0x0][0xa18] ;  /* 0x0002860000047ab9 */ /* 0x000fc40000000a00 */
[----:B------:R-:W-:-:S04]  /*1390*/  ISETP.NE.U32.AND P2, PT, RZ, UR4, PT ;  /* 0x00000004ff007c0c */ /* 0x000fc8000bf45070 */
[----:B------:R-:W-:Y:S01]  /*13a0*/  ISETP.NE.AND.EX P2, PT, RZ, UR5, PT, P2 ;  /* 0x00000005ff007c0c */ /* 0x000fe2000bf45320 */
[----:B------:R-:W-:Y:S02]  /*13b0*/  ULDC.64 UR4, c[0x0][0xa08] ;  /* 0x0002820000047ab9 */ /* 0x000fe40000000a00 */
[----:B------:R-:W-:-:S03]  /*13c0*/  ISETP.NE.U32.AND P0, PT, RZ, UR4, PT ;  /* 0x00000004ff007c0c */ /* 0x000fc6000bf05070 */
[----:B-1----:R-:W1:Y:S01]  /*13d0*/  @P1 LDC.64 R2, c[0x0][0xa28] ;  /* 0x00028a00ff021b82 */ /* 0x002e620000000a00 */
[----:B------:R-:W-:Y:S01]  /*13e0*/  ISETP.NE.AND.EX P0, PT, RZ, UR5, PT, P0 ;  /* 0x00000005ff007c0c */ /* 0x000fe2000bf05300 */
[----:B0-----:R-:W-:-:S06]  /*13f0*/  IMAD.WIDE R8, R23, 0x4, R4 ;  /* 0x0000000417087825 */ /* 0x001fcc00078e0204 */
[----:B------:R-:W0:Y:S01]  /*1400*/  @P2 LDC.64 R6, c[0x0][0xa18] ;  /* 0x00028600ff062b82 */ /* 0x000e220000000a00 */
[----:B------:R-:W-:Y:S02]  /*1410*/  ULDC UR4, c[0x0][0x288] ;  /* 0x0000a20000047ab9 */ /* 0x000fe40000000800 */
[----:B------:R-:W-:Y:S01]  /*1420*/  IMAD.U32 R202, RZ, RZ, UR4 ;  /* 0x00000004ffca7e24 */ /* 0x000fe2000f8e00ff */
[----:B------:R-:W-:Y:S02]  /*1430*/  ULDC.64 UR4, c[0x0][0x418] ;  /* 0x0001060000047ab9 */ /* 0x000fe40000000a00 */
[----:B------:R-:W5:Y:S01]  /*1440*/  @P0 LDG.E R29, desc[UR42][R8.64] ;  /* 0x0000002a081d0981 */ /* 0x000f62000c1e1900 */
[----:B-1----:R-:W-:-:S04]  /*1450*/  @P1 IMAD.WIDE R2, R23, 0x4, R2 ;  /* 0x0000000417021825 */ /* 0x002fc800078e0202 */
[----:B0-----:R-:W-:Y:S01]  /*1460*/  @P2 IMAD.WIDE R4, R23, 0x4, R6 ;  /* 0x0000000417042825 */ /* 0x001fe200078e0206 */
[----:B------:R-:W-:Y:S01]  /*1470*/  UISETP.NE.U32.AND UP0, UPT, UR4, URZ, UPT ;  /* 0x0000003f0400728c */ /* 0x000fe2000bf05070 */
[----:B------:R0:W5:Y:S02]  /*1480*/  @P1 LDG.E R11, desc[UR42][R2.64] ;  /* 0x0000002a020b1981 */ /* 0x000164000c1e1900 */
[----:B------:R-:W-:Y:S02]  /*1490*/  ULDC UR4, c[0x0][0x424] ;  /* 0x0001090000047ab9 */ /* 0x000fe40000000800 */
[----:B------:R1:W5:Y:S01]  /*14a0*/  @P2 LDG.E R202, desc[UR42][R4.64] ;  /* 0x0000002a04ca2981 */ /* 0x000362000c1e1900 */
[----:B------:R-:W-:-:S03]  /*14b0*/  UISETP.NE.AND.EX UP0, UPT, UR5, URZ, UPT, UP0 ;  /* 0x0000003f0500728c */ /* 0x000fc6000bf05300 */
[----:B------:R-:W-:Y:S01]  /*14c0*/  ULDC UR5, c[0x0][0x2f0] ;  /* 0x0000bc0000057ab9 */ /* 0x000fe20000000800 */
[----:B------:R-:W-:-:S04]  /*14d0*/  USEL UR4, UR4, 0x1, UP0 ;  /* 0x0000000104047887 */ /* 0x000fc80008000000 */
[----:B------:R-:W-:-:S03]  /*14e0*/  UIMAD UR4, UR4, UR5, URZ ;  /* 0x00000005040472a4 */ /* 0x000fc6000f8e023f */
[----:B------:R-:W-:Y:S02]  /*14f0*/  ULDC UR5, c[0x0][0x348] ;  /* 0x0000d20000057ab9 */ /* 0x000fe40000000800 */
[----:B0-----:R-:W-:Y:S02]  /*1500*/  IMAD.U32 R2, RZ, RZ, UR5 ;  /* 0x00000005ff027e24 */ /* 0x001fe4000f8e00ff */
[----:B------:R-:W-:Y:S01]  /*1510*/  IMAD.U32 R28, RZ, RZ, UR4 ;  /* 0x00000004ff1c7e24 */ /* 0x000fe2000f8e00ff */
[----:B-12-4-:R-:W-:Y:S06]  /*1520*/  @P2 BRA `(.L_x_1582) ;  /* 0x0000000000242947 */ /* 0x016fec0003800000 */
        /* <DEDUP_REMOVED lines=9> */
.L_x_1582:
[----:B------:R-:W-:Y:S01]  /*15c0*/  ULDC.64 UR4, c[0x0][0xa20] ;  /* 0x0002880000047ab9 */ /* 0x000fe20000000a00 */
[----:B------:R0:W-:Y:S01]  /*15d0*/  STL [R1+0x18], R22 ;  /* 0x0000181601007387 */ /* 0x0001e20000100800 */
[----:B------:R-:W-:-:S03]  /*15e0*/  ISETP.NE.U32.AND P1, PT, RZ, UR4, PT ;  /* 0x00000004ff007c0c */ /* 0x000fc6000bf25070 */
[----:B------:R0:W-:Y:S01]  /*15f0*/  STL [R1+0x1c], R23 ;  /* 0x00001c1701007387 */ /* 0x0001e20000100800 */
[----:B------:R-:W-:-:S13]  /*1600*/  ISETP.NE.AND.EX P1, PT, RZ, UR5, PT, P1 ;  /* 0x00000005ff007c0c */ /* 0x000fda000bf25310 */
[----:B0-----:R-:W-:Y:S05]  /*1610*/  @!P1 BRA `(.L_x_1583) ;  /* 0x0000000000109947 */ /* 0x001fea0003800000 */
[----:B------:R-:W0:Y:S02]  /*1620*/  LDC.64 R4, c[0x0][0xa20] ;  /* 0x00028800ff047b82 */ /* 0x000e240000000a00 */
[----:B0-----:R-:W-:-:S05]  /*1630*/  IMAD.WIDE R4, R23, 0x4, R4 ;  /* 0x0000000417047825 */ /* 0x001fca00078e0204 */
[----:B------:R0:W5:Y:S01]  /*1640*/  LDG.E R28, desc[UR42][R4.64] ;  /* 0x0000002a041c7981 */ /* 0x000162000c1e1900 */
[----:B------:R-:W-:Y:S05]  /*1650*/  BRA `(.L_x_1584) ;  /* 0x0000000000107947 */ /* 0x000fea0003800000 */
.L_x_1583:
[----:B------:R-:W-:Y:S05]  /*1660*/  @!P0 BRA `(.L_x_1584) ;  /* 0x00000000000c8947 */ /* 0x000fea0003800000 */
[----:B------:R-:W2:Y:S04]  /*1670*/  LDG.E R3, desc[UR42][R8.64] ;  /* 0x0000002a08037981 */ /* 0x000ea8000c1e1900 */
[----:B------:R-:W2:Y:S02]  /*1680*/  LDG.E R28, desc[UR42][R8.64+0x4] ;  /* 0x0000042a081c7981 */ /* 0x000ea4000c1e1900 */
[----:B--2---:R-:W-:-:S07]  /*1690*/  IMAD.IADD R28, R28, 0x1, -R3 ;  /* 0x000000011c1c7824 */ /* 0x004fce00078e0a03 */
.L_x_1584:
[----:B------:R-:W-:Y:S01]  /*16a0*/  ULDC.64 UR4, c[0x0][0xa10] ;  /* 0x0002840000047ab9 */ /* 0x000fe20000000a00 */
[----:B------:R-:W1:Y:S01]  /*16b0*/  LDC R8, c[0x0][0x448] ;  /* 0x00011200ff087b82 */ /* 0x000e620000000800 */
[----:B------:R-:W-:-:S04]  /*16c0*/  ISETP.NE.U32.AND P0, PT, RZ, UR4, PT ;  /* 0x00000004ff007c0c */ /* 0x000fc8000bf05070 */
[----:B------:R-:W-:Y:S01]  /*16d0*/  ISETP.NE.AND.EX P0, PT, RZ, UR5, PT, P0 ;  /* 0x00000005ff007c0c */ /* 0x000fe2000bf05300 */
[----:B------:R-:W-:Y:S02]  /*16e0*/  ULDC.64 UR4, c[0x0][0xa30] ;  /* 0x00028c0000047ab9 */ /* 0x000fe40000000a00 */
[----:B------:R-:W-:Y:S01]  /*16f0*/  ISETP.NE.U32.AND P1, PT, RZ, UR4, PT ;  /* 0x00000004ff007c0c */ /* 0x000fe2000bf25070 */
[----:B-----5:R-:W-:Y:S01]  /*1700*/  IMAD.MOV.U32 R24, RZ, RZ, R28 ;  /* 0x000000ffff187224 */ /* 0x020fe200078e001c */
[----:B------:R-:W2:Y:S02]  /*1710*/  LDC.64 R12, c[0x0][0x9e0] ;  /* 0x00027800ff0c7b82 */ /* 0x000ea40000000a00 */
[----:B------:R-:W-:-:S06]  /*1720*/  ISETP.NE.AND.EX P1, PT, RZ, UR5, PT, P1 ;  /* 0x00000005ff007c0c */ /* 0x000fcc000bf25310 */
[----:B0-----:R-:W0:Y:S08]  /*1730*/  @P0 LDC.64 R4, c[0x0][0xa10] ;  /* 0x00028400ff040b82 */ /* 0x001e300000000a00 */
[----:B------:R-:W3:Y:S01]  /*1740*/  @P1 LDC.64 R6, c[0x0][0xa30] ;  /* 0x00028c00ff061b82 */ /* 0x000ee20000000a00 */
[----:B0-----:R-:W-:-:S05]  /*1750*/  @P0 IMAD.WIDE R4, R23, 0x4, R4 ;  /* 0x0000000417040825 */ /* 0x001fca00078e0204 */
[----:B------:R-:W4:Y:S04]  /*1760*/  @P0 LDG.E R0, desc[UR42][R4.64] ;  /* 0x0000002a04000981 */ /* 0x000f28000c1e1900 */
[----:B------:R-:W4:Y:S01]  /*1770*/  @P0 LDG.E R3, desc[UR42][R4.64+0x4] ;  /* 0x0000042a04030981 */ /* 0x000f22000c1e1900 */
[----:B---3--:R-:W-:-:S05]  /*1780*/  @P1 IMAD.WIDE R6, R23, 0x4, R6 ;  /* 0x0000000417061825 */ /* 0x008fca00078e0206 */
[----:B------:R0:W5:Y:S01]  /*1790*/  @P1 LDG.E R24, desc[UR42][R6.64] ;  /* 0x0000002a06181981 */ /* 0x000162000c1e1900 */
[----:B-1----:R-:W-:Y:S01]  /*17a0*/  ISETP.NE.AND P1, PT, R8, 0x1, PT ;  /* 0x000000010800780c */ /* 0x002fe20003f25270 */
[----:B------:R-:W-:Y:S01]  /*17b0*/  IMAD.SHL.U32 R212, R21, 0x80, RZ ;  /* 0x0000008015d47824 */ /* 0x000fe200078e00ff */
[----:B--2---:R-:W-:Y:S01]  /*17c0*/  ISETP.GE.AND P2, PT, R13, 0x1, PT ;  /* 0x000000010d00780c */ /* 0x004fe20003f46270 */
[----:B------:R-:W-:-:S10]  /*17d0*/  IMAD.IADD R11, R28, 0x1, -R11 ;  /* 0x000000011c0b7824 */ /* 0x000fd400078e0a0b */
[----:B------:R-:W1:Y:S08]  /*17e0*/  @P1 LDC R9, c[0x0][0x44c] ;  /* 0x00011300ff091b82 */ /* 0x000e700000000800 */
[----:B------:R-:W2:Y:S01]  /*17f0*/  @P1 LDC R8, c[0x0][0x450] ;  /* 0x00011400ff081b82 */ /* 0x000ea20000000800 */
[----:B----4-:R-:W-:Y:S02]  /*1800*/  @P0 IMAD.IADD R2, R3, 0x1, -R0 ;  /* 0x0000000103020824 */ /* 0x010fe400078e0a00 */
[----:B------:R-:W-:-:S02]  /*1810*/  VIADD R0, R212, 0x7f ;  /* 0x0000007fd4007836 */ /* 0x000fc40000000000 */
[----:B------:R-:W-:Y:S02]  /*1820*/  IMAD.IADD R203, R11, 0x1, R2 ;  /* 0x000000010bcb7824 */ /* 0x000fe400078e0202 */
[----:B-1----:R-:W-:-:S03]  /*1830*/  @P1 IMAD.HI.U32 R3, R0, R9, RZ ;  /* 0x0000000900031227 */ /* 0x002fc600078e00ff */
[C---:B------:R-:W-:Y:S01]  /*1840*/  IADD3 R5, R203.reuse, 0x1, -R202 ;  /* 0x00000001cb057810 */ /* 0x040fe20007ffe8ca */
[----:B------:R-:W-:Y:S01]  /*1850*/  IMAD.MOV.U32 R4, RZ, RZ, R0 ;  /* 0x000000ffff047224 */ /* 0x000fe200078e0000 */
[----:B--2---:R-:W-:Y:S01]  /*1860*/  @P1 SHF.R.U32.HI R4, RZ, R8, R3 ;  /* 0x00000008ff041219 */ /* 0x004fe20000011603 */
[----:B------:R-:W-:-:S04]  /*1870*/  VIADD R0, R203, 0x7f ;  /* 0x0000007fcb007836 */ /* 0x000fc80000000000 */
[----:B0-----:R-:W-:Y:S01]  /*1880*/  IMAD.IADD R7, R5, 0x1, R4 ;  /* 0x0000000105077824 */ /* 0x001fe200078e0204 */
[----:B------:R-:W-:-:S04]  /*1890*/  SHF.R.S32.HI R3, RZ, 0x1f, R0 ;  /* 0x0000001fff037819 */ /* 0x000fc80000011400 */
[----:B------:R-:W-:Y:S01]  /*18a0*/  LEA.HI R3, R3, R0, RZ, 0x7 ;  /* 0x0000000003037211 */ /* 0x000fe200078f38ff */
[----:B------:R-:W-:-:S03]  /*18b0*/  IMAD.IADD R0, R7, 0x1, R12 ;  /* 0x0000000107007824 */ /* 0x000fc600078e020c */
[----:B------:R-:W-:Y:S01]  /*18c0*/  SHF.R.S32.HI R25, RZ, 0x7, R3 ;  /* 0x00000007ff197819 */ /* 0x000fe20000011403 */
[----:B------:R-:W-:Y:S06]  /*18d0*/  @!P2 BRA `(.L_x_1585) ;  /* 0x000000000048a947 */ /* 0x000fec0003800000 */
[C---:B------:R-:W-:Y:S01]  /*18e0*/  ISETP.GT.AND P0, PT, R7.reuse, RZ, PT ;  /* 0x000000ff0700720c */ /* 0x040fe20003f04270 */
[----:B------:R-:W-:Y:S01]  /*18f0*/  BSSY B0, `(.L_x_1586) ;  /* 0x000000e000007945 */ /* 0x000fe20003800000 */
[----:B------:R-:W-:-:S11]  /*1900*/  VIADD R3, R7, 0xffffffff ;  /* 0xffffffff07037836 */ /* 0x000fd60000000000 */
[----:B------:R-:W-:Y:S05]  /*1910*/  @P0 BRA `(.L_x_1587) ;  /* 0x00000000001c0947 */ /* 0x000fea0003800000 */
[----:B------:R-:W-:Y:S01]  /*1920*/  ISETP.NE.AND P0, PT, R13, 0x1, PT ;  /* 0x000000010d00780c */ /* 0x000fe20003f05270 */
[----:B------:R-:W-:-:S12]  /*1930*/  IMAD.MOV R3, RZ, RZ, -R7 ;  /* 0x000000ffff037224 */ /* 0x000fd800078e0a07 */
[----:B------:R-:W0:Y:S02]  /*1940*/  @P0 LDC.64 R4, c[0x0][0x9e8] ;  /* 0x00027a00ff040b82 */ /* 0x000e240000000a00 */
[----:B0-----:R-:W-:-:S05]  /*1950*/  @P0 IMAD.HI.U32 R4, R3, R4, RZ ;  /* 0x0000000403040227 */ /* 0x001fca00078e00ff */
[----:B------:R-:W-:-:S04]  /*1960*/  @P0 SHF.R.U32.HI R3, RZ, R5, R4 ;  /* 0x00000005ff030219 */ /* 0x000fc80000011604 */
[----:B------:R-:W-:Y:S01]  /*1970*/  LOP3.LUT R3, RZ, R3, RZ, 0x33, !PT ;  /* 0x00000003ff037212 */ /* 0x000fe200078e33ff */
[----:B------:R-:W-:Y:S06]  /*1980*/  BRA `(.L_x_1588) ;  /* 0x0000000000107947 */ /* 0x000fec0003800000 */
.L_x_1587:
[----:B------:R-:W-:-:S13]  /*1990*/  ISETP.NE.AND P0, PT, R13, 0x1, PT ;  /* 0x000000010d00780c */ /* 0x000fda0003f05270 */
[----:B------:R-:W0:Y:S02]  /*19a0*/  @P0 LDC.64 R4, c[0x0][0x9e8] ;  /* 0x00027a00ff040b82 */ /* 0x000e240000000a00 */
[----:B0-----:R-:W-:-:S05]  /*19b0*/  @P0 IMAD.HI.U32 R4, R3, R4, RZ ;  /* 0x0000000403040227 */ /* 0x001fca00078e00ff */
[----:B------:R-:W-:-:S07]  /*19c0*/  @P0 SHF.R.U32.HI R3, RZ, R5, R4 ;  /* 0x00000005ff030219 */ /* 0x000fce0000011604 */
.L_x_1588:
[----:B------:R-:W-:Y:S05]  /*19d0*/  BSYNC B0 ;  /* 0x0000000000007941 */ /* 0x000fea0003800000 */
.L_x_1586:
[----:B------:R-:W-:-:S05]  /*19e0*/  IMAD R3, R3, R13, R13 ;  /* 0x0000000d03037224 */ /* 0x000fca00078e020d */
[----:B------:R-:W-:-:S07]  /*19f0*/  VIMNMX R0, R0, R3, PT ;  /* 0x0000000300007248 */ /* 0x000fce0003fe0100 */
.L_x_1585:
[----:B------:R-:W0:Y:S01]  /*1a00*/  @P1 LDC R3, c[0x0][0x44c] ;  /* 0x00011300ff031b82 */ /* 0x000e220000000800 */
[----:B------:R-:W-:Y:S01]  /*1a10*/  IMAD.IADD R88, R203, 0x1, -R202 ;  /* 0x00000001cb587824 */ /* 0x000fe200078e0aca */
[----:B------:R-:W-:-:S06]  /*1a20*/  ULDC UR4, c[0x0][0x9dc] ;  /* 0x0002770000047ab9 */ /* 0x000fcc0000000800 */
[----:B------:R-:W1:Y:S01]  /*1a30*/  @P1 LDC R5, c[0x0][0x450] ;  /* 0x00011400ff051b82 */ /* 0x000e620000000800 */
[----:B0-----:R-:W-:-:S04]  /*1a40*/  @P1 IMAD.HI.U32 R4, R212, R3, RZ ;  /* 0x00000003d4041227 */ /* 0x001fc800078e00ff */
[----:B------:R-:W-:Y:S01]  /*1a50*/  IMAD.MOV.U32 R3, RZ, RZ, R212 ;  /* 0x000000ffff037224 */ /* 0x000fe200078e00d4 */
[----:B-1----:R-:W-:-:S05]  /*1a60*/  @P1 SHF.R.U32.HI R3, RZ, R5, R4 ;  /* 0x00000005ff031219 */ /* 0x002fca0000011604 */
[----:B------:R-:W-:-:S04]  /*1a70*/  IMAD.IADD R3, R88, 0x1, R3 ;  /* 0x0000000158037824 */ /* 0x000fc800078e0203 */
[----:B------:R-:W-:Y:S01]  /*1a80*/  VIADD R4, R3, -UR4 ;  /* 0x8000000403047c36 */ /* 0x000fe20008000000 */
[----:B------:R-:W-:Y:S06]  /*1a90*/  @!P2 BRA `(.L_x_1589) ;  /* 0x000000000044a947 */ /* 0x000fec0003800000 */
[----:B------:R-:W-:Y:S01]  /*1aa0*/  ISETP.GT.AND P0, PT, R3, -0x1, PT ;  /* 0xffffffff0300780c */ /* 0x000fe20003f04270 */
[----:B------:R-:W-:-:S12]  /*1ab0*/  BSSY B0, `(.L_x_1590) ;  /* 0x000000d000007945 */ /* 0x000fd80003800000 */
[----:B------:R-:W-:Y:S05]  /*1ac0*/  @P0 BRA `(.L_x_1591) ;  /* 0x00000000001c0947 */ /* 0x000fea0003800000 */
[----:B------:R-:W-:Y:S02]  /*1ad0*/  ISETP.NE.AND P0, PT, R13, 0x1, PT ;  /* 0x000000010d00780c */ /* 0x000fe40003f05270 */
[----:B------:R-:W-:-:S11]  /*1ae0*/  LOP3.LUT R3, RZ, R3, RZ, 0x33, !PT ;  /* 0x00000003ff037212 */ /* 0x000fd600078e33ff */
[----:B------:R-:W0:Y:S02]  /*1af0*/  @P0 LDC.64 R6, c[0x0][0x9e8] ;  /* 0x00027a00ff060b82 */ /* 0x000e240000000a00 */
[----:B0-----:R-:W-:-:S05]  /*1b00*/  @P0 IMAD.HI.U32 R6, R3, R6, RZ ;  /* 0x0000000603060227 */ /* 0x001fca00078e00ff */
[----:B------:R-:W-:-:S04]  /*1b10*/  @P0 SHF.R.U32.HI R3, RZ, R7, R6 ;  /* 0x00000007ff030219 */ /* 0x000fc80000011606 */
[----:B------:R-:W-:Y:S01]  /*1b20*/  LOP3.LUT R3, RZ, R3, RZ, 0x33, !PT ;  /* 0x00000003ff037212 */ /* 0x000fe200078e33ff */
[----:B------:R-:W-:Y:S06]  /*1b30*/  BRA `(.L_x_1592) ;  /* 0x0000000000107947 */ /* 0x000fec0003800000 */
.L_x_1591:
[----:B------:R-:W-:-:S13]  /*1b40*/  ISETP.NE.AND P0, PT, R13, 0x1, PT ;  /* 0x000000010d00780c */ /* 0x000fda0003f05270 */
[----:B------:R-:W0:Y:S02]  /*1b50*/  @P0 LDC.64 R6, c[0x0][0x9e8] ;  /* 0x00027a00ff060b82 */ /* 0x000e240000000a00 */
[----:B0-----:R-:W-:-:S05]  /*1b60*/  @P0 IMAD.HI.U32 R6, R3, R6, RZ ;  /* 0x0000000603060227 */ /* 0x001fca00078e00ff */
[----:B------:R-:W-:-:S07]  /*1b70*/  @P0 SHF.R.U32.HI R3, RZ, R7, R6 ;  /* 0x00000007ff030219 */ /* 0x000fce0000011606 */
.L_x_1592:
[----:B------:R-:W-:Y:S05]  /*1b80*/  BSYNC B0 ;  /* 0x0000000000007941 */ /* 0x000fea0003800000 */
.L_x_1590:
[----:B------:R-:W-:-:S05]  /*1b90*/  IMAD R3, R3, R13, RZ ;  /* 0x0000000d03037224 */ /* 0x000fca00078e02ff */
[----:B------:R-:W-:-:S07]  /*1ba0*/  VIMNMX R4, R4, R3, !PT ;  /* 0x0000000304047248 */ /* 0x000fce0007fe0100 */
.L_x_1589:
[----:B------:R-:W-:Y:S01]  /*1bb0*/  VIADD R0, R0, 0x7f ;  /* 0x0000007f00007836 */ /* 0x000fe20000000000 */
[----:B------:R-:W-:-:S04]  /*1bc0*/  SHF.R.S32.HI R5, RZ, 0x1f, R4 ;  /* 0x0000001fff057819 */ /* 0x000fc80000011404 */
[----:B------:R-:W-:Y:S02]  /*1bd0*/  SHF.R.S32.HI R3, RZ, 0x1f, R0 ;  /* 0x0000001fff037819 */ /* 0x000fe40000011400 */
[----:B------:R-:W-:Y:S02]  /*1be0*/  LEA.HI R5, R5, R4, RZ, 0x7 ;  /* 0x0000000405057211 */ /* 0x000fe400078f38ff */
[----:B------:R-:W-:Y:S02]  /*1bf0*/  LEA.HI R3, R3, R0, RZ, 0x7 ;  /* 0x0000000003037211 */ /* 0x000fe400078f38ff */
[----:B------:R-:W-:Y:S02]  /*1c00*/  SHF.R.S32.HI R5, RZ, 0x7, R5 ;  /* 0x00000007ff057819 */ /* 0x000fe40000011405 */
[----:B------:R-:W-:Y:S02]  /*1c10*/  SHF.R.S32.HI R0, RZ, 0x7, R3 ;  /* 0x00000007ff007819 */ /* 0x000fe40000011403 */
[----:B------:R-:W-:-:S02]  /*1c20*/  VIMNMX R5, RZ, R5, !PT ;  /* 0x00000005ff057248 */ /* 0x000fc40007fe0100 */
[----:B------:R-:W-:-:S03]  /*1c30*/  VIMNMX R0, R25, R0, PT ;  /* 0x0000000019007248 */ /* 0x000fc60003fe0100 */
[--C-:B------:R-:W-:Y:S02]  /*1c40*/  IMAD R5, R5, 0x80, -R11.reuse ;  /* 0x0000008005057824 */ /* 0x100fe400078e0a0b */
[----:B------:R-:W-:-:S03]  /*1c50*/  IMAD R3, R0, 0x80, -R11 ;  /* 0x0000008000037824 */ /* 0x000fc600078e0a0b */
[----:B------:R-:W-:Y:S02]  /*1c60*/  VIMNMX R5, RZ, R5, !PT ;  /* 0x00000005ff057248 */ /* 0x000fe40007fe0100 */
[----:B------:R-:W-:Y:S02]  /*1c70*/  VIMNMX R0, R3, R2, PT ;  /* 0x0000000203007248 */ /* 0x000fe40003fe0100 */
[----:B------:R-:W-:Y:S02]  /*1c80*/  SHF.R.U32.HI R27, RZ, 0x7, R5 ;  /* 0x00000007ff1b7819 */ /* 0x000fe40000011605 */
[----:B------:R-:W-:-:S03]  /*1c90*/  ISETP.GT.AND P0, PT, R0, R5, PT ;  /* 0x000000050000720c */ /* 0x000fc60003f04270 */
[----:B------:R-:W-:-:S10]  /*1ca0*/  IMAD.MOV.U32 R26, RZ, RZ, R27 ;  /* 0x000000ffff1a7224 */ /* 0x000fd400078e001b */
[----:B------:R-:W-:-:S05]  /*1cb0*/  @P0 VIADD R0, R0, 0x7f ;  /* 0x0000007f00000836 */ /* 0x000fca0000000000 */
[----:B------:R-:W-:-:S04]  /*1cc0*/  @P0 SHF.R.S32.HI R3, RZ, 0x1f, R0 ;  /* 0x0000001fff030819 */ /* 0x000fc80000011400 */
[----:B------:R-:W-:-:S04]  /*1cd0*/  @P0 LEA.HI R3, R3, R0, RZ, 0x7 ;  /* 0x0000000003030211 */ /* 0x000fc800078f38ff */
[----:B------:R-:W-:Y:S02]  /*1ce0*/  @P0 SHF.R.S32.HI R26, RZ, 0x7, R3 ;  /* 0x00000007ff1a0819 */ /* 0x000fe40000011403 */
[----:B------:R-:W-:Y:S02]  /*1cf0*/  PLOP3.LUT P0, PT, PT, PT, PT, 0x80, 0x0 ;  /* 0x000000000000781c */ /* 0x000fe40003f0f070 */
[----:B------:R-:W-:-:S13]  /*1d00*/  ISETP.GT.AND P1, PT, R26, R27, PT ;  /* 0x0000001b1a00720c */ /* 0x000fda0003f24270 */
[----:B------:R-:W-:Y:S05]  /*1d10*/  @!P1 BRA `(.L_x_1593) ;  /* 0x0000007c00149947 */ /* 0x000fea0003800000 */
        /* <DEDUP_REMOVED lines=20> */
.L_x_1595:
[----:B------:R-:W-:Y:S05]  /*1e60*/  BSYNC B6 ;  /* 0x0000000000067941 */ /* 0x000fea0003800000 */
.L_x_1594:
        /* <DEDUP_REMOVED lines=20> */
.L_x_1597:
[----:B------:R-:W-:Y:S05]  /*1fb0*/  BSYNC B6 ;  /* 0x0000000000067941 */ /* 0x000fea0003800000 */
.L_x_1596:
[----:B------:R-:W-:Y:S01]  /*1fc0*/  ULDC.64 UR4, c[0x0][0x9f8] ;  /* 0x00027e0000047ab9 */ /* 0x000fe20000000a00 */
[----:B------:R-:W2:Y:S01]  /*1fd0*/  LDL R32, [R1+0x8] ;  /* 0x0000080001207983 */ /* 0x000ea20000100800 */
[----:B------:R-:W-:Y:S01]  /*1fe0*/  ISETP.NE.U32.AND P0, PT, RZ, UR4, PT ;  /* 0x00000004ff007c0c */ /* 0x000fe2000bf05070 */
[----:B------:R-:W-:Y:S01]  /*1ff0*/  IMAD.MOV.U32 R81, RZ, RZ, R23 ;  /* 0x000000ffff517224 */ /* 0x000fe200078e0017 */
[----:B------:R-:W0:Y:S01]  /*2000*/  LDC.64 R70, c[0x0][0x408] ;  /* 0x00010200ff467b82 */ /* 0x000e220000000a00 */
[----:B------:R-:W1:Y:S01]  /*2010*/  S2R R31, SR_TID.X ;  /* 0x00000000001f7919 */ /* 0x000e620000002100 */
[----:B------:R-:W-:Y:S01]  /*2020*/  ISETP.NE.AND.EX P0, PT, RZ, UR5, PT, P0 ;  /* 0x00000005ff007c0c */ /* 0x000fe2000bf05300 */
[----:B------:R-:W-:-:S05]  /*2030*/  VIADD R80, R18, 0x20 ;  /* 0x0000002012507836 */ /* 0x000fca0000000000 */
[----:B------:R-:W3:Y:S08]  /*2040*/  LDC.64 R68, c[0x0][0x3f8] ;  /* 0x0000fe00ff447b82 */ /* 0x000ef00000000a00 */
[----:B------:R-:W4:Y:S08]  /*2050*/  @P0 LDC.64 R4, c[0x0][0x9f8] ;  /* 0x00027e00ff040b82 */ /* 0x000f300000000a00 */
[----:B------:R-:W3:Y:S01]  /*2060*/  LDC R11, c[0x0][0x3f4] ;  /* 0x0000fd00ff0b7b82 */ /* 0x000ee20000000800 */
[----:B-1----:R-:W-:-:S04]  /*2070*/  SHF.R.U32.HI R30, RZ, 0x7, R31 ;  /* 0x00000007ff1e7819 */ /* 0x002fc8000001161f */
[----:B------:R-:W-:Y:S01]  /*2080*/  ISETP.NE.AND P6, PT, R30, 0x1, PT ;  /* 0x000000011e00780c */ /* 0x000fe20003fc5270 */
[----:B----4-:R-:W-:-:S05]  /*2090*/  @P0 IMAD.WIDE R4, R23, 0x4, R4 ;  /* 0x0000000417040825 */ /* 0x010fca00078e0204 */
[----:B------:R1:W4:Y:S01]  /*20a0*/  @P0 LDG.E R81, desc[UR42][R4.64] ;  /* 0x0000002a04510981 */ /* 0x000322000c1e1900 */
[----:B------:R-:W-:Y:S01]  /*20b0*/  VIADD R79, R18, 0x40 ;  /* 0x00000040124f7836 */ /* 0x000fe20000000000 */
[----:B------:R-:W-:Y:S01]  /*20c0*/  SHF.R.S32.HI R207, RZ, 0x1f, R206 ;  /* 0x0000001fffcf7819 */ /* 0x000fe200000114ce */
[----:B0-----:R-:W-:Y:S01]  /*20d0*/  IMAD.WIDE.U32 R20, R211, R70, R18 ;  /* 0x00000046d3147225 */ /* 0x001fe200078e0012 */
[----:B---3--:R-:W-:-:S03]  /*20e0*/  ISETP.GE.AND P3, PT, R80, R11, PT ;  /* 0x0000000b5000720c */ /* 0x008fc60003f66270 */
[----:B------:R-:W-:Y:S05]  /*20f0*/  @!P6 WARPSYNC.ALL ;  /* 0x000000000000e948 */ /* 0x000fea0003800000 */
[----:B------:R-:W-:Y:S01]  /*2100*/  ULDC UR4, c[0x0][0x2f4] ;  /* 0x0000bd0000047ab9 */ /* 0x000fe20000000800 */
[----:B-1----:R-:W-:Y:S01]  /*2110*/  SHF.R.S32.HI R5, RZ, 0x1f, R211 ;  /* 0x0000001fff057819 */ /* 0x002fe200000114d3 */
[-C--:B------:R-:W-:Y:S01]  /*2120*/  IMAD.WIDE.U32 R48, R211, R70.reuse, R206 ;  /* 0x00000046d3307225 */ /* 0x080fe200078e00ce */
[----:B------:R-:W-:Y:S02]  /*2130*/  ISETP.GE.AND P1, PT, R80, UR4, PT ;  /* 0x0000000450007c0c */ /* 0x000fe4000bf26270 */
[----:B------:R-:W-:Y:S01]  /*2140*/  ISETP.GE.AND P0, PT, R18, UR4, PT ;  /* 0x0000000412007c0c */ /* 0x000fe2000bf06270 */
[----:B------:R-:W-:Y:S01]  /*2150*/  IMAD R4, R5, R70, RZ ;  /* 0x0000004605047224 */ /* 0x000fe200078e02ff */
[----:B------:R-:W-:Y:S01]  /*2160*/  SEL R3, RZ, 0xffffffff, P1 ;  /* 0xffffffffff037807 */ /* 0x000fe20000800000 */
[----:B------:R-:W-:Y:S01]  /*2170*/  IMAD.WIDE.U32 R50, R211, R68, R18 ;  /* 0x00000044d3327225 */ /* 0x000fe200078e0012 */
[----:B------:R-:W-:-:S02]  /*2180*/  SEL R0, RZ, 0x1, P0 ;  /* 0x00000001ff007807 */ /* 0x000fc40000000000 */
[----:B------:R-:W-:Y:S01]  /*2190*/  ISETP.GE.AND P1, PT, R208, UR4, PT ;  /* 0x00000004d0007c0c */ /* 0x000fe2000bf26270 */
[----:B------:R-:W-:Y:S01]  /*21a0*/  IMAD.SHL.U32 R3, R3, 0x2, RZ ;  /* 0x0000000203037824 */ /* 0x000fe200078e00ff */
[----:B------:R-:W-:Y:S01]  /*21b0*/  ISETP.GE.AND P0, PT, R79, UR4, PT ;  /* 0x000000044f007c0c */ /* 0x000fe2000bf06270 */
[C---:B------:R-:W-:Y:S01]  /*21c0*/  IMAD R7, R211.reuse, R71, R4 ;  /* 0x00000047d3077224 */ /* 0x040fe200078e0204 */
[----:B------:R-:W-:Y:S01]  /*21d0*/  SEL R4, RZ, 0x8, P1 ;  /* 0x00000008ff047807 */ /* 0x000fe20000800000 */
[----:B------:R-:W-:Y:S01]  /*21e0*/  IMAD.WIDE.U32 R52, R211, R68, R206 ;  /* 0x00000044d3347225 */ /* 0x000fe200078e00ce */
[----:B------:R-:W-:Y:S02]  /*21f0*/  LOP3.LUT R0, R3, 0x2, R0, 0xe2, !PT ;  /* 0x0000000203007812 */ /* 0x000fe400078ee200 */
[----:B------:R-:W-:Y:S01]  /*2200*/  SEL R3, RZ, 0x4, P0 ;  /* 0x00000004ff037807 */ /* 0x000fe20000000000 */
[----:B------:R-:W-:Y:S01]  /*2210*/  IMAD.IADD R21, R21, 0x1, R7 ;  /* 0x0000000115157824 */ /* 0x000fe200078e0207 */
[----:B------:R-:W-:Y:S01]  /*2220*/  ISETP.GE.AND P0, PT, R205, UR4, PT ;  /* 0x00000004cd007c0c */ /* 0x000fe2000bf06270 */
[----:B------:R-:W-:Y:S01]  /*2230*/  IMAD.IADD R49, R7, 0x1, R49 ;  /* 0x0000000107317824 */ /* 0x000fe200078e0231 */
[----:B------:R-:W-:Y:S01]  /*2240*/  LOP3.LUT R0, R4, R0, R3, 0xfe, !PT ;  /* 0x0000000004007212 */ /* 0x000fe200078efe03 */
[----:B------:R-:W-:Y:S01]  /*2250*/  IMAD R4, R5, R68, RZ ;  /* 0x0000004405047224 */ /* 0x000fe200078e02ff */
[----:B------:R-:W-:Y:S01]  /*2260*/  SEL R3, RZ, 0x10, P0 ;  /* 0x00000010ff037807 */ /* 0x000fe20000000000 */
[----:B------:R-:W-:Y:S01]  /*2270*/  VIADD R31, R31, 0xffffff80 ;  /* 0xffffff801f1f7836 */ /* 0x000fe20000000000 */
[----:B------:R-:W-:Y:S01]  /*2280*/  ISETP.GE.AND P0, PT, R18, R11, PT ;  /* 0x0000000b1200720c */ /* 0x000fe20003f06270 */
[----:B------:R-:W-:Y:S01]  /*2290*/  IMAD R7, R211, R69, R4 ;  /* 0x00000045d3077224 */ /* 0x000fe200078e0204 */
[----:B------:R-:W-:Y:S01]  /*22a0*/  ISETP.GE.AND P2, PT, R79, R11, PT ;  /* 0x0000000b4f00720c */ /* 0x000fe20003f46270 */
[----:B-----5:R-:W-:Y:S01]  /*22b0*/  IMAD.WIDE.U32 R20, R24, R70, R20 ;  /* 0x0000004618147225 */ /* 0x020fe200078e0014 */
[----:B------:R-:W-:-:S02]  /*22c0*/  LOP3.LUT R0, R0, R3, RZ, 0xfc, !PT ;  /* 0x0000000300007212 */ /* 0x000fc400078efcff */
[----:B------:R-:W-:Y:S01]  /*22d0*/  SEL R3, R11, RZ, P0 ;  /* 0x000000ff0b037207 */ /* 0x000fe20000000000 */
[----:B------:R-:W-:Y:S01]  /*22e0*/  IMAD.IADD R51, R51, 0x1, R7 ;  /* 0x0000000133337824 */ /* 0x000fe200078e0207 */
[----:B------:R-:W-:Y:S01]  /*22f0*/  SEL R5, R11, RZ, P3 ;  /* 0x000000ff0b057207 */ /* 0x000fe20001800000 */
[----:B------:R-:W-:Y:S01]  /*2300*/  IMAD.IADD R53, R7, 0x1, R53 ;  /* 0x0000000107357824 */ /* 0x000fe200078e0235 */
[----:B------:R-:W-:Y:S01]  /*2310*/  SEL R4, R11, RZ, P2 ;  /* 0x000000ff0b047207 */ /* 0x000fe20001000000 */
[----:B------:R-:W-:Y:S01]  /*2320*/  IMAD.IADD R3, R18, 0x1, R3 ;  /* 0x0000000112037824 */ /* 0x000fe200078e0203 */
[----:B------:R-:W-:Y:S01]  /*2330*/  SHF.R.S32.HI R9, RZ, 0x1f, R24 ;  /* 0x0000001fff097819 */ /* 0x000fe20000011418 */
[----:B------:R-:W-:Y:S01]  /*2340*/  IMAD.IADD R5, R80, 0x1, R5 ;  /* 0x0000000150057824 */ /* 0x000fe200078e0205 */
[----:B------:R-:W-:Y:S01]  /*2350*/  LEA.HI R12, R31, R31, RZ, 0x1 ;  /* 0x0000001f1f0c7211 */ /* 0x000fe200078f08ff */
[----:B------:R-:W-:Y:S01]  /*2360*/  IMAD.IADD R7, R79, 0x1, R4 ;  /* 0x000000014f077824 */ /* 0x000fe200078e0204 */
[----:B------:R-:W-:Y:S01]  /*2370*/  SHF.R.S32.HI R4, RZ, 0x1f, R3 ;  /* 0x0000001fff047819 */ /* 0x000fe20000011403 */
[C---:B------:R-:W-:Y:S01]  /*2380*/  IMAD R10, R9.reuse, R70, RZ ;  /* 0x00000046090a7224 */ /* 0x040fe200078e02ff */
[----:B------:R-:W-:Y:S01]  /*2390*/  SHF.R.S32.HI R6, RZ, 0x1f, R5 ;  /* 0x0000001fff067819 */ /* 0x000fe20000011405 */
[----:B------:R-:W-:Y:S01]  /*23a0*/  IMAD R9, R9, R68, RZ ;  /* 0x0000004409097224 */ /* 0x000fe200078e02ff */
[----:B------:R-:W-:Y:S01]  /*23b0*/  SHF.R.S32.HI R8, RZ, 0x1f, R7 ;  /* 0x0000001fff087819 */ /* 0x000fe20000011407 */
[----:B------:R-:W-:Y:S01]  /*23c0*/  IMAD R61, R24, R71, R10 ;  /* 0x00000047183d7224 */ /* 0x000fe200078e020a */
[-C--:B------:R-:W-:Y:S01]  /*23d0*/  LEA.HI R77, R4, R3.reuse, RZ, 0x4 ;  /* 0x00000003044d7211 */ /* 0x080fe200078f20ff */
[----:B------:R-:W-:Y:S01]  /*23e0*/  IMAD.WIDE.U32 R48, R24, R70, R48 ;  /* 0x0000004618307225 */ /* 0x000fe200078e0030 */
[----:B------:R-:W-:-:S02]  /*23f0*/  LEA.HI R3, R4, R3, RZ, 0x6 ;  /* 0x0000000304037211 */ /* 0x000fc400078f30ff */
[----:B------:R-:W-:Y:S01]  /*2400*/  LEA.HI R76, R6, R5, RZ, 0x4 ;  /* 0x00000005064c7211 */ /* 0x000fe200078f20ff */
[----:B------:R-:W-:Y:S01]  /*2410*/  IMAD R9, R24, R69, R9 ;  /* 0x0000004518097224 */ /* 0x000fe200078e0209 */
[----:B------:R-:W-:Y:S01]  /*2420*/  LEA.HI R75, R8, R7, RZ, 0x4 ;  /* 0x00000007084b7211 */ /* 0x000fe200078f20ff */
[----:B------:R-:W-:Y:S01]  /*2430*/  IMAD.SHL.U32 R4, R3, 0x80, RZ ;  /* 0x0000008003047824 */ /* 0x000fe200078e00ff */
[----:B------:R-:W-:Y:S01]  /*2440*/  LEA.HI R5, R6, R5, RZ, 0x6 ;  /* 0x0000000506057211 */ /* 0x000fe200078f30ff */
[-C--:B------:R-:W-:Y:S01]  /*2450*/  IMAD.WIDE.U32 R50, R24, R68.reuse, R50 ;  /* 0x0000004418327225 */ /* 0x080fe200078e0032 */
[----:B------:R-:W-:Y:S02]  /*2460*/  LEA.HI R7, R8, R7, RZ, 0x6 ;  /* 0x0000000708077211 */ /* 0x000fe400078f30ff */
[----:B------:R-:W-:Y:S01]  /*2470*/  LOP3.LUT R3, R215, 0x30, R77, 0xf8, !PT ;  /* 0x00000030d7037812 */ /* 0x000fe200078ef84d */
[----:B------:R-:W-:Y:S01]  /*2480*/  IMAD.SHL.U32 R6, R5, 0x80, RZ ;  /* 0x0000008005067824 */ /* 0x000fe200078e00ff */
[----:B------:R-:W-:Y:S01]  /*2490*/  LOP3.LUT R12, R12, 0xfffffffe, RZ, 0xc0, !PT ;  /* 0xfffffffe0c0c7812 */ /* 0x000fe200078ec0ff */
[----:B------:R-:W-:Y:S01]  /*24a0*/  IMAD.SHL.U32 R8, R7, 0x80, RZ ;  /* 0x0000008007087824 */ /* 0x000fe200078e00ff */
[C---:B------:R-:W-:Y:S01]  /*24b0*/  LOP3.LUT R5, R215.reuse, 0x30, R76, 0xf8, !PT ;  /* 0x00000030d7057812 */ /* 0x040fe200078ef84c */
[----:B------:R-:W-:Y:S01]  /*24c0*/  IMAD.WIDE.U32 R52, R24, R68, R52 ;  /* 0x0000004418347225 */ /* 0x000fe200078e0034 */
[----:B------:R-:W-:-:S02]  /*24d0*/  LOP3.LUT R7, R215, 0x30, R75, 0xf8, !PT ;  /* 0x00000030d7077812 */ /* 0x000fc400078ef84b */
[----:B------:R-:W-:Y:S01]  /*24e0*/  LOP3.LUT R4, R4, 0xffffe000, RZ, 0xc0, !PT ;  /* 0xffffe00004047812 */ /* 0x000fe200078ec0ff */
[----:B------:R-:W-:Y:S01]  /*24f0*/  IMAD.IADD R12, R31, 0x1, -R12 ;  /* 0x000000011f0c7824 */ /* 0x000fe200078e0a0c */
[-C--:B------:R-:W-:Y:S01]  /*2500*/  LOP3.LUT R3, R3, R216.reuse, RZ, 0x3c, !PT ;  /* 0x000000d803037212 */ /* 0x080fe200078e3cff */
[----:B------:R-:W-:Y:S01]  /*2510*/  IMAD.IADD R62, R21, 0x1, R61 ;  /* 0x00000001153e7824 */ /* 0x000fe200078e023d */
[----:B------:R-:W-:Y:S01]  /*2520*/  LOP3.LUT R6, R6, 0xffffe000, RZ, 0xc0, !PT ;  /* 0xffffe00006067812 */ /* 0x000fe200078ec0ff */
[----:B------:R-:W-:Y:S01]  /*2530*/  IMAD.IADD R78, R29, 0x1, R28 ;  /* 0x000000011d4e7824 */ /* 0x000fe200078e021c */
[-C--:B------:R-:W-:Y:S01]  /*2540*/  LOP3.LUT R5, R5, R216.reuse, RZ, 0x3c, !PT ;  /* 0x000000d805057212 */ /* 0x080fe200078e3cff */
[----:B------:R-:W-:Y:S01]  /*2550*/  IMAD R66, R12, 0x80, R211 ;  /* 0x000000800c427824 */ /* 0x000fe200078e02d3 */
[----:B------:R-:W-:Y:S01]  /*2560*/  LOP3.LUT R8, R8, 0xffffe000, RZ, 0xc0, !PT ;  /* 0xffffe00008087812 */ /* 0x000fe200078ec0ff */
[----:B------:R-:W-:Y:S01]  /*2570*/  VIADD R65, R30, 0x8 ;  /* 0x000000081e417836 */ /* 0x000fe20000000000 */
[----:B------:R-:W-:Y:S01]  /*2580*/  LOP3.LUT R7, R7, R216, RZ, 0x3c, !PT ;  /* 0x000000d807077212 */ /* 0x000fe200078e3cff */
[----:B------:R-:W-:Y:S01]  /*2590*/  IMAD.SHL.U32 R64, R11, 0x2, RZ ;  /* 0x000000020b407824 */ /* 0x000fe200078e00ff */
[----:B------:R-:W-:Y:S01]  /*25a0*/  IADD3 R74, R3, R4, R217 ;  /* 0x00000004034a7210 */ /* 0x000fe20007ffe0d9 */
[----:B------:R-:W-:Y:S01]  /*25b0*/  IMAD.IADD R61, R61, 0x1, R49 ;  /* 0x000000013d3d7824 */ /* 0x000fe200078e0231 */
[C---:B------:R-:W-:Y:S01]  /*25c0*/  SHF.L.U64.HI R71, R70.reuse, 0x7, R71 ;  /* 0x0000000746477819 */ /* 0x040fe20000010247 */
[----:B------:R-:W-:Y:S01]  /*25d0*/  IMAD.SHL.U32 R70, R70, 0x80, RZ ;  /* 0x0000008046467824 */ /* 0x000fe200078e00ff */
[C---:B------:R-:W-:Y:S01]  /*25e0*/  SHF.L.U64.HI R69, R68.reuse, 0x7, R69 ;  /* 0x0000000744457819 */ /* 0x040fe20000010245 */
[----:B------:R-:W-:Y:S01]  /*25f0*/  IMAD.SHL.U32 R68, R68, 0x80, RZ ;  /* 0x0000008044447824 */ /* 0x000fe200078e00ff */
[----:B------:R-:W-:Y:S01]  /*2600*/  LOP3.LUT R54, R0, 0x1, RZ, 0xc0, !PT ;  /* 0x0000000100367812 */ /* 0x000fe200078ec0ff */
[----:B------:R-:W-:Y:S01]  /*2610*/  IMAD.IADD R60, R51, 0x1, R9 ;  /* 0x00000001333c7824 */ /* 0x000fe200078e0209 */
[----:B------:R-:W-:Y:S01]  /*2620*/  P2R R83, PR, RZ, 0x8 ;  /* 0x00000008ff537803 */ /* 0x000fe20000000000 */
[----:B------:R-:W-:Y:S01]  /*2630*/  IMAD.IADD R59, R9, 0x1, R53 ;  /* 0x00000001093b7824 */ /* 0x000fe200078e0235 */
[----:B------:R-:W-:-:S02]  /*2640*/  P2R R84, PR, RZ, 0x4 ;  /* 0x00000004ff547803 */ /* 0x000fc40000000000 */
[--C-:B------:R-:W-:Y:S02]  /*2650*/  IADD3 R73, R5, R6, R217.reuse ;  /* 0x0000000605497210 */ /* 0x100fe40007ffe0d9 */
[----:B------:R-:W-:Y:S02]  /*2660*/  IADD3 R72, R7, R8, R217 ;  /* 0x0000000807487210 */ /* 0x000fe40007ffe0d9 */
[----:B------:R-:W-:Y:S02]  /*2670*/  SHF.R.S32.HI R67, RZ, 0x1f, R22 ;  /* 0x0000001fff437819 */ /* 0x000fe40000011416 */
[----:B------:R-:W-:Y:S02]  /*2680*/  LOP3.LUT R58, R77, 0xfffffff0, RZ, 0xc0, !PT ;  /* 0xfffffff04d3a7812 */ /* 0x000fe400078ec0ff */
[----:B------:R-:W-:Y:S02]  /*2690*/  LOP3.LUT R56, R76, 0xfffffff0, RZ, 0xc0, !PT ;  /* 0xfffffff04c387812 */ /* 0x000fe400078ec0ff */
[----:B------:R-:W-:Y:S01]  /*26a0*/  LOP3.LUT R55, R75, 0xfffffff0, RZ, 0xc0, !PT ;  /* 0xfffffff04b377812 */ /* 0x000fe200078ec0ff */
[----:B------:R-:W-:Y:S01]  /*26b0*/  @!P6 BAR.SYNC.DEFER_BLOCKING 0x9, 0x100 ;  /* 0x024400000000eb1d */ /* 0x000fe20000010000 */
[----:B--2---:R-:W-:-:S02]  /*26c0*/  LOP3.LUT P1, RZ, R32, 0x2, RZ, 0xc0, !PT ;  /* 0x0000000220ff7812 */ /* 0x004fc4000782c0ff */
[----:B------:R-:W-:-:S04]  /*26d0*/  ISETP.GE.AND P1, PT, R209, UR4, PT ;  /* 0x00000004d1007c0c */ /* 0x000fc8000bf26270 */
[----:B------:R-:W-:-:S04]  /*26e0*/  SEL R57, RZ, 0x20, P1 ;  /* 0x00000020ff397807 */ /* 0x000fc80000800000 */
[----:B------:R-:W-:-:S04]  /*26f0*/  LOP3.LUT R57, R0, R57, RZ, 0xfc, !PT ;  /* 0x0000003900397212 */ /* 0x000fc800078efcff */
[C---:B------:R-:W-:Y:S02]  /*2700*/  LOP3.LUT R3, R57.reuse, 0x2, RZ, 0xc0, !PT ;  /* 0x0000000239037812 */ /* 0x040fe400078ec0ff */
[----:B------:R-:W-:Y:S02]  /*2710*/  LOP3.LUT R0, R57, 0x4, RZ, 0xc0, !PT ;  /* 0x0000000439007812 */ /* 0x000fe400078ec0ff */
[----:B----4-:R-:W-:-:S07]  /*2720*/  SHF.R.S32.HI R63, RZ, 0x1f, R81 ;  /* 0x0000001fff3f7819 */ /* 0x010fce0000011451 */
.L_x_1656:
[----:B--2---:R-:W2:Y:S01]  /*2730*/  LDL R8, [R1+0x8] ;  /* 0x0000080001087983 */ /* 0x004ea20000100800 */
[----:B0-----:R-:W0:Y:S03]  /*2740*/  LDC R89, c[0x0][0x430] ;  /* 0x00010c00ff597b82 */ /* 0x001e260000000800 */
[----:B---3--:R-:W3:Y:S01]  /*2750*/  LDL R10, [R1+0x4] ;  /* 0x00000400010a7983 */ /* 0x008ee20000100800 */
[----:B------:R-:W-:-:S04]  /*2760*/  VIADD R26, R26, 0xffffffff ;  /* 0xffffffff1a1a7836 */ /* 0x000fc80000000000 */
[----:B------:R-:W-:Y:S01]  /*2770*/  IMAD R9, R26, 0x80, R66 ;  /* 0x000000801a097824 */ /* 0x000fe200078e0242 */
[----:B------:R-:W1:Y:S04]  /*2780*/  LDC R96, c[0x0][0x3f4] ;  /* 0x0000fd00ff607b82 */ /* 0x000e680000000800 */
[----:B------:R-:W-:-:S04]  /*2790*/  ISETP.GE.AND P1, PT, R9, R2, PT ;  /* 0x000000020900720c */ /* 0x000fc80003f26270 */
[----:B------:R-:W-:Y:S02]  /*27a0*/  ISETP.GT.OR P1, PT, R66, 0x7f, P1 ;  /* 0x0000007f4200780c */ /* 0x000fe40000f24670 */
[----:B0-----:R-:W-:-:S11]  /*27b0*/  ISETP.NE.AND P2, PT, R89, 0x1, PT ;  /* 0x000000015900780c */ /* 0x001fd60003f45270 */
[----:B------:R-:W0:Y:S08]  /*27c0*/  @!P1 LDC.64 R6, c[0x0][0x428] ;  /* 0x00010a00ff069b82 */ /* 0x000e300000000a00 */
[----:B----4-:R-:W4:Y:S08]  /*27d0*/  @P2 LDC R4, c[0x0][0x434] ;  /* 0x00010d00ff042b82 */ /* 0x010f300000000800 */
[----:B------:R-:W1:Y:S01]  /*27e0*/  @P2 LDC R5, c[0x0][0x438] ;  /* 0x00010e00ff052b82 */ /* 0x000e620000000800 */
[----:B------:R-:W-:-:S07]  /*27f0*/  IMAD.IADD R11, R78, 0x1, R9 ;  /* 0x000000014e0b7824 */ /* 0x000fce00078e0209 */
[----:B------:R-:W0:Y:S01]  /*2800*/  @!P1 LDC.64 R12, c[0x0][0x418] ;  /* 0x00010600ff0c9b82 */ /* 0x000e220000000a00 */
[----:B------:R-:W-:Y:S02]  /*2810*/  IMAD.MOV.U32 R9, RZ, RZ, R11 ;  /* 0x000000ffff097224 */ /* 0x000fe400078e000b */
[----:B----4-:R-:W-:-:S05]  /*2820*/  @P2 IMAD.HI.U32 R4, R11, R4, RZ ;  /* 0x000000040b042227 */ /* 0x010fca00078e00ff */
[----:B-1----:R-:W-:Y:S01]  /*2830*/  @P2 SHF.R.U32.HI R9, RZ, R5, R4 ;  /* 0x00000005ff092219 */ /* 0x002fe20000011604 */
[----:B0-----:R-:W-:-:S03]  /*2840*/  @!P1 IMAD R4, R63, R6, RZ ;  /* 0x000000063f049224 */ /* 0x001fc600078e02ff */
[--C-:B------:R-:W-:Y:S01]  /*2850*/  @!P1 SHF.R.S32.HI R5, RZ, 0x1f, R9.reuse ;  /* 0x0000001fff059819 */ /* 0x100fe20000011409 */
[----:B------:R-:W-:Y:S02]  /*2860*/  @!P1 IMAD R7, R81, R7, R4 ;  /* 0x0000000751079224 */ /* 0x000fe400078e0204 */
[----:B------:R-:W-:-:S04]  /*2870*/  @!P1 IMAD.MOV.U32 R4, RZ, RZ, R9 ;  /* 0x000000ffff049224 */ /* 0x000fc800078e0009 */
[----:B------:R-:W-:-:S04]  /*2880*/  @!P1 IMAD.WIDE.U32 R4, R81, R6, R4 ;  /* 0x0000000651049225 */ /* 0x000fc800078e0004 */
[----:B------:R-:W-:Y:S01]  /*2890*/  @!P1 IMAD.IADD R5, R5, 0x1, R7 ;  /* 0x0000000105059824 */ /* 0x000fe200078e0207 */
[----:B------:R-:W-:-:S04]  /*28a0*/  @!P1 LEA R6, P2, R4, R12, 0x2 ;  /* 0x0000000c04069211 */ /* 0x000fc800078410ff */
[----:B------:R-:W-:Y:S02]  /*28b0*/  @!P1 LEA.HI.X R7, R4, R13, R5, 0x2, P2 ;  /* 0x0000000d04079211 */ /* 0x000fe400010f1405 */
[----:B------:R-:W-:Y:S01]  /*28c0*/  ISETP.GE.AND P2, PT, R96, 0x1, PT ;  /* 0x000000016000780c */ /* 0x000fe20003f46270 */
[----:B------:R-:W-:Y:S01]  /*28d0*/  IMAD.MOV.U32 R87, RZ, RZ, RZ ;  /* 0x000000ffff577224 */ /* 0x000fe200078e00ff */
[----:B------:R-:W-:Y:S05]  /*28e0*/  YIELD ;  /* 0x0000000000007946 */ /* 0x000fea0003800000 */
[----:B------:R-:W-:Y:S01]  /*28f0*/  IMAD.MOV R4, RZ, RZ, -R9 ;  /* 0x000000ffff047224 */ /* 0x000fe200078e0a09 */
[----:B------:R-:W-:Y:S01]  /*2900*/  BSSY B0, `(.L_x_1598) ;  /* 0x00006a4000007945 */ /* 0x000fe20003800000 */
[----:B------:R0:W5:Y:S01]  /*2910*/  @!P1 LDG.E R87, desc[UR42][R6.64] ;  /* 0x0000002a06579981 */ /* 0x000162000c1e1900 */
[----:B------:R-:W-:Y:S01]  /*2920*/  ISETP.GT.AND P1, PT, R26, R27, PT ;  /* 0x0000001b1a00720c */ /* 0x000fe20003f24270 */
[----:B------:R-:W-:Y:S01]  /*2930*/  IMAD R89, R89, R4, R11 ;  /* 0x0000000459597224 */ /* 0x000fe200078e020b */
[----:B--2---:R-:W-:Y:S01]  /*2940*/  LOP3.LUT P3, RZ, R8, 0x2, RZ, 0xc0, !PT ;  /* 0x0000000208ff7812 */ /* 0x004fe2000786c0ff */
[----:B---3--:R-:W-:-:S04]  /*2950*/  IMAD R5, R200, 0x6000, R10 ;  /* 0x00006000c8057824 */ /* 0x008fc800078e020a */
[----:B------:R-:W-:-:S08]  /*2960*/  VIADD R85, R5, 0x20 ;  /* 0x0000002005557836 */ /* 0x000fd00000000000 */
[----:B------:R-:W-:Y:S02]  /*2970*/  @P3 VIADD R85, R5, 0xffffffe0 ;  /* 0xffffffe005553836 */ /* 0x000fe40000000000 */
[C---:B------:R-:W-:Y:S02]  /*2980*/  IMAD.IADD R86, R16.reuse, 0x1, R5 ;  /* 0x0000000110567824 */ /* 0x040fe400078e0205 */
[----:B------:R-:W-:Y:S01]  /*2990*/  IMAD.IADD R85, R16, 0x1, R85 ;  /* 0x0000000110557824 */ /* 0x000fe200078e0255 */
[----:B0-----:R-:W-:Y:S06]  /*29a0*/  @!P2 BRA `(.L_x_1599) ;  /* 0x00000064004ca947 */ /* 0x001fec0003800000 */
[----:B------:R-:W-:Y:S01]  /*29b0*/  SHF.R.S32.HI R90, RZ, 0x1f, R89 ;  /* 0x0000001fff5a7819 */ /* 0x000fe20000011459 */
[----:B------:R-:W-:Y:S01]  /*29c0*/  ULDC.64 UR4, c[0x0][0x300] ;  /* 0x0000c00000047ab9 */ /* 0x000fe20000000a00 */
[----:B-----5:R-:W-:Y:S01]  /*29d0*/  SHF.R.S32.HI R91, RZ, 0x1f, R87 ;  /* 0x0000001fff5b7819 */ /* 0x020fe20000011457 */
[----:B------:R-:W-:-:S04]  /*29e0*/  IMAD.WIDE.U32 R4, R89, UR4, RZ ;  /* 0x0000000459047c25 */ /* 0x000fc8000f8e00ff */
[----:B------:R-:W-:Y:S02]  /*29f0*/  IMAD R6, R90, UR4, RZ ;  /* 0x000000045a067c24 */ /* 0x000fe4000f8e02ff */
[----:B------:R-:W-:Y:S02]  /*2a00*/  IMAD R8, R71, R26, RZ ;  /* 0x0000001a47087224 */ /* 0x000fe400078e02ff */
[----:B------:R-:W-:Y:S01]  /*2a10*/  IMAD R7, R89, UR5, R6 ;  /* 0x0000000559077c24 */ /* 0x000fe2000f8e0206 */
[----:B------:R-:W-:Y:S01]  /*2a20*/  ULDC.64 UR4, c[0x0][0x310] ;  /* 0x0000c40000047ab9 */ /* 0x000fe20000000a00 */
[----:B------:R-:W-:Y:S02]  /*2a30*/  IMAD R92, R26, -0x80, R2 ;  /* 0xffffff801a5c7824 */ /* 0x000fe400078e0202 */
[----:B------:R-:W-:Y:S02]  /*2a40*/  IMAD R6, R91, UR4, RZ ;  /* 0x000000045b067c24 */ /* 0x000fe4000f8e02ff */
[----:B------:R-:W-:Y:S01]  /*2a50*/  IMAD.IADD R5, R5, 0x1, R7 ;  /* 0x0000000105057824 */ /* 0x000fe200078e0207 */
[----:B------:R-:W-:Y:S01]  /*2a60*/  VIMNMX R92, R92, 0x80, PT ;  /* 0x000000805c5c7848 */ /* 0x000fe20003fe0100 */
[----:B------:R-:W-:-:S02]  /*2a70*/  IMAD R7, R87, UR5, R6 ;  /* 0x0000000557077c24 */ /* 0x000fc4000f8e0206 */
[----:B------:R-:W-:Y:S01]  /*2a80*/  IMAD.WIDE.U32 R4, R87, UR4, R4 ;  /* 0x0000000457047c25 */ /* 0x000fe2000f8e0004 */
[----:B------:R-:W-:-:S03]  /*2a90*/  ULDC.64 UR4, c[0x0][0x308] ;  /* 0x0000c20000047ab9 */ /* 0x000fc60000000a00 */
[----:B------:R-:W-:Y:S01]  /*2aa0*/  IMAD.IADD R5, R5, 0x1, R7 ;  /* 0x0000000105057824 */ /* 0x000fe200078e0207 */
[----:B------:R-:W-:Y:S01]  /*2ab0*/  SHF.R.S32.HI R7, RZ, 0x1f, R26 ;  /* 0x0000001fff077819 */ /* 0x000fe2000001141a */
[----:B------:R-:W-:Y:S02]  /*2ac0*/  IMAD R9, R67, UR4, RZ ;  /* 0x0000000443097c24 */ /* 0x000fe4000f8e02ff */
[----:B------:R-:W-:-:S04]  /*2ad0*/  IMAD.WIDE.U32 R4, R22, UR4, R4 ;  /* 0x0000000416047c25 */ /* 0x000fc8000f8e0004 */
[----:B------:R-:W-:Y:S01]  /*2ae0*/  IMAD R9, R22, UR5, R9 ;  /* 0x0000000516097c24 */ /* 0x000fe2000f8e0209 */
[----:B------:R-:W-:Y:S01]  /*2af0*/  ULDC.64 UR4, c[0x0][0x2e8] ;  /* 0x0000ba0000047ab9 */ /* 0x000fe20000000a00 */
[-C--:B------:R-:W-:Y:S01]  /*2b00*/  IMAD R6, R69, R26.reuse, RZ ;  /* 0x0000001a45067224 */ /* 0x080fe200078e02ff */
[----:B------:R-:W-:Y:S01]  /*2b10*/  IADD3 R99, P2, R4, UR4, RZ ;  /* 0x0000000404637c10 */ /* 0x000fe2000ff5e0ff */
[----:B------:R-:W-:Y:S01]  /*2b20*/  ULDC.U8 UR4, c[0x0][0x410] ;  /* 0x0001040000047ab9 */ /* 0x000fe20000000000 */
[----:B------:R-:W-:Y:S02]  /*2b30*/  IMAD.WIDE.U32 R12, R68, R26, RZ ;  /* 0x0000001a440c7225 */ /* 0x000fe400078e00ff */
[----:B------:R-:W-:Y:S02]  /*2b40*/  IADD3.X R97, R5, UR5, R9, P2, !PT ;  /* 0x0000000505617c10 */ /* 0x000fe400097fe409 */
[----:B------:R-:W-:Y:S01]  /*2b50*/  ISETP.NE.AND P2, PT, RZ, UR4, PT ;  /* 0x00000004ff007c0c */ /* 0x000fe2000bf45270 */
[----:B------:R-:W-:-:S02]  /*2b60*/  IMAD R15, R7, R68, R6 ;  /* 0x00000044070f7224 */ /* 0x000fc400078e0206 */
[----:B------:R-:W-:Y:S02]  /*2b70*/  IMAD R7, R7, R70, R8 ;  /* 0x0000004607077224 */ /* 0x000fe400078e0208 */
[----:B------:R-:W-:-:S04]  /*2b80*/  IMAD.WIDE.U32 R10, R70, R26, RZ ;  /* 0x0000001a460a7225 */ /* 0x000fc800078e00ff */
[----:B------:R-:W-:Y:S02]  /*2b90*/  IMAD.IADD R15, R13, 0x1, R15 ;  /* 0x000000010d0f7824 */ /* 0x000fe400078e020f */
[----:B------:R-:W-:Y:S02]  /*2ba0*/  IMAD.IADD R14, R11, 0x1, R7 ;  /* 0x000000010b0e7824 */ /* 0x000fe400078e0207 */
[----:B------:R-:W-:Y:S05]  /*2bb0*/  @!P2 BRA `(.L_x_1600) ;  /* 0x000000300020a947 */ /* 0x000fea0003800000 */
[----:B------:R-:W-:Y:S01]  /*2bc0*/  ISETP.GE.AND P3, PT, R211, R92, PT ;  /* 0x0000005cd300720c */ /* 0x000fe20003f66270 */
        /* <DEDUP_REMOVED lines=12> */
[----:B------:R-:W-:Y:S01]  /*2c90*/  CS2R R94, SRZ ;  /* 0x00000000005e7805 */ /* 0x000fe2000001ff00 */
[----:B------:R-:W-:Y:S06]  /*2ca0*/  @P3 BRA `(.L_x_1602) ;  /* 0x0000000000903947 */ /* 0x000fec0003800000 */
        /* <DEDUP_REMOVED lines=36> */
.L_x_1602:
[----:B------:R-:W-:Y:S05]  /*2ef0*/  BSYNC B1 ;  /* 0x0000000000017941 */ /* 0x000fea0003800000 */
.L_x_1601:
[----:B------:R-:W-:Y:S01]  /*2f00*/  UISETP.NE.AND UP0, UPT, UR40, 0x3, UPT ;  /* 0x000000032800788c */ /* 0x000fe2000bf05270 */
[----:B-----5:R-:W-:Y:S02]  /*2f10*/  IMAD.MOV.U32 R98, RZ, RZ, R8 ;  /* 0x000000ffff627224 */ /* 0x020fe400078e0008 */
[----:B------:R-:W-:Y:S02]  /*2f20*/  IMAD.MOV.U32 R101, RZ, RZ, R30 ;  /* 0x000000ffff657224 */ /* 0x000fe400078e001e */
[----:B------:R-:W-:Y:S01]  /*2f30*/  IMAD.MOV.U32 R103, RZ, RZ, R34 ;  /* 0x000000ffff677224 */ /* 0x000fe200078e0022 */
[----:B------:R-:W-:Y:S01]  /*2f40*/  PLOP3.LUT P2, PT, PT, PT, UP0, 0x80, 0x0 ;  /* 0x000000000000781c */ /* 0x000fe20003f4f008 */
        /* <DEDUP_REMOVED lines=11> */
.L_x_1603:
[----:B------:R-:W-:Y:S01]  /*3000*/  IMAD R82, R200, 0x8, R16 ;  /* 0x00000008c8527824 */ /* 0x000fe200078e0210 */
[----:B------:R-:W-:Y:S01]  /*3010*/  SHF.L.U32 R93, R210, 0x1f, RZ ;  /* 0x0000001fd25d7819 */ /* 0x000fe200000006ff */
[----:B------:R-:W-:Y:S03]  /*3020*/  BSSY B1, `(.L_x_1604) ;  /* 0x0000003000017945 */ /* 0x000fe60003800000 */
[----:B------:R-:W1:Y:S02]  /*3030*/  SYNCS.PHASECHK.TRANS64.TRYWAIT P4, [R82+URZ+0x2a890], R93 ;  /* 0x02a8905d520075a7 */ /* 0x000e64000808017f */
[----:B-1----:R-:W-:Y:S05]  /*3040*/  @!P4 BRA `(.L_x_1605) ;  /* 0x000002640024c947 */ /* 0x002fea0003800000 */
.L_x_1966:
[----:B------:R-:W-:Y:S05]  /*3050*/  BSYNC B1 ;  /* 0x0000000000017941 */ /* 0x000fea0003800000 */
.L_x_1604:
[----:B------:R-:W-:-:S03]  /*3060*/  UMOV UR4, 0xffffffff ;  /* 0xffffffff00047882 */ /* 0x000fc60000000000 */
[----:B------:R-:W-:Y:S05]  /*3070*/  BRA.DIV UR4, `(.L_x_1606) ;  /* 0x00000266042c7947 */ /* 0x000fea000b800000 */
[----:B------:R-:W2:Y:S04]  /*3080*/  SHFL.IDX PT, R97, R97, RZ, 0x1e1f ;  /* 0x001e1fff61617589 */ /* 0x000ea800000e0000 */
[----:B------:R3:W4:Y:S02]  /*3090*/  SHFL.IDX PT, R14, R99, RZ, 0x1e1f ;  /* 0x001e1fff630e7589 */ /* 0x00072400000e0000 */
.L_x_1970:
[----:B------:R-:W-:Y:S05]  /*30a0*/  @P3 BRA `(.L_x_1607) ;  /* 0x0000006000a43947 */ /* 0x000fea0003800000 */
[----:B------:R-:W-:Y:S01]  /*30b0*/  ISETP.NE.AND P3, PT, R54, RZ, PT ;  /* 0x000000ff3600720c */ /* 0x000fe20003f65270 */
[----:B------:R-:W-:-:S12]  /*30c0*/  BSSY B1, `(.L_x_1608) ;  /* 0x0000071000017945 */ /* 0x000fd80003800000 */
[----:B------:R-:W-:Y:S05]  /*30d0*/  @!P3 BRA `(.L_x_1609) ;  /* 0x0000000400bcb947 */ /* 0x000fea0003800000 */
[----:B------:R1:W1:Y:S01]  /*30e0*/  LDS.128 R4, [R86+0x1e400] ;  /* 0x01e4000056047984 */ /* 0x0002620000000c00 */
[----:B0---4-:R-:W-:Y:S01]  /*30f0*/  IADD3 R10, P3, R18, R14, RZ ;  /* 0x0000000e120a7210 */ /* 0x011fe20007f7e0ff */
[----:B------:R-:W-:Y:S04]  /*3100*/  BSSY B2, `(.L_x_1610) ;  /* 0x000006b000027945 */ /* 0x000fe80003800000 */
[----:B--2---:R-:W-:Y:S01]  /*3110*/  IMAD.X R11, R97, 0x1, R19, P3 ;  /* 0x00000001610b7824 */ /* 0x004fe200018e0613 */
[----:B------:R-:W-:-:S13]  /*3120*/  ISETP.GE.AND P3, PT, R206, R96, PT ;  /* 0x00000060ce00720c */ /* 0x000fda0003f66270 */
[----:B------:R-:W-:Y:S05]  /*3130*/  @P3 BRA `(.L_x_1611) ;  /* 0x00000004009c3947 */ /* 0x000fea0003800000 */
[----:B------:R-:W-:Y:S01]  /*3140*/  SHF.R.U32.HI R13, RZ, 0x8, R47 ;  /* 0x00000008ff0d7819 */ /* 0x000fe2000001162f */
[----:B-1----:R-:W-:Y:S01]  /*3150*/  IMAD.MOV.U32 R12, RZ, RZ, R4 ;  /* 0x000000ffff0c7224 */ /* 0x002fe200078e0004 */
[----:B------:R-:W-:Y:S02]  /*3160*/  SHF.R.U32.HI R15, RZ, 0x8, R95 ;  /* 0x00000008ff0f7819 */ /* 0x000fe4000001165f */
[----:B---3--:R-:W-:Y:S01]  /*3170*/  SHF.R.U32.HI R99, RZ, 0x10, R47 ;  /* 0x00000010ff637819 */ /* 0x008fe2000001162f */
[----:B------:R-:W-:Y:S01]  /*3180*/  IMAD.SHL.U32 R13, R13, 0x100, RZ ;  /* 0x000001000d0d7824 */ /* 0x000fe200078e00ff */
[----:B------:R-:W-:Y:S01]  /*3190*/  LOP3.LUT R46, R47, 0xff0000ff, RZ, 0xc0, !PT ;  /* 0xff0000ff2f2e7812 */ /* 0x000fe200078ec0ff */
[----:B------:R-:W-:Y:S01]  /*31a0*/  IMAD.SHL.U32 R15, R15, 0x100, RZ ;  /* 0x000001000f0f7824 */ /* 0x000fe200078e00ff */
[----:B------:R-:W-:Y:S02]  /*31b0*/  SHF.R.U32.HI R47, RZ, 0x10, R95 ;  /* 0x00000010ff2f7819 */ /* 0x000fe4000001165f */
[----:B------:R-:W-:-:S02]  /*31c0*/  LOP3.LUT R94, R95, 0xff0000ff, RZ, 0xc0, !PT ;  /* 0xff0000ff5f5e7812 */ /* 0x000fc400078ec0ff */
[----:B------:R-:W-:Y:S01]  /*31d0*/  LOP3.LUT R46, R46, 0xff00, R13, 0xf8, !PT ;  /* 0x0000ff002e2e7812 */ /* 0x000fe200078ef80d */
[----:B------:R-:W-:Y:S01]  /*31e0*/  IMAD.U32 R13, R99, 0x10000, RZ ;  /* 0x00010000630d7824 */ /* 0x000fe200078e00ff */
[----:B------:R-:W-:Y:S01]  /*31f0*/  LOP3.LUT R94, R94, 0xff00, R15, 0xf8, !PT ;  /* 0x0000ff005e5e7812 */ /* 0x000fe200078ef80f */
[----:B------:R-:W-:Y:S01]  /*3200*/  IMAD.U32 R47, R47, 0x10000, RZ ;  /* 0x000100002f2f7824 */ /* 0x000fe200078e00ff */
[----:B------:R-:W-:Y:S02]  /*3210*/  F2FP.F16.E4M3.UNPACK_B R15, R113.H1 ;  /* 0x00000071ff0f723e */ /* 0x000fe400030006ff */
[-C--:B------:R-:W-:Y:S02]  /*3220*/  F2FP.F16.E4M3.UNPACK_B R4, R5.reuse ;  /* 0x00000005ff04723e */ /* 0x080fe400020006ff */
[----:B------:R-:W-:Y:S01]  /*3230*/  F2FP.F16.E4M3.UNPACK_B R5, R5.H1 ;  /* 0x00000005ff05723e */ /* 0x000fe200030006ff */
[--C-:B------:R-:W-:Y:S01]  /*3240*/  HADD2.F32 R110, -RZ, R15.reuse.H1_H1 ;  /* 0x3000000fff6e7230 */ /* 0x100fe20000004100 */
[----:B------:R-:W-:Y:S01]  /*3250*/  LOP3.LUT R95, R46, 0xff0000, R13, 0xf8, !PT ;  /* 0x00ff00002e5f7812 */ /* 0x000fe200078ef80d */
[----:B------:R-:W-:Y:S01]  /*3260*/  HADD2.F32 R13, -RZ, R4.H1_H1 ;  /* 0x30000004ff0d7230 */ /* 0x000fe20000004100 */
[----:B------:R-:W-:Y:S01]  /*3270*/  LOP3.LUT R99, R94, 0xff0000, R47, 0xf8, !PT ;  /* 0x00ff00005e637812 */ /* 0x000fe200078ef82f */
[----:B------:R-:W-:Y:S01]  /*3280*/  HADD2.F32 R94, -RZ, R15.H0_H0 ;  /* 0x2000000fff5e7230 */ /* 0x000fe20000004100 */
[----:B------:R-:W-:Y:S01]  /*3290*/  F2FP.F16.E4M3.UNPACK_B R46, R111.H1 ;  /* 0x0000006fff2e723e */ /* 0x000fe200030006ff */
[----:B------:R-:W-:-:S02]  /*32a0*/  HADD2.F32 R15, -RZ, R5.H1_H1 ;  /* 0x30000005ff0f7230 */ /* 0x000fc40000004100 */
[----:B------:R-:W-:Y:S02]  /*32b0*/  HADD2.F32 R4, -RZ, R4.H0_H0 ;  /* 0x20000004ff047230 */ /* 0x000fe40000004100 */
[----:B------:R-:W-:Y:S01]  /*32c0*/  FMUL.FTZ R109, R13, R94 ;  /* 0x0000005e0d6d7220 */ /* 0x000fe20000410000 */
[--C-:B------:R-:W-:Y:S02]  /*32d0*/  HADD2.F32 R47, -RZ, R46.reuse.H0_H0 ;  /* 0x2000002eff2f7230 */ /* 0x100fe40000004100 */
[----:B------:R-:W-:Y:S01]  /*32e0*/  FMUL.FTZ R114, R15, R110 ;  /* 0x0000006e0f727220 */ /* 0x000fe20000410000 */
[----:B------:R-:W-:Y:S02]  /*32f0*/  HADD2.F32 R5, -RZ, R5.H0_H0 ;  /* 0x20000005ff057230 */ /* 0x000fe40000004100 */
[C---:B------:R-:W-:Y:S01]  /*3300*/  FMUL.FTZ R112, R4.reuse, R94 ;  /* 0x0000005e04707220 */ /* 0x040fe20000410000 */
[----:B------:R-:W-:Y:S02]  /*3310*/  HADD2.F32 R46, -RZ, R46.H1_H1 ;  /* 0x3000002eff2e7230 */ /* 0x000fe40000004100 */
[----:B------:R-:W-:Y:S01]  /*3320*/  FFMA.FTZ R4, R4, R47, -R109 ;  /* 0x0000002f04047223 */ /* 0x000fe2000001086d */
[----:B------:R-:W-:Y:S01]  /*3330*/  F2FP.F16.E4M3.UNPACK_B R94, R113 ;  /* 0x00000071ff5e723e */ /* 0x000fe200020006ff */
[----:B------:R-:W-:Y:S01]  /*3340*/  FMUL.FTZ R110, R5, R110 ;  /* 0x0000006e056e7220 */ /* 0x000fe20000410000 */
[----:B------:R-:W-:Y:S01]  /*3350*/  FFMA.FTZ R113, R13, R47, R112 ;  /* 0x0000002f0d717223 */ /* 0x000fe20000010070 */
[----:B------:R-:W-:Y:S01]  /*3360*/  FFMA.FTZ R109, R5, R46, -R114 ;  /* 0x0000002e056d7223 */ /* 0x000fe20000010872 */
[----:B------:R-:W-:Y:S01]  /*3370*/  F2FP.F16.E4M3.UNPACK_B R5, R12.H1 ;  /* 0x0000000cff05723e */ /* 0x000fe200030006ff */
[----:B------:R-:W-:Y:S01]  /*3380*/  FFMA.FTZ R116, R15, R46, R110 ;  /* 0x0000002e0f747223 */ /* 0x000fe2000001006e */
[----:B------:R-:W-:Y:S01]  /*3390*/  F2FP.F16.E4M3.UNPACK_B R12, R12 ;  /* 0x0000000cff0c723e */ /* 0x000fe200020006ff */
[----:B------:R-:W-:Y:S01]  /*33a0*/  HADD2.F32 R110, -RZ, R94.H1_H1 ;  /* 0x3000005eff6e7230 */ /* 0x000fe20000004100 */
[----:B------:R-:W-:Y:S01]  /*33b0*/  F2FP.F16.E4M3.UNPACK_B R46, R111 ;  /* 0x0000006fff2e723e */ /* 0x000fe200020006ff */
[--C-:B------:R-:W-:Y:S01]  /*33c0*/  HADD2.F32 R13, -RZ, R5.reuse.H0_H0 ;  /* 0x20000005ff0d7230 */ /* 0x100fe20000004100 */
[----:B------:R-:W-:Y:S01]  /*33d0*/  F2FP.SATFINITE.E4M3.F32.PACK_AB_MERGE_C R118, R116, R109, RZ ;  /* 0x0000006d7476723e */ /* 0x000fe200048070ff */
[----:B------:R-:W-:-:S02]  /*33e0*/  HADD2.F32 R15, -RZ, R5.H1_H1 ;  /* 0x30000005ff0f7230 */ /* 0x000fc40000004100 */
[----:B------:R-:W-:Y:S02]  /*33f0*/  HADD2.F32 R5, -RZ, R12.H0_H0 ;  /* 0x2000000cff057230 */ /* 0x000fe40000004100 */
[-C--:B------:R-:W-:Y:S01]  /*3400*/  FMUL.FTZ R114, R13, R110.reuse ;  /* 0x0000006e0d727220 */ /* 0x080fe20000410000 */
[----:B------:R-:W-:Y:S02]  /*3410*/  HADD2.F32 R47, -RZ, R94.H0_H0 ;  /* 0x2000005eff2f7230 */ /* 0x000fe40000004100 */
[----:B------:R-:W-:Y:S01]  /*3420*/  FMUL.FTZ R112, R15, R110 ;  /* 0x0000006e0f707220 */ /* 0x000fe20000410000 */
[----:B------:R-:W-:Y:S02]  /*3430*/  HADD2.F32 R12, -RZ, R12.H1_H1 ;  /* 0x3000000cff0c7230 */ /* 0x000fe40000004100 */
[--C-:B------:R-:W-:Y:S02]  /*3440*/  HADD2.F32 R94, -RZ, R46.reuse.H1_H1 ;  /* 0x3000002eff5e7230 */ /* 0x100fe40000004100 */
[----:B------:R-:W-:-:S02]  /*3450*/  HADD2.F32 R46, -RZ, R46.H0_H0 ;  /* 0x2000002eff2e7230 */ /* 0x000fc40000004100 */
[CC--:B------:R-:W-:Y:S01]  /*3460*/  FMUL.FTZ R110, R12.reuse, R47.reuse ;  /* 0x0000002f0c6e7220 */ /* 0x0c0fe20000410000 */
[----:B------:R-:W-:Y:S01]  /*3470*/  FMUL.FTZ R47, R5, R47 ;  /* 0x0000002f052f7220 */ /* 0x000fe20000410000 */
[-C--:B------:R-:W-:Y:S01]  /*3480*/  FFMA.FTZ R13, R13, R94.reuse, -R112 ;  /* 0x0000005e0d0d7223 */ /* 0x080fe20000010870 */
[----:B------:R-:W-:Y:S01]  /*3490*/  FFMA.FTZ R114, R15, R94, R114 ;  /* 0x0000005e0f727223 */ /* 0x000fe20000010072 */
[-C--:B------:R-:W-:Y:S01]  /*34a0*/  FFMA.FTZ R111, R5, R46.reuse, -R110 ;  /* 0x0000002e056f7223 */ /* 0x080fe2000001086e */
[----:B------:R-:W-:Y:S01]  /*34b0*/  FFMA.FTZ R112, R12, R46, R47 ;  /* 0x0000002e0c707223 */ /* 0x000fe2000001002f */
[----:B------:R-:W-:Y:S02]  /*34c0*/  F2FP.F16.E4M3.UNPACK_B R12, R7.H1 ;  /* 0x00000007ff0c723e */ /* 0x000fe400030006ff */
[----:B------:R-:W-:Y:S02]  /*34d0*/  F2FP.F16.E4M3.UNPACK_B R47, R99.H1 ;  /* 0x00000063ff2f723e */ /* 0x000fe400030006ff */
[----:B------:R-:W-:Y:S01]  /*34e0*/  F2FP.F16.E4M3.UNPACK_B R46, R95.H1 ;  /* 0x0000005fff2e723e */ /* 0x000fe200030006ff */
[----:B------:R-:W-:Y:S01]  /*34f0*/  HADD2.F32 R15, -RZ, R12.H1_H1 ;  /* 0x3000000cff0f7230 */ /* 0x000fe20000004100 */
[----:B------:R-:W-:Y:S01]  /*3500*/  F2FP.F16.E4M3.UNPACK_B R5, R6.H1 ;  /* 0x00000006ff05723e */ /* 0x000fe200030006ff */
[----:B------:R-:W-:Y:S01]  /*3510*/  HADD2.F32 R110, -RZ, R47.H1_H1 ;  /* 0x3000002fff6e7230 */ /* 0x000fe20000004100 */
[----:B------:R-:W-:Y:S01]  /*3520*/  F2FP.F16.E4M3.UNPACK_B R99, R99 ;  /* 0x00000063ff63723e */ /* 0x000fe200020006ff */
[----:B------:R-:W-:Y:S01]  /*3530*/  HADD2.F32 R94, -RZ, R46.H1_H1 ;  /* 0x3000002eff5e7230 */ /* 0x000fe20000004100 */
[----:B------:R-:W-:Y:S01]  /*3540*/  F2FP.SATFINITE.E4M3.F32.PACK_AB_MERGE_C R117, R114, R13, RZ ;  /* 0x0000000d7275723e */ /* 0x000fe200048070ff */
[----:B------:R-:W-:Y:S01]  /*3550*/  HADD2.F32 R13, -RZ, R12.H0_H0 ;  /* 0x2000000cff0d7230 */ /* 0x000fe20000004100 */
[----:B------:R-:W-:Y:S01]  /*3560*/  F2FP.F16.E4M3.UNPACK_B R95, R95 ;  /* 0x0000005fff5f723e */ /* 0x000fe200020006ff */
[----:B------:R-:W-:Y:S01]  /*3570*/  FMUL.FTZ R114, R15, R110 ;  /* 0x0000006e0f727220 */ /* 0x000fe20000410000 */
[----:B------:R-:W-:Y:S01]  /*3580*/  HADD2.F32 R12, -RZ, R5.H1_H1 ;  /* 0x30000005ff0c7230 */ /* 0x000fe20000004100 */
[----:B------:R-:W-:Y:S01]  /*3590*/  F2FP.F16.E4M3.UNPACK_B R6, R6 ;  /* 0x00000006ff06723e */ /* 0x000fe200020006ff */
        /* <DEDUP_REMOVED lines=8> */
[----:B------:R-:W-:Y:S02]  /*3620*/  HADD2.F32 R99, -RZ, R99.H0_H0 ;  /* 0x20000063ff637230 */ /* 0x000fe40000004100 */
[----:B------:R-:W-:Y:S01]  /*3630*/  FFMA.FTZ R110, R5, R13, -R110 ;  /* 0x0000000d056e7223 */ /* 0x000fe2000001086e */
[----:B------:R-:W-:-:S02]  /*3640*/  HADD2.F32 R5, -RZ, R6.H0_H0 ;  /* 0x20000006ff057230 */ /* 0x000fc40000004100 */
[----:B------:R-:W-:Y:S01]  /*3650*/  FFMA.FTZ R109, R12, R13, R109 ;  /* 0x0000000d0c6d7223 */ /* 0x000fe2000001006d */
[--C-:B------:R-:W-:Y:S02]  /*3660*/  HADD2.F32 R12, -RZ, R7.reuse.H0_H0 ;  /* 0x20000007ff0c7230 */ /* 0x100fe40000004100 */
[----:B------:R-:W-:Y:S01]  /*3670*/  FFMA.FTZ R116, R15, R94, R116 ;  /* 0x0000005e0f747223 */ /* 0x000fe20000010074 */
[----:B------:R-:W-:Y:S02]  /*3680*/  HADD2.F32 R6, -RZ, R6.H1_H1 ;  /* 0x30000006ff067230 */ /* 0x000fe40000004100 */
[----:B------:R-:W-:Y:S01]  /*3690*/  HADD2.F32 R7, -RZ, R7.H1_H1 ;  /* 0x30000007ff077230 */ /* 0x000fe20000004100 */
[----:B------:R-:W-:Y:S01]  /*36a0*/  F2FP.SATFINITE.E4M3.F32.PACK_AB_MERGE_C R109, R109, R110, RZ ;  /* 0x0000006e6d6d723e */ /* 0x000fe200048070ff */
[----:B------:R-:W-:Y:S02]  /*36b0*/  HADD2.F32 R47, -RZ, R47.H0_H0 ;  /* 0x2000002fff2f7230 */ /* 0x000fe40000004100 */
[----:B------:R-:W-:Y:S01]  /*36c0*/  FMUL.FTZ R94, R6, R99 ;  /* 0x00000063065e7220 */ /* 0x000fe20000410000 */
[----:B------:R-:W-:-:S02]  /*36d0*/  HADD2.F32 R46, -RZ, R46.H0_H0 ;  /* 0x2000002eff2e7230 */ /* 0x000fc40000004100 */
[----:B------:R-:W-:Y:S01]  /*36e0*/  FMUL.FTZ R99, R5, R99 ;  /* 0x0000006305637220 */ /* 0x000fe20000410000 */
[----:B------:R-:W-:Y:S02]  /*36f0*/  HADD2.F32 R95, -RZ, R95.H0_H0 ;  /* 0x2000005fff5f7230 */ /* 0x000fe40000004100 */
[CC--:B------:R-:W-:Y:S01]  /*3700*/  FMUL.FTZ R13, R7.reuse, R47.reuse ;  /* 0x0000002f070d7220 */ /* 0x0c0fe20000410000 */
[----:B------:R-:W-:Y:S01]  /*3710*/  FMUL.FTZ R114, R12, R47 ;  /* 0x0000002f0c727220 */ /* 0x000fe20000410000 */
[----:B------:R-:W-:Y:S02]  /*3720*/  F2FP.SATFINITE.E4M3.F32.PACK_AB_MERGE_C R115, R116, R115, RZ ;  /* 0x000000737473723e */ /* 0x000fe400048070ff */
        /* <DEDUP_REMOVED lines=8> */
.L_x_1611:
[----:B------:R-:W-:Y:S05]  /*37b0*/  BSYNC B2 ;  /* 0x0000000000027941 */ /* 0x000fea0003800000 */
.L_x_1610:
[----:B-1----:R0:W-:Y:S02]  /*37c0*/  ST.E.128 desc[UR42][R10.64], R4 ;  /* 0x000000040a007985 */ /* 0x0021e4000c101d2a */
.L_x_1609:
[----:B------:R-:W-:Y:S05]  /*37d0*/  BSYNC B1 ;  /* 0x0000000000017941 */ /* 0x000fea0003800000 */
.L_x_1608:
[----:B------:R-:W-:Y:S01]  /*37e0*/  ISETP.NE.AND P3, PT, R3, RZ, PT ;  /* 0x000000ff0300720c */ /* 0x000fe20003f65270 */
[----:B------:R-:W-:-:S12]  /*37f0*/  BSSY B1, `(.L_x_1612) ;  /* 0x0000073000017945 */ /* 0x000fd80003800000 */
[----:B------:R-:W-:Y:S05]  /*3800*/  @!P3 BRA `(.L_x_1613) ;  /* 0x0000000400c4b947 */ /* 0x000fea0003800000 */
[----:B0-----:R-:W-:Y:S01]  /*3810*/  IMAD.SHL.U32 R4, R213, 0x10, RZ ;  /* 0x00000010d5047824 */ /* 0x001fe200078e00ff */
[----:B------:R-:W-:Y:S04]  /*3820*/  BSSY B2, `(.L_x_1614) ;  /* 0x000006e000027945 */ /* 0x000fe80003800000 */
[----:B----4-:R-:W-:-:S04]  /*3830*/  IADD3 R10, P3, R14, R4, RZ ;  /* 0x000000040e0a7210 */ /* 0x010fc80007f7e0ff */
[----:B--2---:R-:W-:Y:S02]  /*3840*/  LEA.HI.X.SX32 R11, R4, R97, 0x1, P3 ;  /* 0x00000061040b7211 */ /* 0x004fe400018f0eff */
[----:B------:R0:W2:Y:S01]  /*3850*/  LDS.128 R4, [R85+0x1e400] ;  /* 0x01e4000055047984 */ /* 0x0000a20000000c00 */
[----:B------:R-:W-:-:S13]  /*3860*/  ISETP.GE.AND P3, PT, R224, R96, PT ;  /* 0x00000060e000720c */ /* 0x000fda0003f66270 */
[----:B0-----:R-:W-:Y:S05]  /*3870*/  @P3 BRA `(.L_x_1615) ;  /* 0x0000000400a03947 */ /* 0x001fea0003800000 */
[----:B------:R-:W-:Y:S01]  /*3880*/  SHF.R.U32.HI R46, RZ, 0x8, R43 ;  /* 0x00000008ff2e7819 */ /* 0x000fe2000001162b */
[----:B--2---:R-:W-:Y:S01]  /*3890*/  IMAD.MOV.U32 R15, RZ, RZ, R7 ;  /* 0x000000ffff0f7224 */ /* 0x004fe200078e0007 */
[----:B------:R-:W-:Y:S01]  /*38a0*/  LOP3.LUT R12, R43, 0xff0000ff, RZ, 0xc0, !PT ;  /* 0xff0000ff2b0c7812 */ /* 0x000fe200078ec0ff */
[----:B------:R-:W-:Y:S01]  /*38b0*/  IMAD.MOV.U32 R13, RZ, RZ, R6 ;  /* 0x000000ffff0d7224 */ /* 0x000fe200078e0006 */
[----:B------:R-:W-:Y:S01]  /*38c0*/  SHF.R.U32.HI R44, RZ, 0x10, R43 ;  /* 0x00000010ff2c7819 */ /* 0x000fe2000001162b */
[----:B------:R-:W-:Y:S01]  /*38d0*/  IMAD.SHL.U32 R7, R46, 0x100, RZ ;  /* 0x000001002e077824 */ /* 0x000fe200078e00ff */
[--C-:B------:R-:W-:Y:S02]  /*38e0*/  SHF.R.U32.HI R43, RZ, 0x8, R45.reuse ;  /* 0x00000008ff2b7819 */ /* 0x100fe4000001162d */
[----:B------:R-:W-:Y:S02]  /*38f0*/  LOP3.LUT R42, R45, 0xff0000ff, RZ, 0xc0, !PT ;  /* 0xff0000ff2d2a7812 */ /* 0x000fe400078ec0ff */
[----:B------:R-:W-:Y:S01]  /*3900*/  SHF.R.U32.HI R45, RZ, 0x10, R45 ;  /* 0x00000010ff2d7819 */ /* 0x000fe2000001162d */
[----:B------:R-:W-:Y:S01]  /*3910*/  IMAD.SHL.U32 R43, R43, 0x100, RZ ;  /* 0x000001002b2b7824 */ /* 0x000fe200078e00ff */
[----:B------:R-:W-:Y:S01]  /*3920*/  LOP3.LUT R7, R12, 0xff00, R7, 0xf8, !PT ;  /* 0x0000ff000c077812 */ /* 0x000fe200078ef807 */
[----:B------:R-:W-:Y:S01]  /*3930*/  IMAD.U32 R12, R44, 0x10000, RZ ;  /* 0x000100002c0c7824 */ /* 0x000fe200078e00ff */
[----:B------:R-:W-:Y:S01]  /*3940*/  F2FP.F16.E4M3.UNPACK_B R6, R5 ;  /* 0x00000005ff06723e */ /* 0x000fe200020006ff */
[----:B------:R-:W-:Y:S01]  /*3950*/  IMAD.U32 R45, R45, 0x10000, RZ ;  /* 0x000100002d2d7824 */ /* 0x000fe200078e00ff */
[----:B------:R-:W-:-:S02]  /*3960*/  LOP3.LUT R42, R42, 0xff00, R43, 0xf8, !PT ;  /* 0x0000ff002a2a7812 */ /* 0x000fc400078ef82b */
[-C--:B------:R-:W-:Y:S02]  /*3970*/  F2FP.F16.E4M3.UNPACK_B R43, R108.reuse.H1 ;  /* 0x0000006cff2b723e */ /* 0x080fe400030006ff */
[----:B------:R-:W-:Y:S02]  /*3980*/  LOP3.LUT R47, R42, 0xff0000, R45, 0xf8, !PT ;  /* 0x00ff00002a2f7812 */ /* 0x000fe400078ef82d */
[----:B------:R-:W-:Y:S01]  /*3990*/  LOP3.LUT R44, R7, 0xff0000, R12, 0xf8, !PT ;  /* 0x00ff0000072c7812 */ /* 0x000fe200078ef80c */
[--C-:B------:R-:W-:Y:S01]  /*39a0*/  HADD2.F32 R45, -RZ, R43.reuse.H0_H0 ;  /* 0x2000002bff2d7230 */ /* 0x100fe20000004100 */
[----:B------:R-:W-:Y:S01]  /*39b0*/  F2FP.F16.E4M3.UNPACK_B R42, R107.H1 ;  /* 0x0000006bff2a723e */ /* 0x000fe200030006ff */
[--C-:B------:R-:W-:Y:S01]  /*39c0*/  HADD2.F32 R7, -RZ, R6.reuse.H1_H1 ;  /* 0x30000006ff077230 */ /* 0x100fe20000004100 */
[----:B------:R-:W-:Y:S01]  /*39d0*/  F2FP.F16.E4M3.UNPACK_B R5, R5.H1 ;  /* 0x00000005ff05723e */ /* 0x000fe200030006ff */
[----:B------:R-:W-:Y:S01]  /*39e0*/  HADD2.F32 R46, -RZ, R43.H1_H1 ;  /* 0x3000002bff2e7230 */ /* 0x000fe20000004100 */
[----:B------:R-:W-:Y:S01]  /*39f0*/  F2FP.F16.E4M3.UNPACK_B R108, R108 ;  /* 0x0000006cff6c723e */ /* 0x000fe200020006ff */
        /* <DEDUP_REMOVED lines=11> */
[----:B------:R-:W-:-:S02]  /*3ab0*/  FMUL.FTZ R45, R5, R46 ;  /* 0x0000002e052d7220 */ /* 0x000fc40000410000 */
[----:B---3--:R-:W-:Y:S01]  /*3ac0*/  FFMA.FTZ R99, R5, R42, -R6 ;  /* 0x0000002a05637223 */ /* 0x008fe20000010806 */
[----:B------:R-:W-:Y:S01]  /*3ad0*/  F2FP.F16.E4M3.UNPACK_B R5, R4.H1 ;  /* 0x00000004ff05723e */ /* 0x000fe200030006ff */
[----:B------:R-:W-:Y:S01]  /*3ae0*/  FFMA.FTZ R112, R12, R42, R45 ;  /* 0x0000002a0c707223 */ /* 0x000fe2000001002d */
[----:B------:R-:W-:Y:S01]  /*3af0*/  F2FP.F16.E4M3.UNPACK_B R4, R4 ;  /* 0x00000004ff04723e */ /* 0x000fe200020006ff */
[----:B------:R-:W-:Y:S02]  /*3b00*/  HADD2.F32 R42, -RZ, R108.H1_H1 ;  /* 0x3000006cff2a7230 */ /* 0x000fe40000004100 */
[--C-:B------:R-:W-:Y:S01]  /*3b10*/  HADD2.F32 R6, -RZ, R5.reuse.H0_H0 ;  /* 0x20000005ff067230 */ /* 0x100fe20000004100 */
[----:B------:R-:W-:Y:S01]  /*3b20*/  F2FP.SATFINITE.E4M3.F32.PACK_AB_MERGE_C R113, R112, R99, RZ ;  /* 0x000000637071723e */ /* 0x000fe200048070ff */
[----:B------:R-:W-:Y:S02]  /*3b30*/  HADD2.F32 R7, -RZ, R5.H1_H1 ;  /* 0x30000005ff077230 */ /* 0x000fe40000004100 */
[----:B------:R-:W-:-:S02]  /*3b40*/  HADD2.F32 R5, -RZ, R4.H0_H0 ;  /* 0x20000004ff057230 */ /* 0x000fc40000004100 */
[-C--:B------:R-:W-:Y:S01]  /*3b50*/  FMUL.FTZ R46, R6, R42.reuse ;  /* 0x0000002a062e7220 */ /* 0x080fe20000410000 */
[----:B------:R-:W-:Y:S02]  /*3b60*/  HADD2.F32 R108, -RZ, R108.H0_H0 ;  /* 0x2000006cff6c7230 */ /* 0x000fe40000004100 */
[----:B------:R-:W-:Y:S01]  /*3b70*/  FMUL.FTZ R45, R7, R42 ;  /* 0x0000002a072d7220 */ /* 0x000fe20000410000 */
[----:B------:R-:W-:Y:S02]  /*3b80*/  HADD2.F32 R4, -RZ, R4.H1_H1 ;  /* 0x30000004ff047230 */ /* 0x000fe40000004100 */
[--C-:B------:R-:W-:Y:S02]  /*3b90*/  HADD2.F32 R12, -RZ, R107.reuse.H1_H1 ;  /* 0x3000006bff0c7230 */ /* 0x100fe40000004100 */
[-C--:B------:R-:W-:Y:S01]  /*3ba0*/  FMUL.FTZ R43, R5, R108.reuse ;  /* 0x0000006c052b7220 */ /* 0x080fe20000410000 */
[----:B------:R-:W-:Y:S02]  /*3bb0*/  HADD2.F32 R107, -RZ, R107.H0_H0 ;  /* 0x2000006bff6b7230 */ /* 0x000fe40000004100 */
[----:B------:R-:W-:Y:S01]  /*3bc0*/  FMUL.FTZ R42, R4, R108 ;  /* 0x0000006c042a7220 */ /* 0x000fe20000410000 */
[-C--:B------:R-:W-:Y:S01]  /*3bd0*/  FFMA.FTZ R45, R6, R12.reuse, -R45 ;  /* 0x0000000c062d7223 */ /* 0x080fe2000001082d */
[----:B------:R-:W-:-:S02]  /*3be0*/  FFMA.FTZ R46, R7, R12, R46 ;  /* 0x0000000c072e7223 */ /* 0x000fc4000001002e */
[-C--:B------:R-:W-:Y:S01]  /*3bf0*/  FFMA.FTZ R94, R5, R107.reuse, -R42 ;  /* 0x0000006b055e7223 */ /* 0x080fe2000001082a */
[----:B------:R-:W-:Y:S01]  /*3c00*/  FFMA.FTZ R107, R4, R107, R43 ;  /* 0x0000006b046b7223 */ /* 0x000fe2000001002b */
[----:B------:R-:W-:Y:S02]  /*3c10*/  F2FP.F16.E4M3.UNPACK_B R5, R15.H1 ;  /* 0x0000000fff05723e */ /* 0x000fe400030006ff */
[----:B------:R-:W-:Y:S02]  /*3c20*/  F2FP.F16.E4M3.UNPACK_B R43, R47.H1 ;  /* 0x0000002fff2b723e */ /* 0x000fe400030006ff */
[----:B------:R-:W-:Y:S01]  /*3c30*/  F2FP.SATFINITE.E4M3.F32.PACK_AB_MERGE_C R111, R46, R45, RZ ;  /* 0x0000002d2e6f723e */ /* 0x000fe200048070ff */
[----:B------:R-:W-:Y:S01]  /*3c40*/  HADD2.F32 R7, -RZ, R5.H1_H1 ;  /* 0x30000005ff077230 */ /* 0x000fe20000004100 */
[-C--:B------:R-:W-:Y:S01]  /*3c50*/  F2FP.F16.E4M3.UNPACK_B R12, R44.reuse.H1 ;  /* 0x0000002cff0c723e */ /* 0x080fe200030006ff */
        /* <DEDUP_REMOVED lines=12> */
[----:B------:R-:W-:Y:S01]  /*3d20*/  HADD2.F32 R6, -RZ, R44.H1_H1 ;  /* 0x3000002cff067230 */ /* 0x000fe20000004100 */
[----:B------:R-:W-:Y:S01]  /*3d30*/  F2FP.F16.E4M3.UNPACK_B R15, R15 ;  /* 0x0000000fff0f723e */ /* 0x000fe200020006ff */
[-C--:B------:R-:W-:Y:S01]  /*3d40*/  FMUL.FTZ R99, R5, R45.reuse ;  /* 0x0000002d05637220 */ /* 0x080fe20000410000 */
[----:B------:R-:W-:Y:S01]  /*3d50*/  FMUL.FTZ R46, R4, R45 ;  /* 0x0000002d042e7220 */ /* 0x000fe20000410000 */
[----:B------:R-:W-:Y:S01]  /*3d60*/  F2FP.F16.E4M3.UNPACK_B R13, R13 ;  /* 0x0000000dff0d723e */ /* 0x000fe200020006ff */
[----:B------:R-:W-:-:S02]  /*3d70*/  HADD2.F32 R47, -RZ, R47.H0_H0 ;  /* 0x2000002fff2f7230 */ /* 0x000fc40000004100 */
[-C--:B------:R-:W-:Y:S01]  /*3d80*/  FFMA.FTZ R99, R4, R6.reuse, -R99 ;  /* 0x0000000604637223 */ /* 0x080fe20000010863 */
[----:B------:R-:W-:Y:S01]  /*3d90*/  FFMA.FTZ R46, R5, R6, R46 ;  /* 0x00000006052e7223 */ /* 0x000fe2000001002e */
[--C-:B------:R-:W-:Y:S02]  /*3da0*/  HADD2.F32 R5, -RZ, R15.reuse.H0_H0 ;  /* 0x2000000fff057230 */ /* 0x100fe40000004100 */
[----:B------:R-:W-:Y:S01]  /*3db0*/  FFMA.FTZ R112, R7, R42, R108 ;  /* 0x0000002a07707223 */ /* 0x000fe2000001006c */
[----:B------:R-:W-:Y:S02]  /*3dc0*/  HADD2.F32 R15, -RZ, R15.H1_H1 ;  /* 0x3000000fff0f7230 */ /* 0x000fe40000004100 */
[----:B------:R-:W-:Y:S01]  /*3dd0*/  HADD2.F32 R6, -RZ, R43.H0_H0 ;  /* 0x2000002bff067230 */ /* 0x000fe20000004100 */
[----:B------:R-:W-:Y:S01]  /*3de0*/  F2FP.SATFINITE.E4M3.F32.PACK_AB_MERGE_C R46, R46, R99, RZ ;  /* 0x000000632e2e723e */ /* 0x000fe200048070ff */
[--C-:B------:R-:W-:Y:S01]  /*3df0*/  HADD2.F32 R4, -RZ, R13.reuse.H0_H0 ;  /* 0x2000000dff047230 */ /* 0x100fe20000004100 */
[----:B------:R-:W-:Y:S01]  /*3e00*/  F2FP.SATFINITE.E4M3.F32.PACK_AB_MERGE_C R109, R112, R109, RZ ;  /* 0x0000006d706d723e */ /* 0x000fe200048070ff */
[----:B------:R-:W-:-:S02]  /*3e10*/  HADD2.F32 R13, -RZ, R13.H1_H1 ;  /* 0x3000000dff0d7230 */ /* 0x000fc40000004100 */
[-C--:B------:R-:W-:Y:S01]  /*3e20*/  FMUL.FTZ R42, R15, R6.reuse ;  /* 0x000000060f2a7220 */ /* 0x080fe20000410000 */
[----:B------:R-:W-:Y:S02]  /*3e30*/  HADD2.F32 R44, -RZ, R44.H0_H0 ;  /* 0x2000002cff2c7230 */ /* 0x000fe40000004100 */
[----:B------:R-:W-:Y:S01]  /*3e40*/  FMUL.FTZ R108, R5, R6 ;  /* 0x00000006056c7220 */ /* 0x000fe20000410000 */
[----:B------:R-:W-:Y:S02]  /*3e50*/  HADD2.F32 R12, -RZ, R12.H0_H0 ;  /* 0x2000000cff0c7230 */ /* 0x000fe40000004100 */
[-C--:B------:R-:W-:Y:S01]  /*3e60*/  FMUL.FTZ R7, R13, R47.reuse ;  /* 0x0000002f0d077220 */ /* 0x080fe20000410000 */
[----:B------:R-:W-:-:S03]  /*3e70*/  FMUL.FTZ R6, R4, R47 ;  /* 0x0000002f04067220 */ /* 0x000fc60000410000 */
[-C--:B------:R-:W-:Y:S01]  /*3e80*/  FFMA.FTZ R7, R4, R44.reuse, -R7 ;  /* 0x0000002c04077223 */ /* 0x080fe20000010807 */
[----:B------:R-:W-:Y:S01]  /*3e90*/  FFMA.FTZ R6, R13, R44, R6 ;  /* 0x0000002c0d067223 */ /* 0x000fe20000010006 */
[-C--:B------:R-:W-:Y:S01]  /*3ea0*/  FFMA.FTZ R42, R5, R12.reuse, -R42 ;  /* 0x0000000c052a7223 */ /* 0x080fe2000001082a */
[----:B------:R-:W-:Y:S01]  /*3eb0*/  FFMA.FTZ R15, R15, R12, R108 ;  /* 0x0000000c0f0f7223 */ /* 0x000fe2000001006c */
[----:B------:R-:W-:Y:S02]  /*3ec0*/  F2FP.SATFINITE.E4M3.F32.PACK_AB_MERGE_C R5, R110, R95, R113 ;  /* 0x0000005f6e05723e */ /* 0x000fe40004807071 */
[----:B------:R-:W-:Y:S02]  /*3ed0*/  F2FP.SATFINITE.E4M3.F32.PACK_AB_MERGE_C R6, R6, R7, R46 ;  /* 0x000000070606723e */ /* 0x000fe4000480702e */
[----:B------:R-:W-:Y:S02]  /*3ee0*/  F2FP.SATFINITE.E4M3.F32.PACK_AB_MERGE_C R4, R107, R94, R111 ;  /* 0x0000005e6b04723e */ /* 0x000fe4000480706f */
[----:B------:R-:W-:-:S07]  /*3ef0*/  F2FP.SATFINITE.E4M3.F32.PACK_AB_MERGE_C R7, R15, R42, R109 ;  /* 0x0000002a0f07723e */ /* 0x000fce000480706d */
.L_x_1615:
[----:B------:R-:W-:Y:S05]  /*3f00*/  BSYNC B2 ;  /* 0x0000000000027941 */ /* 0x000fea0003800000 */
.L_x_1614:
[----:B--2---:R0:W-:Y:S02]  /*3f10*/  ST.E.128 desc[UR42][R10.64], R4 ;  /* 0x000000040a007985 */ /* 0x0041e4000c101d2a */
.L_x_1613:
[----:B------:R-:W-:Y:S05]  /*3f20*/  BSYNC B1 ;  /* 0x0000000000017941 */ /* 0x000fea0003800000 */
.L_x_1612:
        /* <DEDUP_REMOVED lines=12> */
[----:B------:R-:W-:Y:S01]  /*3ff0*/  SHF.R.U32.HI R42, RZ, 0x8, R39 ;  /* 0x00000008ff2a7819 */ /* 0x000fe20000011627 */
[----:B------:R-:W-:Y:S01]  /*4000*/  IMAD.MOV.U32 R13, RZ, RZ, R6 ;  /* 0x000000ffff0d7224 */ /* 0x000fe200078e0006 */
[----:B------:R-:W-:Y:S01]  /*4010*/  SHF.R.U32.HI R40, RZ, 0x10, R41 ;  /* 0x00000010ff287819 */ /* 0x000fe20000011629 */
        /* <DEDUP_REMOVED lines=27> */
[CC--:B------:R-:W-:Y:S01]  /*41d0*/  FMUL.FTZ R6, R12.reuse, R42.reuse ;  /* 0x0000002a0c067220 */ /* 0x0c0fe20000410000 */
        /* <DEDUP_REMOVED lines=25> */
[----:B------:R-:W-:Y:S02]  /*4370*/  F2FP.F16.E4M3.UNPACK_B R39, R43.H1 ;  /* 0x0000002bff27723e */ /* 0x000fe400030006ff */
[----:B---3--:R-:W-:Y:S01]  /*4380*/  F2FP.SATFINITE.E4M3.F32.PACK_AB_MERGE_C R99, R42, R41, RZ ;  /* 0x000000292a63723e */ /* 0x008fe200048070ff */
        /* <DEDUP_REMOVED lines=44> */
.L_x_1619:
[----:B------:R-:W-:Y:S05]  /*4650*/  BSYNC B2 ;  /* 0x0000000000027941 */ /* 0x000fea0003800000 */
.L_x_1618:
[----:B--2---:R0:W-:Y:S02]  /*4660*/  ST.E.128 desc[UR42][R10.64], R4 ;  /* 0x000000040a007985 */ /* 0x0041e4000c101d2a */
.L_x_1617:
[----:B------:R-:W-:Y:S05]  /*4670*/  BSYNC B1 ;  /* 0x0000000000017941 */ /* 0x000fea0003800000 */
.L_x_1616:
[----:B------:R-:W-:Y:S01]  /*4680*/  LOP3.LUT P3, RZ, R57, 0x8, RZ, 0xc0, !PT ;  /* 0x0000000839ff7812 */ /* 0x000fe2000786c0ff */
[----:B------:R-:W-:-:S12]  /*4690*/  BSSY B1, `(.L_x_1620) ;  /* 0x0000072000017945 */ /* 0x000fd80003800000 */
[----:B------:R-:W-:Y:S05]  /*46a0*/  @!P3 BRA `(.L_x_1621) ;  /* 0x0000000400c0b947 */ /* 0x000fea0003800000 */
[----:B0-----:R0:W0:Y:S01]  /*46b0*/  LDS.128 R4, [R85+0x20400] ;  /* 0x0204000055047984 */ /* 0x0010220000000c00 */
[----:B----4-:R-:W-:Y:S01]  /*46c0*/  IADD3 R10, P3, R208, R14, RZ ;  /* 0x0000000ed00a7210 */ /* 0x010fe20007f7e0ff */
[----:B------:R-:W-:Y:S04]  /*46d0*/  BSSY B2, `(.L_x_1622) ;  /* 0x000006c000027945 */ /* 0x000fe80003800000 */
[----:B--2---:R-:W-:Y:S01]  /*46e0*/  IMAD.X R11, R97, 0x1, R221, P3 ;  /* 0x00000001610b7824 */ /* 0x004fe200018e06dd */
[----:B------:R-:W-:-:S13]  /*46f0*/  ISETP.GE.AND P3, PT, R223, R96, PT ;  /* 0x00000060df00720c */ /* 0x000fda0003f66270 */
[----:B------:R-:W-:Y:S05]  /*4700*/  @P3 BRA `(.L_x_1623) ;  /* 0x0000000400a03947 */ /* 0x000fea0003800000 */
[----:B------:R-:W-:Y:S01]  /*4710*/  SHF.R.U32.HI R38, RZ, 0x8, R35 ;  /* 0x00000008ff267819 */ /* 0x000fe20000011623 */
[----:B0-----:R-:W-:Y:S01]  /*4720*/  IMAD.MOV.U32 R15, RZ, RZ, R7 ;  /* 0x000000ffff0f7224 */ /* 0x001fe200078e0007 */
        /* <DEDUP_REMOVED lines=34> */
[----:B------:R-:W-:Y:S01]  /*4950*/  FFMA.FTZ R43, R5, R34, -R6 ;  /* 0x00000022052b7223 */ /* 0x000fe20000010806 */
        /* <DEDUP_REMOVED lines=67> */
.L_x_1623:
[----:B------:R-:W-:Y:S05]  /*4d90*/  BSYNC B2 ;  /* 0x0000000000027941 */ /* 0x000fea0003800000 */
.L_x_1622:
[----:B0-----:R0:W-:Y:S02]  /*4da0*/  ST.E.128 desc[UR42][R10.64], R4 ;  /* 0x000000040a007985 */ /* 0x0011e4000c101d2a */
.L_x_1621:
[----:B------:R-:W-:Y:S05]  /*4db0*/  BSYNC B1 ;  /* 0x0000000000017941 */ /* 0x000fea0003800000 */
.L_x_1620:
        /* <DEDUP_REMOVED lines=113> */
.L_x_1627:
[----:B------:R-:W-:Y:S05]  /*54d0*/  BSYNC B2 ;  /* 0x0000000000027941 */ /* 0x000fea0003800000 */
.L_x_1626:
[----:B0-----:R0:W-:Y:S02]  /*54e0*/  ST.E.128 desc[UR42][R10.64], R4 ;  /* 0x000000040a007985 */ /* 0x0011e4000c101d2a */
.L_x_1625:
[----:B------:R-:W-:Y:S05]  /*54f0*/  BSYNC B1 ;  /* 0x0000000000017941 */ /* 0x000fea0003800000 */
.L_x_1624:
[----:B------:R-:W-:-:S13]  /*5500*/  LOP3.LUT P3, RZ, R57, 0x20, RZ, 0xc0, !PT ;  /* 0x0000002039ff7812 */ /* 0x000fda000786c0ff */
        /* <DEDUP_REMOVED lines=32> */
[----:B------:R-:W-:Y:S01]  /*5710*/  HADD2.F32 R12, -RZ, R11.H0_H0 ;  /* 0x2000000bff0c7230 */ /* 0x000fe20000004100 */
        /* <DEDUP_REMOVED lines=10> */
[-C--:B------:R-:W-:Y:S01]  /*57c0*/  FFMA.FTZ R34, R5, R11.reuse, -R6 ;  /* 0x0000000b05227223 */ /* 0x080fe20000010806 */
[-C--:B------:R-:W-:Y:S01]  /*57d0*/  F2FP.F16.E4M3.UNPACK_B R5, R4.reuse.H1 ;  /* 0x00000004ff05723e */ /* 0x080fe200030006ff */
        /* <DEDUP_REMOVED lines=30> */
[----:B------:R-:W-:Y:S01]  /*59c0*/  FMUL.FTZ R35, R7, R29 ;  /* 0x0000001d07237220 */ /* 0x000fe20000410000 */
[----:B------:R-:W-:-:S02]  /*59d0*/  HADD2.F32 R5, -RZ, R4.H1_H1 ;  /* 0x30000004ff057230 */ /* 0x000fc40000004100 */
[C---:B------:R-:W-:Y:S01]  /*59e0*/  FMUL.FTZ R34, R6.reuse, R29 ;  /* 0x0000001d06227220 */ /* 0x040fe20000410000 */
[----:B------:R-:W-:Y:S02]  /*59f0*/  HADD2.F32 R28, -RZ, R30.H1_H1 ;  /* 0x3000001eff1c7230 */ /* 0x000fe40000004100 */
[----:B------:R-:W-:Y:S01]  /*5a00*/  FFMA.FTZ R35, R6, R11, -R35 ;  /* 0x0000000b06237223 */ /* 0x000fe20000010823 */
[----:B------:R-:W-:Y:S01]  /*5a10*/  HADD2.F32 R4, -RZ, R4.H0_H0 ;  /* 0x20000004ff047230 */ /* 0x000fe20000004100 */
[----:B------:R-:W-:Y:S01]  /*5a20*/  F2FP.F16.E4M3.UNPACK_B R9, R9 ;  /* 0x00000009ff09723e */ /* 0x000fe200020006ff */
[----:B------:R-:W-:Y:S02]  /*5a30*/  HADD2.F32 R6, -RZ, R13.H1_H1 ;  /* 0x3000000dff067230 */ /* 0x000fe40000004100 */
[----:B------:R-:W-:Y:S01]  /*5a40*/  FMUL.FTZ R29, R5, R28 ;  /* 0x0000001c051d7220 */ /* 0x000fe20000410000 */
[----:B------:R-:W-:Y:S01]  /*5a50*/  F2FP.F16.E4M3.UNPACK_B R10, R10 ;  /* 0x0000000aff0a723e */ /* 0x000fe200020006ff */
[----:B------:R-:W-:Y:S01]  /*5a60*/  FMUL.FTZ R28, R4, R28 ;  /* 0x0000001c041c7220 */ /* 0x000fe20000410000 */
[----:B------:R-:W-:-:S02]  /*5a70*/  HADD2.F32 R30, -RZ, R30.H0_H0 ;  /* 0x2000001eff1e7230 */ /* 0x000fc40000004100 */
[-C--:B------:R-:W-:Y:S01]  /*5a80*/  FFMA.FTZ R29, R4, R6.reuse, -R29 ;  /* 0x00000006041d7223 */ /* 0x080fe2000001081d */
[--C-:B------:R-:W-:Y:S02]  /*5a90*/  HADD2.F32 R4, -RZ, R9.reuse.H0_H0 ;  /* 0x20000009ff047230 */ /* 0x100fe40000004100 */
[----:B------:R-:W-:Y:S01]  /*5aa0*/  FFMA.FTZ R28, R5, R6, R28 ;  /* 0x00000006051c7223 */ /* 0x000fe2000001001c */
[----:B------:R-:W-:Y:S02]  /*5ab0*/  HADD2.F32 R9, -RZ, R9.H1_H1 ;  /* 0x30000009ff097230 */ /* 0x000fe40000004100 */
[----:B------:R-:W-:Y:S01]  /*5ac0*/  FFMA.FTZ R34, R7, R11, R34 ;  /* 0x0000000b07227223 */ /* 0x000fe20000010022 */
[--C-:B------:R-:W-:Y:S02]  /*5ad0*/  HADD2.F32 R5, -RZ, R10.reuse.H0_H0 ;  /* 0x2000000aff057230 */ /* 0x100fe40000004100 */
[----:B------:R-:W-:Y:S02]  /*5ae0*/  HADD2.F32 R10, -RZ, R10.H1_H1 ;  /* 0x3000000aff0a7230 */ /* 0x000fe40000004100 */
[----:B------:R-:W-:Y:S01]  /*5af0*/  FMUL.FTZ R7, R9, R30 ;  /* 0x0000001e09077220 */ /* 0x000fe20000410000 */
        /* <DEDUP_REMOVED lines=11> */
[----:B------:R-:W-:-:S02]  /*5bb0*/  F2FP.SATFINITE.E4M3.F32.PACK_AB_MERGE_C R34, R34, R35, RZ ;  /* 0x000000232222723e */ /* 0x000fc400048070ff */
[----:B------:R-:W-:Y:S02]  /*5bc0*/  F2FP.SATFINITE.E4M3.F32.PACK_AB_MERGE_C R28, R30, R7, R28 ;  /* 0x000000071e1c723e */ /* 0x000fe4000480701c */
[----:B------:R-:W-:Y:S02]  /*5bd0*/  F2FP.SATFINITE.E4M3.F32.PACK_AB_MERGE_C R7, R11, R6, R34 ;  /* 0x000000060b07723e */ /* 0x000fe40004807022 */
[----:B------:R-:W-:Y:S01]  /*5be0*/  F2FP.SATFINITE.E4M3.F32.PACK_AB_MERGE_C R5, R33, R32, R37 ;  /* 0x000000202105723e */ /* 0x000fe20004807025 */
[----:B------:R-:W-:Y:S01]  /*5bf0*/  IMAD.MOV.U32 R6, RZ, RZ, R28 ;  /* 0x000000ffff067224 */ /* 0x000fe200078e001c */
[----:B------:R-:W-:-:S07]  /*5c00*/  F2FP.SATFINITE.E4M3.F32.PACK_AB_MERGE_C R4, R98, R31, R36 ;  /* 0x0000001f6204723e */ /* 0x000fce0004807024 */
.L_x_1629:
[----:B------:R-:W-:Y:S05]  /*5c10*/  BSYNC B1 ;  /* 0x0000000000017941 */ /* 0x000fea0003800000 */
.L_x_1628:
[----:B0-----:R0:W-:Y:S01]  /*5c20*/  ST.E.128 desc[UR42][R14.64], R4 ;  /* 0x000000040e007985 */ /* 0x0011e2000c101d2a */
[----:B------:R-:W-:Y:S05]  /*5c30*/  BRA `(.L_x_1607) ;  /* 0x0000003400c07947 */ /* 0x000fea0003800000 */
.L_x_1600:
        /* <DEDUP_REMOVED lines=42> */
.L_x_1631:
[----:B------:R-:W-:Y:S05]  /*5ee0*/  BSYNC B1 ;  /* 0x0000000000017941 */ /* 0x000fea0003800000 */
.L_x_1630:
        /* <DEDUP_REMOVED lines=16> */
.L_x_1632:
[----:B------:R-:W-:Y:S01]  /*5ff0*/  IMAD R82, R200, 0x8, R16 ;  /* 0x00000008c8527824 */ /* 0x000fe200078e0210 */
[----:B------:R-:W-:Y:S01]  /*6000*/  SHF.L.U32 R93, R210, 0x1f, RZ ;  /* 0x0000001fd25d7819 */ /* 0x000fe200000006ff */
[----:B------:R-:W-:Y:S03]  /*6010*/  BSSY B1, `(.L_x_1633) ;  /* 0x0000003000017945 */ /* 0x000fe60003800000 */
[----:B------:R-:W1:Y:S02]  /*6020*/  SYNCS.PHASECHK.TRANS64.TRYWAIT P4, [R82+URZ+0x2a890], R93 ;  /* 0x02a8905d520075a7 */ /* 0x000e64000808017f */
[----:B-1----:R-:W-:Y:S05]  /*6030*/  @!P4 BRA `(.L_x_1634) ;  /* 0x000002340084c947 */ /* 0x002fea0003800000 */
.L_x_1971:
[----:B------:R-:W-:Y:S05]  /*6040*/  BSYNC B1 ;  /* 0x0000000000017941 */ /* 0x000fea0003800000 */
.L_x_1633:
[----:B------:R-:W-:-:S03]  /*6050*/  UMOV UR4, 0xffffffff ;  /* 0xffffffff00047882 */ /* 0x000fc60000000000 */
[----:B------:R-:W-:Y:S05]  /*6060*/  BRA.DIV UR4, `(.L_x_1635) ;  /* 0x00000236048c7947 */ /* 0x000fea000b800000 */
[----:B------:R-:W2:Y:S04]  /*6070*/  SHFL.IDX PT, R97, R97, RZ, 0x1e1f ;  /* 0x001e1fff61617589 */ /* 0x000ea800000e0000 */
[----:B------:R-:W3:Y:S02]  /*6080*/  SHFL.IDX PT, R99, R99, RZ, 0x1e1f ;  /* 0x001e1fff63637589 */ /* 0x000ee400000e0000 */
.L_x_1975:
[----:B------:R-:W-:Y:S05]  /*6090*/  @P3 BRA `(.L_x_1607) ;  /* 0x0000003000a83947 */ /* 0x000fea0003800000 */
[----:B------:R-:W4:Y:S01]  /*60a0*/  LDC R103, c[0x0][0x2f4] ;  /* 0x0000bd00ff677b82 */ /* 0x000f220000000800 */
[----:B------:R-:W-:Y:S01]  /*60b0*/  ISETP.NE.AND P3, PT, R54, RZ, PT ;  /* 0x000000ff3600720c */ /* 0x000fe20003f65270 */
[----:B------:R-:W-:Y:S01]  /*60c0*/  BSSY B1, `(.L_x_1636) ;  /* 0x00000f4000017945 */ /* 0x000fe20003800000 */
[----:B----4-:R-:W-:-:S11]  /*60d0*/  IMAD.IADD R105, R103, 0x1, -R64 ;  /* 0x0000000167697824 */ /* 0x010fd600078e0a40 */
[----:B------:R-:W-:Y:S05]  /*60e0*/  @!P3 BRA `(.L_x_1637) ;  /* 0x0000000c00c4b947 */ /* 0x000fea0003800000 */
[----:B------:R-:W-:Y:S01]  /*60f0*/  SEL R8, R64, R105, !P0 ;  /* 0x0000006940087207 */ /* 0x000fe20004000000 */
[----:B------:R-:W-:Y:S01]  /*6100*/  BSSY B2, `(.L_x_1638) ;  /* 0x00000ea000027945 */ /* 0x000fe20003800000 */
[C---:B---3--:R-:W-:Y:S02]  /*6110*/  IADD3 R94, P3, R58.reuse, R99, RZ ;  /* 0x000000633a5e7210 */ /* 0x048fe40007f7e0ff */
[----:B------:R-:W-:Y:S02]  /*6120*/  SHF.R.S32.HI R9, RZ, 0x1f, R8 ;  /* 0x0000001fff097819 */ /* 0x000fe40000011408 */
[----:B--2---:R-:W-:Y:S02]  /*6130*/  LEA.HI.X.SX32 R95, R58, R97, 0x1, P3 ;  /* 0x000000613a5f7211 */ /* 0x004fe400018f0eff */
[----:B------:R-:W-:Y:S02]  /*6140*/  LEA.HI R9, R9, R8, RZ, 0x5 ;  /* 0x0000000809097211 */ /* 0x000fe400078f28ff */
[----:B------:R-:W-:-:S02]  /*6150*/  ISETP.GE.AND P3, PT, R18, R96, PT ;  /* 0x000000601200720c */ /* 0x000fc40003f66270 */
[----:B------:R-:W-:-:S04]  /*6160*/  SHF.R.S32.HI R8, RZ, 0x5, R9 ;  /* 0x00000005ff087819 */ /* 0x000fc80000011409 */
[----:B------:R-:W-:-:S04]  /*6170*/  LEA.HI.SX32 R8, R77, R8, 0x1c ;  /* 0x000000084d087211 */ /* 0x000fc800078fe2ff */
[----:B------:R-:W-:Y:S01]  /*6180*/  SHF.R.S32.HI R9, RZ, 0x1f, R8 ;  /* 0x0000001fff097819 */ /* 0x000fe20000011408 */
[----:B------:R-:W-:-:S03]  /*6190*/  IMAD.SHL.U32 R110, R8, 0x10, RZ ;  /* 0x00000010086e7824 */ /* 0x000fc600078e00ff */
[----:B------:R-:W-:Y:S02]  /*61a0*/  LEA.HI R8, R9, R8, RZ, 0x2 ;  /* 0x0000000809087211 */ /* 0x000fe400078f10ff */
[----:B------:R-:W-:-:S03]  /*61b0*/  LOP3.LUT R9, R215, 0x30, R110, 0xf8, !PT ;  /* 0x00000030d7097812 */ /* 0x000fc600078ef86e */
[----:B------:R-:W-:Y:S01]  /*61c0*/  IMAD.SHL.U32 R8, R8, 0x800, RZ ;  /* 0x0000080008087824 */ /* 0x000fe200078e00ff */
[----:B------:R-:W-:-:S04]  /*61d0*/  LOP3.LUT R9, R9, R216, RZ, 0x3c, !PT ;  /* 0x000000d809097212 */ /* 0x000fc800078e3cff */
[----:B------:R-:W-:-:S04]  /*61e0*/  LOP3.LUT R8, R8, 0xffffe000, RZ, 0xc0, !PT ;  /* 0xffffe00008087812 */ /* 0x000fc800078ec0ff */
[----:B0-----:R-:W-:Y:S01]  /*61f0*/  IADD3 R11, R9, R8, R217 ;  /* 0x00000008090b7210 */ /* 0x001fe20007ffe0d9 */
[----:B------:R-:W-:-:S04]  /*6200*/  IMAD R9, R200, 0x6000, R74 ;  /* 0x00006000c8097824 */ /* 0x000fc800078e024a */
        /* <DEDUP_REMOVED lines=8> */
[----:B------:R-:W-:Y:S01]  /*6290*/  LOP3.LUT R115, R33, 0xff0000ff, RZ, 0xc0, !PT ;  /* 0xff0000ff21737812 */ /* 0x000fe200078ec0ff */
[----:B------:R-:W-:Y:S01]  /*62a0*/  IMAD.MOV.U32 R32, RZ, RZ, R9 ;  /* 0x000000ffff207224 */ /* 0x000fe200078e0009 */
[----:B------:R-:W-:Y:S01]  /*62b0*/  SHF.R.U32.HI R116, RZ, 0x8, R35 ;  /* 0x00000008ff747819 */ /* 0x000fe20000011623 */
[----:B------:R-:W-:Y:S01]  /*62c0*/  IMAD.SHL.U32 R8, R117, 0x100, RZ ;  /* 0x0000010075087824 */ /* 0x000fe200078e00ff */
[----:B------:R-:W-:Y:S02]  /*62d0*/  SHF.R.U32.HI R46, RZ, 0x8, R47 ;  /* 0x00000008ff2e7819 */ /* 0x000fe4000001162f */
[--C-:B------:R-:W-:Y:S02]  /*62e0*/  SHF.R.U32.HI R120, RZ, 0x10, R45.reuse ;  /* 0x00000010ff787819 */ /* 0x100fe4000001162d */
[----:B------:R-:W-:-:S02]  /*62f0*/  SHF.R.U32.HI R114, RZ, 0x8, R45 ;  /* 0x00000008ff727819 */ /* 0x000fc4000001162d */
[----:B------:R-:W-:Y:S02]  /*6300*/  LOP3.LUT R34, R45, 0xff0000ff, RZ, 0xc0, !PT ;  /* 0xff0000ff2d227812 */ /* 0x000fe400078ec0ff */
[----:B------:R-:W-:Y:S01]  /*6310*/  SHF.R.U32.HI R118, RZ, 0x10, R47 ;  /* 0x00000010ff767819 */ /* 0x000fe2000001162f */
[----:B------:R-:W-:Y:S01]  /*6320*/  IMAD.SHL.U32 R9, R114, 0x100, RZ ;  /* 0x0000010072097824 */ /* 0x000fe200078e00ff */
[----:B------:R-:W-:Y:S01]  /*6330*/  LOP3.LUT R45, R47, 0xff0000ff, RZ, 0xc0, !PT ;  /* 0xff0000ff2f2d7812 */ /* 0x000fe200078ec0ff */
[----:B--2---:R-:W-:Y:S01]  /*6340*/  IMAD.MOV.U32 R47, RZ, RZ, R12 ;  /* 0x000000ffff2f7224 */ /* 0x004fe200078e000c */
[----:B------:R-:W-:Y:S01]  /*6350*/  LOP3.LUT R115, R115, 0xff00, R8, 0xf8, !PT ;  /* 0x0000ff0073737812 */ /* 0x000fe200078ef808 */
[----:B------:R-:W-:Y:S01]  /*6360*/  IMAD.SHL.U32 R8, R116, 0x100, RZ ;  /* 0x0000010074087824 */ /* 0x000fe200078e00ff */
[----:B------:R-:W-:Y:S01]  /*6370*/  SHF.R.U32.HI R119, RZ, 0x10, R33 ;  /* 0x00000010ff777819 */ /* 0x000fe20000011621 */
[----:B------:R-:W-:Y:S01]  /*6380*/  IMAD.SHL.U32 R12, R46, 0x100, RZ ;  /* 0x000001002e0c7824 */ /* 0x000fe200078e00ff */
[----:B------:R-:W-:Y:S01]  /*6390*/  SHF.R.U32.HI R121, RZ, 0x10, R35 ;  /* 0x00000010ff797819 */ /* 0x000fe20000011623 */
[----:B------:R-:W-:Y:S01]  /*63a0*/  IMAD.MOV.U32 R33, RZ, RZ, R10 ;  /* 0x000000ffff217224 */ /* 0x000fe200078e000a */
[----:B------:R-:W-:Y:S01]  /*63b0*/  LOP3.LUT R35, R35, 0xff0000ff, RZ, 0xc0, !PT ;  /* 0xff0000ff23237812 */ /* 0x000fe200078ec0ff */
[----:B------:R-:W-:Y:S01]  /*63c0*/  IMAD.U32 R10, R119, 0x10000, RZ ;  /* 0x00010000770a7824 */ /* 0x000fe200078e00ff */
[----:B------:R-:W-:Y:S01]  /*63d0*/  LOP3.LUT R119, R45, 0xff00, R12, 0xf8, !PT ;  /* 0x0000ff002d777812 */ /* 0x000fe200078ef80c */
[----:B------:R-:W-:Y:S01]  /*63e0*/  IMAD.U32 R12, R120, 0x10000, RZ ;  /* 0x00010000780c7824 */ /* 0x000fe200078e00ff */
[----:B------:R-:W-:Y:S01]  /*63f0*/  LOP3.LUT R35, R35, 0xff00, R8, 0xf8, !PT ;  /* 0x0000ff0023237812 */ /* 0x000fe200078ef808 */
[----:B------:R-:W-:Y:S01]  /*6400*/  IMAD.U32 R8, R121, 0x10000, RZ ;  /* 0x0001000079087824 */ /* 0x000fe200078e00ff */
[----:B------:R-:W-:Y:S01]  /*6410*/  F2FP.F16.E4M3.UNPACK_B R116, R113.H1 ;  /* 0x00000071ff74723e */ /* 0x000fe200030006ff */
[----:B------:R-:W-:Y:S01]  /*6420*/  IMAD.U32 R118, R118, 0x10000, RZ ;  /* 0x0001000076767824 */ /* 0x000fe200078e00ff */
[----:B------:R-:W-:-:S02]  /*6430*/  F2FP.F16.E4M3.UNPACK_B R114, R47.H1 ;  /* 0x0000002fff72723e */ /* 0x000fc400030006ff */
[----:B------:R-:W-:Y:S02]  /*6440*/  F2FP.F16.E4M3.UNPACK_B R45, R44.H1 ;  /* 0x0000002cff2d723e */ /* 0x000fe400030006ff */
[----:B------:R-:W-:Y:S01]  /*6450*/  LOP3.LUT R117, R34, 0xff00, R9, 0xf8, !PT ;  /* 0x0000ff0022757812 */ /* 0x000fe200078ef809 */
[----:B------:R-:W-:Y:S01]  /*6460*/  HADD2.F32 R9, -RZ, R116.H0_H0 ;  /* 0x20000074ff097230 */ /* 0x000fe20000004100 */
[----:B------:R-:W-:Y:S01]  /*6470*/  LOP3.LUT R8, R35, 0xff0000, R8, 0xf8, !PT ;  /* 0x00ff000023087812 */ /* 0x000fe200078ef808 */
[--C-:B------:R-:W-:Y:S01]  /*6480*/  HADD2.F32 R35, -RZ, R114.reuse.H0_H0 ;  /* 0x20000072ff237230 */ /* 0x100fe20000004100 */
[----:B------:R-:W-:Y:S01]  /*6490*/  F2FP.F16.E4M3.UNPACK_B R46, R112.H1 ;  /* 0x00000070ff2e723e */ /* 0x000fe200030006ff */
[----:B------:R-:W-:Y:S01]  /*64a0*/  HADD2.F32 R34, -RZ, R45.H0_H0 ;  /* 0x2000002dff227230 */ /* 0x000fe20000004100 */
[----:B------:R-:W-:Y:S01]  /*64b0*/  LOP3.LUT R10, R115, 0xff0000, R10, 0xf8, !PT ;  /* 0x00ff0000730a7812 */ /* 0x000fe200078ef80a */
[----:B------:R-:W-:Y:S02]  /*64c0*/  HADD2.F32 R114, -RZ, R114.H1_H1 ;  /* 0x30000072ff727230 */ /* 0x000fe40000004100 */
[----:B------:R-:W-:Y:S01]  /*64d0*/  FMUL.FTZ R121, R35, R9 ;  /* 0x0000000923797220 */ /* 0x000fe20000410000 */
[----:B------:R-:W-:-:S02]  /*64e0*/  HADD2.F32 R115, -RZ, R46.H0_H0 ;  /* 0x2000002eff737230 */ /* 0x000fc40000004100 */
[C---:B------:R-:W-:Y:S01]  /*64f0*/  FMUL.FTZ R120, R34.reuse, R9 ;  /* 0x0000000922787220 */ /* 0x040fe20000410000 */
[----:B------:R-:W-:Y:S01]  /*6500*/  LOP3.LUT R9, R119, 0xff0000, R118, 0xf8, !PT ;  /* 0x00ff000077097812 */ /* 0x000fe200078ef876 */
[----:B------:R-:W-:Y:S01]  /*6510*/  HADD2.F32 R119, -RZ, R116.H1_H1 ;  /* 0x30000074ff777230 */ /* 0x000fe20000004100 */
[----:B------:R-:W-:Y:S01]  /*6520*/  F2FP.F16.E4M3.UNPACK_B R116, R113 ;  /* 0x00000071ff74723e */ /* 0x000fe200020006ff */
[-C--:B------:R-:W-:Y:S01]  /*6530*/  FFMA.FTZ R34, R34, R115.reuse, -R121 ;  /* 0x0000007322227223 */ /* 0x080fe20000010879 */
[----:B------:R-:W-:Y:S01]  /*6540*/  FFMA.FTZ R35, R35, R115, R120 ;  /* 0x0000007323237223 */ /* 0x000fe20000010078 */
[----:B------:R-:W-:Y:S01]  /*6550*/  HADD2.F32 R115, -RZ, R46.H1_H1 ;  /* 0x3000002eff737230 */ /* 0x000fe20000004100 */
[----:B------:R-:W-:Y:S01]  /*6560*/  F2FP.F16.E4M3.UNPACK_B R44, R44 ;  /* 0x0000002cff2c723e */ /* 0x000fe200020006ff */
[----:B------:R-:W-:Y:S01]  /*6570*/  HADD2.F32 R46, -RZ, R45.H1_H1 ;  /* 0x3000002dff2e7230 */ /* 0x000fe20000004100 */
[----:B------:R-:W-:Y:S01]  /*6580*/  F2FP.F16.E4M3.UNPACK_B R47, R47 ;  /* 0x0000002fff2f723e */ /* 0x000fe200020006ff */
[-C--:B------:R-:W-:Y:S01]  /*6590*/  FMUL.FTZ R121, R114, R119.reuse ;  /* 0x0000007772797220 */ /* 0x080fe20000410000 */
[----:B------:R-:W-:Y:S01]  /*65a0*/  LOP3.LUT R12, R117, 0xff0000, R12, 0xf8, !PT ;  /* 0x00ff0000750c7812 */ /* 0x000fe200078ef80c */
[----:B------:R-:W-:Y:S01]  /*65b0*/  HADD2.F32 R117, -RZ, R116.H0_H0 ;  /* 0x20000074ff757230 */ /* 0x000fe20000004100 */
[----:B------:R-:W-:Y:S01]  /*65c0*/  F2FP.F16.E4M3.UNPACK_B R113, R112 ;  /* 0x00000070ff71723e */ /* 0x000fe200020006ff */
[----:B------:R-:W-:Y:S01]  /*65d0*/  FMUL.FTZ R119, R46, R119 ;  /* 0x000000772e777220 */ /* 0x000fe20000410000 */
[----:B------:R-:W-:-:S02]  /*65e0*/  HADD2.F32 R45, -RZ, R44.H0_H0 ;  /* 0x2000002cff2d7230 */ /* 0x000fc40000004100 */
        /* <DEDUP_REMOVED lines=8> */
[-C--:B------:R-:W-:Y:S01]  /*6670*/  FFMA.FTZ R118, R112, R46.reuse, R115 ;  /* 0x0000002e70767223 */ /* 0x080fe20000010073 */
[----:B------:R-:W-:Y:S02]  /*6680*/  HADD2.F32 R44, -RZ, R44.H1_H1 ;  /* 0x3000002cff2c7230 */ /* 0x000fe40000004100 */
[----:B------:R-:W-:Y:S01]  /*6690*/  FFMA.FTZ R117, R45, R46, -R114 ;  /* 0x0000002e2d757223 */ /* 0x000fe20000010872 */
        /* <DEDUP_REMOVED lines=23> */
[----:B------:R-:W-:Y:S01]  /*6810*/  FFMA.FTZ R115, R112, R47, R115 ;  /* 0x0000002f70737223 */ /* 0x000fe20000010073 */
[C---:B------:R-:W-:Y:S01]  /*6820*/  FMUL.FTZ R113, R44.reuse, R113 ;  /* 0x000000712c717220 */ /* 0x040fe20000410000 */
[----:B------:R-:W-:Y:S01]  /*6830*/  F2FP.F16.E4M3.UNPACK_B R109, R109 ;  /* 0x0000006dff6d723e */ /* 0x000fe200020006ff */
[-C--:B------:R-:W-:Y:S01]  /*6840*/  FFMA.FTZ R123, R44, R45.reuse, -R123 ;  /* 0x0000002d2c7b7223 */ /* 0x080fe2000001087b */
[----:B------:R-:W-:Y:S01]  /*6850*/  F2FP.F16.E4M3.UNPACK_B R44, R14 ;  /* 0x0000000eff2c723e */ /* 0x000fe200020006ff */
        /* <DEDUP_REMOVED lines=11> */
[----:B------:R-:W-:Y:S01]  /*6910*/  HADD2.F32 R46, -RZ, R109.H0_H0 ;  /* 0x2000006dff2e7230 */ /* 0x000fe20000004100 */
[----:B------:R-:W-:Y:S01]  /*6920*/  F2FP.SATFINITE.E4M3.F32.PACK_AB_MERGE_C R122, R122, R35, RZ ;  /* 0x000000237a7a723e */ /* 0x000fe200048070ff */
[----:B------:R-:W-:Y:S02]  /*6930*/  HADD2.F32 R33, -RZ, R33.H1_H1 ;  /* 0x30000021ff217230 */ /* 0x000fe40000004100 */
[-C--:B------:R-:W-:Y:S01]  /*6940*/  FMUL.FTZ R114, R44, R111.reuse ;  /* 0x0000006f2c727220 */ /* 0x080fe20000410000 */
[----:B------:R-:W-:Y:S02]  /*6950*/  HADD2.F32 R109, -RZ, R109.H1_H1 ;  /* 0x3000006dff6d7230 */ /* 0x000fe40000004100 */
[-C--:B------:R-:W-:Y:S01]  /*6960*/  FFMA.FTZ R14, R14, R46.reuse, -R113 ;  /* 0x0000002e0e0e7223 */ /* 0x080fe20000010871 */
[----:B------:R-:W-:Y:S01]  /*6970*/  FFMA.FTZ R112, R45, R46, R112 ;  /* 0x0000002e2d707223 */ /* 0x000fe20000010070 */
        /* <DEDUP_REMOVED lines=12> */
[----:B------:R-:W-:-:S02]  /*6a40*/  HADD2.F32 R112, -RZ, R111.H0_H0 ;  /* 0x2000006fff707230 */ /* 0x000fc40000004100 */
[CC--:B------:R-:W-:Y:S01]  /*6a50*/  FMUL.FTZ R115, R47.reuse, R114.reuse ;  /* 0x000000722f737220 */ /* 0x0c0fe20000410000 */
[----:B------:R-:W-:Y:S02]  /*6a60*/  HADD2.F32 R109, -RZ, R46.H1_H1 ;  /* 0x3000002eff6d7230 */ /* 0x000fe40000004100 */
[----:B------:R-:W-:Y:S01]  /*6a70*/  FMUL.FTZ R114, R44, R114 ;  /* 0x000000722c727220 */ /* 0x000fe20000410000 */
[----:B------:R-:W-:Y:S01]  /*6a80*/  HADD2.F32 R113, -RZ, R113.H1_H1 ;  /* 0x30000071ff717230 */ /* 0x000fe20000004100 */
[----:B------:R-:W-:Y:S01]  /*6a90*/  F2FP.SATFINITE.E4M3.F32.PACK_AB_MERGE_C R35, R116, R117, R34 ;  /* 0x000000757423723e */ /* 0x000fe20004807022 */
[----:B------:R-:W-:Y:S02]  /*6aa0*/  HADD2.F32 R46, -RZ, R45.H1_H1 ;  /* 0x3000002dff2e7230 */ /* 0x000fe40000004100 */
[-C--:B------:R-:W-:Y:S01]  /*6ab0*/  FFMA.FTZ R45, R47, R112.reuse, R114 ;  /* 0x000000702f2d7223 */ /* 0x080fe20000010072 */
[----:B------:R-:W-:Y:S02]  /*6ac0*/  HADD2.F32 R111, -RZ, R111.H1_H1 ;  /* 0x3000006fff6f7230 */ /* 0x000fe40000004100 */
[-C--:B------:R-:W-:Y:S01]  /*6ad0*/  FMUL.FTZ R47, R109, R113.reuse ;  /* 0x000000716d2f7220 */ /* 0x080fe20000410000 */
[----:B------:R-:W-:Y:S01]  /*6ae0*/  FFMA.FTZ R44, R44, R112, -R115 ;  /* 0x000000702c2c7223 */ /* 0x000fe20000010873 */
[----:B------:R-:W-:Y:S01]  /*6af0*/  F2FP.F16.E4M3.UNPACK_B R32, R32.H1 ;  /* 0x00000020ff20723e */ /* 0x000fe200030006ff */
[C---:B------:R-:W-:Y:S01]  /*6b00*/  FMUL.FTZ R112, R46.reuse, R113 ;  /* 0x000000712e707220 */ /* 0x040fe20000410000 */
[----:B------:R-:W-:Y:S01]  /*6b10*/  FFMA.FTZ R117, R46, R111, -R47 ;  /* 0x0000006f2e757223 */ /* 0x000fe2000001082f */
[----:B------:R-:W-:-:S02]  /*6b20*/  F2FP.F16.E4M3.UNPACK_B R13, R13.H1 ;  /* 0x0000000dff0d723e */ /* 0x000fc400030006ff */
[----:B------:R-:W-:Y:S01]  /*6b30*/  F2FP.F16.E4M3.UNPACK_B R47, R12.H1 ;  /* 0x0000000cff2f723e */ /* 0x000fe200030006ff */
[----:B------:R-:W-:Y:S01]  /*6b40*/  FFMA.FTZ R116, R109, R111, R112 ;  /* 0x0000006f6d747223 */ /* 0x000fe20000010070 */
[----:B------:R-:W-:Y:S01]  /*6b50*/  HADD2.F32 R12, -RZ, R32.H0_H0 ;  /* 0x20000020ff0c7230 */ /* 0x000fe20000004100 */
[----:B------:R-:W-:Y:S01]  /*6b60*/  F2FP.F16.E4M3.UNPACK_B R10, R10.H1 ;  /* 0x0000000aff0a723e */ /* 0x000fe200030006ff */
[----:B------:R-:W-:Y:S01]  /*6b70*/  HADD2.F32 R46, -RZ, R13.H0_H0 ;  /* 0x2000000dff2e7230 */ /* 0x000fe20000004100 */
[----:B------:R-:W-:Y:S01]  /*6b80*/  F2FP.SATFINITE.E4M3.F32.PACK_AB_MERGE_C R34, R119, R118, R122 ;  /* 0x000000767722723e */ /* 0x000fe2000480707a */
[----:B------:R-:W-:Y:S01]  /*6b90*/  HADD2.F32 R109, -RZ, R47.H0_H0 ;  /* 0x2000002fff6d7230 */ /* 0x000fe20000004100 */
[----:B------:R-:W-:Y:S01]  /*6ba0*/  F2FP.F16.E4M3.UNPACK_B R112, R9 ;  /* 0x00000009ff70723e */ /* 0x000fe200020006ff */
[----:B------:R-:W-:Y:S02]  /*6bb0*/  HADD2.F32 R13, -RZ, R13.H1_H1 ;  /* 0x3000000dff0d7230 */ /* 0x000fe40000004100 */
[----:B------:R-:W-:-:S02]  /*6bc0*/  HADD2.F32 R111, -RZ, R47.H1_H1 ;  /* 0x3000002fff6f7230 */ /* 0x000fc40000004100 */
[-C--:B------:R-:W-:Y:S01]  /*6bd0*/  FMUL.FTZ R113, R46, R109.reuse ;  /* 0x0000006d2e717220 */ /* 0x080fe20000410000 */
[----:B------:R-:W-:Y:S02]  /*6be0*/  HADD2.F32 R47, -RZ, R10.H0_H0 ;  /* 0x2000000aff2f7230 */ /* 0x000fe40000004100 */
[C---:B------:R-:W-:Y:S01]  /*6bf0*/  FMUL.FTZ R115, R12.reuse, R109 ;  /* 0x0000006d0c737220 */ /* 0x040fe20000410000 */
[----:B------:R-:W-:Y:S02]  /*6c00*/  HADD2.F32 R32, -RZ, R32.H1_H1 ;  /* 0x30000020ff207230 */ /* 0x000fe40000004100 */
[C---:B------:R-:W-:Y:S01]  /*6c10*/  FMUL.FTZ R121, R13.reuse, R111 ;  /* 0x0000006f0d797220 */ /* 0x040fe20000410000 */
[----:B------:R-:W-:Y:S02]  /*6c20*/  HADD2.F32 R109, -RZ, R10.H1_H1 ;  /* 0x3000000aff6d7230 */ /* 0x000fe40000004100 */
[----:B------:R-:W-:Y:S01]  /*6c30*/  FFMA.FTZ R118, R12, R47, -R113 ;  /* 0x0000002f0c767223 */ /* 0x000fe20000010871 */
[----:B------:R-:W-:Y:S01]  /*6c40*/  F2FP.F16.E4M3.UNPACK_B R113, R9.H1 ;  /* 0x00000009ff71723e */ /* 0x000fe200030006ff */
[----:B------:R-:W-:Y:S01]  /*6c50*/  FMUL.FTZ R12, R32, R111 ;  /* 0x0000006f200c7220 */ /* 0x000fe20000410000 */
[----:B------:R-:W-:Y:S01]  /*6c60*/  FFMA.FTZ R119, R46, R47, R115 ;  /* 0x0000002f2e777223 */ /* 0x000fe20000010073 */
[----:B------:R-:W-:Y:S01]  /*6c70*/  FFMA.FTZ R121, R32, R109, -R121 ;  /* 0x0000006d20797223 */ /* 0x000fe20000010879 */
[----:B------:R-:W-:Y:S01]  /*6c80*/  F2FP.F16.E4M3.UNPACK_B R32, R15 ;  /* 0x0000000fff20723e */ /* 0x000fe200020006ff */
[----:B------:R-:W-:Y:S01]  /*6c90*/  HADD2.F32 R115, -RZ, R112.H0_H0 ;  /* 0x20000070ff737230 */ /* 0x000fe20000004100 */
[----:B------:R-:W-:Y:S01]  /*6ca0*/  F2FP.F16.E4M3.UNPACK_B R10, R11 ;  /* 0x0000000bff0a723e */ /* 0x000fe200020006ff */
[----:B------:R-:W-:Y:S01]  /*6cb0*/  FFMA.FTZ R120, R13, R109, R12 ;  /* 0x0000006d0d787223 */ /* 0x000fe2000001000c */
[----:B------:R-:W-:Y:S01]  /*6cc0*/  F2FP.F16.E4M3.UNPACK_B R15, R15.H1 ;  /* 0x0000000fff0f723e */ /* 0x000fe200030006ff */
[----:B------:R-:W-:Y:S01]  /*6cd0*/  HADD2.F32 R46, -RZ, R32.H0_H0 ;  /* 0x20000020ff2e7230 */ /* 0x000fe20000004100 */
[-C--:B------:R-:W-:Y:S01]  /*6ce0*/  F2FP.F16.E4M3.UNPACK_B R9, R8.reuse ;  /* 0x00000008ff09723e */ /* 0x080fe200020006ff */
[----:B------:R-:W-:Y:S01]  /*6cf0*/  HADD2.F32 R12, -RZ, R10.H0_H0 ;  /* 0x2000000aff0c7230 */ /* 0x000fe20000004100 */
[----:B------:R-:W-:Y:S01]  /*6d00*/  F2FP.F16.E4M3.UNPACK_B R11, R11.H1 ;  /* 0x0000000bff0b723e */ /* 0x000fe200030006ff */
[----:B------:R-:W-:Y:S01]  /*6d10*/  HADD2.F32 R114, -RZ, R113.H0_H0 ;  /* 0x20000071ff727230 */ /* 0x000fe20000004100 */
[----:B------:R-:W-:Y:S01]  /*6d20*/  F2FP.F16.E4M3.UNPACK_B R47, R8.H1 ;  /* 0x00000008ff2f723e */ /* 0x000fe200030006ff */
[----:B------:R-:W-:-:S02]  /*6d30*/  HADD2.F32 R8, -RZ, R15.H0_H0 ;  /* 0x2000000fff087230 */ /* 0x000fc40000004100 */
[-C--:B------:R-:W-:Y:S01]  /*6d40*/  FMUL.FTZ R123, R46, R115.reuse ;  /* 0x000000732e7b7220 */ /* 0x080fe20000410000 */
[----:B------:R-:W-:Y:S02]  /*6d50*/  HADD2.F32 R109, -RZ, R9.H0_H0 ;  /* 0x20000009ff6d7230 */ /* 0x000fe40000004100 */
[----:B------:R-:W-:Y:S01]  /*6d60*/  FMUL.FTZ R115, R12, R115 ;  /* 0x000000730c737220 */ /* 0x000fe20000410000 */
[----:B------:R-:W-:Y:S02]  /*6d70*/  HADD2.F32 R13, -RZ, R11.H0_H0 ;  /* 0x2000000bff0d7230 */ /* 0x000fe40000004100 */
[----:B------:R-:W-:Y:S01]  /*6d80*/  FMUL.FTZ R122, R8, R114 ;  /* 0x00000072087a7220 */ /* 0x000fe20000410000 */
[----:B------:R-:W-:Y:S02]  /*6d90*/  HADD2.F32 R111, -RZ, R47.H0_H0 ;  /* 0x2000002fff6f7230 */ /* 0x000fe40000004100 */
[----:B------:R-:W-:Y:S01]  /*6da0*/  FFMA.FTZ R123, R12, R109, -R123 ;  /* 0x0000006d0c7b7223 */ /* 0x000fe2000001087b */
[----:B------:R-:W-:-:S02]  /*6db0*/  HADD2.F32 R15, -RZ, R15.H1_H1 ;  /* 0x3000000fff0f7230 */ /* 0x000fc40000004100 */
[C---:B------:R-:W-:Y:S01]  /*6dc0*/  FMUL.FTZ R125, R13.reuse, R114 ;  /* 0x000000720d7d7220 */ /* 0x040fe20000410000 */
[----:B------:R-:W-:Y:S02]  /*6dd0*/  HADD2.F32 R12, -RZ, R113.H1_H1 ;  /* 0x30000071ff0c7230 */ /* 0x000fe40000004100 */
[----:B------:R-:W-:Y:S01]  /*6de0*/  FFMA.FTZ R122, R13, R111, -R122 ;  /* 0x0000006f0d7a7223 */ /* 0x000fe2000001087a */
        /* <DEDUP_REMOVED lines=20> */
[----:B------:R-:W-:-:S02]  /*6f30*/  F2FP.SATFINITE.E4M3.F32.PACK_AB_MERGE_C R11, R11, R122, RZ ;  /* 0x0000007a0b0b723e */ /* 0x000fc400048070ff */
[----:B------:R-:W-:Y:S02]  /*6f40*/  F2FP.SATFINITE.E4M3.F32.PACK_AB_MERGE_C R12, R12, R125, RZ ;  /* 0x0000007d0c0c723e */ /* 0x000fe400048070ff */
[----:B------:R-:W-:Y:S01]  /*6f50*/  F2FP.SATFINITE.E4M3.F32.PACK_AB_MERGE_C R11, R10, R123, R11 ;  /* 0x0000007b0a0b723e */ /* 0x000fe2000480700b */
[----:B------:R-:W-:Y:S01]  /*6f60*/  IMAD.MOV.U32 R10, RZ, RZ, R33 ;  /* 0x000000ffff0a7224 */ /* 0x000fe200078e0021 */
[----:B------:R-:W-:Y:S01]  /*6f70*/  F2FP.SATFINITE.E4M3.F32.PACK_AB_MERGE_C R15, R32, R115, R12 ;  /* 0x00000073200f723e */ /* 0x000fe2000480700c */
[----:B------:R-:W-:Y:S01]  /*6f80*/  IMAD.MOV.U32 R12, RZ, RZ, R34 ;  /* 0x000000ffff0c7224 */ /* 0x000fe200078e0022 */
[----:B------:R-:W-:-:S07]  /*6f90*/  F2FP.SATFINITE.E4M3.F32.PACK_AB_MERGE_C R13, R116, R45, R119 ;  /* 0x0000002d740d723e */ /* 0x000fce0004807077 */
.L_x_1639:
[----:B------:R-:W-:Y:S05]  /*6fa0*/  BSYNC B2 ;  /* 0x0000000000027941 */ /* 0x000fea0003800000 */
.L_x_1638:
[----:B------:R-:W-:Y:S01]  /*6fb0*/  ISETP.GE.AND P3, PT, R110, R103, PT ;  /* 0x000000676e00720c */ /* 0x000fe20003f66270 */
[----:B0-----:R4:W-:-:S12]  /*6fc0*/  ST.E.128 desc[UR42][R94.64], R8 ;  /* 0x000000085e007985 */ /* 0x0019d8000c101d2a */
[----:B------:R-:W-:-:S04]  /*6fd0*/  @!P3 IADD3 R32, P4, R99, R110, RZ ;  /* 0x0000006e6320b210 */ /* 0x000fc80007f9e0ff */
[----:B------:R-:W-:-:S05]  /*6fe0*/  @!P3 LEA.HI.X.SX32 R33, R110, R97, 0x1, P4 ;  /* 0x000000616e21b211 */ /* 0x000fca00020f0eff */
[----:B--2---:R4:W-:Y:S04]  /*6ff0*/  @!P3 ST.E.128 desc[UR42][R32.64], R12 ;  /* 0x0000000c2000b985 */ /* 0x0049e8000c101d2a */
.L_x_1637:
[----:B------:R-:W-:Y:S05]  /*7000*/  BSYNC B1 ;  /* 0x0000000000017941 */ /* 0x000fea0003800000 */
.L_x_1636:
[----:B------:R-:W-:Y:S01]  /*7010*/  ISETP.NE.AND P3, PT, R3, RZ, PT ;  /* 0x000000ff0300720c */ /* 0x000fe20003f65270 */
[----:B------:R-:W-:-:S12]  /*7020*/  BSSY B1, `(.L_x_1640) ;  /* 0x00000f5000017945 */ /* 0x000fd80003800000 */
[----:B------:R-:W-:Y:S05]  /*7030*/  @!P3 BRA `(.L_x_1641) ;  /* 0x0000000c00ccb947 */ /* 0x000fea0003800000 */
[----:B------:R-:W-:Y:S01]  /*7040*/  ISETP.NE.AND P4, PT, R83, RZ, PT ;  /* 0x000000ff5300720c */ /* 0x000fe20003f85270 */
[----:B------:R-:W-:Y:S01]  /*7050*/  BSSY B2, `(.L_x_1642) ;  /* 0x00000ec000027945 */ /* 0x000fe20003800000 */
[----:B---34-:R-:W-:Y:S02]  /*7060*/  IADD3 R32, P3, R56, R99, RZ ;  /* 0x0000006338207210 */ /* 0x018fe40007f7e0ff */
[----:B------:R-:W-:Y:S02]  /*7070*/  SEL R8, R64, R105, !P4 ;  /* 0x0000006940087207 */ /* 0x000fe40006000000 */
[----:B--2---:R-:W-:Y:S02]  /*7080*/  LEA.HI.X.SX32 R33, R56, R97, 0x1, P3 ;  /* 0x0000006138217211 */ /* 0x004fe400018f0eff */
[----:B------:R-:W-:Y:S02]  /*7090*/  SHF.R.S32.HI R9, RZ, 0x1f, R8 ;  /* 0x0000001fff097819 */ /* 0x000fe40000011408 */
[----:B------:R-:W-:-:S02]  /*70a0*/  ISETP.GE.AND P3, PT, R80, R96, PT ;  /* 0x000000605000720c */ /* 0x000fc40003f66270 */
[----:B------:R-:W-:-:S04]  /*70b0*/  LEA.HI R9, R9, R8, RZ, 0x5 ;  /* 0x0000000809097211 */ /* 0x000fc800078f28ff */
        /* <DEDUP_REMOVED lines=19> */
[--C-:B------:R-:W-:Y:S01]  /*71f0*/  SHF.R.U32.HI R109, RZ, 0x8, R31.reuse ;  /* 0x00000008ff6d7819 */ /* 0x100fe2000001161f */
[----:B--2---:R-:W-:Y:S01]  /*7200*/  IMAD.MOV.U32 R40, RZ, RZ, R12 ;  /* 0x000000ffff287224 */ /* 0x004fe200078e000c */
[----:B------:R-:W-:Y:S01]  /*7210*/  LOP3.LUT R42, R31, 0xff0000ff, RZ, 0xc0, !PT ;  /* 0xff0000ff1f2a7812 */ /* 0x000fe200078ec0ff */
[----:B------:R-:W-:Y:S01]  /*7220*/  IMAD.SHL.U32 R8, R28, 0x100, RZ ;  /* 0x000001001c087824 */ /* 0x000fe200078e00ff */
[----:B------:R-:W-:Y:S01]  /*7230*/  SHF.R.U32.HI R94, RZ, 0x10, R31 ;  /* 0x00000010ff5e7819 */ /* 0x000fe2000001161f */
[----:B------:R-:W-:Y:S01]  /*7240*/  IMAD.MOV.U32 R28, RZ, RZ, R10 ;  /* 0x000000ffff1c7224 */ /* 0x000fe200078e000a */
[----:B------:R-:W-:Y:S02]  /*7250*/  SHF.R.U32.HI R31, RZ, 0x8, R43 ;  /* 0x00000008ff1f7819 */ /* 0x000fe4000001162b */
[----:B------:R-:W-:-:S02]  /*7260*/  SHF.R.U32.HI R110, RZ, 0x10, R29 ;  /* 0x00000010ff6e7819 */ /* 0x000fc4000001161d */
[----:B------:R-:W-:Y:S01]  /*7270*/  LOP3.LUT R35, R29, 0xff0000ff, RZ, 0xc0, !PT ;  /* 0xff0000ff1d237812 */ /* 0x000fe200078ec0ff */
[----:B------:R-:W-:Y:S01]  /*7280*/  IMAD.SHL.U32 R10, R31, 0x100, RZ ;  /* 0x000001001f0a7824 */ /* 0x000fe200078e00ff */
[--C-:B------:R-:W-:Y:S01]  /*7290*/  SHF.R.U32.HI R46, RZ, 0x8, R41.reuse ;  /* 0x00000008ff2e7819 */ /* 0x100fe20000011629 */
[----:B------:R-:W-:Y:S01]  /*72a0*/  IMAD.U32 R31, R110, 0x10000, RZ ;  /* 0x000100006e1f7824 */ /* 0x000fe200078e00ff */
[----:B------:R-:W-:Y:S01]  /*72b0*/  LOP3.LUT R44, R41, 0xff0000ff, RZ, 0xc0, !PT ;  /* 0xff0000ff292c7812 */ /* 0x000fe200078ec0ff */
[----:B------:R-:W-:Y:S01]  /*72c0*/  IMAD.MOV.U32 R29, RZ, RZ, R14 ;  /* 0x000000ffff1d7224 */ /* 0x000fe200078e000e */
[----:B------:R-:W-:Y:S01]  /*72d0*/  SHF.R.U32.HI R47, RZ, 0x10, R41 ;  /* 0x00000010ff2f7819 */ /* 0x000fe20000011629 */
[----:B------:R-:W-:Y:S01]  /*72e0*/  IMAD.SHL.U32 R41, R46, 0x100, RZ ;  /* 0x000001002e297824 */ /* 0x000fe200078e00ff */
[----:B------:R-:W-:Y:S01]  /*72f0*/  LOP3.LUT R8, R35, 0xff00, R8, 0xf8, !PT ;  /* 0x0000ff0023087812 */ /* 0x000fe200078ef808 */
[----:B------:R-:W-:Y:S01]  /*7300*/  IMAD.SHL.U32 R35, R109, 0x100, RZ ;  /* 0x000001006d237824 */ /* 0x000fe200078e00ff */
[----:B------:R-:W-:Y:S01]  /*7310*/  LOP3.LUT R45, R43, 0xff0000ff, RZ, 0xc0, !PT ;  /* 0xff0000ff2b2d7812 */ /* 0x000fe200078ec0ff */
[----:B------:R-:W-:Y:S01]  /*7320*/  IMAD.U32 R47, R47, 0x10000, RZ ;  /* 0x000100002f2f7824 */ /* 0x000fe200078e00ff */
[----:B------:R-:W-:Y:S01]  /*7330*/  LOP3.LUT R12, R8, 0xff0000, R31, 0xf8, !PT ;  /* 0x00ff0000080c7812 */ /* 0x000fe200078ef81f */
[----:B------:R-:W-:Y:S01]  /*7340*/  IMAD.U32 R8, R94, 0x10000, RZ ;  /* 0x000100005e087824 */ /* 0x000fe200078e00ff */
[----:B------:R-:W-:-:S02]  /*7350*/  LOP3.LUT R46, R45, 0xff00, R10, 0xf8, !PT ;  /* 0x0000ff002d2e7812 */ /* 0x000fc400078ef80a */
[----:B------:R-:W-:Y:S02]  /*7360*/  LOP3.LUT R35, R42, 0xff00, R35, 0xf8, !PT ;  /* 0x0000ff002a237812 */ /* 0x000fe400078ef823 */
[----:B------:R-:W-:Y:S02]  /*7370*/  LOP3.LUT R14, R44, 0xff00, R41, 0xf8, !PT ;  /* 0x0000ff002c0e7812 */ /* 0x000fe400078ef829 */
[----:B------:R-:W-:Y:S02]  /*7380*/  F2FP.F16.E4M3.UNPACK_B R45, R108.H1 ;  /* 0x0000006cff2d723e */ /* 0x000fe400030006ff */
[----:B------:R-:W-:Y:S02]  /*7390*/  F2FP.F16.E4M3.UNPACK_B R31, R30.H1 ;  /* 0x0000001eff1f723e */ /* 0x000fe400030006ff */
[----:B------:R-:W-:Y:S01]  /*73a0*/  F2FP.F16.E4M3.UNPACK_B R41, R40.H1 ;  /* 0x00000028ff29723e */ /* 0x000fe200030006ff */
[--C-:B------:R-:W-:Y:S01]  /*73b0*/  HADD2.F32 R10, -RZ, R45.reuse.H0_H0 ;  /* 0x2000002dff0a7230 */ /* 0x100fe20000004100 */
[----:B------:R-:W-:Y:S01]  /*73c0*/  SHF.R.U32.HI R95, RZ, 0x10, R43 ;  /* 0x00000010ff5f7819 */ /* 0x000fe2000001162b */
[----:B------:R-:W-:Y:S01]  /*73d0*/  HADD2.F32 R45, -RZ, R45.H1_H1 ;  /* 0x3000002dff2d7230 */ /* 0x000fe20000004100 */
[----:B------:R-:W-:Y:S01]  /*73e0*/  LOP3.LUT R8, R35, 0xff0000, R8, 0xf8, !PT ;  /* 0x00ff000023087812 */ /* 0x000fe200078ef808 */
[----:B------:R-:W-:Y:S01]  /*73f0*/  HADD2.F32 R35, -RZ, R31.H0_H0 ;  /* 0x2000001fff237230 */ /* 0x000fe20000004100 */
[----:B------:R-:W-:Y:S01]  /*7400*/  F2FP.F16.E4M3.UNPACK_B R43, R106.H1 ;  /* 0x0000006aff2b723e */ /* 0x000fe200030006ff */
[----:B------:R-:W-:Y:S01]  /*7410*/  HADD2.F32 R42, -RZ, R41.H0_H0 ;  /* 0x20000029ff2a7230 */ /* 0x000fe20000004100 */
[----:B------:R-:W-:Y:S01]  /*7420*/  F2FP.F16.E4M3.UNPACK_B R108, R108 ;  /* 0x0000006cff6c723e */ /* 0x000fe200020006ff */
[----:B------:R-:W-:-:S02]  /*7430*/  IMAD.U32 R95, R95, 0x10000, RZ ;  /* 0x000100005f5f7824 */ /* 0x000fc400078e00ff */
[CC--:B------:R-:W-:Y:S01]  /*7440*/  FMUL.FTZ R109, R35.reuse, R10.reuse ;  /* 0x0000000a236d7220 */ /* 0x0c0fe20000410000 */
[--C-:B------:R-:W-:Y:S02]  /*7450*/  HADD2.F32 R44, -RZ, R43.reuse.H0_H0 ;  /* 0x2000002bff2c7230 */ /* 0x100fe40000004100 */
[----:B------:R-:W-:Y:S01]  /*7460*/  FMUL.FTZ R94, R42, R10 ;  /* 0x0000000a2a5e7220 */ /* 0x000fe20000410000 */
[----:B------:R-:W-:Y:S01]  /*7470*/  F2FP.F16.E4M3.UNPACK_B R40, R40 ;  /* 0x00000028ff28723e */ /* 0x000fe200020006ff */
[----:B------:R-:W-:Y:S01]  /*7480*/  HADD2.F32 R43, -RZ, R43.H1_H1 ;  /* 0x3000002bff2b7230 */ /* 0x000fe20000004100 */
[----:B------:R-:W-:Y:S01]  /*7490*/  LOP3.LUT R10, R46, 0xff0000, R95, 0xf8, !PT ;  /* 0x00ff00002e0a7812 */ /* 0x000fe200078ef85f */
        /* <DEDUP_REMOVED lines=8> */
[----:B------:R-:W-:Y:S02]  /*7520*/  HADD2.F32 R41, -RZ, R40.H0_H0 ;  /* 0x20000028ff297230 */ /* 0x000fe40000004100 */
[C---:B------:R-:W-:Y:S01]  /*7530*/  FMUL.FTZ R45, R35.reuse, R45 ;  /* 0x0000002d232d7220 */ /* 0x040fe20000410000 */
[----:B------:R-:W-:Y:S02]  /*7540*/  HADD2.F32 R31, -RZ, R30.H0_H0 ;  /* 0x2000001eff1f7230 */ /* 0x000fe40000004100 */
[-C--:B------:R-:W-:Y:S01]  /*7550*/  FFMA.FTZ R110, R35, R43.reuse, -R46 ;  /* 0x0000002b236e7223 */ /* 0x080fe2000001082e */
[----:B------:R-:W-:Y:S02]  /*7560*/  HADD2.F32 R40, -RZ, R40.H1_H1 ;  /* 0x30000028ff287230 */ /* 0x000fe40000004100 */
[----:B------:R-:W-:Y:S01]  /*7570*/  FFMA.FTZ R112, R42, R43, R45 ;  /* 0x0000002b2a707223 */ /* 0x000fe2000001002d */
[----:B------:R-:W-:-:S02]  /*7580*/  HADD2.F32 R42, -RZ, R106.H0_H0 ;  /* 0x2000006aff2a7230 */ /* 0x000fc40000004100 */
[-C--:B------:R-:W-:Y:S01]  /*7590*/  FMUL.FTZ R46, R41, R44.reuse ;  /* 0x0000002c292e7220 */ /* 0x080fe20000410000 */
[C---:B------:R-:W-:Y:S01]  /*75a0*/  FMUL.FTZ R44, R31.reuse, R44 ;  /* 0x0000002c1f2c7220 */ /* 0x040fe20000410000 */
[----:B------:R-:W-:Y:S01]  /*75b0*/  HADD2.F32 R43, -RZ, R108.H1_H1 ;  /* 0x3000006cff2b7230 */ /* 0x000fe20000004100 */
[----:B------:R-:W-:Y:S01]  /*75c0*/  LOP3.LUT R14, R14, 0xff0000, R47, 0xf8, !PT ;  /* 0x00ff00000e0e7812 */ /* 0x000fe200078ef82f */
[-C--:B------:R-:W-:Y:S01]  /*75d0*/  FFMA.FTZ R45, R31, R42.reuse, -R46 ;  /* 0x0000002a1f2d7223 */ /* 0x080fe2000001082e */
[----:B------:R-:W-:Y:S01]  /*75e0*/  FFMA.FTZ R47, R41, R42, R44 ;  /* 0x0000002a292f7223 */ /* 0x000fe2000001002c */
[----:B------:R-:W-:Y:S02]  /*75f0*/  HADD2.F32 R30, -RZ, R30.H1_H1 ;  /* 0x3000001eff1e7230 */ /* 0x000fe40000004100 */
[----:B------:R-:W-:Y:S01]  /*7600*/  FMUL.FTZ R41, R40, R43 ;  /* 0x0000002b28297220 */ /* 0x000fe20000410000 */
[----:B------:R-:W-:Y:S01]  /*7610*/  HADD2.F32 R31, -RZ, R106.H1_H1 ;  /* 0x3000006aff1f7230 */ /* 0x000fe20000004100 */
[----:B------:R-:W-:-:S02]  /*7620*/  F2FP.F16.E4M3.UNPACK_B R44, R107.H1 ;  /* 0x0000006bff2c723e */ /* 0x000fc400030006ff */
[----:B------:R-:W-:Y:S01]  /*7630*/  F2FP.F16.E4M3.UNPACK_B R35, R29.H1 ;  /* 0x0000001dff23723e */ /* 0x000fe200030006ff */
[C---:B------:R-:W-:Y:S01]  /*7640*/  FMUL.FTZ R43, R30.reuse, R43 ;  /* 0x0000002b1e2b7220 */ /* 0x040fe20000410000 */
[-C--:B------:R-:W-:Y:S01]  /*7650*/  FFMA.FTZ R94, R30, R31.reuse, -R41 ;  /* 0x0000001f1e5e7223 */ /* 0x080fe20000010829 */
[----:B------:R-:W-:Y:S01]  /*7660*/  F2FP.F16.E4M3.UNPACK_B R42, R104.H1 ;  /* 0x00000068ff2a723e */ /* 0x000fe200030006ff */
[----:B------:R-:W-:Y:S01]  /*7670*/  HADD2.F32 R46, -RZ, R44.H0_H0 ;  /* 0x2000002cff2e7230 */ /* 0x000fe20000004100 */
[----:B------:R-:W-:Y:S01]  /*7680*/  F2FP.F16.E4M3.UNPACK_B R30, R28.H1 ;  /* 0x0000001cff1e723e */ /* 0x000fe200030006ff */
[----:B------:R-:W-:Y:S02]  /*7690*/  HADD2.F32 R41, -RZ, R35.H0_H0 ;  /* 0x20000023ff297230 */ /* 0x000fe40000004100 */
[----:B------:R-:W-:Y:S01]  /*76a0*/  FFMA.FTZ R106, R40, R31, R43 ;  /* 0x0000001f286a7223 */ /* 0x000fe2000001002b */
[----:B------:R-:W-:Y:S01]  /*76b0*/  HADD2.F32 R40, -RZ, R42.H0_H0 ;  /* 0x2000002aff287230 */ /* 0x000fe20000004100 */
[----:B------:R-:W-:Y:S01]  /*76c0*/  F2FP.F16.E4M3.UNPACK_B R107, R107 ;  /* 0x0000006bff6b723e */ /* 0x000fe200020006ff */
[----:B------:R-:W-:-:S02]  /*76d0*/  HADD2.F32 R31, -RZ, R30.H0_H0 ;  /* 0x2000001eff1f7230 */ /* 0x000fc40000004100 */
[----:B------:R-:W-:Y:S01]  /*76e0*/  FMUL.FTZ R108, R41, R46 ;  /* 0x0000002e296c7220 */ /* 0x000fe20000410000 */
[----:B------:R-:W-:Y:S01]  /*76f0*/  HADD2.F32 R44, -RZ, R44.H1_H1 ;  /* 0x3000002cff2c7230 */ /* 0x000fe20000004100 */
[----:B------:R-:W-:Y:S01]  /*7700*/  F2FP.F16.E4M3.UNPACK_B R28, R28 ;  /* 0x0000001cff1c723e */ /* 0x000fe200020006ff */
[----:B------:R-:W-:Y:S02]  /*7710*/  HADD2.F32 R35, -RZ, R35.H1_H1 ;  /* 0x30000023ff237230 */ /* 0x000fe40000004100 */
[C---:B------:R-:W-:Y:S01]  /*7720*/  FMUL.FTZ R46, R31.reuse, R46 ;  /* 0x0000002e1f2e7220 */ /* 0x040fe20000410000 */
[----:B------:R-:W-:Y:S02]  /*7730*/  HADD2.F32 R30, -RZ, R30.H1_H1 ;  /* 0x3000001eff1e7230 */ /* 0x000fe40000004100 */
[----:B------:R-:W-:Y:S01]  /*7740*/  FFMA.FTZ R108, R31, R40, -R108 ;  /* 0x000000281f6c7223 */ /* 0x000fe2000001086c */
[----:B------:R-:W-:Y:S02]  /*7750*/  HADD2.F32 R42, -RZ, R42.H1_H1 ;  /* 0x3000002aff2a7230 */ /* 0x000fe40000004100 */
[----:B------:R-:W-:Y:S01]  /*7760*/  FMUL.FTZ R31, R35, R44 ;  /* 0x0000002c231f7220 */ /* 0x000fe20000410000 */
[----:B------:R-:W-:Y:S01]  /*7770*/  F2FP.F16.E4M3.UNPACK_B R104, R104 ;  /* 0x00000068ff68723e */ /* 0x000fe200020006ff */
[C---:B------:R-:W-:Y:S01]  /*7780*/  FMUL.FTZ R44, R30.reuse, R44 ;  /* 0x0000002c1e2c7220 */ /* 0x040fe20000410000 */
[----:B------:R-:W-:Y:S01]  /*7790*/  FFMA.FTZ R43, R41, R40, R46 ;  /* 0x00000028292b7223 */ /* 0x000fe2000001002e */
[-C--:B------:R-:W-:Y:S01]  /*77a0*/  FFMA.FTZ R111, R30, R42.reuse, -R31 ;  /* 0x0000002a1e6f7223 */ /* 0x080fe2000001081f */
[----:B------:R-:W-:Y:S01]  /*77b0*/  F2FP.F16.E4M3.UNPACK_B R30, R29 ;  /* 0x0000001dff1e723e */ /* 0x000fe200020006ff */
[----:B------:R-:W-:Y:S01]  /*77c0*/  FFMA.FTZ R114, R35, R42, R44 ;  /* 0x0000002a23727223 */ /* 0x000fe2000001002c */
[----:B------:R-:W-:-:S02]  /*77d0*/  HADD2.F32 R42, -RZ, R107.H0_H0 ;  /* 0x2000006bff2a7230 */ /* 0x000fc40000004100 */
[----:B------:R-:W-:Y:S01]  /*77e0*/  HADD2.F32 R107, -RZ, R107.H1_H1 ;  /* 0x3000006bff6b7230 */ /* 0x000fe20000004100 */
[----:B------:R-:W-:Y:S01]  /*77f0*/  F2FP.SATFINITE.E4M3.F32.PACK_AB_MERGE_C R108, R111, R108, RZ ;  /* 0x0000006c6f6c723e */ /* 0x000fe200048070ff */
[----:B------:R-:W-:Y:S01]  /*7800*/  HADD2.F32 R31, -RZ, R30.H0_H0 ;  /* 0x2000001eff1f7230 */ /* 0x000fe20000004100 */
[----:B------:R-:W-:Y:S01]  /*7810*/  F2FP.SATFINITE.E4M3.F32.PACK_AB_MERGE_C R114, R114, R43, RZ ;  /* 0x0000002b7272723e */ /* 0x000fe200048070ff */
[----:B------:R-:W-:Y:S01]  /*7820*/  HADD2.F32 R29, -RZ, R28.H0_H0 ;  /* 0x2000001cff1d7230 */ /* 0x000fe20000004100 */
[----:B------:R-:W-:Y:S01]  /*7830*/  F2FP.F16.E4M3.UNPACK_B R43, R12 ;  /* 0x0000000cff2b723e */ /* 0x000fe200020006ff */
[----:B------:R-:W-:Y:S02]  /*7840*/  HADD2.F32 R30, -RZ, R30.H1_H1 ;  /* 0x3000001eff1e7230 */ /* 0x000fe40000004100 */
[-C--:B------:R-:W-:Y:S01]  /*7850*/  FMUL.FTZ R44, R31, R42.reuse ;  /* 0x0000002a1f2c7220 */ /* 0x080fe20000410000 */
[----:B------:R-:W-:Y:S02]  /*7860*/  HADD2.F32 R28, -RZ, R28.H1_H1 ;  /* 0x3000001cff1c7230 */ /* 0x000fe40000004100 */
[----:B------:R-:W-:Y:S01]  /*7870*/  FMUL.FTZ R42, R29, R42 ;  /* 0x0000002a1d2a7220 */ /* 0x000fe20000410000 */
[----:B------:R-:W-:-:S02]  /*7880*/  HADD2.F32 R40, -RZ, R104.H0_H0 ;  /* 0x20000068ff287230 */ /* 0x000fc40000004100 */
[-C--:B------:R-:W-:Y:S01]  /*7890*/  FMUL.FTZ R41, R30, R107.reuse ;  /* 0x0000006b1e297220 */ /* 0x080fe20000410000 */
[----:B------:R-:W-:Y:S02]  /*78a0*/  HADD2.F32 R35, -RZ, R104.H1_H1 ;  /* 0x30000068ff237230 */ /* 0x000fe40000004100 */
[C---:B------:R-:W-:Y:S01]  /*78b0*/  FMUL.FTZ R107, R28.reuse, R107 ;  /* 0x0000006b1c6b7220 */ /* 0x040fe20000410000 */
[----:B------:R-:W-:Y:S01]  /*78c0*/  F2FP.F16.E4M3.UNPACK_B R12, R12.H1 ;  /* 0x0000000cff0c723e */ /* 0x000fe200030006ff */
[----:B------:R-:W-:Y:S01]  /*78d0*/  FFMA.FTZ R29, R29, R40, -R44 ;  /* 0x000000281d1d7223 */ /* 0x000fe2000001082c */
[----:B------:R-:W-:Y:S01]  /*78e0*/  F2FP.F16.E4M3.UNPACK_B R44, R14 ;  /* 0x0000000eff2c723e */ /* 0x000fe200020006ff */
[-C--:B------:R-:W-:Y:S01]  /*78f0*/  FFMA.FTZ R28, R28, R35.reuse, -R41 ;  /* 0x000000231c1c7223 */ /* 0x080fe20000010829 */
[----:B------:R-:W-:Y:S01]  /*7900*/  FFMA.FTZ R107, R30, R35, R107 ;  /* 0x000000231e6b7223 */ /* 0x000fe2000001006b */
[----:B------:R-:W-:Y:S01]  /*7910*/  F2FP.SATFINITE.E4M3.F32.PACK_AB_MERGE_C R30, R112, R109, RZ ;  /* 0x0000006d701e723e */ /* 0x000fe200048070ff */
[----:B------:R-:W-:Y:S01]  /*7920*/  FFMA.FTZ R46, R31, R40, R42 ;  /* 0x000000281f2e7223 */ /* 0x000fe2000001002a */
[----:B------:R-:W-:-:S02]  /*7930*/  F2FP.F16.E4M3.UNPACK_B R41, R13 ;  /* 0x0000000dff29723e */ /* 0x000fc400020006ff */
[----:B------:R-:W-:Y:S02]  /*7940*/  F2FP.F16.E4M3.UNPACK_B R35, R9 ;  /* 0x00000009ff23723e */ /* 0x000fe400020006ff */
[----:B------:R-:W-:Y:S01]  /*7950*/  F2FP.SATFINITE.E4M3.F32.PACK_AB_MERGE_C R30, R106, R47, R30 ;  /* 0x0000002f6a1e723e */ /* 0x000fe2000480701e */
[----:B------:R-:W-:Y:S01]  /*7960*/  HADD2.F32 R42, -RZ, R41.H0_H0 ;  /* 0x20000029ff2a7230 */ /* 0x000fe20000004100 */
[----:B------:R-:W-:Y:S01]  /*7970*/  F2FP.SATFINITE.E4M3.F32.PACK_AB_MERGE_C R31, R110, R95, RZ ;  /* 0x0000005f6e1f723e */ /* 0x000fe200048070ff */
[----:B------:R-:W-:Y:S01]  /*7980*/  HADD2.F32 R47, -RZ, R44.H0_H0 ;  /* 0x2000002cff2f7230 */ /* 0x000fe20000004100 */
[----:B------:R-:W-:Y:S01]  /*7990*/  F2FP.SATFINITE.E4M3.F32.PACK_AB_MERGE_C R29, R28, R29, R108 ;  /* 0x0000001d1c1d723e */ /* 0x000fe2000480706c */
[----:B------:R-:W-:Y:S01]  /*79a0*/  HADD2.F32 R40, -RZ, R35.H0_H0 ;  /* 0x20000023ff287230 */ /* 0x000fe20000004100 */
[----:B------:R-:W-:Y:S01]  /*79b0*/  F2FP.SATFINITE.E4M3.F32.PACK_AB_MERGE_C R31, R94, R45, R31 ;  /* 0x0000002d5e1f723e */ /* 0x000fe2000480701f */
[----:B------:R-:W-:Y:S02]  /*79c0*/  HADD2.F32 R45, -RZ, R43.H0_H0 ;  /* 0x2000002bff2d7230 */ /* 0x000fe40000004100 */
[----:B------:R-:W-:Y:S01]  /*79d0*/  FMUL.FTZ R95, R42, R47 ;  /* 0x0000002f2a5f7220 */ /* 0x000fe20000410000 */
[----:B------:R-:W-:-:S02]  /*79e0*/  HADD2.F32 R41, -RZ, R41.H1_H1 ;  /* 0x30000029ff297230 */ /* 0x000fc40000004100 */
        /* <DEDUP_REMOVED lines=8> */
[C---:B------:R-:W-:Y:S01]  /*7a70*/  FMUL.FTZ R44, R35.reuse, R44 ;  /* 0x0000002c232c7220 */ /* 0x040fe20000410000 */
[----:B------:R-:W-:Y:S01]  /*7a80*/  F2FP.F16.E4M3.UNPACK_B R40, R13.H1 ;  /* 0x0000000dff28723e */ /* 0x000fe200030006ff */
[----:B------:R-:W-:Y:S01]  /*7a90*/  FFMA.FTZ R94, R35, R42, -R46 ;  /* 0x0000002a235e7223 */ /* 0x000fe2000001082e */
[----:B------:R-:W-:Y:S01]  /*7aa0*/  F2FP.F16.E4M3.UNPACK_B R35, R14.H1 ;  /* 0x0000000eff23723e */ /* 0x000fe200030006ff */
[----:B------:R-:W-:Y:S01]  /*7ab0*/  FFMA.FTZ R104, R41, R42, R44 ;  /* 0x0000002a29687223 */ /* 0x000fe2000001002c */
[----:B------:R-:W-:Y:S01]  /*7ac0*/  F2FP.F16.E4M3.UNPACK_B R9, R9.H1 ;  /* 0x00000009ff09723e */ /* 0x000fe200030006ff */
[----:B------:R-:W-:Y:S01]  /*7ad0*/  HADD2.F32 R14, -RZ, R40.H0_H0 ;  /* 0x20000028ff0e7230 */ /* 0x000fe20000004100 */
[----:B------:R-:W-:Y:S01]  /*7ae0*/  F2FP.F16.E4M3.UNPACK_B R43, R10 ;  /* 0x0000000aff2b723e */ /* 0x000fe200020006ff */
[----:B------:R-:W-:-:S02]  /*7af0*/  HADD2.F32 R41, -RZ, R35.H0_H0 ;  /* 0x20000023ff297230 */ /* 0x000fc40000004100 */
[----:B------:R-:W-:Y:S02]  /*7b00*/  HADD2.F32 R13, -RZ, R9.H0_H0 ;  /* 0x20000009ff0d7230 */ /* 0x000fe40000004100 */
[----:B------:R-:W-:Y:S02]  /*7b10*/  HADD2.F32 R40, -RZ, R40.H1_H1 ;  /* 0x30000028ff287230 */ /* 0x000fe40000004100 */
[-C--:B------:R-:W-:Y:S01]  /*7b20*/  FMUL.FTZ R44, R14, R41.reuse ;  /* 0x000000290e2c7220 */ /* 0x080fe20000410000 */
[----:B------:R-:W-:Y:S02]  /*7b30*/  HADD2.F32 R42, -RZ, R35.H1_H1 ;  /* 0x30000023ff2a7230 */ /* 0x000fe40000004100 */
[----:B------:R-:W-:Y:S01]  /*7b40*/  FMUL.FTZ R41, R13, R41 ;  /* 0x000000290d297220 */ /* 0x000fe20000410000 */
[----:B------:R-:W-:Y:S02]  /*7b50*/  HADD2.F32 R35, -RZ, R12.H0_H0 ;  /* 0x2000000cff237230 */ /* 0x000fe40000004100 */
[----:B------:R-:W-:-:S02]  /*7b60*/  HADD2.F32 R9, -RZ, R9.H1_H1 ;  /* 0x30000009ff097230 */ /* 0x000fc40000004100 */
        /* <DEDUP_REMOVED lines=21> */
[C---:B------:R-:W-:Y:S01]  /*7cc0*/  FMUL.FTZ R110, R12.reuse, R45 ;  /* 0x0000002d0c6e7220 */ /* 0x040fe20000410000 */
        /* <DEDUP_REMOVED lines=32> */
[----:B------:R-:W-:Y:S01]  /*7ed0*/  F2FP.SATFINITE.E4M3.F32.PACK_AB_MERGE_C R9, R94, R95, R106 ;  /* 0x0000005f5e09723e */ /* 0x000fe2000480706a */
[----:B------:R-:W-:Y:S01]  /*7ee0*/  IMAD.MOV.U32 R14, RZ, RZ, R28 ;  /* 0x000000ffff0e7224 */ /* 0x000fe200078e001c */
[----:B------:R-:W-:-:S02]  /*7ef0*/  F2FP.SATFINITE.E4M3.F32.PACK_AB_MERGE_C R13, R104, R47, R107 ;  /* 0x0000002f680d723e */ /* 0x000fc4000480706b */
[----:B------:R-:W-:-:S07]  /*7f00*/  F2FP.SATFINITE.E4M3.F32.PACK_AB_MERGE_C R15, R43, R110, R44 ;  /* 0x0000006e2b0f723e */ /* 0x000fce000480702c */
.L_x_1643:
[----:B------:R-:W-:Y:S05]  /*7f10*/  BSYNC B2 ;  /* 0x0000000000027941 */ /* 0x000fea0003800000 */
.L_x_1642:
[----:B------:R-:W-:Y:S01]  /*7f20*/  ISETP.GE.AND P3, PT, R34, R103, PT ;  /* 0x000000672200720c */ /* 0x000fe20003f66270 */
[----:B0-----:R0:W-:-:S12]  /*7f30*/  ST.E.128 desc[UR42][R32.64], R8 ;  /* 0x0000000820007985 */ /* 0x0011d8000c101d2a */
[----:B------:R-:W-:-:S04]  /*7f40*/  @!P3 IADD3 R28, P4, R99, R34, RZ ;  /* 0x00000022631cb210 */ /* 0x000fc80007f9e0ff */
[----:B------:R-:W-:-:S05]  /*7f50*/  @!P3 LEA.HI.X.SX32 R29, R34, R97, 0x1, P4 ;  /* 0x00000061221db211 */ /* 0x000fca00020f0eff */
[----:B--2---:R0:W-:Y:S04]  /*7f60*/  @!P3 ST.E.128 desc[UR42][R28.64], R12 ;  /* 0x0000000c1c00b985 */ /* 0x0041e8000c101d2a */
.L_x_1641:
[----:B------:R-:W-:Y:S05]  /*7f70*/  BSYNC B1 ;  /* 0x0000000000017941 */ /* 0x000fea0003800000 */
.L_x_1640:
[----:B------:R-:W-:-:S13]  /*7f80*/  ISETP.NE.AND P3, PT, R0, RZ, PT ;  /* 0x000000ff0000720c */ /* 0x000fda0003f65270 */
[----:B------:R-:W-:Y:S05]  /*7f90*/  @!P3 BRA `(.L_x_1607) ;  /* 0x0000001000e8b947 */ /* 0x000fea0003800000 */
[----:B------:R-:W-:Y:S01]  /*7fa0*/  ISETP.NE.AND P4, PT, R84, RZ, PT ;  /* 0x000000ff5400720c */ /* 0x000fe20003f85270 */
[----:B------:R-:W-:Y:S01]  /*7fb0*/  BSSY B1, `(.L_x_1644) ;  /* 0x00000eb000017945 */ /* 0x000fe20003800000 */
[C---:B0--3--:R-:W-:Y:S02]  /*7fc0*/  IADD3 R28, P3, R55.reuse, R99, RZ ;  /* 0x00000063371c7210 */ /* 0x049fe40007f7e0ff */
[----:B------:R-:W-:Y:S02]  /*7fd0*/  SEL R105, R64, R105, !P4 ;  /* 0x0000006940697207 */ /* 0x000fe40006000000 */
[----:B--2---:R-:W-:Y:S02]  /*7fe0*/  LEA.HI.X.SX32 R29, R55, R97, 0x1, P3 ;  /* 0x00000061371d7211 */ /* 0x004fe400018f0eff */
[----:B----4-:R-:W-:Y:S02]  /*7ff0*/  SHF.R.S32.HI R8, RZ, 0x1f, R105 ;  /* 0x0000001fff087819 */ /* 0x010fe40000011469 */
        /* <DEDUP_REMOVED lines=11> */
[----:B------:R-:W-:Y:S01]  /*80b0*/  IADD3 R11, R9, R8, R217 ;  /* 0x00000008090b7210 */ /* 0x000fe20007ffe0d9 */
        /* <DEDUP_REMOVED lines=14> */
[----:B------:R-:W-:Y:S01]  /*81a0*/  IMAD.SHL.U32 R10, R38, 0x100, RZ ;  /* 0x00000100260a7824 */ /* 0x000fe200078e00ff */
[----:B------:R-:W-:Y:S01]  /*81b0*/  SHF.R.U32.HI R40, RZ, 0x8, R7 ;  /* 0x00000008ff287819 */ /* 0x000fe20000011607 */
[----:B------:R-:W-:Y:S01]  /*81c0*/  IMAD.MOV.U32 R34, RZ, RZ, R14 ;  /* 0x000000ffff227224 */ /* 0x000fe200078e000e */
[----:B------:R-:W-:-:S02]  /*81d0*/  SHF.R.U32.HI R6, RZ, 0x8, R39 ;  /* 0x00000008ff067819 */ /* 0x000fc40000011627 */
[----:B------:R-:W-:Y:S02]  /*81e0*/  LOP3.LUT R33, R37, 0xff0000ff, RZ, 0xc0, !PT ;  /* 0xff0000ff25217812 */ /* 0x000fe400078ec0ff */
[----:B------:R-:W-:Y:S01]  /*81f0*/  LOP3.LUT R5, R5, 0xff00, R4, 0xf8, !PT ;  /* 0x0000ff0005057812 */ /* 0x000fe200078ef804 */
[----:B------:R-:W-:Y:S01]  /*8200*/  IMAD.SHL.U32 R4, R40, 0x100, RZ ;  /* 0x0000010028047824 */ /* 0x000fe200078e00ff */
[----:B------:R-:W-:Y:S01]  /*8210*/  SHF.R.U32.HI R42, RZ, 0x10, R7 ;  /* 0x00000010ff2a7819 */ /* 0x000fe20000011607 */
[----:B------:R-:W-:Y:S01]  /*8220*/  IMAD.SHL.U32 R12, R6, 0x100, RZ ;  /* 0x00000100060c7824 */ /* 0x000fe200078e00ff */
[----:B------:R-:W-:Y:S01]  /*8230*/  LOP3.LUT R7, R7, 0xff0000ff, RZ, 0xc0, !PT ;  /* 0xff0000ff07077812 */ /* 0x000fe200078ec0ff */
[----:B------:R-:W-:Y:S01]  /*8240*/  IMAD.U32 R6, R43, 0x10000, RZ ;  /* 0x000100002b067824 */ /* 0x000fe200078e00ff */
[----:B------:R-:W-:Y:S02]  /*8250*/  SHF.R.U32.HI R41, RZ, 0x10, R37 ;  /* 0x00000010ff297819 */ /* 0x000fe40000011625 */
[----:B------:R-:W-:-:S02]  /*8260*/  LOP3.LUT R35, R39, 0xff0000ff, RZ, 0xc0, !PT ;  /* 0xff0000ff27237812 */ /* 0x000fc400078ec0ff */
[----:B------:R-:W-:Y:S02]  /*8270*/  LOP3.LUT R38, R33, 0xff00, R10, 0xf8, !PT ;  /* 0x0000ff0021267812 */ /* 0x000fe400078ef80a */
[----:B------:R-:W-:Y:S02]  /*8280*/  F2FP.F16.E4M3.UNPACK_B R37, R98.H1 ;  /* 0x00000062ff25723e */ /* 0x000fe400030006ff */
[----:B------:R-:W-:Y:S02]  /*8290*/  F2FP.F16.E4M3.UNPACK_B R14, R32.H1 ;  /* 0x00000020ff0e723e */ /* 0x000fe400030006ff */
[----:B------:R-:W-:Y:S02]  /*82a0*/  F2FP.F16.E4M3.UNPACK_B R10, R8.H1 ;  /* 0x00000008ff0a723e */ /* 0x000fe400030006ff */
[----:B------:R-:W-:Y:S01]  /*82b0*/  LOP3.LUT R7, R7, 0xff00, R4, 0xf8, !PT ;  /* 0x0000ff0007077812 */ /* 0x000fe200078ef804 */
[----:B------:R-:W-:Y:S01]  /*82c0*/  IMAD.U32 R4, R42, 0x10000, RZ ;  /* 0x000100002a047824 */ /* 0x000fe200078e00ff */
[----:B------:R-:W-:Y:S01]  /*82d0*/  SHF.R.U32.HI R36, RZ, 0x10, R39 ;  /* 0x00000010ff247819 */ /* 0x000fe20000011627 */
[----:B------:R-:W-:Y:S01]  /*82e0*/  HADD2.F32 R33, -RZ, R14.H0_H0 ;  /* 0x2000000eff217230 */ /* 0x000fe20000004100 */
[----:B------:R-:W-:Y:S01]  /*82f0*/  LOP3.LUT R40, R35, 0xff00, R12, 0xf8, !PT ;  /* 0x0000ff0023287812 */ /* 0x000fe200078ef80c */
[----:B------:R-:W-:Y:S01]  /*8300*/  HADD2.F32 R12, -RZ, R10.H0_H0 ;  /* 0x2000000aff0c7230 */ /* 0x000fe20000004100 */
[----:B------:R-:W-:Y:S01]  /*8310*/  LOP3.LUT R6, R5, 0xff0000, R6, 0xf8, !PT ;  /* 0x00ff000005067812 */ /* 0x000fe200078ef806 */
[----:B------:R-:W-:Y:S01]  /*8320*/  HADD2.F32 R5, -RZ, R37.H0_H0 ;  /* 0x20000025ff057230 */ /* 0x000fe20000004100 */
[----:B------:R-:W-:Y:S01]  /*8330*/  F2FP.F16.E4M3.UNPACK_B R35, R102.H1 ;  /* 0x00000066ff23723e */ /* 0x000fe200030006ff */
[----:B------:R-:W-:Y:S01]  /*8340*/  IMAD.U32 R39, R36, 0x10000, RZ ;  /* 0x0001000024277824 */ /* 0x000fe200078e00ff */
[----:B------:R-:W-:Y:S01]  /*8350*/  LOP3.LUT R4, R7, 0xff0000, R4, 0xf8, !PT ;  /* 0x00ff000007047812 */ /* 0x000fe200078ef804 */
[----:B------:R-:W-:-:S02]  /*8360*/  IMAD.U32 R7, R41, 0x10000, RZ ;  /* 0x0001000029077824 */ /* 0x000fc400078e00ff */
[CC--:B------:R-:W-:Y:S01]  /*8370*/  FMUL.FTZ R41, R33.reuse, R5.reuse ;  /* 0x0000000521297220 */ /* 0x0c0fe20000410000 */
[--C-:B------:R-:W-:Y:S02]  /*8380*/  HADD2.F32 R36, -RZ, R35.reuse.H0_H0 ;  /* 0x20000023ff247230 */ /* 0x100fe40000004100 */
[----:B------:R-:W-:Y:S01]  /*8390*/  FMUL.FTZ R42, R12, R5 ;  /* 0x000000050c2a7220 */ /* 0x000fe20000410000 */
        /* <DEDUP_REMOVED lines=21> */
[----:B------:R-:W-:Y:S01]  /*84f0*/  FMUL.FTZ R37, R10, R37 ;  /* 0x000000250a257220 */ /* 0x000fe20000410000 */
        /* <DEDUP_REMOVED lines=10> */
[----:B------:R-:W-:Y:S01]  /*85a0*/  FFMA.FTZ R41, R8, R33, -R37 ;  /* 0x0000002108297223 */ /* 0x000fe20000010825 */
[----:B------:R-:W-:Y:S01]  /*85b0*/  F2FP.F16.E4M3.UNPACK_B R8, R31.H1 ;  /* 0x0000001fff08723e */ /* 0x000fe200030006ff */
[----:B------:R-:W-:Y:S01]  /*85c0*/  HADD2.F32 R37, -RZ, R10.H0_H0 ;  /* 0x2000000aff257230 */ /* 0x000fe20000004100 */
[----:B------:R-:W-:Y:S01]  /*85d0*/  F2FP.F16.E4M3.UNPACK_B R35, R101.H1 ;  /* 0x00000065ff23723e */ /* 0x000fe200030006ff */
[----:B------:R-:W-:Y:S01]  /*85e0*/  FFMA.FTZ R43, R32, R33, R39 ;  /* 0x00000021202b7223 */ /* 0x000fe20000010027 */
[----:B------:R-:W-:Y:S01]  /*85f0*/  HADD2.F32 R14, -RZ, R12.H0_H0 ;  /* 0x2000000cff0e7230 */ /* 0x000fe20000004100 */
[----:B------:R-:W-:Y:S01]  /*8600*/  F2FP.F16.E4M3.UNPACK_B R100, R100 ;  /* 0x00000064ff64723e */ /* 0x000fe200020006ff */
[----:B------:R-:W-:Y:S01]  /*8610*/  HADD2.F32 R39, -RZ, R10.H1_H1 ;  /* 0x3000000aff277230 */ /* 0x000fe20000004100 */
[----:B------:R-:W-:Y:S01]  /*8620*/  F2FP.F16.E4M3.UNPACK_B R34, R34 ;  /* 0x00000022ff22723e */ /* 0x000fe200020006ff */
[----:B------:R-:W-:-:S02]  /*8630*/  HADD2.F32 R10, -RZ, R8.H0_H0 ;  /* 0x20000008ff0a7230 */ /* 0x000fc40000004100 */
[----:B------:R-:W-:Y:S01]  /*8640*/  FMUL.FTZ R95, R14, R37 ;  /* 0x000000250e5f7220 */ /* 0x000fe20000410000 */
        /* <DEDUP_REMOVED lines=8> */
[----:B------:R-:W-:Y:S01]  /*86d0*/  F2FP.F16.E4M3.UNPACK_B R101, R101 ;  /* 0x00000065ff65723e */ /* 0x000fe200020006ff */
[----:B------:R-:W-:Y:S01]  /*86e0*/  FFMA.FTZ R95, R10, R33, -R95 ;  /* 0x000000210a5f7223 */ /* 0x000fe2000001085f */
[----:B------:R-:W-:-:S02]  /*86f0*/  HADD2.F32 R10, -RZ, R34.H0_H0 ;  /* 0x20000022ff0a7230 */ /* 0x000fc40000004100 */
[-C--:B------:R-:W-:Y:S01]  /*8700*/  FFMA.FTZ R32, R8, R35.reuse, -R105 ;  /* 0x0000002308207223 */ /* 0x080fe20000010869 */
[----:B------:R-:W-:Y:S01]  /*8710*/  FFMA.FTZ R105, R12, R35, R39 ;  /* 0x000000230c697223 */ /* 0x000fe20000010027 */
[--C-:B------:R-:W-:Y:S02]  /*8720*/  HADD2.F32 R35, -RZ, R100.reuse.H0_H0 ;  /* 0x20000064ff237230 */ /* 0x100fe40000004100 */
[----:B------:R-:W-:Y:S01]  /*8730*/  FFMA.FTZ R14, R14, R33, R37 ;  /* 0x000000210e0e7223 */ /* 0x000fe20000010025 */
[----:B------:R-:W-:Y:S01]  /*8740*/  HADD2.F32 R8, -RZ, R31.H0_H0 ;  /* 0x2000001fff087230 */ /* 0x000fe20000004100 */
[----:B------:R-:W-:Y:S01]  /*8750*/  F2FP.SATFINITE.E4M3.F32.PACK_AB_MERGE_C R95, R32, R95, RZ ;  /* 0x0000005f205f723e */ /* 0x000fe200048070ff */
[----:B------:R-:W-:Y:S02]  /*8760*/  HADD2.F32 R100, -RZ, R100.H1_H1 ;  /* 0x30000064ff647230 */ /* 0x000fe40000004100 */
[----:B------:R-:W-:Y:S01]  /*8770*/  FMUL.FTZ R37, R10, R35 ;  /* 0x000000230a257220 */ /* 0x000fe20000410000 */
[----:B------:R-:W-:-:S02]  /*8780*/  HADD2.F32 R34, -RZ, R34.H1_H1 ;  /* 0x30000022ff227230 */ /* 0x000fc40000004100 */
[----:B------:R-:W-:Y:S01]  /*8790*/  FMUL.FTZ R35, R8, R35 ;  /* 0x0000002308237220 */ /* 0x000fe20000410000 */
[----:B------:R-:W-:Y:S01]  /*87a0*/  HADD2.F32 R33, -RZ, R101.H0_H0 ;  /* 0x20000065ff217230 */ /* 0x000fe20000004100 */
[----:B------:R-:W-:Y:S01]  /*87b0*/  F2FP.F16.E4M3.UNPACK_B R32, R7 ;  /* 0x00000007ff20723e */ /* 0x000fe200020006ff */
[----:B------:R-:W-:Y:S02]  /*87c0*/  HADD2.F32 R31, -RZ, R31.H1_H1 ;  /* 0x3000001fff1f7230 */ /* 0x000fe40000004100 */
[-C--:B------:R-:W-:Y:S01]  /*87d0*/  FMUL.FTZ R12, R34, R100.reuse ;  /* 0x00000064220c7220 */ /* 0x080fe20000410000 */
[----:B------:R-:W-:Y:S02]  /*87e0*/  HADD2.F32 R101, -RZ, R101.H1_H1 ;  /* 0x30000065ff657230 */ /* 0x000fe40000004100 */
[-C--:B------:R-:W-:Y:S01]  /*87f0*/  FFMA.FTZ R37, R8, R33.reuse, -R37 ;  /* 0x0000002108257223 */ /* 0x080fe20000010825 */
[----:B------:R-:W-:Y:S01]  /*8800*/  FFMA.FTZ R33, R10, R33, R35 ;  /* 0x000000210a217223 */ /* 0x000fe20000010023 */
[C---:B------:R-:W-:Y:S01]  /*8810*/  FMUL.FTZ R39, R31.reuse, R100 ;  /* 0x000000641f277220 */ /* 0x040fe20000410000 */
[----:B------:R-:W-:Y:S01]  /*8820*/  F2FP.F16.E4M3.UNPACK_B R8, R9 ;  /* 0x00000009ff08723e */ /* 0x000fe200020006ff */
[----:B------:R-:W-:Y:S01]  /*8830*/  FFMA.FTZ R10, R31, R101, -R12 ;  /* 0x000000651f0a7223 */ /* 0x000fe2000001080c */
[----:B------:R-:W-:Y:S01]  /*8840*/  F2FP.F16.E4M3.UNPACK_B R12, R13 ;  /* 0x0000000dff0c723e */ /* 0x000fe200020006ff */
[----:B------:R-:W-:Y:S01]  /*8850*/  FFMA.FTZ R34, R34, R101, R39 ;  /* 0x0000006522227223 */ /* 0x000fe20000010027 */
[----:B------:R-:W-:Y:S01]  /*8860*/  F2FP.SATFINITE.E4M3.F32.PACK_AB_MERGE_C R105, R105, R14, RZ ;  /* 0x0000000e6969723e */ /* 0x000fe200048070ff */
[----:B------:R-:W-:Y:S01]  /*8870*/  HADD2.F32 R35, -RZ, R32.H0_H0 ;  /* 0x20000020ff237230 */ /* 0x000fe20000004100 */
[----:B------:R-:W-:Y:S01]  /*8880*/  F2FP.SATFINITE.E4M3.F32.PACK_AB_MERGE_C R95, R10, R37, R95 ;  /* 0x000000250a5f723e */ /* 0x000fe2000480705f */
[----:B------:R-:W-:Y:S01]  /*8890*/  HADD2.F32 R14, -RZ, R12.H0_H0 ;  /* 0x2000000cff0e7230 */ /* 0x000fe20000004100 */
[----:B------:R-:W-:Y:S01]  /*88a0*/  F2FP.F16.E4M3.UNPACK_B R31, R6 ;  /* 0x00000006ff1f723e */ /* 0x000fe200020006ff */
[----:B------:R-:W-:Y:S01]  /*88b0*/  HADD2.F32 R10, -RZ, R8.H0_H0 ;  /* 0x20000008ff0a7230 */ /* 0x000fe20000004100 */
[----:B------:R-:W-:Y:S01]  /*88c0*/  F2FP.SATFINITE.E4M3.F32.PACK_AB_MERGE_C R105, R34, R33, R105 ;  /* 0x000000212269723e */ /* 0x000fe20004807069 */
[----:B------:R-:W-:-:S02]  /*88d0*/  HADD2.F32 R12, -RZ, R12.H1_H1 ;  /* 0x3000000cff0c7230 */ /* 0x000fc40000004100 */
[-C--:B------:R-:W-:Y:S01]  /*88e0*/  FMUL.FTZ R37, R14, R35.reuse ;  /* 0x000000230e257220 */ /* 0x080fe20000410000 */
[--C-:B------:R-:W-:Y:S02]  /*88f0*/  HADD2.F32 R33, -RZ, R31.reuse.H0_H0 ;  /* 0x2000001fff217230 */ /* 0x100fe40000004100 */
[C---:B------:R-:W-:Y:S01]  /*8900*/  FMUL.FTZ R39, R10.reuse, R35 ;  /* 0x000000230a277220 */ /* 0x040fe20000410000 */
[----:B------:R-:W-:Y:S01]  /*8910*/  HADD2.F32 R35, -RZ, R32.H1_H1 ;  /* 0x30000020ff237230 */ /* 0x000fe20000004100 */
[----:B------:R-:W-:Y:S01]  /*8920*/  F2FP.SATFINITE.E4M3.F32.PACK_AB_MERGE_C R40, R45, R40, RZ ;  /* 0x000000282d28723e */ /* 0x000fe200048070ff */
[----:B------:R-:W-:Y:S02]  /*8930*/  HADD2.F32 R8, -RZ, R8.H1_H1 ;  /* 0x30000008ff087230 */ /* 0x000fe40000004100 */
[-C--:B------:R-:W-:Y:S01]  /*8940*/  FFMA.FTZ R37, R10, R33.reuse, -R37 ;  /* 0x000000210a257223 */ /* 0x080fe20000010825 */
        /* <DEDUP_REMOVED lines=9> */
[----:B------:R-:W-:Y:S01]  /*89e0*/  F2FP.SATFINITE.E4M3.F32.PACK_AB_MERGE_C R44, R41, R36, R40 ;  /* 0x00000024292c723e */ /* 0x000fe20004807028 */
[----:B------:R-:W-:Y:S01]  /*89f0*/  FFMA.FTZ R36, R12, R31, R35 ;  /* 0x0000001f0c247223 */ /* 0x000fe20000010023 */
[--C-:B------:R-:W-:Y:S01]  /*8a00*/  HADD2.F32 R8, -RZ, R13.reuse.H0_H0 ;  /* 0x2000000dff087230 */ /* 0x100fe20000004100 */
[----:B------:R-:W-:Y:S01]  /*8a10*/  F2FP.F16.E4M3.UNPACK_B R6, R6.H1 ;  /* 0x00000006ff06723e */ /* 0x000fe200030006ff */
[----:B------:R-:W-:Y:S01]  /*8a20*/  HADD2.F32 R12, -RZ, R10.H0_H0 ;  /* 0x2000000aff0c7230 */ /* 0x000fe20000004100 */
[----:B------:R-:W-:Y:S01]  /*8a30*/  F2FP.SATFINITE.E4M3.F32.PACK_AB_MERGE_C R42, R47, R42, RZ ;  /* 0x0000002a2f2a723e */ /* 0x000fe200048070ff */
[----:B------:R-:W-:-:S02]  /*8a40*/  HADD2.F32 R13, -RZ, R13.H1_H1 ;  /* 0x3000000dff0d7230 */ /* 0x000fc40000004100 */
[----:B------:R-:W-:Y:S02]  /*8a50*/  HADD2.F32 R14, -RZ, R10.H1_H1 ;  /* 0x3000000aff0e7230 */ /* 0x000fe40000004100 */
[CC--:B------:R-:W-:Y:S01]  /*8a60*/  FMUL.FTZ R32, R8.reuse, R12.reuse ;  /* 0x0000000c08207220 */ /* 0x0c0fe20000410000 */
[----:B------:R-:W-:Y:S01]  /*8a70*/  FMUL.FTZ R31, R7, R12 ;  /* 0x0000000c071f7220 */ /* 0x000fe20000410000 */
[----:B------:R-:W-:Y:S01]  /*8a80*/  HADD2.F32 R9, -RZ, R9.H1_H1 ;  /* 0x30000009ff097230 */ /* 0x000fe20000004100 */
[----:B------:R-:W-:Y:S01]  /*8a90*/  F2FP.SATFINITE.E4M3.F32.PACK_AB_MERGE_C R46, R43, R38, R42 ;  /* 0x000000262b2e723e */ /* 0x000fe2000480702a */
[--C-:B------:R-:W-:Y:S02]  /*8aa0*/  HADD2.F32 R10, -RZ, R6.reuse.H0_H0 ;  /* 0x20000006ff0a7230 */ /* 0x100fe40000004100 */
[----:B------:R-:W-:Y:S02]  /*8ab0*/  HADD2.F32 R12, -RZ, R6.H1_H1 ;  /* 0x30000006ff0c7230 */ /* 0x000fe40000004100 */
[-C--:B------:R-:W-:Y:S01]  /*8ac0*/  FMUL.FTZ R6, R13, R14.reuse ;  /* 0x0000000e0d067220 */ /* 0x080fe20000410000 */
[----:B------:R-:W-:Y:S01]  /*8ad0*/  FMUL.FTZ R14, R9, R14 ;  /* 0x0000000e090e7220 */ /* 0x000fe20000410000 */
[----:B------:R-:W-:Y:S01]  /*8ae0*/  FFMA.FTZ R38, R7, R10, -R32 ;  /* 0x0000000a07267223 */ /* 0x000fe20000010820 */
[----:B------:R-:W-:Y:S01]  /*8af0*/  F2FP.F16.E4M3.UNPACK_B R32, R5.H1 ;  /* 0x00000005ff20723e */ /* 0x000fe200030006ff */
[-C--:B------:R-:W-:Y:S01]  /*8b00*/  FFMA.FTZ R41, R9, R12.reuse, -R6 ;  /* 0x0000000c09297223 */ /* 0x080fe20000010806 */
[----:B------:R-:W-:Y:S01]  /*8b10*/  F2FP.F16.E4M3.UNPACK_B R9, R15 ;  /* 0x0000000fff09723e */ /* 0x000fe200020006ff */
[----:B------:R-:W-:Y:S01]  /*8b20*/  FFMA.FTZ R43, R13, R12, R14 ;  /* 0x0000000c0d2b7223 */ /* 0x000fe2000001000e */
[----:B------:R-:W-:Y:S01]  /*8b30*/  F2FP.F16.E4M3.UNPACK_B R6, R11 ;  /* 0x0000000bff06723e */ /* 0x000fe200020006ff */
[----:B------:R-:W-:Y:S01]  /*8b40*/  FFMA.FTZ R40, R8, R10, R31 ;  /* 0x0000000a08287223 */ /* 0x000fe2000001001f */
[----:B------:R-:W-:Y:S01]  /*8b50*/  F2FP.F16.E4M3.UNPACK_B R15, R15.H1 ;  /* 0x0000000fff0f723e */ /* 0x000fe200030006ff */
[--C-:B------:R-:W-:Y:S01]  /*8b60*/  HADD2.F32 R35, -RZ, R32.reuse.H0_H0 ;  /* 0x20000020ff237230 */ /* 0x100fe20000004100 */
[----:B------:R-:W-:Y:S01]  /*8b70*/  F2FP.F16.E4M3.UNPACK_B R11, R11.H1 ;  /* 0x0000000bff0b723e */ /* 0x000fe200030006ff */
[----:B------:R-:W-:Y:S01]  /*8b80*/  HADD2.F32 R10, -RZ, R9.H0_H0 ;  /* 0x20000009ff0a7230 */ /* 0x000fe20000004100 */
[----:B------:R-:W-:Y:S01]  /*8b90*/  F2FP.F16.E4M3.UNPACK_B R14, R5 ;  /* 0x00000005ff0e723e */ /* 0x000fe200020006ff */
[----:B------:R-:W-:Y:S01]  /*8ba0*/  HADD2.F32 R32, -RZ, R32.H1_H1 ;  /* 0x30000020ff207230 */ /* 0x000fe20000004100 */
[-C--:B------:R-:W-:Y:S01]  /*8bb0*/  F2FP.F16.E4M3.UNPACK_B R5, R4.reuse ;  /* 0x00000004ff05723e */ /* 0x080fe200020006ff */
        /* <DEDUP_REMOVED lines=8> */
[----:B------:R-:W-:Y:S01]  /*8c40*/  FMUL.FTZ R35, R8, R35 ;  /* 0x0000002308237220 */ /* 0x000fe20000410000 */
[----:B------:R-:W-:Y:S02]  /*8c50*/  HADD2.F32 R15, -RZ, R15.H1_H1 ;  /* 0x3000000fff0f7230 */ /* 0x000fe40000004100 */
[----:B------:R-:W-:Y:S01]  /*8c60*/  FMUL.FTZ R42, R10, R33 ;  /* 0x000000210a2a7220 */ /* 0x000fe20000410000 */
[----:B------:R-:W-:Y:S02]  /*8c70*/  HADD2.F32 R11, -RZ, R11.H1_H1 ;  /* 0x3000000bff0b7230 */ /* 0x000fe40000004100 */
[----:B------:R-:W-:Y:S01]  /*8c80*/  FFMA.FTZ R35, R4, R31, R35 ;  /* 0x0000001f04237223 */ /* 0x000fe20000010023 */
[----:B------:R-:W-:Y:S02]  /*8c90*/  HADD2.F32 R7, -RZ, R6.H0_H0 ;  /* 0x20000006ff077230 */ /* 0x000fe40000004100 */
[----:B------:R-:W-:Y:S01]  /*8ca0*/  FMUL.FTZ R4, R15, R32 ;  /* 0x000000200f047220 */ /* 0x000fe20000410000 */
[----:B------:R-:W-:-:S02]  /*8cb0*/  HADD2.F32 R13, -RZ, R5.H0_H0 ;  /* 0x20000005ff0d7230 */ /* 0x000fc40000004100 */
[----:B------:R-:W-:Y:S01]  /*8cc0*/  FMUL.FTZ R32, R11, R32 ;  /* 0x000000200b207220 */ /* 0x000fe20000410000 */
[----:B------:R-:W-:Y:S02]  /*8cd0*/  HADD2.F32 R9, -RZ, R9.H1_H1 ;  /* 0x30000009ff097230 */ /* 0x000fe40000004100 */
[C---:B------:R-:W-:Y:S01]  /*8ce0*/  FMUL.FTZ R33, R7.reuse, R33 ;  /* 0x0000002107217220 */ /* 0x040fe20000410000 */
[----:B------:R-:W-:Y:S02]  /*8cf0*/  HADD2.F32 R14, -RZ, R14.H1_H1 ;  /* 0x3000000eff0e7230 */ /* 0x000fe40000004100 */
[----:B------:R-:W-:Y:S01]  /*8d00*/  FFMA.FTZ R42, R7, R13, -R42 ;  /* 0x0000000d072a7223 */ /* 0x000fe2000001082a */
[----:B------:R-:W-:Y:S02]  /*8d10*/  HADD2.F32 R6, -RZ, R6.H1_H1 ;  /* 0x30000006ff067230 */ /* 0x000fe40000004100 */
[----:B------:R-:W-:Y:S01]  /*8d20*/  FFMA.FTZ R45, R8, R31, -R45 ;  /* 0x0000001f082d7223 */ /* 0x000fe2000001082d */
[----:B------:R-:W-:-:S02]  /*8d30*/  HADD2.F32 R12, -RZ, R12.H1_H1 ;  /* 0x3000000cff0c7230 */ /* 0x000fc40000004100 */
[-C--:B------:R-:W-:Y:S01]  /*8d40*/  FMUL.FTZ R7, R9, R14.reuse ;  /* 0x0000000e09077220 */ /* 0x080fe20000410000 */
[----:B------:R-:W-:Y:S02]  /*8d50*/  HADD2.F32 R5, -RZ, R5.H1_H1 ;  /* 0x30000005ff057230 */ /* 0x000fe40000004100 */
[----:B------:R-:W-:Y:S01]  /*8d60*/  FMUL.FTZ R14, R6, R14 ;  /* 0x0000000e060e7220 */ /* 0x000fe20000410000 */
[----:B------:R-:W-:Y:S01]  /*8d70*/  FFMA.FTZ R33, R10, R13, R33 ;  /* 0x0000000d0a217223 */ /* 0x000fe20000010021 */
[-C--:B------:R-:W-:Y:S01]  /*8d80*/  FFMA.FTZ R32, R15, R12.reuse, R32 ;  /* 0x0000000c0f207223 */ /* 0x080fe20000010020 */
[----:B------:R-:W-:Y:S01]  /*8d90*/  FFMA.FTZ R4, R11, R12, -R4 ;  /* 0x0000000c0b047223 */ /* 0x000fe20000010804 */
[-C--:B------:R-:W-:Y:S01]  /*8da0*/  FFMA.FTZ R14, R9, R5.reuse, R14 ;  /* 0x00000005090e7223 */ /* 0x080fe2000001000e */
[----:B------:R-:W-:Y:S01]  /*8db0*/  FFMA.FTZ R7, R6, R5, -R7 ;  /* 0x0000000506077223 */ /* 0x000fe20000010807 */
[----:B------:R-:W-:Y:S01]  /*8dc0*/  F2FP.SATFINITE.E4M3.F32.PACK_AB_MERGE_C R9, R34, R37, R38 ;  /* 0x000000252209723e */ /* 0x000fe20004807026 */
[----:B------:R-:W-:Y:S01]  /*8dd0*/  IMAD.MOV.U32 R8, RZ, RZ, R44 ;  /* 0x000000ffff087224 */ /* 0x000fe200078e002c */
[----:B------:R-:W-:Y:S01]  /*8de0*/  F2FP.SATFINITE.E4M3.F32.PACK_AB_MERGE_C R32, R32, R35, RZ ;  /* 0x000000232020723e */ /* 0x000fe200048070ff */
[----:B------:R-:W-:Y:S01]  /*8df0*/  IMAD.MOV.U32 R12, RZ, RZ, R46 ;  /* 0x000000ffff0c7224 */ /* 0x000fe200078e002e */
[----:B------:R-:W-:Y:S01]  /*8e00*/  F2FP.SATFINITE.E4M3.F32.PACK_AB_MERGE_C R4, R4, R45, RZ ;  /* 0x0000002d0404723e */ /* 0x000fe200048070ff */
[----:B------:R-:W-:Y:S01]  /*8e10*/  IMAD.MOV.U32 R10, RZ, RZ, R95 ;  /* 0x000000ffff0a7224 */ /* 0x000fe200078e005f */
[----:B------:R-:W-:Y:S01]  /*8e20*/  F2FP.SATFINITE.E4M3.F32.PACK_AB_MERGE_C R15, R14, R33, R32 ;  /* 0x000000210e0f723e */ /* 0x000fe20004807020 */
[----:B------:R-:W-:Y:S01]  /*8e30*/  IMAD.MOV.U32 R14, RZ, RZ, R105 ;  /* 0x000000ffff0e7224 */ /* 0x000fe200078e0069 */
[----:B------:R-:W-:-:S02]  /*8e40*/  F2FP.SATFINITE.E4M3.F32.PACK_AB_MERGE_C R11, R7, R42, R4 ;  /* 0x0000002a070b723e */ /* 0x000fc40004807004 */
[----:B------:R-:W-:-:S07]  /*8e50*/  F2FP.SATFINITE.E4M3.F32.PACK_AB_MERGE_C R13, R36, R39, R40 ;  /* 0x00000027240d723e */ /* 0x000fce0004807028 */
.L_x_1645:
[----:B------:R-:W-:Y:S05]  /*8e60*/  BSYNC B1 ;  /* 0x0000000000017941 */ /* 0x000fea0003800000 */
.L_x_1644:
[----:B0-----:R0:W-:Y:S01]  /*8e70*/  ST.E.128 desc[UR42][R28.64], R8 ;  /* 0x000000081c007985 */ /* 0x0011e2000c101d2a */
[----:B------:R-:W-:-:S13]  /*8e80*/  ISETP.GE.AND P3, PT, R30, R103, PT ;  /* 0x000000671e00720c */ /* 0x000fda0003f66270 */
[----:B------:R-:W-:Y:S05]  /*8e90*/  @P3 BRA `(.L_x_1607) ;  /* 0x0000000400283947 */ /* 0x000fea0003800000 */
[----:B------:R-:W-:-:S04]  /*8ea0*/  IADD3 R4, P3, R99, R30, RZ ;  /* 0x0000001e63047210 */ /* 0x000fc80007f7e0ff */
[----:B------:R-:W-:-:S05]  /*8eb0*/  LEA.HI.X.SX32 R5, R30, R97, 0x1, P3 ;  /* 0x000000611e057211 */ /* 0x000fca00018f0eff */
[----:B--2---:R2:W-:Y:S01]  /*8ec0*/  ST.E.128 desc[UR42][R4.64], R12 ;  /* 0x0000000c04007985 */ /* 0x0045e2000c101d2a */
[----:B------:R-:W-:Y:S05]  /*8ed0*/  BRA `(.L_x_1607) ;  /* 0x0000000400187947 */ /* 0x000fea0003800000 */
.L_x_1599:
[----:B------:R-:W-:-:S06]  /*8ee0*/  UISETP.NE.AND UP0, UPT, UR40, 0x3, UPT ;  /* 0x000000032800788c */ /* 0x000fcc000bf05270 */
[----:B------:R-:W-:-:S13]  /*8ef0*/  PLOP3.LUT P2, PT, PT, PT, UP0, 0x80, 0x0 ;  /* 0x000000000000781c */ /* 0x000fda0003f4f008 */
[----:B------:R-:W-:Y:S05]  /*8f00*/  @!P2 BRA `(.L_x_1646) ;  /* 0x000000000004a947 */ /* 0x000fea0003800000 */
[----:B------:R-:W-:Y:S01]  /*8f10*/  BPT.TRAP 0x1 ;  /* 0x000000040000795c */ /* 0x000fe20000300000 */
.L_x_1646:
[----:B------:R-:W-:Y:S01]  /*8f20*/  IMAD R82, R200, 0x8, R16 ;  /* 0x00000008c8527824 */ /* 0x000fe200078e0210 */
[----:B------:R-:W-:Y:S01]  /*8f30*/  SHF.L.U32 R93, R210, 0x1f, RZ ;  /* 0x0000001fd25d7819 */ /* 0x000fe200000006ff */
[----:B------:R-:W-:Y:S01]  /*8f40*/  BSSY B1, `(.L_x_1647) ;  /* 0x0000004000017945 */ /* 0x000fe20003800000 */
[----:B------:R-:W-:Y:S02]  /*8f50*/  SHF.R.S32.HI R90, RZ, 0x1f, R89 ;  /* 0x0000001fff5a7819 */ /* 0x000fe40000011459 */
[----:B------:R-:W0:Y:S02]  /*8f60*/  SYNCS.PHASECHK.TRANS64.TRYWAIT P3, [R82+URZ+0x2a890], R93 ;  /* 0x02a8905d520075a7 */ /* 0x000e24000806017f */
[----:B0-----:R-:W-:Y:S05]  /*8f70*/  @!P3 BRA `(.L_x_1648) ;  /* 0x000002080014b947 */ /* 0x001fea0003800000 */
.L_x_1976:
[----:B------:R-:W-:Y:S05]  /*8f80*/  BSYNC B1 ;  /* 0x0000000000017941 */ /* 0x000fea0003800000 */
.L_x_1647:
        /* <DEDUP_REMOVED lines=19> */
[----:B------:R-:W-:-:S04]  /*90c0*/  IADD3 R4, P3, R4, UR6, RZ ;  /* 0x0000000604047c10 */ /* 0x000fc8000ff7e0ff */
[----:B------:R-:W-:Y:S02]  /*90d0*/  IADD3.X R13, R5, UR7, R7, P3, !PT ;  /* 0x00000007050d7c10 */ /* 0x000fe40009ffe407 */
[----:B------:R-:W-:Y:S01]  /*90e0*/  ISETP.GT.AND P3, PT, R92, R211, PT ;  /* 0x000000d35c00720c */ /* 0x000fe20003f64270 */
[----:B------:R-:W-:-:S12]  /*90f0*/  BRA.DIV UR4, `(.L_x_1649) ;  /* 0x0000020604c87947 */ /* 0x000fd8000b800000 */
[----:B------:R1:W2:Y:S04]  /*9100*/  SHFL.IDX PT, R28, R13, RZ, 0x1e1f ;  /* 0x001e1fff0d1c7589 */ /* 0x0002a800000e0000 */
[----:B------:R1:W3:Y:S02]  /*9110*/  SHFL.IDX PT, R14, R4, RZ, 0x1e1f ;  /* 0x001e1fff040e7589 */ /* 0x0002e400000e0000 */
.L_x_1980:
[----:B------:R-:W-:Y:S05]  /*9120*/  @!P3 BRA `(.L_x_1607) ;  /* 0x000000000084b947 */ /* 0x000fea0003800000 */
[----:B------:R-:W-:Y:S02]  /*9130*/  ULDC UR4, c[0x0][0x2f4] ;  /* 0x0000bd0000047ab9 */ /* 0x000fe40000000800 */
[----:B------:R-:W-:-:S13]  /*9140*/  ISETP.GE.AND P5, PT, R18, UR4, PT ;  /* 0x0000000412007c0c */ /* 0x000fda000bfa6270 */
[----:B-1----:R-:W1:Y:S01]  /*9150*/  @!P5 LDS.128 R4, [R86+0x1e400] ;  /* 0x01e400005604d984 */ /* 0x002e620000000c00 */
[----:B---3--:R-:W-:-:S05]  /*9160*/  @!P5 IADD3 R12, P3, R18, R14, RZ ;  /* 0x0000000e120cd210 */ /* 0x008fca0007f7e0ff */
[----:B--2---:R-:W-:Y:S01]  /*9170*/  @!P5 IMAD.X R13, R28, 0x1, R19, P3 ;  /* 0x000000011c0dd824 */ /* 0x004fe200018e0613 */
[----:B------:R-:W-:-:S13]  /*9180*/  ISETP.GE.AND P3, PT, R208, UR4, PT ;  /* 0x00000004d0007c0c */ /* 0x000fda000bf66270 */
[----:B------:R-:W-:-:S05]  /*9190*/  @!P3 IADD3 R10, P4, R208, R14, RZ ;  /* 0x0000000ed00ab210 */ /* 0x000fca0007f9e0ff */
[----:B------:R-:W-:Y:S01]  /*91a0*/  @!P3 IMAD.X R11, R28, 0x1, R221, P4 ;  /* 0x000000011c0bb824 */ /* 0x000fe200020e06dd */
[----:B------:R-:W-:-:S13]  /*91b0*/  ISETP.GE.AND P4, PT, R205, UR4, PT ;  /* 0x00000004cd007c0c */ /* 0x000fda000bf86270 */
[----:B------:R-:W-:Y:S01]  /*91c0*/  @!P4 IADD3 R8, P6, R205, R14, RZ ;  /* 0x0000000ecd08c210 */ /* 0x000fe20007fde0ff */
[----:B-1----:R-:W-:Y:S01]  /*91d0*/  @!P5 ST.E.128 desc[UR42][R12.64], R4 ;  /* 0x000000040c00d985 */ /* 0x002fe2000c101d2a */
[----:B------:R-:W-:-:S03]  /*91e0*/  ISETP.GE.AND P5, PT, R80, UR4, PT ;  /* 0x0000000450007c0c */ /* 0x000fc6000bfa6270 */
[----:B------:R-:W-:-:S10]  /*91f0*/  @!P4 IMAD.X R9, R28, 0x1, R220, P6 ;  /* 0x000000011c09c824 */ /* 0x000fd400030e06dc */
[----:B------:R-:W1:Y:S01]  /*9200*/  @!P5 LDS.128 R4, [R85+0x1e400] ;  /* 0x01e400005504d984 */ /* 0x000e620000000c00 */
[----:B------:R-:W-:-:S05]  /*9210*/  @!P5 IMAD.SHL.U32 R15, R213, 0x10, RZ ;  /* 0x00000010d50fd824 */ /* 0x000fca00078e00ff */
[----:B------:R-:W-:-:S04]  /*9220*/  @!P5 IADD3 R30, P6, R15, R14, RZ ;  /* 0x0000000e0f1ed210 */ /* 0x000fc80007fde0ff */
[----:B------:R-:W-:-:S05]  /*9230*/  @!P5 LEA.HI.X.SX32 R31, R15, R28, 0x1, P6 ;  /* 0x0000001c0f1fd211 */ /* 0x000fca00030f0eff */
[----:B-1----:R-:W-:Y:S01]  /*9240*/  @!P5 ST.E.128 desc[UR42][R30.64], R4 ;  /* 0x000000041e00d985 */ /* 0x002fe2000c101d2a */
[----:B------:R-:W-:-:S13]  /*9250*/  ISETP.GE.AND P5, PT, R79, UR4, PT ;  /* 0x000000044f007c0c */ /* 0x000fda000bfa6270 */
[----:B------:R-:W1:Y:S01]  /*9260*/  @!P5 LDS.128 R4, [R86+0x20400] ;  /* 0x020400005604d984 */ /* 0x000e620000000c00 */
[----:B------:R-:W-:-:S05]  /*9270*/  @!P5 IMAD.SHL.U32 R15, R214, 0x10, RZ ;  /* 0x00000010d60fd824 */ /* 0x000fca00078e00ff */
        /* <DEDUP_REMOVED lines=12> */
.L_x_1607:
[----:B------:R-:W-:Y:S05]  /*9340*/  BSYNC B0 ;  /* 0x0000000000007941 */ /* 0x000fea0003800000 */
.L_x_1598:
[----:B012-4-:R-:W0:Y:S01]  /*9350*/  S2R R4, SR_TID.X ;  /* 0x0000000000047919 */ /* 0x017e220000002100 */
[----:B------:R-:W-:Y:S01]  /*9360*/  @!PT LDS RZ, [RZ] ;  /* 0x00000000fffff984 */ /* 0x000fe20000000800 */
[----:B------:R-:W-:Y:S01]  /*9370*/  @!PT LDS RZ, [RZ] ;  /* 0x00000000fffff984 */ /* 0x000fe20000000800 */
[----:B------:R-:W-:Y:S01]  /*9380*/  @!PT LDS RZ, [RZ] ;  /* 0x00000000fffff984 */ /* 0x000fe20000000800 */
[----:B------:R-:W-:Y:S01]  /*9390*/  @!PT LDS RZ, [RZ] ;  /* 0x00000000fffff984 */ /* 0x000fe20000000800 */
[----:B------:R1:W-:Y:S06]  /*93a0*/  MEMBAR.ALL.CTA ;  /* 0x0000000000007992 */ /* 0x0003ec0000008000 */
[----:B-1----:R-:W1:Y:S01]  /*93b0*/  FENCE.VIEW.ASYNC.S ;  /* 0x00000000000073c6 */ /* 0x002e620000000000 */
[----:B------:R-:W-:Y:S05]  /*93c0*/  WARPSYNC.ALL ;  /* 0x0000000000007948 */ /* 0x000fea0003800000 */
[----:B------:R-:W-:Y:S01]  /*93d0*/  BSSY B0, `(.L_x_1650) ;  /* 0x0000008000007945 */ /* 0x000fe20003800000 */
[----:B-1----:R1:W-:Y:S01]  /*93e0*/  BAR.SYNC.DEFER_BLOCKING R65, 0x80 ;  /* 0x000200410000751d */ /* 0x0023e20000010000 */
[----:B0-----:R-:W-:-:S13]  /*93f0*/  LOP3.LUT P3, RZ, R4, 0x7f, RZ, 0xc0, !PT ;  /* 0x0000007f04ff7812 */ /* 0x001fda000786c0ff */
[----:B------:R-:W-:-:S05]  /*9400*/  @!P3 VIADD R4, R82, 0x2a8a0 ;  /* 0x0002a8a05204b836 */ /* 0x000fca0000000000 */
[----:B------:R-:W-:-:S04]  /*9410*/  @!P3 PRMT R4, RZ, 0x654, R4 ;  /* 0x00000654ff04b816 */ /* 0x000fc80000000004 */
[----:B------:R1:W-:Y:S01]  /*9420*/  @!P3 SYNCS.ARRIVE.TRANS64.RED.A1T0 RZ, [R4+URZ], RZ ;  /* 0x000000ff04ffb9a7 */ /* 0x0003e2000810043f */
[----:B------:R-:W-:Y:S05]  /*9430*/  @!P2 BRA `(.L_x_1651) ;  /* 0x000000000004a947 */ /* 0x000fea0003800000 */
[----:B------:R-:W-:Y:S01]  /*9440*/  BPT.TRAP 0x1 ;  /* 0x000000040000795c */ /* 0x000fe20000300000 */
.L_x_1651:
[----:B------:R-:W-:Y:S05]  /*9450*/  BSYNC B0 ;  /* 0x0000000000007941 */ /* 0x000fea0003800000 */
.L_x_1650:
[----:B------:R-:W0:Y:S01]  /*9460*/  SYNCS.PHASECHK.TRANS64.TRYWAIT P2, [R82+URZ+0x2a8b0], R93 ;  /* 0x02a8b05d520075a7 */ /* 0x000e22000804017f */
[----:B------:R-:W-:Y:S04]  /*9470*/  BSSY B0, `(.L_x_1652) ;  /* 0x0000002000007945 */ /* 0x000fe80003800000 */
[----:B0-----:R-:W-:Y:S05]  /*9480*/  @!P2 BRA `(.L_x_1653) ;  /* 0x000002040028a947 */ /* 0x001fea0003800000 */
.L_x_1981:
[----:B------:R-:W-:Y:S05]  /*9490*/  BSYNC B0 ;  /* 0x0000000000007941 */ /* 0x000fea0003800000 */
.L_x_1652:
[----:B------:R-:W-:Y:S01]  /*94a0*/  ULDC.64 UR4, c[0x0][0x328] ;  /* 0x0000ca0000047ab9 */ /* 0x000fe20000000a00 */
[----:B------:R-:W-:Y:S01]  /*94b0*/  ULDC.64 UR6, c[0x0][0x318] ;  /* 0x0000c60000067ab9 */ /* 0x000fe20000000a00 */
[----:B------:R-:W-:Y:S01]  /*94c0*/  IMAD R90, R90, UR4, RZ ;  /* 0x000000045a5a7c24 */ /* 0x000fe2000f8e02ff */
[----:B------:R-:W-:Y:S01]  /*94d0*/  BSSY B0, `(.L_x_1654) ;  /* 0x0000034000007945 */ /* 0x000fe20003800000 */
[----:B-1----:R-:W-:-:S04]  /*94e0*/  IMAD.WIDE.U32 R4, R89, UR4, RZ ;  /* 0x0000000459047c25 */ /* 0x002fc8000f8e00ff */
[----:B------:R-:W-:Y:S01]  /*94f0*/  IMAD R89, R89, UR5, R90 ;  /* 0x0000000559597c24 */ /* 0x000fe2000f8e025a */
[----:B------:R-:W-:Y:S02]  /*9500*/  ULDC.64 UR4, c[0x0][0x338] ;  /* 0x0000ce0000047ab9 */ /* 0x000fe40000000a00 */
[----:B------:R-:W-:Y:S02]  /*9510*/  IMAD R6, R91, UR4, RZ ;  /* 0x000000045b067c24 */ /* 0x000fe4000f8e02ff */
[----:B------:R-:W-:Y:S02]  /*9520*/  IMAD.IADD R5, R5, 0x1, R89 ;  /* 0x0000000105057824 */ /* 0x000fe400078e0259 */
[C---:B------:R-:W-:Y:S02]  /*9530*/  IMAD R7, R87.reuse, UR5, R6 ;  /* 0x0000000557077c24 */ /* 0x040fe4000f8e0206 */
[----:B------:R-:W-:Y:S01]  /*9540*/  IMAD.WIDE.U32 R4, R87, UR4, R4 ;  /* 0x0000000457047c25 */ /* 0x000fe2000f8e0004 */
[----:B------:R-:W-:-:S03]  /*9550*/  ULDC.64 UR4, c[0x0][0x330] ;  /* 0x0000cc0000047ab9 */ /* 0x000fc60000000a00 */
[----:B------:R-:W-:Y:S02]  /*9560*/  IMAD.IADD R5, R5, 0x1, R7 ;  /* 0x0000000105057824 */ /* 0x000fe400078e0207 */
[----:B------:R-:W-:Y:S02]  /*9570*/  IMAD R7, R67, UR4, RZ ;  /* 0x0000000443077c24 */ /* 0x000fe4000f8e02ff */
[----:B------:R-:W-:-:S04]  /*9580*/  IMAD.WIDE.U32 R4, R22, UR4, R4 ;  /* 0x0000000416047c25 */ /* 0x000fc8000f8e0004 */
[----:B------:R-:W-:Y:S01]  /*9590*/  IMAD R7, R22, UR5, R7 ;  /* 0x0000000516077c24 */ /* 0x000fe2000f8e0207 */
[----:B------:R-:W-:-:S04]  /*95a0*/  IADD3 R4, P2, R4, UR6, RZ ;  /* 0x0000000604047c10 */ /* 0x000fc8000ff5e0ff */
[----:B------:R-:W-:Y:S01]  /*95b0*/  IADD3.X R5, R5, UR7, R7, P2, !PT ;  /* 0x0000000705057c10 */ /* 0x000fe200097fe407 */
[----:B------:R1:W2:Y:S01]  /*95c0*/  SHFL.IDX PT, R31, R4, RZ, 0x1e1f ;  /* 0x001e1fff041f7589 */ /* 0x0002a200000e0000 */
[----:B------:R-:W-:-:S03]  /*95d0*/  ISETP.GT.AND P2, PT, R92, R211, PT ;  /* 0x000000d35c00720c */ /* 0x000fc60003f44270 */
[----:B------:R1:W4:Y:S10]  /*95e0*/  SHFL.IDX PT, R30, R5, RZ, 0x1e1f ;  /* 0x001e1fff051e7589 */ /* 0x00033400000e0000 */
[----:B-1----:R-:W-:Y:S05]  /*95f0*/  @!P2 BRA `(.L_x_1655) ;  /* 0x000000000084a947 */ /* 0x002fea0003800000 */
[----:B------:R-:W-:Y:S02]  /*9600*/  ULDC UR4, c[0x0][0x2f4] ;  /* 0x0000bd0000047ab9 */ /* 0x000fe40000000800 */
[----:B------:R-:W-:-:S13]  /*9610*/  ISETP.GE.AND P5, PT, R18, UR4, PT ;  /* 0x0000000412007c0c */ /* 0x000fda000bfa6270 */
[----:B------:R-:W1:Y:S01]  /*9620*/  @!P5 LDS.128 R4, [R86+0xc400] ;  /* 0x00c400005604d984 */ /* 0x000e620000000c00 */
[----:B--2---:R-:W-:-:S05]  /*9630*/  @!P5 IADD3 R12, P2, R18, R31, RZ ;  /* 0x0000001f120cd210 */ /* 0x004fca0007f5e0ff */
[----:B----4-:R-:W-:Y:S01]  /*9640*/  @!P5 IMAD.X R13, R30, 0x1, R19, P2 ;  /* 0x000000011e0dd824 */ /* 0x010fe200010e0613 */
        /* <DEDUP_REMOVED lines=10> */
[----:B---3--:R-:W-:-:S04]  /*96f0*/  @!P5 IADD3 R14, P6, R15, R31, RZ ;  /* 0x0000001f0f0ed210 */ /* 0x008fc80007fde0ff */
        /* <DEDUP_REMOVED lines=17> */
.L_x_1655:
[----:B------:R-:W-:Y:S05]  /*9810*/  BSYNC B0 ;  /* 0x0000000000007941 */ /* 0x000fea0003800000 */
.L_x_1654:
[----:B------:R-:W-:Y:S01]  /*9820*/  @!PT LDS RZ, [RZ] ;  /* 0x00000000fffff984 */ /* 0x000fe20000000800 */
[----:B------:R-:W-:Y:S01]  /*9830*/  @!PT LDS RZ, [RZ] ;  /* 0x00000000fffff984 */ /* 0x000fe20000000800 */
[----:B------:R-:W-:Y:S01]  /*9840*/  @!PT LDS RZ, [RZ] ;  /* 0x00000000fffff984 */ /* 0x000fe20000000800 */
[----:B------:R-:W-:Y:S01]  /*9850*/  @!PT LDS RZ, [RZ] ;  /* 0x00000000fffff984 */ /* 0x000fe20000000800 */
[----:B------:R5:W-:Y:S06]  /*9860*/  MEMBAR.ALL.CTA ;  /* 0x0000000000007992 */ /* 0x000bec0000008000 */
[----:B-----5:R-:W5:Y:S01]  /*9870*/  FENCE.VIEW.ASYNC.S ;  /* 0x00000000000073c6 */ /* 0x020f620000000000 */
[----:B------:R-:W-:Y:S02]  /*9880*/  VIADD R200, R200, 0x1 ;  /* 0x00000001c8c87836 */ /* 0x000fe40000000000 */
[----:B0-----:R-:W-:Y:S01]  /*9890*/  @!P3 VIADD R82, R82, 0x2a8c0 ;  /* 0x0002a8c05252b836 */ /* 0x001fe20000000000 */
[----:B-----5:R0:W-:Y:S02]  /*98a0*/  BAR.SYNC.DEFER_BLOCKING R65, 0x80 ;  /* 0x000200410000751d */ /* 0x0201e40000010000 */
[----:B------:R-:W-:-:S02]  /*98b0*/  ISETP.NE.AND P2, PT, R200, 0x2, PT ;  /* 0x00000002c800780c */ /* 0x000fc40003f45270 */
[----:B------:R-:W-:Y:S02]  /*98c0*/  @!P3 PRMT R82, RZ, 0x654, R82 ;  /* 0x00000654ff52b816 */ /* 0x000fe40000000052 */
[----:B-1----:R-:W-:Y:S02]  /*98d0*/  SEL R5, RZ, 0x1, P2 ;  /* 0x00000001ff057807 */ /* 0x002fe40001000000 */
[----:B------:R-:W-:Y:S02]  /*98e0*/  SEL R200, R200, RZ, P2 ;  /* 0x000000ffc8c87207 */ /* 0x000fe40001000000 */
[----:B------:R-:W-:Y:S01]  /*98f0*/  LOP3.LUT R210, R210, R5, RZ, 0x3c, !PT ;  /* 0x00000005d2d27212 */ /* 0x000fe200078e3cff */
[----:B------:R0:W-:Y:S01]  /*9900*/  @!P3 SYNCS.ARRIVE.TRANS64.RED.A1T0 RZ, [R82+URZ], RZ ;  /* 0x000000ff52ffb9a7 */ /* 0x0001e2000810043f */
[----:B------:R-:W-:Y:S05]  /*9910*/  @P1 BRA `(.L_x_1656) ;  /* 0xffffff8c00841947 */ /* 0x000fea000383ffff */
[----:B------:R-:W1:Y:S01]  /*9920*/  S2R R4, SR_TID.X ;  /* 0x0000000000047919 */ /* 0x000e620000002100 */
[----:B------:R-:W-:Y:S02]  /*9930*/  PLOP3.LUT P0, PT, PT, PT, PT, 0x8, 0x0 ;  /* 0x000000000000781c */ /* 0x000fe40003f0e170 */
[----:B-1----:R-:W-:-:S04]  /*9940*/  SHF.R.U32.HI R4, RZ, 0x7, R4 ;  /* 0x00000007ff047819 */ /* 0x002fc80000011604 */
[----:B------:R-:W-:-:S13]  /*9950*/  ISETP.NE.AND P4, PT, R4, 0x1, PT ;  /* 0x000000010400780c */ /* 0x000fda0003f85270 */
[----:B------:R-:W-:Y:S06]  /*9960*/  @!P4 BAR.ARV 0x9, 0x100 ;  /* 0x024400000000cb1d */ /* 0x000fec0000002000 */
.L_x_1593:
[----:B------:R-:W-:Y:S05]  /*9970*/  @P0 BRA `(.L_x_1657) ;  /* 0x00000000000c0947 */ /* 0x000fea0003800000 */
[----:B------:R-:W1:Y:S01]  /*9980*/  FENCE.VIEW.ASYNC.G ;  /* 0x00000000000073c6 */ /* 0x000e620000000100 */
[----:B------:R-:W-:Y:S05]  /*9990*/  WARPSYNC.ALL ;  /* 0x0000000000007948 */ /* 0x000fea0003800000 */
[----:B-1----:R-:W-:Y:S06]  /*99a0*/  BAR.ARV 0xc, 0x180 ;  /* 0x0306000000007b1d */ /* 0x002fec0000002000 */
.L_x_1657:
[----:B------:R-:W-:Y:S01]  /*99b0*/  ULDC.64 UR6, c[0x0][0x998] ;  /* 0x0002660000067ab9 */ /* 0x000fe20000000a00 */
[----:B------:R-:W-:Y:S01]  /*99c0*/  ULDC.64 UR4, c[0x0][0x990] ;  /* 0x0002640000047ab9 */ /* 0x000fe20000000a00 */
[----:B------:R-:W-:Y:S02]  /*99d0*/  ISETP.NE.U32.AND P1, PT, RZ, UR6, PT ;  /* 0x00000006ff007c0c */ /* 0x000fe4000bf25070 */
[----:B------:R-:W-:Y:S02]  /*99e0*/  ISETP.NE.U32.AND P0, PT, RZ, UR4, PT ;  /* 0x00000004ff007c0c */ /* 0x000fe4000bf05070 */
[----:B------:R-:W-:Y:S02]  /*99f0*/  ISETP.NE.AND.EX P1, PT, RZ, UR7, PT, P1 ;  /* 0x00000007ff007c0c */ /* 0x000fe4000bf25310 */
[----:B------:R-:W-:-:S11]  /*9a00*/  ISETP.NE.AND.EX P0, PT, RZ, UR5, PT, P0 ;  /* 0x00000005ff007c0c */ /* 0x000fd6000bf05300 */
[----:B------:R-:W1:Y:S01]  /*9a10*/  @P1 LDC.64 R8, c[0x0][0x9b8] ;  /* 0x00026e00ff081b82 */ /* 0x000e620000000a00 */
[--C-:B------:R-:W-:Y:S02]  /*9a20*/  @P1 SHF.R.S32.HI R5, RZ, 0x1f, R23.reuse ;  /* 0x0000001fff051819 */ /* 0x100fe40000011417 */
[----:B------:R-:W-:Y:S02]  /*9a30*/  @P0 SHF.R.S32.HI R3, RZ, 0x1f, R23 ;  /* 0x0000001fff030819 */ /* 0x000fe40000011417 */
[----:B------:R-:W-:-:S03]  /*9a40*/  @P1 SHF.R.S32.HI R15, RZ, 0x1f, R22 ;  /* 0x0000001fff0f1819 */ /* 0x000fc60000011416 */
[----:B------:R-:W0:Y:S08]  /*9a50*/  @P0 LDC.64 R6, c[0x0][0x9a8] ;  /* 0x00026a00ff060b82 */ /* 0x000e300000000a00 */
[----:B------:R-:W2:Y:S08]  /*9a60*/  @P1 LDC.64 R10, c[0x0][0x9c0] ;  /* 0x00027000ff0a1b82 */ /* 0x000eb00000000a00 */
[----:B------:R-:W3:Y:S01]  /*9a70*/  @P0 LDC.64 R12, c[0x0][0x9b0] ;  /* 0x00026c00ff0c0b82 */ /* 0x000ee20000000a00 */
[----:B-1----:R-:W-:-:S02]  /*9a80*/  @P1 IMAD R2, R5, R8, RZ ;  /* 0x0000000805021224 */ /* 0x002fc400078e02ff */
[----:B------:R-:W-:-:S04]  /*9a90*/  @P1 IMAD.WIDE.U32 R4, R23, R8, RZ ;  /* 0x0000000817041225 */ /* 0x000fc800078e00ff */
[----:B------:R-:W-:Y:S02]  /*9aa0*/  @P1 IMAD R9, R23, R9, R2 ;  /* 0x0000000917091224 */ /* 0x000fe400078e0202 */
[-C--:B0-----:R-:W-:Y:S02]  /*9ab0*/  @P0 IMAD R0, R3, R6.reuse, RZ ;  /* 0x0000000603000224 */ /* 0x081fe400078e02ff */
[----:B------:R-:W-:Y:S01]  /*9ac0*/  @P1 IMAD.IADD R5, R5, 0x1, R9 ;  /* 0x0000000105051824 */ /* 0x000fe200078e0209 */
[----:B------:R-:W-:Y:S01]  /*9ad0*/  @P0 SHF.R.S32.HI R9, RZ, 0x1f, R22 ;  /* 0x0000001fff090819 */ /* 0x000fe20000011416 */
[C---:B------:R-:W-:Y:S02]  /*9ae0*/  @P0 IMAD R7, R23.reuse, R7, R0 ;  /* 0x0000000717070224 */ /* 0x040fe400078e0200 */
[----:B------:R-:W-:-:S04]  /*9af0*/  @P0 IMAD.WIDE.U32 R2, R23, R6, RZ ;  /* 0x0000000617020225 */ /* 0x000fc800078e00ff */
[----:B--2---:R-:W-:Y:S02]  /*9b00*/  @P1 IMAD R6, R15, R10, RZ ;  /* 0x0000000a0f061224 */ /* 0x004fe400078e02ff */
[----:B------:R-:W-:Y:S02]  /*9b10*/  @P0 IMAD.IADD R3, R3, 0x1, R7 ;  /* 0x0000000103030824 */ /* 0x000fe400078e0207 */
[C---:B------:R-:W-:Y:S02]  /*9b20*/  @P1 IMAD R11, R22.reuse, R11, R6 ;  /* 0x0000000b160b1224 */ /* 0x040fe400078e0206 */
[----:B---3--:R-:W-:Y:S02]  /*9b30*/  @P0 IMAD R0, R9, R12, RZ ;  /* 0x0000000c09000224 */ /* 0x008fe400078e02ff */
[----:B------:R-:W-:-:S04]  /*9b40*/  @P1 IMAD.WIDE.U32 R6, R22, R10, R4 ;  /* 0x0000000a16061225 */ /* 0x000fc800078e0004 */
[----:B------:R-:W-:Y:S01]  /*9b50*/  @P0 IMAD R9, R22, R13, R0 ;  /* 0x0000000d16090224 */ /* 0x000fe200078e0200 */
[----:B------:R-:W-:Y:S01]  /*9b60*/  @P1 LEA R8, P3, R6, UR6, 0x2 ;  /* 0x0000000606081c11 */ /* 0x000fe2000f8610ff */
[----:B------:R-:W-:-:S04]  /*9b70*/  @P0 IMAD.WIDE.U32 R2, R22, R12, R2 ;  /* 0x0000000c16020225 */ /* 0x000fc800078e0002 */
[----:B------:R-:W-:Y:S01]  /*9b80*/  @P1 IMAD.IADD R5, R7, 0x1, R11 ;  /* 0x0000000107051824 */ /* 0x000fe200078e020b */
[----:B------:R-:W-:Y:S01]  /*9b90*/  @P0 LEA R4, P2, R2, UR4, 0x2 ;  /* 0x0000000402040c11 */ /* 0x000fe2000f8410ff */
[----:B------:R-:W-:Y:S01]  /*9ba0*/  @P0 IMAD.IADD R3, R3, 0x1, R9 ;  /* 0x0000000103030824 */ /* 0x000fe200078e0209 */
[----:B------:R-:W0:Y:S01]  /*9bb0*/  LDC.64 R10, c[0x0][0x9e0] ;  /* 0x00027800ff0a7b82 */ /* 0x000e220000000a00 */
[----:B------:R-:W-:Y:S01]  /*9bc0*/  IMAD.MOV.U32 R0, RZ, RZ, 0x3f800000 ;  /* 0x3f800000ff007424 */ /* 0x000fe200078e00ff */
[----:B------:R-:W-:Y:S01]  /*9bd0*/  @P1 LEA.HI.X R9, R6, UR7, R5, 0x2, P3 ;  /* 0x0000000706091c11 */ /* 0x000fe200098f1405 */
[----:B------:R-:W-:Y:S01]  /*9be0*/  ULDC UR4, c[0x0][0x988] ;  /* 0x0002620000047ab9 */ /* 0x000fe20000000800 */
[----:B------:R-:W-:Y:S01]  /*9bf0*/  @P0 LEA.HI.X R5, R2, UR5, R3, 0x2, P2 ;  /* 0x0000000502050c11 */ /* 0x000fe200090f1403 */
[----:B------:R-:W-:Y:S02]  /*9c00*/  IMAD.MOV.U32 R3, RZ, RZ, 0x3f800000 ;  /* 0x3f800000ff037424 */ /* 0x000fe400078e00ff */
[----:B------:R-:W2:Y:S01]  /*9c10*/  @P1 LDG.E R0, desc[UR42][R8.64] ;  /* 0x0000002a08001981 */ /* 0x000ea2000c1e1900 */
[----:B------:R-:W1:Y:S03]  /*9c20*/  LDC R2, c[0x0][0x448] ;  /* 0x00011200ff027b82 */ /* 0x000e660000000800 */
[----:B------:R3:W2:Y:S01]  /*9c30*/  @P0 LDG.E R3, desc[UR42][R4.64] ;  /* 0x0000002a04030981 */ /* 0x0006a2000c1e1900 */
[----:B0-----:R-:W-:-:S02]  /*9c40*/  ISETP.GE.AND P2, PT, R11, 0x1, PT ;  /* 0x000000010b00780c */ /* 0x001fc40003f46270 */
[----:B-1----:R-:W-:Y:S01]  /*9c50*/  ISETP.NE.AND P1, PT, R2, 0x1, PT ;  /* 0x000000010200780c */ /* 0x002fe20003f25270 */
[----:B------:R-:W-:-:S12]  /*9c60*/  VIADD R2, R212, 0x7f ;  /* 0x0000007fd4027836 */ /* 0x000fd80000000000 */
[----:B------:R-:W0:Y:S08]  /*9c70*/  @P1 LDC R7, c[0x0][0x44c] ;  /* 0x00011300ff071b82 */ /* 0x000e300000000800 */
[----:B------:R-:W1:Y:S01]  /*9c80*/  @P1 LDC R6, c[0x0][0x450] ;  /* 0x00011400ff061b82 */ /* 0x000e620000000800 */
[----:B0-----:R-:W-:-:S05]  /*9c90*/  @P1 IMAD.HI.U32 R7, R2, R7, RZ ;  /* 0x0000000702071227 */ /* 0x001fca00078e00ff */
[----:B-1----:R-:W-:Y:S02]  /*9ca0*/  @P1 SHF.R.U32.HI R2, RZ, R6, R7 ;  /* 0x00000006ff021219 */ /* 0x002fe40000011607 */
[----:B------:R-:W-:-:S05]  /*9cb0*/  IADD3 R7, R203, 0x1, -R202 ;  /* 0x00000001cb077810 */ /* 0x000fca0007ffe8ca */
[----:B---3--:R-:W-:Y:S02]  /*9cc0*/  IMAD.IADD R5, R7, 0x1, R2 ;  /* 0x0000000107057824 */ /* 0x008fe400078e0202 */
[----:B--2---:R-:W-:Y:S02]  /*9cd0*/  FMUL.FTZ R0, R3, R0 ;  /* 0x0000000003007220 */ /* 0x004fe40000410000 */
[----:B------:R-:W-:Y:S02]  /*9ce0*/  IMAD.IADD R3, R5, 0x1, R10 ;  /* 0x0000000105037824 */ /* 0x000fe400078e020a */
[----:B------:R-:W-:Y:S01]  /*9cf0*/  FMUL.FTZ R2, R0, UR4 ;  /* 0x0000000400027c20 */ /* 0x000fe20008410000 */
        /* <DEDUP_REMOVED lines=12> */
.L_x_1660:
[----:B------:R-:W-:-:S13]  /*9dc0*/  ISETP.NE.AND P0, PT, R11, 0x1, PT ;  /* 0x000000010b00780c */ /* 0x000fda0003f05270 */
[----:B------:R-:W0:Y:S02]  /*9dd0*/  @P0 LDC.64 R4, c[0x0][0x9e8] ;  /* 0x00027a00ff040b82 */ /* 0x000e240000000a00 */
[----:B0-----:R-:W-:-:S05]  /*9de0*/  @P0 IMAD.HI.U32 R4, R0, R4, RZ ;  /* 0x0000000400040227 */ /* 0x001fca00078e00ff */
[----:B------:R-:W-:-:S07]  /*9df0*/  @P0 SHF.R.U32.HI R0, RZ, R5, R4 ;  /* 0x00000005ff000219 */ /* 0x000fce0000011604 */
.L_x_1661:
[----:B------:R-:W-:Y:S05]  /*9e00*/  BSYNC B0 ;  /* 0x0000000000007941 */ /* 0x000fea0003800000 */
.L_x_1659:
[----:B------:R-:W-:-:S05]  /*9e10*/  IMAD R0, R0, R11, R11 ;  /* 0x0000000b00007224 */ /* 0x000fca00078e020b */
[----:B------:R-:W-:-:S07]  /*9e20*/  VIMNMX R3, R3, R0, PT ;  /* 0x0000000003037248 */ /* 0x000fce0003fe0100 */
.L_x_1658:
[----:B------:R-:W0:Y:S01]  /*9e30*/  @P1 LDC R5, c[0x0][0x44c] ;  /* 0x00011300ff051b82 */ /* 0x000e220000000800 */
[----:B------:R-:W-:Y:S01]  /*9e40*/  VIADD R3, R3, 0x7f ;  /* 0x0000007f03037836 */ /* 0x000fe20000000000 */
[----:B------:R-:W-:-:S04]  /*9e50*/  ULDC UR4, c[0x0][0x9dc] ;  /* 0x0002770000047ab9 */ /* 0x000fc80000000800 */
[----:B------:R-:W-:Y:S02]  /*9e60*/  SHF.R.S32.HI R0, RZ, 0x1f, R3 ;  /* 0x0000001fff007819 */ /* 0x000fe40000011403 */
[----:B------:R-:W1:Y:S02]  /*9e70*/  @P1 LDC R7, c[0x0][0x450] ;  /* 0x00011400ff071b82 */ /* 0x000e640000000800 */
[----:B------:R-:W-:-:S04]  /*9e80*/  LEA.HI R0, R0, R3, RZ, 0x7 ;  /* 0x0000000300007211 */ /* 0x000fc800078f38ff */
[----:B------:R-:W-:-:S04]  /*9e90*/  SHF.R.S32.HI R0, RZ, 0x7, R0 ;  /* 0x00000007ff007819 */ /* 0x000fc80000011400 */
[----:B------:R-:W-:Y:S01]  /*9ea0*/  VIMNMX R89, R25, R0, PT ;  /* 0x0000000019597248 */ /* 0x000fe20003fe0100 */
        /* <DEDUP_REMOVED lines=16> */
.L_x_1664:
[----:B------:R-:W-:-:S13]  /*9fb0*/  ISETP.NE.AND P0, PT, R11, 0x1, PT ;  /* 0x000000010b00780c */ /* 0x000fda0003f05270 */
[----:B------:R-:W0:Y:S02]  /*9fc0*/  @P0 LDC.64 R4, c[0x0][0x9e8] ;  /* 0x00027a00ff040b82 */ /* 0x000e240000000a00 */
[----:B0-----:R-:W-:-:S05]  /*9fd0*/  @P0 IMAD.HI.U32 R4, R3, R4, RZ ;  /* 0x0000000403040227 */ /* 0x001fca00078e00ff */
[----:B------:R-:W-:-:S07]  /*9fe0*/  @P0 SHF.R.U32.HI R3, RZ, R5, R4 ;  /* 0x00000005ff030219 */ /* 0x000fce0000011604 */
.L_x_1665:
[----:B------:R-:W-:Y:S05]  /*9ff0*/  BSYNC B0 ;  /* 0x0000000000007941 */ /* 0x000fea0003800000 */
.L_x_1663:
[----:B------:R-:W-:-:S05]  /*a000*/  IMAD R3, R3, R11, RZ ;  /* 0x0000000b03037224 */ /* 0x000fca00078e02ff */
[----:B------:R-:W-:-:S07]  /*a010*/  VIMNMX R0, R0, R3, !PT ;  /* 0x0000000300007248 */ /* 0x000fce0007fe0100 */
.L_x_1662:
[----:B------:R-:W-:Y:S02]  /*a020*/  SHF.R.S32.HI R3, RZ, 0x1f, R0 ;  /* 0x0000001fff037819 */ /* 0x000fe40000011400 */
[----:B------:R-:W-:Y:S02]  /*a030*/  CS2R R120, SRZ ;  /* 0x0000000000787805 */ /* 0x000fe4000001ff00 */
[----:B------:R-:W-:Y:S01]  /*a040*/  PLOP3.LUT P0, PT, PT, PT, PT, 0x80, 0x0 ;  /* 0x000000000000781c */ /* 0x000fe20003f0f070 */
[----:B------:R-:W-:Y:S01]  /*a050*/  IMAD.MOV.U32 R95, RZ, RZ, RZ ;  /* 0x000000ffff5f7224 */ /* 0x000fe200078e00ff */
[----:B------:R-:W-:Y:S02]  /*a060*/  LEA.HI R3, R3, R0, RZ, 0x7 ;  /* 0x0000000003037211 */ /* 0x000fe400078f38ff */
[----:B------:R-:W-:Y:S02]  /*a070*/  CS2R R26, SRZ ;  /* 0x00000000001a7805 */ /* 0x000fe4000001ff00 */
[----:B------:R-:W-:-:S02]  /*a080*/  CS2R R76, SRZ ;  /* 0x00000000004c7805 */ /* 0x000fc4000001ff00 */
[----:B------:R-:W-:Y:S02]  /*a090*/  CS2R R112, SRZ ;  /* 0x0000000000707805 */ /* 0x000fe4000001ff00 */
[----:B------:R-:W-:Y:S02]  /*a0a0*/  SHF.R.S32.HI R3, RZ, 0x7, R3 ;  /* 0x00000007ff037819 */ /* 0x000fe40000011403 */
[----:B------:R-:W-:Y:S02]  /*a0b0*/  CS2R R84, SRZ ;  /* 0x0000000000547805 */ /* 0x000fe4000001ff00 */
[----:B------:R-:W-:Y:S01]  /*a0c0*/  CS2R R68, SRZ ;  /* 0x0000000000447805 */ /* 0x000fe2000001ff00 */
[----:B------:R-:W-:Y:S01]  /*a0d0*/  IMAD.MOV.U32 R111, RZ, RZ, RZ ;  /* 0x000000ffff6f7224 */ /* 0x000fe200078e00ff */
[----:B------:R-:W-:Y:S02]  /*a0e0*/  VIMNMX R229, RZ, R3, !PT ;  /* 0x00000003ffe57248 */ /* 0x000fe40007fe0100 */
[----:B----4-:R-:W-:-:S02]  /*a0f0*/  CS2R R30, SRZ ;  /* 0x00000000001e7805 */ /* 0x010fc4000001ff00 */
[----:B------:R-:W-:Y:S02]  /*a100*/  CS2R R52, SRZ ;  /* 0x0000000000347805 */ /* 0x000fe4000001ff00 */
[----:B------:R-:W-:Y:S02]  /*a110*/  CS2R R104, SRZ ;  /* 0x0000000000687805 */ /* 0x000fe4000001ff00 */
[----:B------:R-:W-:Y:S01]  /*a120*/  ISETP.GT.AND P1, PT, R89, R229, PT ;  /* 0x000000e55900720c */ /* 0x000fe20003f24270 */
[----:B------:R-:W-:Y:S01]  /*a130*/  IMAD.MOV.U32 R82, RZ, RZ, RZ ;  /* 0x000000ffff527224 */ /* 0x000fe200078e00ff */
[----:B------:R-:W-:Y:S01]  /*a140*/  CS2R R44, SRZ ;  /* 0x00000000002c7805 */ /* 0x000fe2000001ff00 */
[----:B------:R-:W-:Y:S01]  /*a150*/  IMAD.MOV.U32 R91, RZ, RZ, RZ ;  /* 0x000000ffff5b7224 */ /* 0x000fe200078e00ff */
[----:B------:R-:W-:Y:S02]  /*a160*/  CS2R R42, SRZ ;  /* 0x00000000002a7805 */ /* 0x000fe4000001ff00 */
[----:B------:R-:W-:Y:S01]  /*a170*/  CS2R R96, SRZ ;  /* 0x0000000000607805 */ /* 0x000fe2000001ff00 */
[----:B------:R-:W-:Y:S01]  /*a180*/  IMAD.MOV.U32 R102, RZ, RZ, RZ ;  /* 0x000000ffff667224 */ /* 0x000fe200078e00ff */
[----:B------:R-:W-:-:S02]  /*a190*/  CS2R R60, SRZ ;  /* 0x00000000003c7805 */ /* 0x000fc4000001ff00 */
[----:B------:R-:W-:Y:S01]  /*a1a0*/  CS2R R8, SRZ ;  /* 0x0000000000087805 */ /* 0x000fe2000001ff00 */
[----:B------:R-:W-:Y:S01]  /*a1b0*/  IMAD.MOV.U32 R67, RZ, RZ, RZ ;  /* 0x000000ffff437224 */ /* 0x000fe200078e00ff */
        /* <DEDUP_REMOVED lines=14> */
[----:B------:R-:W-:-:S02]  /*a2a0*/  CS2R R12, SRZ ;  /* 0x00000000000c7805 */ /* 0x000fc4000001ff00 */
[----:B------:R-:W-:Y:S02]  /*a2b0*/  CS2R R58, SRZ ;  /* 0x00000000003a7805 */ /* 0x000fe4000001ff00 */
[----:B------:R-:W-:Y:S01]  /*a2c0*/  CS2R R64, SRZ ;  /* 0x0000000000407805 */ /* 0x000fe2000001ff00 */
        /* <DEDUP_REMOVED lines=18> */
[----:B------:R-:W-:Y:S02]  /*a3f0*/  IMAD.MOV.U32 R25, RZ, RZ, RZ ;  /* 0x000000ffff197224 */ /* 0x000fe400078e00ff */
[----:B------:R-:W-:Y:S01]  /*a400*/  IMAD.MOV.U32 R134, RZ, RZ, RZ ;  /* 0x000000ffff867224 */ /* 0x000fe200078e00ff */
[----:B------:R-:W-:Y:S06]  /*a410*/  @!P1 BRA `(.L_x_1666) ;  /* 0x0000013c00589947 */ /* 0x000fec0003800000 */
[----:B------:R-:W-:-:S03]  /*a420*/  UMOV UR4, 0xffffffff ;  /* 0xffffffff00047882 */ /* 0x000fc60000000000 */
[----:B------:R-:W-:Y:S05]  /*a430*/  BRA.DIV UR4, `(.L_x_1667) ;  /* 0x000001f604507947 */ /* 0x000fea000b800000 */
[----:B------:R-:W0:Y:S02]  /*a440*/  S2R R0, SR_TID.X ;  /* 0x0000000000007919 */ /* 0x000e240000002100 */
[----:B0-----:R-:W-:-:S05]  /*a450*/  VIADD R3, R0, 0xffffff80 ;  /* 0xffffff8000037836 */ /* 0x001fca0000000000 */
[----:B------:R-:W-:-:S04]  /*a460*/  SHF.R.S32.HI R0, RZ, 0x1f, R3 ;  /* 0x0000001fff007819 */ /* 0x000fc80000011403 */
[----:B------:R-:W-:-:S04]  /*a470*/  LEA.HI R0, R0, R3, RZ, 0x7 ;  /* 0x0000000300007211 */ /* 0x000fc800078f38ff */
[----:B------:R-:W-:-:S05]  /*a480*/  SHF.R.S32.HI R0, RZ, 0x7, R0 ;  /* 0x00000007ff007819 */ /* 0x000fca0000011400 */
[----:B------:R0:W1:Y:S02]  /*a490*/  SHFL.IDX PT, R218, R0, RZ, 0x1f ;  /* 0x00001fff00da7589 */ /* 0x00006400000e0000 */
.L_x_1984:
[----:B01----:R-:W-:Y:S01]  /*a4a0*/  LEA.HI R0, R218, R218, RZ, 0x1 ;  /* 0x000000dada007211 */ /* 0x003fe200078f08ff */
        /* <DEDUP_REMOVED lines=24> */
.L_x_1668:
        /* <DEDUP_REMOVED lines=8> */
[----:B------:R0:W1:Y:S03]  /*a6b0*/  SYNCS.PHASECHK.TRANS64.TRYWAIT P0, [R16+URZ+0x2a800], R3 ;  /* 0x02a80003100075a7 */ /* 0x000066000800017f */
[----:B-1----:R-:W-:Y:S05]  /*a6c0*/  @!P0 NANOSLEEP.SYNCS 0x989680 ;  /* 0x009896800000895d */ /* 0x002fea0003900000 */
[----:B------:R-:W1:Y:S01]  /*a6d0*/  @!P0 SYNCS.PHASECHK.TRANS64 P0, [R16+URZ+0x2a800], R3 ;  /* 0x02a80003100085a7 */ /* 0x000e62000800007f */
[----:B------:R-:W-:Y:S04]  /*a6e0*/  BSSY B0, `(.L_x_1670) ;  /* 0x0000006000007945 */ /* 0x000fe80003800000 */
[----:B-1----:R-:W-:Y:S05]  /*a6f0*/  @P0 BRA `(.L_x_1671) ;  /* 0x0000000000100947 */ /* 0x002fea0003800000 */
.L_x_1672:
[----:B-1----:R1:W2:Y:S02]  /*a700*/  SYNCS.PHASECHK.TRANS64.TRYWAIT P0, [R16+URZ+0x2a800], R3 ;  /* 0x02a80003100075a7 */ /* 0x0022a4000800017f */
[----:B--2---:R-:W-:Y:S05]  /*a710*/  @!P0 NANOSLEEP.SYNCS 0x989680 ;  /* 0x009896800000895d */ /* 0x004fea0003900000 */
[----:B------:R-:W2:Y:S02]  /*a720*/  @!P0 SYNCS.PHASECHK.TRANS64 P0, [R16+URZ+0x2a800], R3 ;  /* 0x02a80003100085a7 */ /* 0x000ea4000800007f */
[----:B--2---:R-:W-:Y:S05]  /*a730*/  @!P0 BRA `(.L_x_1672) ;  /* 0xfffffffc00f08947 */ /* 0x004fea000383ffff */
.L_x_1671:
[----:B------:R-:W-:Y:S05]  /*a740*/  BSYNC B0 ;  /* 0x0000000000007941 */ /* 0x000fea0003800000 */
.L_x_1670:
[----:B------:R-:W-:Y:S05]  /*a750*/  BRA `(.L_x_1673) ;  /* 0x0000006c00e07947 */ /* 0x000fea0003800000 */
.L_x_1669:
[----:B------:R-:W-:Y:S01]  /*a760*/  ULOP3.LUT UP0, URZ, UR39, 0x1bf, URZ, 0xc0, !UPT ;  /* 0x000001bf273f7892 */ /* 0x000fe2000f80c03f */
[----:B-----5:R-:W-:Y:S01]  /*a770*/  SHF.R.S32.HI R0, RZ, 0x1f, R24 ;  /* 0x0000001fff007819 */ /* 0x020fe20000011418 */
[----:B------:R-:W-:Y:S01]  /*a780*/  ULDC.64 UR4, c[0x0][0x3f8] ;  /* 0x0000fe0000047ab9 */ /* 0x000fe20000000a00 */
[----:B------:R-:W-:Y:S01]  /*a790*/  ULDC.64 UR6, c[0x0][0x408] ;  /* 0x0001020000067ab9 */ /* 0x000fe20000000a00 */
[----:B------:R-:W-:Y:S02]  /*a7a0*/  IMAD.WIDE.U32 R26, R24, UR4, RZ ;  /* 0x00000004181a7c25 */ /* 0x000fe4000f8e00ff */
[----:B------:R-:W-:Y:S02]  /*a7b0*/  PLOP3.LUT P0, PT, PT, PT, UP0, 0x80, 0x0 ;  /* 0x000000000000781c */ /* 0x000fe40003f0f008 */
[C---:B------:R-:W-:Y:S02]  /*a7c0*/  IMAD R3, R0.reuse, UR4, RZ ;  /* 0x0000000400037c24 */ /* 0x040fe4000f8e02ff */
[----:B------:R-:W-:-:S02]  /*a7d0*/  IMAD R5, R0, UR6, RZ ;  /* 0x0000000600057c24 */ /* 0x000fc4000f8e02ff */
[C---:B------:R-:W-:Y:S02]  /*a7e0*/  IMAD R3, R24.reuse, UR5, R3 ;  /* 0x0000000518037c24 */ /* 0x040fe4000f8e0203 */
[C---:B------:R-:W-:Y:S02]  /*a7f0*/  IMAD R5, R24.reuse, UR7, R5 ;  /* 0x0000000718057c24 */ /* 0x040fe4000f8e0205 */
[----:B------:R-:W-:-:S04]  /*a800*/  IMAD.WIDE.U32 R24, R24, UR6, RZ ;  /* 0x0000000618187c25 */ /* 0x000fc8000f8e00ff */
[----:B------:R-:W-:Y:S02]  /*a810*/  IMAD.IADD R29, R3, 0x1, R27 ;  /* 0x00000001031d7824 */ /* 0x000fe400078e021b */
[----:B------:R-:W-:Y:S01]  /*a820*/  IMAD.IADD R31, R5, 0x1, R25 ;  /* 0x00000001051f7824 */ /* 0x000fe200078e0219 */
        /* <DEDUP_REMOVED lines=17> */
.L_x_1674:
[----:B------:R-:W-:Y:S01]  /*a940*/  ULDC.U8 UR4, c[0x0][0x410] ;  /* 0x0001040000047ab9 */ /* 0x000fe20000000000 */
[----:B------:R-:W-:Y:S01]  /*a950*/  BSSY B0, `(.L_x_1675) ;  /* 0x00006d0000007945 */ /* 0x000fe20003800000 */
[----:B------:R-:W-:Y:S01]  /*a960*/  ISETP.NE.AND P0, PT, RZ, UR4, PT ;  /* 0x00000004ff007c0c */ /* 0x000fe2000bf05270 */
[----:B------:R-:W-:-:S12]  /*a970*/  IMAD.IADD R10, R211, 0x1, R212 ;  /* 0x00000001d30a7824 */ /* 0x000fd800078e02d4 */
[----:B------:R-:W-:Y:S05]  /*a980*/  @!P0 BRA `(.L_x_1676) ;  /* 0x0000003400a08947 */ /* 0x000fea0003800000 */
[----:B------:R-:W0:Y:S01]  /*a990*/  LDC R21, c[0x0][0x448] ;  /* 0x00011200ff157b82 */ /* 0x000e220000000800 */
[----:B------:R-:W-:Y:S01]  /*a9a0*/  IMAD.MOV.U32 R11, RZ, RZ, R10 ;  /* 0x000000ffff0b7224 */ /* 0x000fe200078e000a */
[----:B------:R-:W-:Y:S01]  /*a9b0*/  ULDC.64 UR4, c[0x0][0x3f8] ;  /* 0x0000fe0000047ab9 */ /* 0x000fe20000000a00 */
[----:B------:R-:W-:Y:S01]  /*a9c0*/  IMAD.MOV.U32 R8, RZ, RZ, R24 ;  /* 0x000000ffff087224 */ /* 0x000fe200078e0018 */
[----:B------:R-:W-:Y:S01]  /*a9d0*/  ULDC.64 UR6, c[0x0][0x408] ;  /* 0x0001020000067ab9 */ /* 0x000fe20000000a00 */
[----:B------:R-:W-:Y:S01]  /*a9e0*/  IMAD.MOV.U32 R9, RZ, RZ, R31 ;  /* 0x000000ffff097224 */ /* 0x000fe200078e001f */
[----:B------:R-:W-:Y:S01]  /*a9f0*/  ULDC.64 UR8, c[0x0][0x400] ;  /* 0x0001000000087ab9 */ /* 0x000fe20000000a00 */
[----:B------:R-:W-:Y:S02]  /*aa00*/  IMAD.MOV.U32 R6, RZ, RZ, R26 ;  /* 0x000000ffff067224 */ /* 0x000fe400078e001a */
[----:B------:R-:W-:Y:S01]  /*aa10*/  IMAD.MOV.U32 R7, RZ, RZ, R29 ;  /* 0x000000ffff077224 */ /* 0x000fe200078e001d */
[----:B0-----:R-:W-:-:S13]  /*aa20*/  ISETP.NE.AND P0, PT, R21, 0x1, PT ;  /* 0x000000011500780c */ /* 0x001fda0003f05270 */
[----:B------:R-:W0:Y:S08]  /*aa30*/  @P0 LDC R3, c[0x0][0x44c] ;  /* 0x00011300ff030b82 */ /* 0x000e300000000800 */
[----:B------:R-:W1:Y:S01]  /*aa40*/  @P0 LDC R5, c[0x0][0x450] ;  /* 0x00011400ff050b82 */ /* 0x000e620000000800 */
[----:B0-----:R-:W-:-:S05]  /*aa50*/  @P0 IMAD.HI.U32 R0, R10, R3, RZ ;  /* 0x000000030a000227 */ /* 0x001fca00078e00ff */
[----:B-1----:R-:W-:-:S04]  /*aa60*/  @P0 SHF.R.U32.HI R11, RZ, R5, R0 ;  /* 0x00000005ff0b0219 */ /* 0x002fc80000011600 */
[----:B------:R-:W-:Y:S01]  /*aa70*/  SHF.R.S32.HI R0, RZ, 0x1f, R11 ;  /* 0x0000001fff007819 */ /* 0x000fe2000001140b */
[----:B------:R-:W-:-:S04]  /*aa80*/  IMAD.WIDE.U32 R8, R11, UR6, R8 ;  /* 0x000000060b087c25 */ /* 0x000fc8000f8e0008 */
[----:B------:R-:W-:Y:S01]  /*aa90*/  IMAD R4, R0, UR4, RZ ;  /* 0x0000000400047c24 */ /* 0x000fe2000f8e02ff */
[----:B------:R-:W-:Y:S01]  /*aaa0*/  IADD3 R5, P1, R8, UR8, RZ ;  /* 0x0000000808057c10 */ /* 0x000fe2000ff3e0ff */
[----:B------:R-:W-:-:S04]  /*aab0*/  IMAD.WIDE.U32 R6, R11, UR4, R6 ;  /* 0x000000040b067c25 */ /* 0x000fc8000f8e0006 */
[----:B------:R-:W-:Y:S02]  /*aac0*/  IMAD R0, R0, UR6, RZ ;  /* 0x0000000600007c24 */ /* 0x000fe4000f8e02ff */
[C---:B------:R-:W-:Y:S01]  /*aad0*/  IMAD R13, R11.reuse, UR5, R4 ;  /* 0x000000050b0d7c24 */ /* 0x040fe2000f8e0204 */
[----:B------:R-:W-:Y:S01]  /*aae0*/  ULDC.64 UR4, c[0x0][0x3e8] ;  /* 0x0000fa0000047ab9 */ /* 0x000fe20000000a00 */
[----:B------:R-:W-:Y:S01]  /*aaf0*/  IMAD R8, R11, UR7, R0 ;  /* 0x000000070b087c24 */ /* 0x000fe2000f8e0200 */
[----:B------:R-:W-:Y:S01]  /*ab00*/  IADD3 R3, P0, R6, UR4, RZ ;  /* 0x0000000406037c10 */ /* 0x000fe2000ff1e0ff */
[----:B------:R-:W-:-:S03]  /*ab10*/  UMOV UR4, 0xffffffff ;  /* 0xffffffff00047882 */ /* 0x000fc60000000000 */
[----:B------:R-:W-:Y:S02]  /*ab20*/  IADD3.X R13, R7, UR5, R13, P0, !PT ;  /* 0x00000005070d7c10 */ /* 0x000fe400087fe40d */
[----:B------:R-:W-:Y:S01]  /*ab30*/  IADD3.X R4, R9, UR9, R8, P1, !PT ;  /* 0x0000000909047c10 */ /* 0x000fe20008ffe408 */
[----:B------:R-:W-:Y:S06]  /*ab40*/  BRA.DIV UR4, `(.L_x_1677) ;  /* 0x000001ee04cc7947 */ /* 0x000fec000b800000 */
[----:B------:R0:W1:Y:S04]  /*ab50*/  SHFL.IDX PT, R0, R13, RZ, 0x1e1f ;  /* 0x001e1fff0d007589 */ /* 0x00006800000e0000 */
[----:B------:R-:W2:Y:S04]  /*ab60*/  SHFL.IDX PT, R3, R3, RZ, 0x1e1f ;  /* 0x001e1fff03037589 */ /* 0x000ea800000e0000 */
[----:B------:R-:W3:Y:S04]  /*ab70*/  SHFL.IDX PT, R4, R4, RZ, 0x1e1f ;  /* 0x001e1fff04047589 */ /* 0x000ee800000e0000 */
[----:B------:R0:W4:Y:S02]  /*ab80*/  SHFL.IDX PT, R14, R5, RZ, 0x1e1f ;  /* 0x001e1fff050e7589 */ /* 0x00012400000e0000 */
.L_x_1990:
[----:B0-----:R-:W-:Y:S01]  /*ab90*/  IMAD R5, R202, R21, RZ ;  /* 0x00000015ca057224 */ /* 0x001fe200078e02ff */
[----:B------:R-:W-:Y:S01]  /*aba0*/  BSSY B1, `(.L_x_1678) ;  /* 0x000004c000017945 */ /* 0x000fe20003800000 */
[----:B------:R-:W-:Y:S02]  /*abb0*/  CS2R R8, SRZ ;  /* 0x0000000000087805 */ /* 0x000fe4000001ff00 */
[----:B------:R-:W-:Y:S02]  /*abc0*/  CS2R R12, SRZ ;  /* 0x00000000000c7805 */ /* 0x000fe4000001ff00 */
[----:B------:R-:W-:Y:S02]  /*abd0*/  CS2R R20, SRZ ;  /* 0x0000000000147805 */ /* 0x000fe4000001ff00 */
[----:B------:R-:W-:Y:S02]  /*abe0*/  ISETP.GE.AND P0, PT, R10, R5, PT ;  /* 0x000000050a00720c */ /* 0x000fe40003f06270 */
        /* <DEDUP_REMOVED lines=10> */
[----:B------:R-:W3:Y:S01]  /*ac90*/  LDL R50, [R1+0x30] ;  /* 0x0000300001327983 */ /* 0x000ee20000100800 */
[----:B------:R-:W-:-:S03]  /*aca0*/  ULDC UR4, c[0x0][0x3f4] ;  /* 0x0000fd0000047ab9 */ /* 0x000fc60000000800 */
[----:B------:R-:W3:Y:S01]  /*acb0*/  LDL R45, [R1+0x2c] ;  /* 0x00002c00012d7983 */ /* 0x000ee20000100800 */
[----:B------:R-:W-:Y:S02]  /*acc0*/  ISETP.GE.AND P5, PT, R224, UR4, PT ;  /* 0x00000004e0007c0c */ /* 0x000fe4000bfa6270 */
[----:B------:R-:W-:Y:S02]  /*acd0*/  CS2R R32, SRZ ;  /* 0x0000000000207805 */ /* 0x000fe4000001ff00 */
[----:B------:R-:W-:Y:S02]  /*ace0*/  ISETP.GE.AND P2, PT, R222, UR4, PT ;  /* 0x00000004de007c0c */ /* 0x000fe4000bf46270 */
[----:B------:R-:W-:Y:S02]  /*acf0*/  CS2R R34, SRZ ;  /* 0x0000000000227805 */ /* 0x000fe4000001ff00 */
[----:B------:R-:W-:Y:S02]  /*ad00*/  ISETP.GE.AND P3, PT, R223, UR4, PT ;  /* 0x00000004df007c0c */ /* 0x000fe4000bf66270 */
[----:B------:R-:W-:-:S02]  /*ad10*/  CS2R R26, SRZ ;  /* 0x00000000001a7805 */ /* 0x000fc4000001ff00 */
[----:B------:R-:W-:Y:S02]  /*ad20*/  SHF.R.S32.HI R9, RZ, 0x1f, R224 ;  /* 0x0000001fff097819 */ /* 0x000fe400000114e0 */
[----:B------:R-:W-:Y:S02]  /*ad30*/  SHF.R.S32.HI R13, RZ, 0x1f, R222 ;  /* 0x0000001fff0d7819 */ /* 0x000fe400000114de */
[CC--:B--2---:R-:W-:Y:S02]  /*ad40*/  @!P5 IADD3 R6, P0, R224.reuse, R3.reuse, RZ ;  /* 0x00000003e006d210 */ /* 0x0c4fe40007f1e0ff */
[-C--:B----4-:R-:W-:Y:S02]  /*ad50*/  @!P5 IADD3 R8, P1, R224, R14.reuse, RZ ;  /* 0x0000000ee008d210 */ /* 0x090fe40007f3e0ff */
[----:B------:R-:W-:Y:S01]  /*ad60*/  @!P2 IADD3 R10, P4, R222, R3, RZ ;  /* 0x00000003de0aa210 */ /* 0x000fe20007f9e0ff */
[--C-:B-1----:R-:W-:Y:S02]  /*ad70*/  @!P5 IMAD.X R7, R0, 0x1, R9.reuse, P0 ;  /* 0x000000010007d824 */ /* 0x102fe400000e0609 */
[----:B---3--:R-:W-:Y:S01]  /*ad80*/  @!P5 IMAD.X R9, R4, 0x1, R9, P1 ;  /* 0x000000010409d824 */ /* 0x008fe200008e0609 */
[----:B------:R-:W-:Y:S01]  /*ad90*/  ISETP.GE.AND P1, PT, R206, UR4, PT ;  /* 0x00000004ce007c0c */ /* 0x000fe2000bf26270 */
[----:B------:R-:W-:Y:S01]  /*ada0*/  @!P2 IMAD.X R11, R0, 0x1, R13, P4 ;  /* 0x00000001000ba824 */ /* 0x000fe200020e060d */
[----:B------:R-:W5:Y:S01]  /*adb0*/  @!P5 LD.E.64 R32, desc[UR42][R6.64] ;  /* 0x0000002a0620d980 */ /* 0x000f62000c101b00 */
[----:B------:R-:W-:-:S02]  /*adc0*/  @!P2 IADD3 R12, P0, R222, R14, RZ ;  /* 0x0000000ede0ca210 */ /* 0x000fc40007f1e0ff */
[----:B------:R-:W-:Y:S01]  /*add0*/  SHF.R.S32.HI R15, RZ, 0x1f, R223 ;  /* 0x0000001fff0f7819 */ /* 0x000fe200000114df */
[----:B------:R0:W5:Y:S01]  /*ade0*/  @!P5 LD.E.64 R34, desc[UR42][R8.64] ;  /* 0x0000002a0822d980 */ /* 0x000162000c101b00 */
[C---:B------:R-:W-:Y:S02]  /*adf0*/  @!P3 IADD3 R28, P5, R223.reuse, R3, RZ ;  /* 0x00000003df1cb210 */ /* 0x040fe40007fbe0ff */
[----:B------:R-:W-:Y:S02]  /*ae00*/  @!P3 IADD3 R42, P4, R223, R14, RZ ;  /* 0x0000000edf2ab210 */ /* 0x000fe40007f9e0ff */
[----:B------:R-:W-:Y:S02]  /*ae10*/  CS2R R30, SRZ ;  /* 0x00000000001e7805 */ /* 0x000fe4000001ff00 */
[----:B------:R-:W-:Y:S01]  /*ae20*/  CS2R R20, SRZ ;  /* 0x0000000000147805 */ /* 0x000fe2000001ff00 */
[----:B------:R-:W-:Y:S01]  /*ae30*/  @!P2 IMAD.X R13, R4, 0x1, R13, P0 ;  /* 0x00000001040da824 */ /* 0x000fe200000e060d */
[----:B------:R-:W-:Y:S01]  /*ae40*/  CS2R R24, SRZ ;  /* 0x0000000000187805 */ /* 0x000fe2000001ff00 */
[--C-:B------:R-:W-:Y:S01]  /*ae50*/  @!P3 IMAD.X R29, R0, 0x1, R15.reuse, P5 ;  /* 0x00000001001db824 */ /* 0x100fe200028e060f */
[----:B------:R-:W5:Y:S01]  /*ae60*/  @!P2 LD.E.64 R26, desc[UR42][R10.64] ;  /* 0x0000002a0a1aa980 */ /* 0x000f62000c101b00 */
[----:B------:R-:W-:Y:S01]  /*ae70*/  @!P3 IMAD.X R43, R4, 0x1, R15, P4 ;  /* 0x00000001042bb824 */ /* 0x000fe200020e060f */
[----:B------:R-:W-:-:S02]  /*ae80*/  ISETP.GE.AND P0, PT, R225, UR4, PT ;  /* 0x00000004e1007c0c */ /* 0x000fc4000bf06270 */
[----:B------:R1:W5:Y:S01]  /*ae90*/  @!P2 LD.E.64 R30, desc[UR42][R12.64] ;  /* 0x0000002a0c1ea980 */ /* 0x000362000c101b00 */
[----:B------:R-:W-:Y:S02]  /*aea0*/  ISETP.GE.AND P2, PT, R226, UR4, PT ;  /* 0x00000004e2007c0c */ /* 0x000fe4000bf46270 */
[----:B0-----:R-:W-:Y:S01]  /*aeb0*/  @!P1 SHF.R.S32.HI R9, RZ, 0x1f, R206 ;  /* 0x0000001fff099819 */ /* 0x001fe200000114ce */
[----:B------:R-:W5:Y:S01]  /*aec0*/  @!P3 LD.E.64 R20, desc[UR42][R28.64] ;  /* 0x0000002a1c14b980 */ /* 0x000f62000c101b00 */
[----:B------:R-:W-:-:S03]  /*aed0*/  @!P1 IADD3 R40, P4, R206, R14, RZ ;  /* 0x0000000ece289210 */ /* 0x000fc60007f9e0ff */
[----:B------:R0:W5:Y:S01]  /*aee0*/  @!P3 LD.E.64 R24, desc[UR42][R42.64] ;  /* 0x0000002a2a18b980 */ /* 0x000162000c101b00 */
[-C--:B------:R-:W-:Y:S02]  /*aef0*/  @!P1 IADD3 R6, P3, R206, R3.reuse, RZ ;  /* 0x00000003ce069210 */ /* 0x080fe40007f7e0ff */
[----:B------:R-:W-:Y:S02]  /*af00*/  CS2R R38, SRZ ;  /* 0x0000000000267805 */ /* 0x000fe4000001ff00 */
[----:B------:R-:W-:Y:S01]  /*af10*/  CS2R R36, SRZ ;  /* 0x0000000000247805 */ /* 0x000fe2000001ff00 */
[--C-:B------:R-:W-:Y:S01]  /*af20*/  @!P1 IMAD.X R41, R4, 0x1, R9.reuse, P4 ;  /* 0x0000000104299824 */ /* 0x100fe200020e0609 */
[CC--:B------:R-:W-:Y:S01]  /*af30*/  @!P0 IADD3 R46, P5, R225.reuse, R3.reuse, RZ ;  /* 0x00000003e12e8210 */ /* 0x0c0fe20007fbe0ff */
[----:B------:R-:W-:Y:S01]  /*af40*/  @!P1 IMAD.X R7, R0, 0x1, R9, P3 ;  /* 0x0000000100079824 */ /* 0x000fe200018e0609 */
[----:B------:R-:W-:Y:S02]  /*af50*/  @!P2 IADD3 R48, P3, R226, R3, RZ ;  /* 0x00000003e230a210 */ /* 0x000fe40007f7e0ff */
[----:B-1----:R-:W-:Y:S01]  /*af60*/  CS2R R12, SRZ ;  /* 0x00000000000c7805 */ /* 0x002fe2000001ff00 */
[----:B------:R1:W5:Y:S04]  /*af70*/  @!P1 LD.E.64 R36, desc[UR42][R40.64] ;  /* 0x0000002a28249980 */ /* 0x000368000c101b00 */
[----:B------:R1:W5:Y:S01]  /*af80*/  @!P1 LD.E.64 R38, desc[UR42][R6.64] ;  /* 0x0000002a06269980 */ /* 0x000362000c101b00 */
[----:B0-----:R-:W-:-:S02]  /*af90*/  @!P0 IADD3 R42, P1, R225, R14, RZ ;  /* 0x0000000ee12a8210 */ /* 0x001fc40007f3e0ff */
[----:B------:R-:W-:Y:S02]  /*afa0*/  @!P2 IADD3 R14, P4, R226, R14, RZ ;  /* 0x0000000ee20ea210 */ /* 0x000fe40007f9e0ff */
[----:B------:R-:W-:Y:S02]  /*afb0*/  CS2R R28, SRZ ;  /* 0x00000000001c7805 */ /* 0x000fe4000001ff00 */
[----:B------:R-:W-:Y:S02]  /*afc0*/  CS2R R8, SRZ ;  /* 0x0000000000087805 */ /* 0x000fe4000001ff00 */
[----:B------:R-:W-:Y:S01]  /*afd0*/  CS2R R10, SRZ ;  /* 0x00000000000a7805 */ /* 0x000fe2000001ff00 */
[--C-:B------:R-:W-:Y:S02]  /*afe0*/  @!P0 IMAD.X R47, R0, 0x1, R50.reuse, P5 ;  /* 0x00000001002f8824 */ /* 0x100fe400028e0632 */
[----:B------:R-:W-:Y:S02]  /*aff0*/  @!P0 IMAD.X R43, R4, 0x1, R50, P1 ;  /* 0x00000001042b8824 */ /* 0x000fe400008e0632 */
[--C-:B------:R-:W-:Y:S01]  /*b000*/  @!P2 IMAD.X R49, R0, 0x1, R45.reuse, P3 ;  /* 0x000000010031a824 */ /* 0x100fe200018e062d */
[----:B------:R1:W5:Y:S01]  /*b010*/  @!P0 LD.E.64 R12, desc[UR42][R46.64] ;  /* 0x0000002a2e0c8980 */ /* 0x000362000c101b00 */
[----:B------:R-:W-:-:S03]  /*b020*/  @!P2 IMAD.X R15, R4, 0x1, R45, P4 ;  /* 0x00000001040fa824 */ /* 0x000fc600020e062d */
[----:B------:R1:W5:Y:S04]  /*b030*/  @!P0 LD.E.64 R28, desc[UR42][R42.64] ;  /* 0x0000002a2a1c8980 */ /* 0x000368000c101b00 */
[----:B------:R1:W5:Y:S04]  /*b040*/  @!P2 LD.E.64 R8, desc[UR42][R48.64] ;  /* 0x0000002a3008a980 */ /* 0x000368000c101b00 */
[----:B------:R1:W5:Y:S02]  /*b050*/  @!P2 LD.E.64 R10, desc[UR42][R14.64] ;  /* 0x0000002a0e0aa980 */ /* 0x000364000c101b00 */
.L_x_1679:
[----:B------:R-:W-:Y:S05]  /*b060*/  BSYNC B1 ;  /* 0x0000000000017941 */ /* 0x000fea0003800000 */
.L_x_1678:
[----:B------:R-:W-:Y:S01]  /*b070*/  ULEA.HI UR4, UR37, UR37, URZ, 0x1 ;  /* 0x0000002525047291 */ /* 0x000fe2000f8f083f */
[----:B-1----:R-:W-:Y:S01]  /*b080*/  VIADDMNMX R0, R5, -R212, 0x80, PT ;  /* 0x0000008005007446 */ /* 0x002fe200038009d4 */
[----:B------:R-:W-:Y:S02]  /*b090*/  BSSY B1, `(.L_x_1680) ;  /* 0x0000008000017945 */ /* 0x000fe40003800000 */
[----:B------:R-:W-:Y:S01]  /*b0a0*/  ULOP3.LUT UR4, UR4, 0xfffffffe, URZ, 0xc0, !UPT ;  /* 0xfffffffe04047892 */ /* 0x000fe2000f8ec03f */
[----:B------:R-:W-:-:S03]  /*b0b0*/  ISETP.GE.AND P1, PT, R211, R0, PT ;  /* 0x00000000d300720c */ /* 0x000fc60003f26270 */
[----:B------:R-:W-:-:S06]  /*b0c0*/  UIADD3 UR4, UR37, -UR4, URZ ;  /* 0x8000000425047290 */ /* 0x000fcc000fffe03f */
[----:B--2---:R-:W-:-:S05]  /*b0d0*/  IMAD.U32 R3, RZ, RZ, UR4 ;  /* 0x00000004ff037e24 */ /* 0x004fca000f8e00ff */
[----:B------:R-:W-:-:S04]  /*b0e0*/  SHF.L.U32 R3, R3, 0x1f, RZ ;  /* 0x0000001f03037819 */ /* 0x000fc800000006ff */
[----:B------:R-:W0:Y:S02]  /*b0f0*/  SYNCS.PHASECHK.TRANS64.TRYWAIT P0, [R16+URZ+0x2a800], R3 ;  /* 0x02a80003100075a7 */ /* 0x000e24000800017f */
[----:B0-----:R-:W-:Y:S05]  /*b100*/  @!P0 BRA `(.L_x_1681) ;  /* 0x000001e800c88947 */ /* 0x001fea0003800000 */
.L_x_1991:
[----:B------:R-:W-:Y:S05]  /*b110*/  BSYNC B1 ;  /* 0x0000000000017941 */ /* 0x000fea0003800000 */
.L_x_1680:
[----:B------:R-:W-:Y:S05]  /*b120*/  @P1 BRA `(.L_x_1682) ;  /* 0x0000006400481947 */ /* 0x000fea0003800000 */
[----:B------:R-:W0:Y:S01]  /*b130*/  LDL R0, [R1+0x4] ;  /* 0x0000040001007983 */ /* 0x000e220000100800 */
[----:B------:R-:W1:Y:S03]  /*b140*/  LDC R5, c[0x0][0x3f4] ;  /* 0x0000fd00ff057b82 */ /* 0x000e660000000800 */
[----:B---3--:R-:W2:Y:S01]  /*b150*/  LDL R4, [R1+0x8] ;  /* 0x0000080001047983 */ /* 0x008ea20000100800 */
[----:B------:R-:W-:Y:S01]  /*b160*/  BSSY B1, `(.L_x_1683) ;  /* 0x0000081000017945 */ /* 0x000fe20003800000 */
[-C--:B-1----:R-:W-:Y:S02]  /*b170*/  ISETP.GE.AND P6, PT, R206, R5.reuse, PT ;  /* 0x00000005ce00720c */ /* 0x082fe40003fc6270 */
[-C--:B------:R-:W-:Y:S02]  /*b180*/  ISETP.GE.AND P0, PT, R224, R5.reuse, PT ;  /* 0x00000005e000720c */ /* 0x080fe40003f06270 */
[----:B------:R-:W-:-:S02]  /*b190*/  ISETP.GE.AND P1, PT, R222, R5, PT ;  /* 0x00000005de00720c */ /* 0x000fc40003f26270 */
[-C--:B------:R-:W-:Y:S02]  /*b1a0*/  ISETP.GE.AND P2, PT, R223, R5.reuse, PT ;  /* 0x00000005df00720c */ /* 0x080fe40003f46270 */
[-C--:B------:R-:W-:Y:S02]  /*b1b0*/  ISETP.GE.AND P3, PT, R225, R5.reuse, PT ;  /* 0x00000005e100720c */ /* 0x080fe40003f66270 */
[----:B------:R-:W-:Y:S01]  /*b1c0*/  ISETP.GE.AND P4, PT, R226, R5, PT ;  /* 0x00000005e200720c */ /* 0x000fe20003f86270 */
[----:B0-----:R-:W-:-:S04]  /*b1d0*/  IMAD.IADD R3, R16, 0x1, R0 ;  /* 0x0000000110037824 */ /* 0x001fc800078e0200 */
[----:B------:R-:W-:Y:S01]  /*b1e0*/  VIADD R0, R3, 0x20 ;  /* 0x0000002003007836 */ /* 0x000fe20000000000 */
[----:B--2---:R-:W-:Y:S01]  /*b1f0*/  LOP3.LUT P5, RZ, R4, 0x2, RZ, 0xc0, !PT ;  /* 0x0000000204ff7812 */ /* 0x004fe200078ac0ff */
[----:B------:R-:W-:-:S12]  /*b200*/  @P6 BRA `(.L_x_1684) ;  /* 0x0000000400d86947 */ /* 0x000fd80003800000 */
[----:B------:R-:W0:Y:S01]  /*b210*/  LDS.128 R4, [R3+0x18400] ;  /* 0x0184000003047984 */ /* 0x000e220000000c00 */
        /* <DEDUP_REMOVED lines=15> */
[----:B----4-:R-:W-:-:S02]  /*b310*/  LOP3.LUT R14, R38, 0xff, RZ, 0xc0, !PT ;  /* 0x000000ff260e7812 */ /* 0x010fc400078ec0ff */
        /* <DEDUP_REMOVED lines=19> */
[----:B------:R-:W-:Y:S01]  /*b450*/  HADD2.F32 R46, -RZ, R46.H0_H0 ;  /* 0x2000002eff2e7230 */ /* 0x000fe20000004100 */
[----:B------:R-:W-:Y:S01]  /*b460*/  LOP3.LUT R40, R15, 0xff000000, R38, 0xf8, !PT ;  /* 0xff0000000f287812 */ /* 0x000fe200078ef826 */
[C---:B------:R-:W-:Y:S01]  /*b470*/  FMUL.FTZ R48, R14.reuse, R47 ;  /* 0x0000002f0e307220 */ /* 0x040fe20000410000 */
[----:B------:R-:W-:Y:S01]  /*b480*/  FMUL.FTZ R52, R14, R42 ;  /* 0x0000002a0e347220 */ /* 0x000fe20000410000 */
[-C--:B------:R-:W-:Y:S01]  /*b490*/  F2FP.F16.E4M3.UNPACK_B R14, R5.reuse ;  /* 0x00000005ff0e723e */ /* 0x080fe200020006ff */
[----:B------:R-:W-:Y:S01]  /*b4a0*/  HADD2.F32 R39, -RZ, R39.H0_H0 ;  /* 0x20000027ff277230 */ /* 0x000fe20000004100 */
[----:B------:R-:W-:Y:S01]  /*b4b0*/  F2FP.F16.E4M3.UNPACK_B R15, R5.H1 ;  /* 0x00000005ff0f723e */ /* 0x000fe200030006ff */
[----:B------:R-:W-:-:S02]  /*b4c0*/  HADD2.F32 R5, -RZ, R36.H1_H1 ;  /* 0x30000024ff057230 */ /* 0x000fc40000004100 */
[C---:B------:R-:W-:Y:S01]  /*b4d0*/  FFMA.FTZ R50, R37.reuse, R42, -R48 ;  /* 0x0000002a25327223 */ /* 0x040fe20000010830 */
[----:B------:R-:W-:Y:S01]  /*b4e0*/  FFMA.FTZ R51, R37, R47, R52 ;  /* 0x0000002f25337223 */ /* 0x000fe20000010034 */
[----:B------:R-:W-:Y:S01]  /*b4f0*/  HADD2.F32 R36, -RZ, R36.H0_H0 ;  /* 0x20000024ff247230 */ /* 0x000fe20000004100 */
[----:B------:R-:W-:Y:S01]  /*b500*/  F2FP.F16.E4M3.UNPACK_B R38, R7 ;  /* 0x00000007ff26723e */ /* 0x000fe200020006ff */
[C---:B------:R-:W-:Y:S01]  /*b510*/  FMUL.FTZ R37, R5.reuse, R46 ;  /* 0x0000002e05257220 */ /* 0x040fe20000410000 */
[----:B------:R-:W-:Y:S01]  /*b520*/  F2FP.F16.E4M3.UNPACK_B R45, R45.H1 ;  /* 0x0000002dff2d723e */ /* 0x000fe200030006ff */
[----:B------:R-:W-:Y:S01]  /*b530*/  FMUL.FTZ R49, R5, R39 ;  /* 0x0000002705317220 */ /* 0x000fe20000410000 */
[----:B------:R-:W-:Y:S01]  /*b540*/  F2FP.F16.E4M3.UNPACK_B R41, R41.H1 ;  /* 0x00000029ff29723e */ /* 0x000fe200030006ff */
[----:B------:R-:W-:Y:S01]  /*b550*/  FFMA.FTZ R47, R36, R39, -R37 ;  /* 0x00000027242f7223 */ /* 0x000fe20000010825 */
[----:B------:R-:W-:Y:S01]  /*b560*/  F2FP.F16.E4M3.UNPACK_B R7, R7.H1 ;  /* 0x00000007ff07723e */ /* 0x000fe200030006ff */
        /* <DEDUP_REMOVED lines=64> */
.L_x_1684:
[----:B------:R-:W-:Y:S05]  /*b970*/  BSYNC B1 ;  /* 0x0000000000017941 */ /* 0x000fea0003800000 */
.L_x_1683:
        /* <DEDUP_REMOVED lines=10> */
[----:B----4-:R-:W-:Y:S02]  /*ba20*/  SHF.R.U32.HI R14, RZ, 0x8, R32 ;  /* 0x00000008ff0e7819 */ /* 0x010fe40000011620 */
        /* <DEDUP_REMOVED lines=114> */
.L_x_1686:
[----:B------:R-:W-:Y:S05]  /*c150*/  BSYNC B1 ;  /* 0x0000000000017941 */ /* 0x000fea0003800000 */
.L_x_1685:
        /* <DEDUP_REMOVED lines=120> */
.L_x_1688:
[----:B------:R-:W-:Y:S05]  /*c8e0*/  BSYNC B1 ;  /* 0x0000000000017941 */ /* 0x000fea0003800000 */
.L_x_1687:
        /* <DEDUP_REMOVED lines=124> */
.L_x_1690:
[----:B------:R-:W-:Y:S05]  /*d0b0*/  BSYNC B1 ;  /* 0x0000000000017941 */ /* 0x000fea0003800000 */
.L_x_1689:
[----:B------:R-:W-:Y:S04]  /*d0c0*/  BSSY B1, `(.L_x_1691) ;  /* 0x0000078000017945 */ /* 0x000fe80003800000 */
[----:B------:R-:W-:Y:S05]  /*d0d0*/  @P3 BRA `(.L_x_1692) ;  /* 0x0000000400d83947 */ /* 0x000fea0003800000 */
[----:B0123--:R-:W0:Y:S01]  /*d0e0*/  LDS.128 R4, [R3+0x1c400] ;  /* 0x01c4000003047984 */ /* 0x00fe220000000c00 */
[----:B-----5:R-:W-:Y:S02]  /*d0f0*/  SHF.R.U32.HI R21, RZ, 0x8, R13 ;  /* 0x00000008ff157819 */ /* 0x020fe4000001160d */
[----:B------:R-:W-:Y:S02]  /*d100*/  LOP3.LUT R20, R13, 0xff, RZ, 0xc0, !PT ;  /* 0x000000ff0d147812 */ /* 0x000fe400078ec0ff */
[----:B------:R-:W-:Y:S02]  /*d110*/  LOP3.LUT R21, R21, 0xff, RZ, 0xc0, !PT ;  /* 0x000000ff15157812 */ /* 0x000fe400078ec0ff */
[----:B------:R-:W-:Y:S02]  /*d120*/  SHF.R.U32.HI R15, RZ, 0x8, R12 ;  /* 0x00000008ff0f7819 */ /* 0x000fe4000001160c */
[----:B------:R-:W-:Y:S02]  /*d130*/  SHF.R.U32.HI R27, RZ, 0x8, R29 ;  /* 0x00000008ff1b7819 */ /* 0x000fe4000001161d */
[----:B------:R-:W-:-:S02]  /*d140*/  PRMT R20, R21, 0x7604, R20 ;  /* 0x0000760415147816 */ /* 0x000fc40000000014 */
[----:B----4-:R-:W-:Y:S02]  /*d150*/  LOP3.LUT R14, R12, 0xff, RZ, 0xc0, !PT ;  /* 0x000000ff0c0e7812 */ /* 0x010fe400078ec0ff */
[----:B------:R-:W-:Y:S02]  /*d160*/  LOP3.LUT R15, R15, 0xff, RZ, 0xc0, !PT ;  /* 0x000000ff0f0f7812 */ /* 0x000fe400078ec0ff */
[----:B------:R-:W-:Y:S02]  /*d170*/  SHF.R.U32.HI R26, RZ, 0x10, R13 ;  /* 0x00000010ff1a7819 */ /* 0x000fe4000001160d */
[----:B------:R-:W-:Y:S02]  /*d180*/  SHF.R.U32.HI R21, RZ, 0x8, R28 ;  /* 0x00000008ff157819 */ /* 0x000fe4000001161c */
[----:B------:R-:W-:Y:S02]  /*d190*/  SHF.R.U32.HI R31, RZ, 0x10, R29 ;  /* 0x00000010ff1f7819 */ /* 0x000fe4000001161d */
[----:B------:R-:W-:-:S02]  /*d1a0*/  LOP3.LUT R24, R29, 0xff, RZ, 0xc0, !PT ;  /* 0x000000ff1d187812 */ /* 0x000fc400078ec0ff */
[----:B------:R-:W-:Y:S01]  /*d1b0*/  LOP3.LUT R27, R27, 0xff, RZ, 0xc0, !PT ;  /* 0x000000ff1b1b7812 */ /* 0x000fe200078ec0ff */
[----:B------:R-:W-:Y:S01]  /*d1c0*/  IMAD.U32 R31, R31, 0x10000, RZ ;  /* 0x000100001f1f7824 */ /* 0x000fe200078e00ff */
[----:B------:R-:W-:Y:S02]  /*d1d0*/  PRMT R15, R15, 0x7604, R14 ;  /* 0x000076040f0f7816 */ /* 0x000fe4000000000e */
[----:B------:R-:W-:Y:S01]  /*d1e0*/  LOP3.LUT R25, R21, 0xff, RZ, 0xc0, !PT ;  /* 0x000000ff15197812 */ /* 0x000fe200078ec0ff */
[----:B------:R-:W-:Y:S01]  /*d1f0*/  IMAD.U32 R21, R26, 0x10000, RZ ;  /* 0x000100001a157824 */ /* 0x000fe200078e00ff */
[----:B------:R-:W-:Y:S02]  /*d200*/  LOP3.LUT R14, R28, 0xff, RZ, 0xc0, !PT ;  /* 0x000000ff1c0e7812 */ /* 0x000fe400078ec0ff */
[----:B------:R-:W-:Y:S02]  /*d210*/  PRMT R24, R27, 0x7604, R24 ;  /* 0x000076041b187816 */ /* 0x000fe40000000018 */
[----:B------:R-:W-:-:S02]  /*d220*/  PRMT R27, R25, 0x7604, R14 ;  /* 0x00007604191b7816 */ /* 0x000fc4000000000e */
[----:B------:R-:W-:Y:S02]  /*d230*/  LOP3.LUT R25, R20, 0xff0000, R21, 0xf8, !PT ;  /* 0x00ff000014197812 */ /* 0x000fe400078ef815 */
[----:B------:R-:W-:Y:S02]  /*d240*/  LOP3.LUT R31, R24, 0xff0000, R31, 0xf8, !PT ;  /* 0x00ff0000181f7812 */ /* 0x000fe400078ef81f */
[--C-:B------:R-:W-:Y:S02]  /*d250*/  LOP3.LUT R27, R27, 0xff0000, R28.reuse, 0xf8, !PT ;  /* 0x00ff00001b1b7812 */ /* 0x100fe400078ef81c */
[----:B------:R-:W-:Y:S02]  /*d260*/  LOP3.LUT R31, R31, 0xff000000, R29, 0xf8, !PT ;  /* 0xff0000001f1f7812 */ /* 0x000fe400078ef81d */
[----:B------:R-:W-:Y:S02]  /*d270*/  LOP3.LUT R25, R25, 0xff000000, R13, 0xf8, !PT ;  /* 0xff00000019197812 */ /* 0x000fe400078ef80d */
[----:B------:R-:W-:-:S02]  /*d280*/  LOP3.LUT R27, R27, 0xff000000, R28, 0xf8, !PT ;  /* 0xff0000001b1b7812 */ /* 0x000fc400078ef81c */
[--C-:B------:R-:W-:Y:S02]  /*d290*/  LOP3.LUT R15, R15, 0xff0000, R12.reuse, 0xf8, !PT ;  /* 0x00ff00000f0f7812 */ /* 0x100fe400078ef80c */
[-C--:B0-----:R-:W-:Y:S02]  /*d2a0*/  F2FP.F16.E4M3.UNPACK_B R14, R6.reuse.H1 ;  /* 0x00000006ff0e723e */ /* 0x081fe400030006ff */
[----:B------:R-:W-:Y:S02]  /*d2b0*/  F2FP.F16.E4M3.UNPACK_B R28, R31 ;  /* 0x0000001fff1c723e */ /* 0x000fe400020006ff */
[----:B------:R-:W-:Y:S02]  /*d2c0*/  F2FP.F16.E4M3.UNPACK_B R24, R25 ;  /* 0x00000019ff18723e */ /* 0x000fe400020006ff */
[----:B------:R-:W-:Y:S01]  /*d2d0*/  LOP3.LUT R21, R15, 0xff000000, R12, 0xf8, !PT ;  /* 0xff0000000f157812 */ /* 0x000fe200078ef80c */
[----:B------:R-:W-:Y:S01]  /*d2e0*/  HADD2.F32 R12, -RZ, R14.H1_H1 ;  /* 0x3000000eff0c7230 */ /* 0x000fe20000004100 */
[----:B------:R-:W-:Y:S01]  /*d2f0*/  F2FP.F16.E4M3.UNPACK_B R13, R5.H1 ;  /* 0x00000005ff0d723e */ /* 0x000fe200030006ff */
[----:B------:R-:W-:Y:S01]  /*d300*/  HADD2.F32 R29, -RZ, R28.H1_H1 ;  /* 0x3000001cff1d7230 */ /* 0x000fe20000004100 */
[----:B------:R-:W-:Y:S01]  /*d310*/  F2FP.F16.E4M3.UNPACK_B R20, R7 ;  /* 0x00000007ff14723e */ /* 0x000fe200020006ff */
[----:B------:R-:W-:Y:S01]  /*d320*/  HADD2.F32 R26, -RZ, R24.H1_H1 ;  /* 0x30000018ff1a7230 */ /* 0x000fe20000004100 */
[----:B------:R-:W-:Y:S01]  /*d330*/  F2FP.F16.E4M3.UNPACK_B R31, R31.H1 ;  /* 0x0000001fff1f723e */ /* 0x000fe200030006ff */
[----:B------:R-:W-:Y:S01]  /*d340*/  HADD2.F32 R15, -RZ, R14.H0_H0 ;  /* 0x2000000eff0f7230 */ /* 0x000fe20000004100 */
[----:B------:R-:W-:Y:S01]  /*d350*/  F2FP.F16.E4M3.UNPACK_B R14, R6 ;  /* 0x00000006ff0e723e */ /* 0x000fe200020006ff */
[C---:B------:R-:W-:Y:S01]  /*d360*/  FMUL.FTZ R30, R12.reuse, R29 ;  /* 0x0000001d0c1e7220 */ /* 0x040fe20000410000 */
[----:B------:R-:W-:Y:S01]  /*d370*/  FMUL.FTZ R34, R12, R26 ;  /* 0x0000001a0c227220 */ /* 0x000fe20000410000 */
[----:B------:R-:W-:Y:S01]  /*d380*/  F2FP.F16.E4M3.UNPACK_B R12, R5 ;  /* 0x00000005ff0c723e */ /* 0x000fe200020006ff */
[----:B------:R-:W-:-:S02]  /*d390*/  HADD2.F32 R28, -RZ, R28.H0_H0 ;  /* 0x2000001cff1c7230 */ /* 0x000fc40000004100 */
[C---:B------:R-:W-:Y:S01]  /*d3a0*/  FFMA.FTZ R32, R15.reuse, R26, -R30 ;  /* 0x0000001a0f207223 */ /* 0x040fe2000001081e */
[----:B------:R-:W-:Y:S02]  /*d3b0*/  HADD2.F32 R5, -RZ, R14.H1_H1 ;  /* 0x3000000eff057230 */ /* 0x000fe40000004100 */
[----:B------:R-:W-:Y:S01]  /*d3c0*/  FFMA.FTZ R35, R15, R29, R34 ;  /* 0x0000001d0f237223 */ /* 0x000fe20000010022 */
[----:B------:R-:W-:Y:S01]  /*d3d0*/  HADD2.F32 R24, -RZ, R24.H0_H0 ;  /* 0x20000018ff187230 */ /* 0x000fe20000004100 */
[----:B------:R-:W-:Y:S01]  /*d3e0*/  F2FP.F16.E4M3.UNPACK_B R25, R25.H1 ;  /* 0x00000019ff19723e */ /* 0x000fe200030006ff */
[----:B------:R-:W-:Y:S02]  /*d3f0*/  HADD2.F32 R14, -RZ, R14.H0_H0 ;  /* 0x2000000eff0e7230 */ /* 0x000fe40000004100 */
        /* <DEDUP_REMOVED lines=19> */
[----:B------:R-:W-:Y:S01]  /*d530*/  F2FP.F16.E4M3.UNPACK_B R4, R4.H1 ;  /* 0x00000004ff04723e */ /* 0x000fe200030006ff */
[----:B------:R-:W-:Y:S01]  /*d540*/  FMUL.FTZ R20, R14, R25 ;  /* 0x000000190e147220 */ /* 0x000fe20000410000 */
[----:B------:R-:W-:Y:S01]  /*d550*/  F2FP.F16.E4M3.UNPACK_B R15, R27 ;  /* 0x0000001bff0f723e */ /* 0x000fe200020006ff */
[C---:B------:R-:W-:Y:S01]  /*d560*/  FFMA.FTZ R34, R5.reuse, R25, -R24 ;  /* 0x0000001905227223 */ /* 0x040fe20000010818 */
[----:B------:R-:W-:Y:S01]  /*d570*/  F2FP.F16.E4M3.UNPACK_B R14, R21 ;  /* 0x00000015ff0e723e */ /* 0x000fe200020006ff */
[----:B------:R-:W-:Y:S01]  /*d580*/  FFMA.FTZ R31, R5, R31, R20 ;  /* 0x0000001f051f7223 */ /* 0x000fe20000010014 */
[----:B------:R-:W-:Y:S01]  /*d590*/  HADD2.F32 R7, -RZ, R4.H1_H1 ;  /* 0x30000004ff077230 */ /* 0x000fe20000004100 */
[----:B------:R-:W-:Y:S01]  /*d5a0*/  F2FP.F16.E4M3.UNPACK_B R21, R21.H1 ;  /* 0x00000015ff15723e */ /* 0x000fe200030006ff */
[----:B------:R-:W-:Y:S01]  /*d5b0*/  HADD2.F32 R24, -RZ, R15.H1_H1 ;  /* 0x3000000fff187230 */ /* 0x000fe20000004100 */
[----:B------:R-:W-:Y:S01]  /*d5c0*/  F2FP.F16.E4M3.UNPACK_B R27, R27.H1 ;  /* 0x0000001bff1b723e */ /* 0x000fe200030006ff */
[----:B------:R-:W-:Y:S01]  /*d5d0*/  HADD2.F32 R20, -RZ, R14.H1_H1 ;  /* 0x3000000eff147230 */ /* 0x000fe20000004100 */
[----:B------:R-:W-:Y:S01]  /*d5e0*/  F2FP.SATFINITE.E4M3.F32.PACK_AB_MERGE_C R31, R31, R34, RZ ;  /* 0x000000221f1f723e */ /* 0x000fe200048070ff */
[----:B------:R-:W-:-:S02]  /*d5f0*/  HADD2.F32 R5, -RZ, R4.H0_H0 ;  /* 0x20000004ff057230 */ /* 0x000fc40000004100 */
[----:B------:R-:W-:Y:S01]  /*d600*/  FMUL.FTZ R26, R7, R24 ;  /* 0x00000018071a7220 */ /* 0x000fe20000410000 */
[----:B------:R-:W-:Y:S02]  /*d610*/  HADD2.F32 R25, -RZ, R15.H0_H0 ;  /* 0x2000000fff197230 */ /* 0x000fe40000004100 */
[----:B------:R-:W-:Y:S02]  /*d620*/  HADD2.F32 R4, -RZ, R6.H1_H1 ;  /* 0x30000006ff047230 */ /* 0x000fe40000004100 */
[-C--:B------:R-:W-:Y:S01]  /*d630*/  FFMA.FTZ R26, R5, R20.reuse, -R26 ;  /* 0x00000014051a7223 */ /* 0x080fe2000001081a */
[----:B------:R-:W-:Y:S02]  /*d640*/  HADD2.F32 R15, -RZ, R14.H0_H0 ;  /* 0x2000000eff0f7230 */ /* 0x000fe40000004100 */
[----:B------:R-:W-:Y:S01]  /*d650*/  FMUL.FTZ R14, R7, R20 ;  /* 0x00000014070e7220 */ /* 0x000fe20000410000 */
[----:B------:R-:W-:Y:S02]  /*d660*/  HADD2.F32 R6, -RZ, R6.H0_H0 ;  /* 0x20000006ff067230 */ /* 0x000fe40000004100 */
[C---:B------:R-:W-:Y:S01]  /*d670*/  FMUL.FTZ R7, R4.reuse, R25 ;  /* 0x0000001904077220 */ /* 0x040fe20000410000 */
[----:B------:R-:W-:Y:S01]  /*d680*/  FMUL.FTZ R4, R4, R15 ;  /* 0x0000000f04047220 */ /* 0x000fe20000410000 */
[----:B------:R-:W-:-:S02]  /*d690*/  FFMA.FTZ R29, R5, R24, R14 ;  /* 0x00000018051d7223 */ /* 0x000fc4000001000e */
[C---:B------:R-:W-:Y:S01]  /*d6a0*/  FFMA.FTZ R15, R6.reuse, R15, -R7 ;  /* 0x0000000f060f7223 */ /* 0x040fe20000010807 */
[----:B------:R-:W-:Y:S02]  /*d6b0*/  HADD2.F32 R5, -RZ, R13.H1_H1 ;  /* 0x3000000dff057230 */ /* 0x000fe40000004100 */
[----:B------:R-:W-:Y:S01]  /*d6c0*/  FFMA.FTZ R20, R6, R25, R4 ;  /* 0x0000001906147223 */ /* 0x000fe20000010004 */
[----:B------:R-:W-:Y:S02]  /*d6d0*/  HADD2.F32 R6, -RZ, R21.H1_H1 ;  /* 0x30000015ff067230 */ /* 0x000fe40000004100 */
[--C-:B------:R-:W-:Y:S02]  /*d6e0*/  HADD2.F32 R14, -RZ, R27.reuse.H1_H1 ;  /* 0x3000001bff0e7230 */ /* 0x100fe40000004100 */
[----:B------:R-:W-:Y:S02]  /*d6f0*/  HADD2.F32 R27, -RZ, R27.H0_H0 ;  /* 0x2000001bff1b7230 */ /* 0x000fe40000004100 */
[----:B------:R-:W-:Y:S01]  /*d700*/  FMUL.FTZ R7, R5, R6 ;  /* 0x0000000605077220 */ /* 0x000fe20000410000 */
[----:B------:R-:W-:-:S02]  /*d710*/  HADD2.F32 R4, -RZ, R12.H1_H1 ;  /* 0x3000000cff047230 */ /* 0x000fc40000004100 */
[----:B------:R-:W-:Y:S01]  /*d720*/  FMUL.FTZ R24, R5, R14 ;  /* 0x0000000e05187220 */ /* 0x000fe20000410000 */
[----:B------:R-:W-:Y:S02]  /*d730*/  HADD2.F32 R21, -RZ, R21.H0_H0 ;  /* 0x20000015ff157230 */ /* 0x000fe40000004100 */
        /* <DEDUP_REMOVED lines=11> */
[----:B------:R-:W-:Y:S02]  /*d7f0*/  F2FP.SATFINITE.E4M3.F32.PACK_AB_MERGE_C R6, R33, R30, R6 ;  /* 0x0000001e2106723e */ /* 0x000fe40004807006 */
[----:B------:R-:W-:Y:S02]  /*d800*/  F2FP.SATFINITE.E4M3.F32.PACK_AB_MERGE_C R7, R37, R28, R31 ;  /* 0x0000001c2507723e */ /* 0x000fe4000480701f */
[----:B------:R-:W-:Y:S02]  /*d810*/  F2FP.SATFINITE.E4M3.F32.PACK_AB_MERGE_C R4, R20, R15, R4 ;  /* 0x0000000f1404723e */ /* 0x000fe40004807004 */
[----:B------:R-:W-:-:S05]  /*d820*/  F2FP.SATFINITE.E4M3.F32.PACK_AB_MERGE_C R5, R12, R5, R24 ;  /* 0x000000050c05723e */ /* 0x000fca0004807018 */
[----:B------:R0:W-:Y:S02]  /*d830*/  STS.128 [R3+0x1c400], R4 ;  /* 0x01c4000403007388 */ /* 0x0001e40000000c00 */
.L_x_1692:
[----:B------:R-:W-:Y:S05]  /*d840*/  BSYNC B1 ;  /* 0x0000000000017941 */ /* 0x000fea0003800000 */
.L_x_1691:
[----:B------:R-:W-:Y:S05]  /*d850*/  @P4 BRA `(.L_x_1682) ;  /* 0x0000003c007c4947 */ /* 0x000fea0003800000 */
[----:B0123--:R-:W0:Y:S01]  /*d860*/  LDS.128 R4, [R0+0x1c400] ;  /* 0x01c4000000047984 */ /* 0x00fe220000000c00 */
[----:B-----5:R-:W-:Y:S02]  /*d870*/  SHF.R.U32.HI R13, RZ, 0x8, R9 ;  /* 0x00000008ff0d7819 */ /* 0x020fe40000011609 */
[----:B------:R-:W-:Y:S02]  /*d880*/  SHF.R.U32.HI R24, RZ, 0x8, R11 ;  /* 0x00000008ff187819 */ /* 0x000fe4000001160b */
[----:B------:R-:W-:Y:S02]  /*d890*/  SHF.R.U32.HI R15, RZ, 0x8, R10 ;  /* 0x00000008ff0f7819 */ /* 0x000fe4000001160a */
[----:B----4-:R-:W-:Y:S02]  /*d8a0*/  LOP3.LUT R14, R9, 0xff, RZ, 0xc0, !PT ;  /* 0x000000ff090e7812 */ /* 0x010fe400078ec0ff */
        /* <DEDUP_REMOVED lines=12> */
[----:B------:R-:W-:Y:S02]  /*d970*/  LOP3.LUT R24, R24, 0xff, RZ, 0xc0, !PT ;  /* 0x000000ff18187812 */ /* 0x000fe400078ec0ff */
[----:B------:R-:W-:-:S02]  /*d980*/  LOP3.LUT R21, R10, 0xff, RZ, 0xc0, !PT ;  /* 0x000000ff0a157812 */ /* 0x000fc400078ec0ff */
[----:B------:R-:W-:Y:S02]  /*d990*/  PRMT R12, R3, 0x7604, R12 ;  /* 0x00007604030c7816 */ /* 0x000fe4000000000c */
[----:B------:R-:W-:Y:S02]  /*d9a0*/  SHF.R.U32.HI R3, RZ, 0x10, R8 ;  /* 0x00000010ff037819 */ /* 0x000fe40000011608 */
[----:B------:R-:W-:Y:S02]  /*d9b0*/  SHF.R.U32.HI R13, RZ, 0x10, R10 ;  /* 0x00000010ff0d7819 */ /* 0x000fe4000001160a */
[----:B------:R-:W-:Y:S02]  /*d9c0*/  PRMT R15, R14, 0x7054, R15 ;  /* 0x000070540e0f7816 */ /* 0x000fe4000000000f */
[----:B------:R-:W-:Y:S02]  /*d9d0*/  PRMT R25, R24, 0x7054, R25 ;  /* 0x0000705418197816 */ /* 0x000fe40000000019 */
[----:B------:R-:W-:-:S02]  /*d9e0*/  PRMT R21, R20, 0x7604, R21 ;  /* 0x0000760414157816 */ /* 0x000fc40000000015 */
[----:B------:R-:W-:Y:S02]  /*d9f0*/  LOP3.LUT R3, R3, 0xff, RZ, 0xc0, !PT ;  /* 0x000000ff03037812 */ /* 0x000fe400078ec0ff */
[----:B------:R-:W-:Y:S02]  /*da00*/  LOP3.LUT R20, R13, 0xff, RZ, 0xc0, !PT ;  /* 0x000000ff0d147812 */ /* 0x000fe400078ec0ff */
[----:B------:R-:W-:Y:S02]  /*da10*/  LOP3.LUT R25, R25, 0xff000000, R11, 0xf8, !PT ;  /* 0xff00000019197812 */ /* 0x000fe400078ef80b */
[----:B------:R-:W-:Y:S02]  /*da20*/  LOP3.LUT R15, R15, 0xff000000, R9, 0xf8, !PT ;  /* 0xff0000000f0f7812 */ /* 0x000fe400078ef809 */
[----:B------:R-:W-:Y:S02]  /*da30*/  PRMT R13, R3, 0x7054, R12 ;  /* 0x00007054030d7816 */ /* 0x000fe4000000000c */
[----:B------:R-:W-:-:S02]  /*da40*/  PRMT R21, R20, 0x7054, R21 ;  /* 0x0000705414157816 */ /* 0x000fc40000000015 */
        /* <DEDUP_REMOVED lines=8> */
[----:B------:R-:W-:Y:S01]  /*dad0*/  LOP3.LUT R21, R21, 0xff000000, R10, 0xf8, !PT ;  /* 0xff00000015157812 */ /* 0x000fe200078ef80a */
[----:B------:R-:W-:Y:S01]  /*dae0*/  HADD2.F32 R14, -RZ, R12.H1_H1 ;  /* 0x3000000cff0e7230 */ /* 0x000fe20000004100 */
[-C--:B------:R-:W-:Y:S01]  /*daf0*/  F2FP.F16.E4M3.UNPACK_B R10, R7.reuse ;  /* 0x00000007ff0a723e */ /* 0x080fe200020006ff */
[----:B------:R-:W-:Y:S01]  /*db00*/  HADD2.F32 R20, -RZ, R20.H0_H0 ;  /* 0x20000014ff147230 */ /* 0x000fe20000004100 */
[----:B------:R-:W-:Y:S01]  /*db10*/  F2FP.F16.E4M3.UNPACK_B R11, R7.H1 ;  /* 0x00000007ff0b723e */ /* 0x000fe200030006ff */
        /* <DEDUP_REMOVED lines=9> */
[----:B------:R-:W-:Y:S01]  /*dbb0*/  F2FP.F16.E4M3.UNPACK_B R25, R25.H1 ;  /* 0x00000019ff19723e */ /* 0x000fe200030006ff */
[C---:B------:R-:W-:Y:S01]  /*dbc0*/  FMUL.FTZ R9, R5.reuse, R20 ;  /* 0x0000001405097220 */ /* 0x040fe20000410000 */
[----:B------:R-:W-:Y:S01]  /*dbd0*/  F2FP.F16.E4M3.UNPACK_B R15, R15.H1 ;  /* 0x0000000fff0f723e */ /* 0x000fe200030006ff */
[-C--:B------:R-:W-:Y:S01]  /*dbe0*/  FMUL.FTZ R27, R5, R12.reuse ;  /* 0x0000000c051b7220 */ /* 0x080fe20000410000 */
        /* <DEDUP_REMOVED lines=16> */
[----:B------:R-:W-:Y:S01]  /*dcf0*/  F2FP.F16.E4M3.UNPACK_B R5, R21 ;  /* 0x00000015ff05723e */ /* 0x000fe200020006ff */
[-C--:B------:R-:W-:Y:S01]  /*dd00*/  FMUL.FTZ R10, R6, R15.reuse ;  /* 0x0000000f060a7220 */ /* 0x080fe20000410000 */
[----:B------:R-:W-:Y:S01]  /*dd10*/  F2FP.F16.E4M3.UNPACK_B R4, R4.H1 ;  /* 0x00000004ff04723e */ /* 0x000fe200030006ff */
[C---:B------:R-:W-:Y:S01]  /*dd20*/  FFMA.FTZ R30, R11.reuse, R15, -R12 ;  /* 0x0000000f0b1e7223 */ /* 0x040fe2000001080c */
[----:B------:R-:W-:Y:S01]  /*dd30*/  F2FP.F16.E4M3.UNPACK_B R9, R13 ;  /* 0x0000000dff09723e */ /* 0x000fe200020006ff */
        /* <DEDUP_REMOVED lines=23> */
[----:B------:R-:W-:Y:S02]  /*deb0*/  HADD2.F32 R3, -RZ, R7.H1_H1 ;  /* 0x30000007ff037230 */ /* 0x000fe40000004100 */
[C---:B------:R-:W-:Y:S01]  /*dec0*/  FMUL.FTZ R20, R4.reuse, R5 ;  /* 0x0000000504147220 */ /* 0x040fe20000410000 */
[----:B------:R-:W-:Y:S02]  /*ded0*/  HADD2.F32 R6, -RZ, R13.H0_H0 ;  /* 0x2000000dff067230 */ /* 0x000fe40000004100 */
        /* <DEDUP_REMOVED lines=19> */
.L_x_1676:
[----:B------:R-:W0:Y:S01]  /*e010*/  LDC R9, c[0x0][0x448] ;  /* 0x00011200ff097b82 */ /* 0x000e220000000800 */
[----:B------:R-:W-:Y:S01]  /*e020*/  IMAD.MOV.U32 R4, RZ, RZ, R26 ;  /* 0x000000ffff047224 */ /* 0x000fe200078e001a */
[----:B------:R-:W-:Y:S01]  /*e030*/  ULDC.64 UR4, c[0x0][0x3f8] ;  /* 0x0000fe0000047ab9 */ /* 0x000fe20000000a00 */
[----:B------:R-:W-:Y:S01]  /*e040*/  IMAD.MOV.U32 R6, RZ, RZ, R24 ;  /* 0x000000ffff067224 */ /* 0x000fe200078e0018 */
[----:B------:R-:W-:Y:S01]  /*e050*/  ULDC.64 UR6, c[0x0][0x408] ;  /* 0x0001020000067ab9 */ /* 0x000fe20000000a00 */
[----:B------:R-:W-:Y:S01]  /*e060*/  IMAD.MOV.U32 R7, RZ, RZ, R31 ;  /* 0x000000ffff077224 */ /* 0x000fe200078e001f */
[----:B------:R-:W-:Y:S01]  /*e070*/  ULDC.64 UR8, c[0x0][0x400] ;  /* 0x0001000000087ab9 */ /* 0x000fe20000000a00 */
[----:B0-----:R-:W-:-:S13]  /*e080*/  ISETP.NE.AND P0, PT, R9, 0x1, PT ;  /* 0x000000010900780c */ /* 0x001fda0003f05270 */
[----:B------:R-:W0:Y:S08]  /*e090*/  @P0 LDC R3, c[0x0][0x44c] ;  /* 0x00011300ff030b82 */ /* 0x000e300000000800 */
[----:B------:R-:W1:Y:S01]  /*e0a0*/  @P0 LDC R5, c[0x0][0x450] ;  /* 0x00011400ff050b82 */ /* 0x000e620000000800 */
[----:B0-----:R-:W-:-:S04]  /*e0b0*/  @P0 IMAD.HI.U32 R0, R10, R3, RZ ;  /* 0x000000030a000227 */ /* 0x001fc800078e00ff */
[----:B------:R-:W-:Y:S01]  /*e0c0*/  IMAD.MOV.U32 R3, RZ, RZ, R10 ;  /* 0x000000ffff037224 */ /* 0x000fe200078e000a */
[----:B-1----:R-:W-:Y:S01]  /*e0d0*/  @P0 SHF.R.U32.HI R3, RZ, R5, R0 ;  /* 0x00000005ff030219 */ /* 0x002fe20000011600 */
[----:B------:R-:W-:-:S03]  /*e0e0*/  IMAD.MOV.U32 R5, RZ, RZ, R29 ;  /* 0x000000ffff057224 */ /* 0x000fc600078e001d */
[----:B------:R-:W-:Y:S01]  /*e0f0*/  SHF.R.S32.HI R0, RZ, 0x1f, R3 ;  /* 0x0000001fff007819 */ /* 0x000fe20000011403 */
[----:B------:R-:W-:-:S04]  /*e100*/  IMAD.WIDE.U32 R4, R3, UR4, R4 ;  /* 0x0000000403047c25 */ /* 0x000fc8000f8e0004 */
[----:B------:R-:W-:Y:S02]  /*e110*/  IMAD R8, R0, UR4, RZ ;  /* 0x0000000400087c24 */ /* 0x000fe4000f8e02ff */
[----:B------:R-:W-:-:S04]  /*e120*/  IMAD.WIDE.U32 R6, R3, UR6, R6 ;  /* 0x0000000603067c25 */ /* 0x000fc8000f8e0006 */
[----:B------:R-:W-:Y:S01]  /*e130*/  IMAD R0, R0, UR6, RZ ;  /* 0x0000000600007c24 */ /* 0x000fe2000f8e02ff */
[----:B------:R-:W-:Y:S01]  /*e140*/  IADD3 R39, P1, R6, UR8, RZ ;  /* 0x0000000806277c10 */ /* 0x000fe2000ff3e0ff */
        /* <DEDUP_REMOVED lines=11> */
[----:B0-----:R-:W4:Y:S02]  /*e200*/  SHFL.IDX PT, R39, R39, RZ, 0x1e1f ;  /* 0x001e1fff27277589 */ /* 0x001f2400000e0000 */
.L_x_1997:
[----:B------:R-:W-:Y:S01]  /*e210*/  IMAD R45, R202, R9, RZ ;  /* 0x00000009ca2d7224 */ /* 0x000fe200078e02ff */
        /* <DEDUP_REMOVED lines=15> */
[C---:B------:R-:W-:Y:S01]  /*e310*/  VIADD R0, R18.reuse, 0x20 ;  /* 0x0000002012007836 */ /* 0x040fe20000000000 */
[----:B------:R-:W-:Y:S01]  /*e320*/  ULDC UR4, c[0x0][0x3f4] ;  /* 0x0000fd0000047ab9 */ /* 0x000fe20000000800 */
[C---:B------:R-:W-:Y:S01]  /*e330*/  VIADD R4, R18.reuse, 0x40 ;  /* 0x0000004012047836 */ /* 0x040fe20000000000 */
[----:B------:R-:W-:Y:S02]  /*e340*/  ISETP.GE.AND P2, PT, R18, UR4, PT ;  /* 0x0000000412007c0c */ /* 0x000fe4000bf46270 */
[----:B------:R-:W-:Y:S02]  /*e350*/  CS2R R24, SRZ ;  /* 0x0000000000187805 */ /* 0x000fe4000001ff00 */
[----:B------:R-:W-:Y:S02]  /*e360*/  ISETP.GE.AND P1, PT, R0, UR4, PT ;  /* 0x0000000400007c0c */ /* 0x000fe4000bf26270 */
[----:B------:R-:W-:Y:S02]  /*e370*/  CS2R R26, SRZ ;  /* 0x00000000001a7805 */ /* 0x000fe4000001ff00 */
[----:B------:R-:W-:-:S02]  /*e380*/  ISETP.GE.AND P0, PT, R4, UR4, PT ;  /* 0x0000000404007c0c */ /* 0x000fc4000bf06270 */
[----:B------:R-:W-:Y:S02]  /*e390*/  CS2R R4, SRZ ;  /* 0x0000000000047805 */ /* 0x000fe4000001ff00 */
[----:B------:R-:W-:Y:S02]  /*e3a0*/  CS2R R6, SRZ ;  /* 0x0000000000067805 */ /* 0x000fe4000001ff00 */
[----:B------:R-:W-:Y:S02]  /*e3b0*/  CS2R R28, SRZ ;  /* 0x00000000001c7805 */ /* 0x000fe4000001ff00 */
[----:B------:R-:W-:Y:S02]  /*e3c0*/  CS2R R30, SRZ ;  /* 0x00000000001e7805 */ /* 0x000fe4000001ff00 */
[----:B--2---:R-:W-:Y:S01]  /*e3d0*/  @!P2 IADD3 R40, P3, R18, R21, RZ ;  /* 0x000000151228a210 */ /* 0x004fe20007f7e0ff */
[----:B------:R-:W-:Y:S02]  /*e3e0*/  @!P1 IMAD.SHL.U32 R46, R213, 0x10, RZ ;  /* 0x00000010d52e9824 */ /* 0x000fe400078e00ff */
[----:B------:R-:W-:-:S02]  /*e3f0*/  @!P0 IMAD.SHL.U32 R48, R214, 0x10, RZ ;  /* 0x00000010d6308824 */ /* 0x000fc400078e00ff */
[C---:B-1----:R-:W-:Y:S01]  /*e400*/  @!P2 IMAD.X R41, R3.reuse, 0x1, R19, P3 ;  /* 0x000000010329a824 */ /* 0x042fe200018e0613 */
[----:B------:R-:W-:Y:S02]  /*e410*/  @!P1 SHF.R.S32.HI R0, RZ, 0x1f, R46 ;  /* 0x0000001fff009819 */ /* 0x000fe4000001142e */
[C---:B------:R-:W-:Y:S02]  /*e420*/  @!P1 IADD3 R42, P5, R46.reuse, R21, RZ ;  /* 0x000000152e2a9210 */ /* 0x040fe40007fbe0ff */
[----:B----4-:R-:W-:Y:S02]  /*e430*/  @!P1 IADD3 R46, P4, R46, R39, RZ ;  /* 0x000000272e2e9210 */ /* 0x010fe40007f9e0ff */
[----:B------:R-:W-:Y:S02]  /*e440*/  CS2R R10, SRZ ;  /* 0x00000000000a7805 */ /* 0x000fe4000001ff00 */
[C---:B------:R-:W-:Y:S01]  /*e450*/  @!P0 IADD3 R38, P3, R48.reuse, R21, RZ ;  /* 0x0000001530268210 */ /* 0x040fe20007f7e0ff */
[----:B------:R-:W-:Y:S01]  /*e460*/  @!P1 IMAD.X R43, R3, 0x1, R0, P5 ;  /* 0x00000001032b9824 */ /* 0x000fe200028e0600 */
[----:B------:R-:W-:Y:S01]  /*e470*/  @!P0 SHF.R.S32.HI R8, RZ, 0x1f, R48 ;  /* 0x0000001fff088819 */ /* 0x000fe20000011430 */
[----:B---3--:R-:W-:Y:S01]  /*e480*/  @!P1 IMAD.X R47, R37, 0x1, R0, P4 ;  /* 0x00000001252f9824 */ /* 0x008fe200020e0600 */
[----:B------:R-:W-:-:S02]  /*e490*/  @!P0 IADD3 R48, P5, R48, R39, RZ ;  /* 0x0000002730308210 */ /* 0x000fc40007fbe0ff */
[----:B------:R-:W-:Y:S02]  /*e4a0*/  CS2R R32, SRZ ;  /* 0x0000000000207805 */ /* 0x000fe4000001ff00 */
[----:B------:R-:W-:Y:S01]  /*e4b0*/  @!P2 IADD3 R20, P4, R18, R39, RZ ;  /* 0x000000271214a210 */ /* 0x000fe20007f9e0ff */
[--C-:B------:R-:W-:Y:S01]  /*e4c0*/  @!P0 IMAD.X R39, R3, 0x1, R8.reuse, P3 ;  /* 0x0000000103278824 */ /* 0x100fe200018e0608 */
[----:B------:R-:W-:Y:S01]  /*e4d0*/  CS2R R34, SRZ ;  /* 0x0000000000227805 */ /* 0x000fe2000001ff00 */
[C---:B------:R-:W-:Y:S01]  /*e4e0*/  @!P0 IMAD.X R49, R37.reuse, 0x1, R8, P5 ;  /* 0x0000000125318824 */ /* 0x040fe200028e0608 */
[----:B------:R-:W-:Y:S02]  /*e4f0*/  CS2R R8, SRZ ;  /* 0x0000000000087805 */ /* 0x000fe4000001ff00 */
[----:B------:R-:W-:Y:S02]  /*e500*/  CS2R R12, SRZ ;  /* 0x00000000000c7805 */ /* 0x000fe4000001ff00 */
[----:B------:R-:W-:Y:S01]  /*e510*/  CS2R R14, SRZ ;  /* 0x00000000000e7805 */ /* 0x000fe2000001ff00 */
[----:B------:R-:W-:Y:S01]  /*e520*/  @!P2 IMAD.X R21, R37, 0x1, R19, P4 ;  /* 0x000000012515a824 */ /* 0x000fe200020e0613 */
[----:B------:R0:W5:Y:S04]  /*e530*/  @!P2 LD.E.128 R24, desc[UR42][R40.64] ;  /* 0x0000002a2818a980 */ /* 0x000168000c101d00 */
[----:B------:R0:W5:Y:S04]  /*e540*/  @!P2 LD.E.128 R4, desc[UR42][R20.64] ;  /* 0x0000002a1404a980 */ /* 0x000168000c101d00 */
[----:B------:R0:W5:Y:S04]  /*e550*/  @!P1 LD.E.128 R28, desc[UR42][R42.64] ;  /* 0x0000002a2a1c9980 */ /* 0x000168000c101d00 */
[----:B------:R0:W5:Y:S04]  /*e560*/  @!P1 LD.E.128 R8, desc[UR42][R46.64] ;  /* 0x0000002a2e089980 */ /* 0x000168000c101d00 */
[----:B------:R0:W5:Y:S04]  /*e570*/  @!P0 LD.E.128 R32, desc[UR42][R38.64] ;  /* 0x0000002a26208980 */ /* 0x000168000c101d00 */
[----:B------:R0:W5:Y:S02]  /*e580*/  @!P0 LD.E.128 R12, desc[UR42][R48.64] ;  /* 0x0000002a300c8980 */ /* 0x000164000c101d00 */
.L_x_1695:
[----:B------:R-:W-:Y:S05]  /*e590*/  BSYNC B1 ;  /* 0x0000000000017941 */ /* 0x000fea0003800000 */
.L_x_1694:
[----:B------:R-:W-:Y:S01]  /*e5a0*/  ULEA.HI UR4, UR37, UR37, URZ, 0x1 ;  /* 0x0000002525047291 */ /* 0x000fe2000f8f083f */
[----:B------:R-:W-:Y:S01]  /*e5b0*/  VIADDMNMX R0, R45, -R212, 0x80, PT ;  /* 0x000000802d007446 */ /* 0x000fe200038009d4 */
[----:B------:R-:W-:Y:S02]  /*e5c0*/  BSSY B1, `(.L_x_1696) ;  /* 0x0000008000017945 */ /* 0x000fe40003800000 */
[----:B------:R-:W-:Y:S01]  /*e5d0*/  ULOP3.LUT UR4, UR4, 0xfffffffe, URZ, 0xc0, !UPT ;  /* 0xfffffffe04047892 */ /* 0x000fe2000f8ec03f */
[----:B------:R-:W-:-:S03]  /*e5e0*/  ISETP.GE.AND P1, PT, R211, R0, PT ;  /* 0x00000000d300720c */ /* 0x000fc60003f26270 */
[----:B------:R-:W-:-:S06]  /*e5f0*/  UIADD3 UR4, UR37, -UR4, URZ ;  /* 0x8000000425047290 */ /* 0x000fcc000fffe03f */
[----:B-1----:R-:W-:-:S05]  /*e600*/  IMAD.U32 R3, RZ, RZ, UR4 ;  /* 0x00000004ff037e24 */ /* 0x002fca000f8e00ff */
[----:B------:R-:W-:-:S04]  /*e610*/  SHF.L.U32 R3, R3, 0x1f, RZ ;  /* 0x0000001f03037819 */ /* 0x000fc800000006ff */
[----:B------:R-:W1:Y:S02]  /*e620*/  SYNCS.PHASECHK.TRANS64.TRYWAIT P0, [R16+URZ+0x2a800], R3 ;  /* 0x02a80003100075a7 */ /* 0x000e64000800017f */
[----:B-1----:R-:W-:Y:S05]  /*e630*/  @!P0 BRA `(.L_x_1697) ;  /* 0x000001b800008947 */ /* 0x002fea0003800000 */
.L_x_1998:
[----:B------:R-:W-:Y:S05]  /*e640*/  BSYNC B1 ;  /* 0x0000000000017941 */ /* 0x000fea0003800000 */
.L_x_1696:
[----:B------:R-:W-:Y:S05]  /*e650*/  @P1 BRA `(.L_x_1682) ;  /* 0x0000002c00fc1947 */ /* 0x000fea0003800000 */
[----:B-1----:R-:W1:Y:S01]  /*e660*/  LDC R3, c[0x0][0x3f4] ;  /* 0x0000fd00ff037b82 */ /* 0x002e620000000800 */
[C---:B------:R-:W-:Y:S01]  /*e670*/  VIADD R0, R18.reuse, 0x20 ;  /* 0x0000002012007836 */ /* 0x040fe20000000000 */
[----:B------:R-:W-:Y:S01]  /*e680*/  BSSY B1, `(.L_x_1698) ;  /* 0x0000102000017945 */ /* 0x000fe20003800000 */
[C---:B0-----:R-:W-:Y:S01]  /*e690*/  VIADD R20, R18.reuse, 0x40 ;  /* 0x0000004012147836 */ /* 0x041fe20000000000 */
[-C--:B-1----:R-:W-:Y:S02]  /*e6a0*/  ISETP.GE.AND P0, PT, R18, R3.reuse, PT ;  /* 0x000000031200720c */ /* 0x082fe40003f06270 */
[-C--:B------:R-:W-:Y:S02]  /*e6b0*/  ISETP.GE.AND P1, PT, R0, R3.reuse, PT ;  /* 0x000000030000720c */ /* 0x080fe40003f26270 */
[----:B------:R-:W-:-:S09]  /*e6c0*/  ISETP.GE.AND P2, PT, R20, R3, PT ;  /* 0x000000031400720c */ /* 0x000fd20003f46270 */
[----:B------:R-:W-:Y:S05]  /*e6d0*/  @P0 BRA `(.L_x_1699) ;  /* 0x0000000c00f00947 */ /* 0x000fea0003800000 */
[----:B------:R-:W4:Y:S01]  /*e6e0*/  LDL R68, [R1+0x3c] ;  /* 0x00003c0001447983 */ /* 0x000f220000100800 */
[----:B--2---:R-:W0:Y:S01]  /*e6f0*/  S2R R21, SR_TID.X ;  /* 0x0000000000157919 */ /* 0x004e220000002100 */
[----:B-----5:R-:W-:Y:S02]  /*e700*/  SHF.R.U32.HI R0, RZ, 0x8, R24 ;  /* 0x00000008ff007819 */ /* 0x020fe40000011618 */
[----:B------:R-:W-:Y:S01]  /*e710*/  LOP3.LUT R20, R24, 0xff, RZ, 0xc0, !PT ;  /* 0x000000ff18147812 */ /* 0x000fe200078ec0ff */
[----:B0-----:R-:W-:-:S05]  /*e720*/  VIADD R21, R21, 0xffffff80 ;  /* 0xffffff8015157836 */ /* 0x001fca0000000000 */
[----:B------:R-:W-:-:S04]  /*e730*/  LEA.HI R40, R21, R21, RZ, 0x1 ;  /* 0x0000001515287211 */ /* 0x000fc800078f08ff */
[----:B------:R-:W-:-:S05]  /*e740*/  LOP3.LUT R40, R40, 0xfffffffe, RZ, 0xc0, !PT ;  /* 0xfffffffe28287812 */ /* 0x000fca00078ec0ff */
[----:B------:R-:W-:Y:S01]  /*e750*/  IMAD.IADD R40, R21, 0x1, -R40 ;  /* 0x0000000115287824 */ /* 0x000fe200078e0a28 */
[----:B------:R-:W-:-:S04]  /*e760*/  LOP3.LUT R21, R0, 0xff, RZ, 0xc0, !PT ;  /* 0x000000ff00157812 */ /* 0x000fc800078ec0ff */
[----:B------:R-:W-:Y:S02]  /*e770*/  LEA.HI R0, R3, R40, RZ, 0x1c ;  /* 0x0000002803007211 */ /* 0x000fe400078fe0ff */
[----:B------:R-:W-:Y:S02]  /*e780*/  PRMT R45, R21, 0x7604, R20 ;  /* 0x00007604152d7816 */ /* 0x000fe40000000014 */
[----:B------:R-:W-:-:S04]  /*e790*/  SHF.R.S32.HI R21, RZ, 0x1f, R0 ;  /* 0x0000001fff157819 */ /* 0x000fc80000011400 */
[----:B------:R-:W-:Y:S01]  /*e7a0*/  LEA.HI R20, R21, R0, RZ, 0x2 ;  /* 0x0000000015147211 */ /* 0x000fe200078f10ff */
[----:B------:R-:W-:Y:S01]  /*e7b0*/  IMAD.SHL.U32 R0, R0, 0x10, RZ ;  /* 0x0000001000007824 */ /* 0x000fe200078e00ff */
[----:B---3--:R-:W-:Y:S02]  /*e7c0*/  SHF.R.U32.HI R37, RZ, 0x8, R25 ;  /* 0x00000008ff257819 */ /* 0x008fe40000011619 */
[----:B----4-:R-:W-:Y:S01]  /*e7d0*/  SHF.R.U32.HI R39, RZ, 0x8, R26 ;  /* 0x00000008ff277819 */ /* 0x010fe2000001161a */
[----:B------:R-:W-:Y:S01]  /*e7e0*/  IMAD.SHL.U32 R20, R20, 0x800, RZ ;  /* 0x0000080014147824 */ /* 0x000fe200078e00ff */
[----:B------:R-:W-:Y:S02]  /*e7f0*/  LOP3.LUT R21, R215, 0x30, R0, 0xf8, !PT ;  /* 0x00000030d7157812 */ /* 0x000fe400078ef800 */
[----:B------:R-:W-:Y:S02]  /*e800*/  LOP3.LUT R36, R25, 0xff, RZ, 0xc0, !PT ;  /* 0x000000ff19247812 */ /* 0x000fe400078ec0ff */
[----:B------:R-:W-:-:S02]  /*e810*/  LOP3.LUT R38, R26, 0xff, RZ, 0xc0, !PT ;  /* 0x000000ff1a267812 */ /* 0x000fc400078ec0ff */
[----:B------:R-:W-:Y:S02]  /*e820*/  LOP3.LUT R37, R37, 0xff, RZ, 0xc0, !PT ;  /* 0x000000ff25257812 */ /* 0x000fe400078ec0ff */
[----:B------:R-:W-:Y:S02]  /*e830*/  LOP3.LUT R39, R39, 0xff, RZ, 0xc0, !PT ;  /* 0x000000ff27277812 */ /* 0x000fe400078ec0ff */
[----:B------:R-:W-:Y:S02]  /*e840*/  LOP3.LUT R21, R21, R216, RZ, 0x3c, !PT ;  /* 0x000000d815157212 */ /* 0x000fe400078e3cff */
[----:B------:R-:W-:Y:S02]  /*e850*/  LOP3.LUT R20, R20, 0xffffe000, RZ, 0xc0, !PT ;  /* 0xffffe00014147812 */ /* 0x000fe400078ec0ff */
[----:B------:R-:W-:Y:S02]  /*e860*/  PRMT R46, R37, 0x7604, R36 ;  /* 0x00007604252e7816 */ /* 0x000fe40000000024 */
[----:B------:R-:W-:-:S02]  /*e870*/  PRMT R47, R39, 0x7604, R38 ;  /* 0x00007604272f7816 */ /* 0x000fc40000000026 */
[----:B------:R-:W-:Y:S02]  /*e880*/  SHF.R.U32.HI R37, RZ, 0x8, R27 ;  /* 0x00000008ff257819 */ /* 0x000fe4000001161b */
[----:B------:R-:W-:Y:S02]  /*e890*/  SHF.R.U32.HI R39, RZ, 0x8, R4 ;  /* 0x00000008ff277819 */ /* 0x000fe40000011604 */
[----:B------:R-:W-:Y:S02]  /*e8a0*/  IADD3 R21, R21, R217, R20 ;  /* 0x000000d915157210 */ /* 0x000fe40007ffe014 */
[----:B------:R-:W-:Y:S02]  /*e8b0*/  LOP3.LUT R36, R27, 0xff, RZ, 0xc0, !PT ;  /* 0x000000ff1b247812 */ /* 0x000fe400078ec0ff */
[----:B------:R-:W-:Y:S02]  /*e8c0*/  LOP3.LUT R38, R4, 0xff, RZ, 0xc0, !PT ;  /* 0x000000ff04267812 */ /* 0x000fe400078ec0ff */
[----:B------:R-:W-:-:S02]  /*e8d0*/  LOP3.LUT R37, R37, 0xff, RZ, 0xc0, !PT ;  /* 0x000000ff25257812 */ /* 0x000fc400078ec0ff */
[----:B------:R-:W-:Y:S01]  /*e8e0*/  LOP3.LUT R39, R39, 0xff, RZ, 0xc0, !PT ;  /* 0x000000ff27277812 */ /* 0x000fe200078ec0ff */
[----:B------:R-:W-:Y:S01]  /*e8f0*/  IMAD.IADD R0, R16, 0x1, R21 ;  /* 0x0000000110007824 */ /* 0x000fe200078e0215 */
[----:B------:R-:W-:Y:S02]  /*e900*/  SHF.R.U32.HI R40, RZ, 0x8, R5 ;  /* 0x00000008ff287819 */ /* 0x000fe40000011605 */
[----:B------:R-:W-:Y:S02]  /*e910*/  PRMT R48, R37, 0x7604, R36 ;  /* 0x0000760425307816 */ /* 0x000fe40000000024 */
[----:B------:R-:W-:Y:S02]  /*e920*/  PRMT R53, R39, 0x7604, R38 ;  /* 0x0000760427357816 */ /* 0x000fe40000000026 */
[----:B------:R-:W-:Y:S02]  /*e930*/  LOP3.LUT R21, R40, 0xff, RZ, 0xc0, !PT ;  /* 0x000000ff28157812 */ /* 0x000fe400078ec0ff */
[----:B------:R-:W0:Y:S01]  /*e940*/  LDS.128 R40, [R0+0x18400] ;  /* 0x0184000000287984 */ /* 0x000e220000000c00 */
[----:B------:R-:W-:-:S02]  /*e950*/  SHF.R.U32.HI R50, RZ, 0x8, R6 ;  /* 0x00000008ff327819 */ /* 0x000fc40000011606 */
[----:B------:R-:W-:Y:S02]  /*e960*/  LOP3.LUT R20, R5, 0xff, RZ, 0xc0, !PT ;  /* 0x000000ff05147812 */ /* 0x000fe400078ec0ff */
[----:B------:R-:W-:Y:S02]  /*e970*/  LOP3.LUT R49, R6, 0xff, RZ, 0xc0, !PT ;  /* 0x000000ff06317812 */ /* 0x000fe400078ec0ff */
[----:B------:R-:W-:Y:S02]  /*e980*/  LOP3.LUT R50, R50, 0xff, RZ, 0xc0, !PT ;  /* 0x000000ff32327812 */ /* 0x000fe400078ec0ff */
[----:B------:R-:W-:Y:S02]  /*e990*/  PRMT R20, R21, 0x7604, R20 ;  /* 0x0000760415147816 */ /* 0x000fe40000000014 */
[----:B------:R-:W-:Y:S02]  /*e9a0*/  SHF.R.U32.HI R55, RZ, 0x10, R5 ;  /* 0x00000010ff377819 */ /* 0x000fe40000011605 */
[----:B------:R-:W-:-:S02]  /*e9b0*/  SHF.R.U32.HI R21, RZ, 0x10, R25 ;  /* 0x00000010ff157819 */ /* 0x000fc40000011619 */
[----:B------:R-:W-:Y:S01]  /*e9c0*/  PRMT R59, R50, 0x7604, R49 ;  /* 0x00007604323b7816 */ /* 0x000fe20000000031 */
[----:B------:R-:W-:Y:S01]  /*e9d0*/  IMAD.U32 R55, R55, 0x10000, RZ ;  /* 0x0001000037377824 */ /* 0x000fe200078e00ff */
[----:B------:R-:W-:Y:S01]  /*e9e0*/  SHF.R.U32.HI R49, RZ, 0x10, R27 ;  /* 0x00000010ff317819 */ /* 0x000fe2000001161b */
[----:B------:R-:W-:Y:S01]  /*e9f0*/  IMAD.U32 R21, R21, 0x10000, RZ ;  /* 0x0001000015157824 */ /* 0x000fe200078e00ff */
[----:B------:R-:W-:Y:S02]  /*ea00*/  SHF.R.U32.HI R52, RZ, 0x8, R7 ;  /* 0x00000008ff347819 */ /* 0x000fe40000011607 */
[----:B------:R-:W-:Y:S01]  /*ea10*/  LOP3.LUT R51, R7, 0xff, RZ, 0xc0, !PT ;  /* 0x000000ff07337812 */ /* 0x000fe200078ec0ff */
[----:B------:R-:W-:Y:S01]  /*ea20*/  IMAD.U32 R49, R49, 0x10000, RZ ;  /* 0x0001000031317824 */ /* 0x000fe200078e00ff */
[----:B------:R-:W-:Y:S02]  /*ea30*/  LOP3.LUT R52, R52, 0xff, RZ, 0xc0, !PT ;  /* 0x000000ff34347812 */ /* 0x000fe400078ec0ff */
[----:B------:R-:W-:-:S02]  /*ea40*/  LOP3.LUT R57, R20, 0xff0000, R55, 0xf8, !PT ;  /* 0x00ff000014397812 */ /* 0x000fc400078ef837 */
[----:B------:R-:W-:Y:S02]  /*ea50*/  LOP3.LUT R21, R46, 0xff0000, R21, 0xf8, !PT ;  /* 0x00ff00002e157812 */ /* 0x000fe400078ef815 */
[----:B------:R-:W-:Y:S02]  /*ea60*/  LOP3.LUT R45, R45, 0xff0000, R24, 0xf8, !PT ;  /* 0x00ff00002d2d7812 */ /* 0x000fe400078ef818 */
[----:B------:R-:W-:Y:S02]  /*ea70*/  PRMT R52, R52, 0x7604, R51 ;  /* 0x0000760434347816 */ /* 0x000fe40000000033 */
[----:B------:R-:W-:Y:S02]  /*ea80*/  SHF.R.U32.HI R61, RZ, 0x10, R7 ;  /* 0x00000010ff3d7819 */ /* 0x000fe40000011607 */
[----:B------:R-:W-:Y:S02]  /*ea90*/  LOP3.LUT R51, R48, 0xff0000, R49, 0xf8, !PT ;  /* 0x00ff000030337812 */ /* 0x000fe400078ef831 */
[----:B------:R-:W-:-:S02]  /*eaa0*/  LOP3.LUT R47, R47, 0xff0000, R26, 0xf8, !PT ;  /* 0x00ff00002f2f7812 */ /* 0x000fc400078ef81a */
[----:B------:R-:W-:Y:S02]  /*eab0*/  LOP3.LUT R57, R57, 0xff000000, R5, 0xf8, !PT ;  /* 0xff00000039397812 */ /* 0x000fe400078ef805 */
[----:B------:R-:W-:Y:S02]  /*eac0*/  LOP3.LUT R49, R21, 0xff000000, R25, 0xf8, !PT ;  /* 0xff00000015317812 */ /* 0x000fe400078ef819 */
[----:B------:R-:W-:Y:S01]  /*ead0*/  LOP3.LUT R50, R45, 0xff000000, R24, 0xf8, !PT ;  /* 0xff0000002d327812 */ /* 0x000fe200078ef818 */
[----:B------:R-:W-:Y:S01]  /*eae0*/  IMAD.U32 R61, R61, 0x10000, RZ ;  /* 0x000100003d3d7824 */ /* 0x000fe200078e00ff */
[----:B------:R-:W-:Y:S02]  /*eaf0*/  LOP3.LUT R21, R53, 0xff0000, R4, 0xf8, !PT ;  /* 0x00ff000035157812 */ /* 0x000fe400078ef804 */
[----:B------:R-:W-:Y:S02]  /*eb00*/  LOP3.LUT R20, R47, 0xff000000, R26, 0xf8, !PT ;  /* 0xff0000002f147812 */ /* 0x000fe400078ef81a */
[----:B0-----:R-:W-:-:S02]  /*eb10*/  F2FP.F16.E4M3.UNPACK_B R24, R41 ;  /* 0x00000029ff18723e */ /* 0x001fc400020006ff */
[----:B------:R-:W-:Y:S02]  /*eb20*/  F2FP.F16.E4M3.UNPACK_B R26, R49 ;  /* 0x00000031ff1a723e */ /* 0x000fe400020006ff */
[----:B------:R-:W-:Y:S01]  /*eb30*/  LOP3.LUT R55, R21, 0xff000000, R4, 0xf8, !PT ;  /* 0xff00000015377812 */ /* 0x000fe200078ef804 */
[----:B------:R-:W-:Y:S01]  /*eb40*/  HADD2.F32 R5, -RZ, R24.H0_H0 ;  /* 0x20000018ff057230 */ /* 0x000fe20000004100 */
[----:B------:R-:W-:Y:S01]  /*eb50*/  LOP3.LUT R61, R52, 0xff0000, R61, 0xf8, !PT ;  /* 0x00ff0000343d7812 */ /* 0x000fe200078ef83d */
[----:B------:R-:W-:Y:S01]  /*eb60*/  HADD2.F32 R52, -RZ, R26.H0_H0 ;  /* 0x2000001aff347230 */ /* 0x000fe20000004100 */
[----:B------:R-:W-:-:S04]  /*eb70*/  LOP3.LUT R53, R51, 0xff000000, R27, 0xf8, !PT ;  /* 0xff00000033357812 */ /* 0x000fc800078ef81b */
[----:B------:R-:W-:Y:S01]  /*eb80*/  FMUL.FTZ R51, R5, R52 ;  /* 0x0000003405337220 */ /* 0x000fe20000410000 */
[----:B------:R-:W-:Y:S01]  /*eb90*/  F2FP.F16.E4M3.UNPACK_B R47, R41.H1 ;  /* 0x00000029ff2f723e */ /* 0x000fe200030006ff */
[----:B------:R-:W-:Y:S01]  /*eba0*/  HADD2.F32 R24, -RZ, R24.H1_H1 ;  /* 0x30000018ff187230 */ /* 0x000fe20000004100 */
[----:B------:R-:W-:Y:S02]  /*ebb0*/  F2FP.F16.E4M3.UNPACK_B R49, R49.H1 ;  /* 0x00000031ff31723e */ /* 0x000fe400030006ff */
[--C-:B------:R-:W-:Y:S02]  /*ebc0*/  LOP3.LUT R59, R59, 0xff0000, R6.reuse, 0xf8, !PT ;  /* 0x00ff00003b3b7812 */ /* 0x100fe400078ef806 */
[----:B------:R-:W-:Y:S02]  /*ebd0*/  LOP3.LUT R61, R61, 0xff000000, R7, 0xf8, !PT ;  /* 0xff0000003d3d7812 */ /* 0x000fe400078ef807 */
[----:B------:R-:W-:Y:S02]  /*ebe0*/  LOP3.LUT R6, R59, 0xff000000, R6, 0xf8, !PT ;  /* 0xff0000003b067812 */ /* 0x000fe400078ef806 */
[----:B------:R-:W-:-:S02]  /*ebf0*/  F2FP.F16.E4M3.UNPACK_B R48, R43 ;  /* 0x0000002bff30723e */ /* 0x000fc400020006ff */
[----:B------:R-:W-:Y:S02]  /*ec00*/  F2FP.F16.E4M3.UNPACK_B R43, R43.H1 ;  /* 0x0000002bff2b723e */ /* 0x000fe400030006ff */
[-C--:B------:R-:W-:Y:S02]  /*ec10*/  F2FP.F16.E4M3.UNPACK_B R41, R40.reuse ;  /* 0x00000028ff29723e */ /* 0x080fe400020006ff */
[----:B------:R-:W-:Y:S01]  /*ec20*/  F2FP.F16.E4M3.UNPACK_B R40, R40.H1 ;  /* 0x00000028ff28723e */ /* 0x000fe200030006ff */
[----:B------:R-:W0:Y:S02]  /*ec30*/  LDS.128 R36, [R68+0x18400] ;  /* 0x0184000044247984 */ /* 0x000e240000000c00 */
[-C--:B0-----:R-:W-:Y:S02]  /*ec40*/  F2FP.F16.E4M3.UNPACK_B R45, R39.reuse ;  /* 0x00000027ff2d723e */ /* 0x081fe400020006ff */
[----:B------:R-:W-:Y:S02]  /*ec50*/  F2FP.F16.E4M3.UNPACK_B R46, R39.H1 ;  /* 0x00000027ff2e723e */ /* 0x000fe400030006ff */
[----:B------:R-:W-:-:S02]  /*ec60*/  F2FP.F16.E4M3.UNPACK_B R39, R57 ;  /* 0x00000039ff27723e */ /* 0x000fc400020006ff */
[----:B------:R-:W-:-:S03]  /*ec70*/  F2FP.F16.E4M3.UNPACK_B R21, R37 ;  /* 0x00000025ff15723e */ /* 0x000fc600020006ff */
[----:B------:R-:W-:Y:S02]  /*ec80*/  HADD2.F32 R54, -RZ, R39.H0_H0 ;  /* 0x20000027ff367230 */ /* 0x000fe40000004100 */
[----:B------:R-:W-:-:S03]  /*ec90*/  HADD2.F32 R25, -RZ, R21.H0_H0 ;  /* 0x20000015ff197230 */ /* 0x000fc60000004100 */
[----:B------:R-:W-:Y:S01]  /*eca0*/  FMUL.FTZ R56, R5, R54 ;  /* 0x0000003605387220 */ /* 0x000fe20000410000 */
[----:B------:R-:W-:-:S03]  /*ecb0*/  F2FP.F16.E4M3.UNPACK_B R57, R57.H1 ;  /* 0x00000039ff39723e */ /* 0x000fc600030006ff */
[C---:B------:R-:W-:Y:S01]  /*ecc0*/  FFMA.FTZ R5, R25.reuse, R52, -R56 ;  /* 0x0000003419057223 */ /* 0x040fe20000010838 */
[----:B------:R-:W-:Y:S01]  /*ecd0*/  FFMA.FTZ R25, R25, R54, R51 ;  /* 0x0000003619197223 */ /* 0x000fe20000010033 */
[----:B------:R-:W-:Y:S01]  /*ece0*/  HADD2.F32 R54, -RZ, R39.H1_H1 ;  /* 0x30000027ff367230 */ /* 0x000fe20000004100 */
[----:B------:R-:W-:Y:S01]  /*ecf0*/  F2FP.F16.E4M3.UNPACK_B R37, R37.H1 ;  /* 0x00000025ff25723e */ /* 0x000fe200030006ff */
[----:B------:R-:W-:Y:S02]  /*ed00*/  HADD2.F32 R51, -RZ, R26.H1_H1 ;  /* 0x3000001aff337230 */ /* 0x000fe40000004100 */
[----:B------:R-:W-:Y:S02]  /*ed10*/  HADD2.F32 R21, -RZ, R21.H1_H1 ;  /* 0x30000015ff157230 */ /* 0x000fe40000004100 */
[----:B------:R-:W-:Y:S01]  /*ed20*/  FMUL.FTZ R58, R24, R54 ;  /* 0x00000036183a7220 */ /* 0x000fe20000410000 */
[----:B------:R-:W-:Y:S02]  /*ed30*/  HADD2.F32 R56, -RZ, R57.H0_H0 ;  /* 0x20000039ff387230 */ /* 0x000fe40000004100 */
[----:B------:R-:W-:-:S02]  /*ed40*/  HADD2.F32 R26, -RZ, R47.H0_H0 ;  /* 0x2000002fff1a7230 */ /* 0x000fc40000004100 */
[----:B------:R-:W-:Y:S02]  /*ed50*/  HADD2.F32 R52, -RZ, R49.H0_H0 ;  /* 0x20000031ff347230 */ /* 0x000fe40000004100 */
[-C--:B------:R-:W-:Y:S01]  /*ed60*/  FMUL.FTZ R59, R24, R51.reuse ;  /* 0x00000033183b7220 */ /* 0x080fe20000410000 */
[----:B------:R-:W-:Y:S02]  /*ed70*/  HADD2.F32 R39, -RZ, R37.H0_H0 ;  /* 0x20000025ff277230 */ /* 0x000fe40000004100 */
[C---:B------:R-:W-:Y:S01]  /*ed80*/  FMUL.FTZ R60, R26.reuse, R56 ;  /* 0x000000381a3c7220 */ /* 0x040fe20000410000 */
[C---:B------:R-:W-:Y:S01]  /*ed90*/  FFMA.FTZ R24, R21.reuse, R51, -R58 ;  /* 0x0000003315187223 */ /* 0x040fe2000001083a */
[----:B------:R-:W-:Y:S01]  /*eda0*/  F2FP.F16.E4M3.UNPACK_B R58, R61 ;  /* 0x0000003dff3a723e */ /* 0x000fe200020006ff */
[----:B------:R-:W-:Y:S01]  /*edb0*/  FMUL.FTZ R63, R26, R52 ;  /* 0x000000341a3f7220 */ /* 0x000fe20000410000 */
[----:B------:R-:W-:Y:S01]  /*edc0*/  F2FP.F16.E4M3.UNPACK_B R51, R53 ;  /* 0x00000035ff33723e */ /* 0x000fe200020006ff */
[----:B------:R-:W-:Y:S01]  /*edd0*/  FFMA.FTZ R26, R21, R54, R59 ;  /* 0x00000036151a7223 */ /* 0x000fe2000001003b */
[----:B------:R-:W-:Y:S01]  /*ede0*/  FFMA.FTZ R21, R39, R52, -R60 ;  /* 0x0000003427157223 */ /* 0x000fe2000001083c */
[----:B------:R-:W-:-:S02]  /*edf0*/  HADD2.F32 R52, -RZ, R49.H1_H1 ;  /* 0x30000031ff347230 */ /* 0x000fc40000004100 */
[----:B------:R-:W-:Y:S01]  /*ee00*/  FFMA.FTZ R63, R39, R56, R63 ;  /* 0x00000038273f7223 */ /* 0x000fe2000001003f */
[----:B------:R-:W-:Y:S02]  /*ee10*/  HADD2.F32 R60, -RZ, R58.H0_H0 ;  /* 0x2000003aff3c7230 */ /* 0x000fe40000004100 */
[----:B------:R-:W-:Y:S02]  /*ee20*/  HADD2.F32 R49, -RZ, R48.H0_H0 ;  /* 0x20000030ff317230 */ /* 0x000fe40000004100 */
[----:B------:R-:W-:Y:S02]  /*ee30*/  HADD2.F32 R56, -RZ, R57.H1_H1 ;  /* 0x30000039ff387230 */ /* 0x000fe40000004100 */
[----:B------:R-:W-:Y:S02]  /*ee40*/  HADD2.F32 R47, -RZ, R47.H1_H1 ;  /* 0x3000002fff2f7230 */ /* 0x000fe40000004100 */
[----:B------:R-:W-:Y:S02]  /*ee50*/  HADD2.F32 R54, -RZ, R51.H0_H0 ;  /* 0x20000033ff367230 */ /* 0x000fe40000004100 */
[----:B------:R-:W-:Y:S01]  /*ee60*/  FMUL.FTZ R64, R49, R60 ;  /* 0x0000003c31407220 */ /* 0x000fe20000410000 */
[----:B------:R-:W-:-:S02]  /*ee70*/  HADD2.F32 R39, -RZ, R45.H0_H0 ;  /* 0x2000002dff277230 */ /* 0x000fc40000004100 */
[----:B------:R-:W-:Y:S01]  /*ee80*/  FMUL.FTZ R62, R47, R56 ;  /* 0x000000382f3e7220 */ /* 0x000fe20000410000 */
[----:B------:R-:W-:Y:S02]  /*ee90*/  HADD2.F32 R37, -RZ, R37.H1_H1 ;  /* 0x30000025ff257230 */ /* 0x000fe40000004100 */
[----:B------:R-:W-:Y:S01]  /*eea0*/  FMUL.FTZ R49, R49, R54 ;  /* 0x0000003631317220 */ /* 0x000fe20000410000 */
[----:B------:R-:W-:Y:S01]  /*eeb0*/  F2FP.F16.E4M3.UNPACK_B R61, R61.H1 ;  /* 0x0000003dff3d723e */ /* 0x000fe200030006ff */
[----:B------:R-:W-:Y:S01]  /*eec0*/  FMUL.FTZ R47, R47, R52 ;  /* 0x000000342f2f7220 */ /* 0x000fe20000410000 */
[----:B------:R-:W-:Y:S01]  /*eed0*/  HADD2.F32 R51, -RZ, R51.H1_H1 ;  /* 0x30000033ff337230 */ /* 0x000fe20000004100 */
[----:B------:R-:W-:Y:S01]  /*eee0*/  F2FP.F16.E4M3.UNPACK_B R53, R53.H1 ;  /* 0x00000035ff35723e */ /* 0x000fe200030006ff */
[----:B------:R-:W-:Y:S02]  /*eef0*/  HADD2.F32 R48, -RZ, R48.H1_H1 ;  /* 0x30000030ff307230 */ /* 0x000fe40000004100 */
[----:B------:R-:W-:-:S02]  /*ef00*/  HADD2.F32 R58, -RZ, R58.H1_H1 ;  /* 0x3000003aff3a7230 */ /* 0x000fc40000004100 */
[C---:B------:R-:W-:Y:S01]  /*ef10*/  FFMA.FTZ R64, R39.reuse, R54, -R64 ;  /* 0x0000003627407223 */ /* 0x040fe20000010840 */
[----:B------:R-:W-:Y:S01]  /*ef20*/  FFMA.FTZ R60, R39, R60, R49 ;  /* 0x0000003c273c7223 */ /* 0x000fe20000010031 */
[C---:B------:R-:W-:Y:S01]  /*ef30*/  FFMA.FTZ R62, R37.reuse, R52, -R62 ;  /* 0x00000034253e7223 */ /* 0x040fe2000001083e */
[----:B------:R-:W-:Y:S01]  /*ef40*/  FFMA.FTZ R56, R37, R56, R47 ;  /* 0x0000003825387223 */ /* 0x000fe2000001002f */
[----:B------:R-:W-:Y:S02]  /*ef50*/  HADD2.F32 R45, -RZ, R45.H1_H1 ;  /* 0x3000002dff2d7230 */ /* 0x000fe40000004100 */
[C---:B------:R-:W-:Y:S01]  /*ef60*/  FMUL.FTZ R47, R48.reuse, R51 ;  /* 0x00000033302f7220 */ /* 0x040fe20000410000 */
[----:B------:R-:W-:Y:S02]  /*ef70*/  HADD2.F32 R54, -RZ, R61.H0_H0 ;  /* 0x2000003dff367230 */ /* 0x000fe40000004100 */
[----:B------:R-:W-:Y:S02]  /*ef80*/  HADD2.F32 R39, -RZ, R43.H0_H0 ;  /* 0x2000002bff277230 */ /* 0x000fe40000004100 */
[----:B------:R-:W-:Y:S01]  /*ef90*/  FMUL.FTZ R66, R48, R58 ;  /* 0x0000003a30427220 */ /* 0x000fe20000410000 */
[----:B------:R-:W-:-:S02]  /*efa0*/  HADD2.F32 R52, -RZ, R53.H0_H0 ;  /* 0x20000035ff347230 */ /* 0x000fc40000004100 */
[----:B------:R-:W-:Y:S01]  /*efb0*/  FFMA.FTZ R59, R45, R58, R47 ;  /* 0x0000003a2d3b7223 */ /* 0x000fe2000001002f */
[----:B------:R-:W-:Y:S02]  /*efc0*/  HADD2.F32 R37, -RZ, R46.H0_H0 ;  /* 0x2000002eff257230 */ /* 0x000fe40000004100 */
[----:B------:R-:W-:Y:S01]  /*efd0*/  FMUL.FTZ R48, R39, R54 ;  /* 0x0000003627307220 */ /* 0x000fe20000410000 */
[----:B------:R-:W-:Y:S01]  /*efe0*/  FFMA.FTZ R57, R45, R51, -R66 ;  /* 0x000000332d397223 */ /* 0x000fe20000010842 */
[----:B------:R-:W-:Y:S01]  /*eff0*/  FMUL.FTZ R39, R39, R52 ;  /* 0x0000003427277220 */ /* 0x000fe20000410000 */
[----:B------:R-:W-:Y:S02]  /*f000*/  F2FP.F16.E4M3.UNPACK_B R47, R55.H1 ;  /* 0x00000037ff2f723e */ /* 0x000fe400030006ff */
[----:B------:R-:W-:Y:S01]  /*f010*/  F2FP.F16.E4M3.UNPACK_B R45, R50.H1 ;  /* 0x00000032ff2d723e */ /* 0x000fe200030006ff */
[C---:B------:R-:W-:Y:S01]  /*f020*/  FFMA.FTZ R58, R37.reuse, R52, -R48 ;  /* 0x00000034253a7223 */ /* 0x040fe20000010830 */
[----:B------:R-:W-:Y:S01]  /*f030*/  F2FP.F16.E4M3.UNPACK_B R27, R36 ;  /* 0x00000024ff1b723e */ /* 0x000fe200020006ff */
[----:B------:R-:W-:Y:S01]  /*f040*/  FFMA.FTZ R65, R37, R54, R39 ;  /* 0x0000003625417223 */ /* 0x000fe20000010027 */
[----:B------:R-:W-:Y:S01]  /*f050*/  F2FP.F16.E4M3.UNPACK_B R36, R36.H1 ;  /* 0x00000024ff24723e */ /* 0x000fe200030006ff */
[----:B------:R-:W-:-:S02]  /*f060*/  HADD2.F32 R52, -RZ, R47.H0_H0 ;  /* 0x2000002fff347230 */ /* 0x000fc40000004100 */
[----:B------:R-:W-:Y:S02]  /*f070*/  HADD2.F32 R39, -RZ, R40.H0_H0 ;  /* 0x20000028ff277230 */ /* 0x000fe40000004100 */
[----:B------:R-:W-:Y:S02]  /*f080*/  HADD2.F32 R53, -RZ, R53.H1_H1 ;  /* 0x30000035ff357230 */ /* 0x000fe40000004100 */
[----:B------:R-:W-:Y:S02]  /*f090*/  HADD2.F32 R61, -RZ, R61.H1_H1 ;  /* 0x3000003dff3d7230 */ /* 0x000fe40000004100 */
[----:B------:R-:W-:Y:S02]  /*f0a0*/  HADD2.F32 R43, -RZ, R43.H1_H1 ;  /* 0x3000002bff2b7230 */ /* 0x000fe40000004100 */
[----:B------:R-:W-:Y:S02]  /*f0b0*/  HADD2.F32 R48, -RZ, R45.H0_H0 ;  /* 0x2000002dff307230 */ /* 0x000fe40000004100 */
[----:B------:R-:W-:Y:S01]  /*f0c0*/  FMUL.FTZ R54, R39, R52 ;  /* 0x0000003427367220 */ /* 0x000fe20000410000 */
[----:B------:R-:W-:-:S02]  /*f0d0*/  HADD2.F32 R46, -RZ, R46.H1_H1 ;  /* 0x3000002eff2e7230 */ /* 0x000fc40000004100 */
[C---:B------:R-:W-:Y:S01]  /*f0e0*/  FMUL.FTZ R49, R43.reuse, R61 ;  /* 0x0000003d2b317220 */ /* 0x040fe20000410000 */
[----:B------:R-:W-:Y:S02]  /*f0f0*/  HADD2.F32 R37, -RZ, R36.H0_H0 ;  /* 0x20000024ff257230 */ /* 0x000fe40000004100 */
[----:B------:R-:W-:Y:S01]  /*f100*/  FMUL.FTZ R66, R43, R53 ;  /* 0x000000352b427220 */ /* 0x000fe20000410000 */
[----:B------:R-:W-:Y:S01]  /*f110*/  FMUL.FTZ R39, R39, R48 ;  /* 0x0000003027277220 */ /* 0x000fe20000410000 */
[----:B------:R-:W-:Y:S01]  /*f120*/  HADD2.F32 R47, -RZ, R47.H1_H1 ;  /* 0x3000002fff2f7230 */ /* 0x000fe20000004100 */
[----:B------:R-:W-:Y:S01]  /*f130*/  F2FP.F16.E4M3.UNPACK_B R55, R55 ;  /* 0x00000037ff37723e */ /* 0x000fe200020006ff */
[----:B------:R-:W-:Y:S02]  /*f140*/  HADD2.F32 R40, -RZ, R40.H1_H1 ;  /* 0x30000028ff287230 */ /* 0x000fe40000004100 */
[----:B------:R-:W-:Y:S02]  /*f150*/  HADD2.F32 R45, -RZ, R45.H1_H1 ;  /* 0x3000002dff2d7230 */ /* 0x000fe40000004100 */
[C---:B------:R-:W-:Y:S01]  /*f160*/  FFMA.FTZ R67, R46.reuse, R53, -R49 ;  /* 0x000000352e437223 */ /* 0x040fe20000010831 */
[----:B------:R-:W-:Y:S01]  /*f170*/  FFMA.FTZ R66, R46, R61, R66 ;  /* 0x0000003d2e427223 */ /* 0x000fe20000010042 */
[----:B------:R-:W-:Y:S01]  /*f180*/  FFMA.FTZ R52, R37, R52, R39 ;  /* 0x0000003425347223 */ /* 0x000fe20000010027 */
[----:B------:R-:W-:-:S02]  /*f190*/  HADD2.F32 R36, -RZ, R36.H1_H1 ;  /* 0x30000024ff247230 */ /* 0x000fc40000004100 */
[----:B------:R-:W-:Y:S01]  /*f1a0*/  FFMA.FTZ R54, R37, R48, -R54 ;  /* 0x0000003025367223 */ /* 0x000fe20000010836 */
[----:B------:R-:W-:Y:S01]  /*f1b0*/  F2FP.F16.E4M3.UNPACK_B R50, R50 ;  /* 0x00000032ff32723e */ /* 0x000fe200020006ff */
[C---:B------:R-:W-:Y:S01]  /*f1c0*/  FMUL.FTZ R39, R40.reuse, R47 ;  /* 0x0000002f28277220 */ /* 0x040fe20000410000 */
[-C--:B------:R-:W-:Y:S01]  /*f1d0*/  FMUL.FTZ R46, R40, R45.reuse ;  /* 0x0000002d282e7220 */ /* 0x080fe20000410000 */
[----:B------:R-:W-:Y:S02]  /*f1e0*/  HADD2.F32 R40, -RZ, R55.H0_H0 ;  /* 0x20000037ff287230 */ /* 0x000fe40000004100 */
[----:B------:R-:W-:Y:S02]  /*f1f0*/  HADD2.F32 R37, -RZ, R41.H0_H0 ;  /* 0x20000029ff257230 */ /* 0x000fe40000004100 */
[C---:B------:R-:W-:Y:S01]  /*f200*/  FFMA.FTZ R49, R36.reuse, R45, -R39 ;  /* 0x0000002d24317223 */ /* 0x040fe20000010827 */
[----:B------:R-:W-:Y:S01]  /*f210*/  FFMA.FTZ R51, R36, R47, R46 ;  /* 0x0000002f24337223 */ /* 0x000fe2000001002e */
[----:B------:R-:W-:-:S02]  /*f220*/  HADD2.F32 R39, -RZ, R50.H0_H0 ;  /* 0x20000032ff277230 */ /* 0x000fc40000004100 */
[----:B------:R-:W-:Y:S02]  /*f230*/  HADD2.F32 R36, -RZ, R27.H0_H0 ;  /* 0x2000001bff247230 */ /* 0x000fe40000004100 */
[C---:B------:R-:W-:Y:S01]  /*f240*/  FMUL.FTZ R43, R37.reuse, R40 ;  /* 0x00000028252b7220 */ /* 0x040fe20000410000 */
[----:B------:R-:W-:Y:S01]  /*f250*/  HADD2.F32 R46, -RZ, R55.H1_H1 ;  /* 0x30000037ff2e7230 */ /* 0x000fe20000004100 */
[-C--:B------:R-:W-:Y:S01]  /*f260*/  F2FP.F16.E4M3.UNPACK_B R7, R42.reuse ;  /* 0x0000002aff07723e */ /* 0x080fe200020006ff */
[----:B------:R-:W-:Y:S02]  /*f270*/  HADD2.F32 R41, -RZ, R41.H1_H1 ;  /* 0x30000029ff297230 */ /* 0x000fe40000004100 */
[-C--:B------:R-:W-:Y:S01]  /*f280*/  FMUL.FTZ R37, R37, R39.reuse ;  /* 0x0000002725257220 */ /* 0x080fe20000410000 */
[----:B------:R-:W-:Y:S01]  /*f290*/  FFMA.FTZ R45, R36, R39, -R43 ;  /* 0x00000027242d7223 */ /* 0x000fe2000001082b */
[----:B------:R-:W-:Y:S01]  /*f2a0*/  HADD2.F32 R50, -RZ, R50.H1_H1 ;  /* 0x30000032ff327230 */ /* 0x000fe20000004100 */
[----:B------:R-:W-:-:S02]  /*f2b0*/  F2FP.F16.E4M3.UNPACK_B R42, R42.H1 ;  /* 0x0000002aff2a723e */ /* 0x000fc400030006ff */
[----:B------:R-:W-:Y:S01]  /*f2c0*/  F2FP.F16.E4M3.UNPACK_B R43, R6.H1 ;  /* 0x00000006ff2b723e */ /* 0x000fe200030006ff */
[----:B------:R-:W-:Y:S01]  /*f2d0*/  HADD2.F32 R27, -RZ, R27.H1_H1 ;  /* 0x3000001bff1b7230 */ /* 0x000fe20000004100 */
[----:B------:R-:W-:Y:S01]  /*f2e0*/  F2FP.F16.E4M3.UNPACK_B R4, R38 ;  /* 0x00000026ff04723e */ /* 0x000fe200020006ff */
[C---:B------:R-:W-:Y:S01]  /*f2f0*/  FMUL.FTZ R48, R41.reuse, R46 ;  /* 0x0000002e29307220 */ /* 0x040fe20000410000 */
[----:B------:R-:W-:Y:S01]  /*f300*/  FFMA.FTZ R47, R36, R40, R37 ;  /* 0x00000028242f7223 */ /* 0x000fe20000010025 */
[----:B------:R-:W-:Y:S01]  /*f310*/  F2FP.F16.E4M3.UNPACK_B R38, R38.H1 ;  /* 0x00000026ff26723e */ /* 0x000fe200030006ff */
[----:B------:R-:W-:Y:S01]  /*f320*/  FMUL.FTZ R41, R41, R50 ;  /* 0x0000003229297220 */ /* 0x000fe20000410000 */
[----:B------:R-:W-:Y:S01]  /*f330*/  F2FP.F16.E4M3.UNPACK_B R37, R20.H1 ;  /* 0x00000014ff25723e */ /* 0x000fe200030006ff */
[----:B------:R-:W-:Y:S02]  /*f340*/  HADD2.F32 R40, -RZ, R43.H0_H0 ;  /* 0x2000002bff287230 */ /* 0x000fe40000004100 */
[----:B------:R-:W-:-:S02]  /*f350*/  HADD2.F32 R36, -RZ, R42.H0_H0 ;  /* 0x2000002aff247230 */ /* 0x000fc40000004100 */
[C---:B------:R-:W-:Y:S01]  /*f360*/  FFMA.FTZ R48, R27.reuse, R50, -R48 ;  /* 0x000000321b307223 */ /* 0x040fe20000010830 */
[----:B------:R-:W-:Y:S01]  /*f370*/  FFMA.FTZ R46, R27, R46, R41 ;  /* 0x0000002e1b2e7223 */ /* 0x000fe20000010029 */
[----:B------:R-:W-:Y:S02]  /*f380*/  HADD2.F32 R39, -RZ, R37.H0_H0 ;  /* 0x20000025ff277230 */ /* 0x000fe40000004100 */
[----:B------:R-:W-:Y:S02]  /*f390*/  HADD2.F32 R27, -RZ, R38.H0_H0 ;  /* 0x20000026ff1b7230 */ /* 0x000fe40000004100 */
[----:B------:R-:W-:Y:S01]  /*f3a0*/  FMUL.FTZ R50, R36, R40 ;  /* 0x0000002824327220 */ /* 0x000fe20000410000 */
[----:B------:R-:W-:Y:S02]  /*f3b0*/  HADD2.F32 R43, -RZ, R43.H1_H1 ;  /* 0x3000002bff2b7230 */ /* 0x000fe40000004100 */
[----:B------:R-:W-:Y:S02]  /*f3c0*/  HADD2.F32 R42, -RZ, R42.H1_H1 ;  /* 0x3000002aff2a7230 */ /* 0x000fe40000004100 */
[----:B------:R-:W-:-:S02]  /*f3d0*/  HADD2.F32 R37, -RZ, R37.H1_H1 ;  /* 0x30000025ff257230 */ /* 0x000fc40000004100 */
[-C--:B------:R-:W-:Y:S01]  /*f3e0*/  FMUL.FTZ R36, R36, R39.reuse ;  /* 0x0000002724247220 */ /* 0x080fe20000410000 */
[C---:B------:R-:W-:Y:S01]  /*f3f0*/  FFMA.FTZ R50, R27.reuse, R39, -R50 ;  /* 0x000000271b327223 */ /* 0x040fe20000010832 */
[----:B------:R-:W-:Y:S01]  /*f400*/  HADD2.F32 R38, -RZ, R38.H1_H1 ;  /* 0x30000026ff267230 */ /* 0x000fe20000004100 */
[----:B------:R-:W-:Y:S01]  /*f410*/  F2FP.F16.E4M3.UNPACK_B R20, R20 ;  /* 0x00000014ff14723e */ /* 0x000fe200020006ff */
[C---:B------:R-:W-:Y:S01]  /*f420*/  FMUL.FTZ R39, R42.reuse, R43 ;  /* 0x0000002b2a277220 */ /* 0x040fe20000410000 */
[----:B------:R-:W-:Y:S01]  /*f430*/  F2FP.F16.E4M3.UNPACK_B R6, R6 ;  /* 0x00000006ff06723e */ /* 0x000fe200020006ff */
[-C--:B------:R-:W-:Y:S01]  /*f440*/  FMUL.FTZ R42, R42, R37.reuse ;  /* 0x000000252a2a7220 */ /* 0x080fe20000410000 */
[----:B------:R-:W-:Y:S01]  /*f450*/  FFMA.FTZ R40, R27, R40, R36 ;  /* 0x000000281b287223 */ /* 0x000fe20000010024 */
[C---:B------:R-:W-:Y:S01]  /*f460*/  FFMA.FTZ R53, R38.reuse, R37, -R39 ;  /* 0x0000002526357223 */ /* 0x040fe20000010827 */
[--C-:B------:R-:W-:Y:S02]  /*f470*/  HADD2.F32 R27, -RZ, R20.reuse.H0_H0 ;  /* 0x20000014ff1b7230 */ /* 0x100fe40000004100 */
[----:B------:R-:W-:Y:S01]  /*f480*/  FFMA.FTZ R43, R38, R43, R42 ;  /* 0x0000002b262b7223 */ /* 0x000fe2000001002a */
[----:B------:R-:W-:-:S02]  /*f490*/  HADD2.F32 R36, -RZ, R20.H1_H1 ;  /* 0x30000014ff247230 */ /* 0x000fc40000004100 */
[--C-:B------:R-:W-:Y:S02]  /*f4a0*/  HADD2.F32 R37, -RZ, R6.reuse.H0_H0 ;  /* 0x20000006ff257230 */ /* 0x100fe40000004100 */
[--C-:B------:R-:W-:Y:S02]  /*f4b0*/  HADD2.F32 R20, -RZ, R7.reuse.H0_H0 ;  /* 0x20000007ff147230 */ /* 0x100fe40000004100 */
[----:B------:R-:W-:Y:S02]  /*f4c0*/  HADD2.F32 R38, -RZ, R6.H1_H1 ;  /* 0x30000006ff267230 */ /* 0x000fe40000004100 */
[----:B------:R-:W-:Y:S02]  /*f4d0*/  HADD2.F32 R7, -RZ, R7.H1_H1 ;  /* 0x30000007ff077230 */ /* 0x000fe40000004100 */
[C---:B------:R-:W-:Y:S01]  /*f4e0*/  FMUL.FTZ R39, R20.reuse, R37 ;  /* 0x0000002514277220 */ /* 0x040fe20000410000 */
[--C-:B------:R-:W-:Y:S02]  /*f4f0*/  HADD2.F32 R6, -RZ, R4.reuse.H0_H0 ;  /* 0x20000004ff067230 */ /* 0x100fe40000004100 */
[----:B------:R-:W-:Y:S01]  /*f500*/  FMUL.FTZ R20, R20, R27 ;  /* 0x0000001b14147220 */ /* 0x000fe20000410000 */
[----:B------:R-:W-:-:S02]  /*f510*/  HADD2.F32 R4, -RZ, R4.H1_H1 ;  /* 0x30000004ff047230 */ /* 0x000fc40000004100 */
[C---:B------:R-:W-:Y:S01]  /*f520*/  FMUL.FTZ R41, R7.reuse, R38 ;  /* 0x0000002607297220 */ /* 0x040fe20000410000 */
[-C--:B------:R-:W-:Y:S01]  /*f530*/  FMUL.FTZ R7, R7, R36.reuse ;  /* 0x0000002407077220 */ /* 0x080fe20000410000 */
[C---:B------:R-:W-:Y:S01]  /*f540*/  FFMA.FTZ R39, R6.reuse, R27, -R39 ;  /* 0x0000001b06277223 */ /* 0x040fe20000010827 */
[----:B------:R-:W-:Y:S01]  /*f550*/  FFMA.FTZ R20, R6, R37, R20 ;  /* 0x0000002506147223 */ /* 0x000fe20000010014 */
[C---:B------:R-:W-:Y:S01]  /*f560*/  FFMA.FTZ R6, R4.reuse, R36, -R41 ;  /* 0x0000002404067223 */ /* 0x040fe20000010829 */
[----:B------:R-:W-:Y:S01]  /*f570*/  FFMA.FTZ R37, R4, R38, R7 ;  /* 0x0000002604257223 */ /* 0x000fe20000010007 */
[----:B------:R-:W-:Y:S02]  /*f580*/  F2FP.SATFINITE.E4M3.F32.PACK_AB_MERGE_C R21, R62, R21, RZ ;  /* 0x000000153e15723e */ /* 0x000fe400048070ff */
[----:B------:R-:W-:Y:S02]  /*f590*/  F2FP.SATFINITE.E4M3.F32.PACK_AB_MERGE_C R7, R67, R58, RZ ;  /* 0x0000003a4307723e */ /* 0x000fe400048070ff */
[----:B------:R-:W-:-:S02]  /*f5a0*/  F2FP.SATFINITE.E4M3.F32.PACK_AB_MERGE_C R56, R56, R63, RZ ;  /* 0x0000003f3838723e */ /* 0x000fc400048070ff */
[----:B------:R-:W-:Y:S02]  /*f5b0*/  F2FP.SATFINITE.E4M3.F32.PACK_AB_MERGE_C R4, R49, R54, RZ ;  /* 0x000000363104723e */ /* 0x000fe400048070ff */
[----:B------:R-:W-:Y:S02]  /*f5c0*/  F2FP.SATFINITE.E4M3.F32.PACK_AB_MERGE_C R50, R53, R50, RZ ;  /* 0x000000323532723e */ /* 0x000fe400048070ff */
[----:B------:R-:W-:Y:S02]  /*f5d0*/  F2FP.SATFINITE.E4M3.F32.PACK_AB_MERGE_C R27, R66, R65, RZ ;  /* 0x00000041421b723e */ /* 0x000fe400048070ff */
[----:B------:R-:W-:Y:S02]  /*f5e0*/  F2FP.SATFINITE.E4M3.F32.PACK_AB_MERGE_C R51, R51, R52, RZ ;  /* 0x000000343333723e */ /* 0x000fe400048070ff */
[----:B------:R-:W-:Y:S02]  /*f5f0*/  F2FP.SATFINITE.E4M3.F32.PACK_AB_MERGE_C R40, R43, R40, RZ ;  /* 0x000000282b28723e */ /* 0x000fe400048070ff */
[----:B------:R-:W-:-:S02]  /*f600*/  F2FP.SATFINITE.E4M3.F32.PACK_AB_MERGE_C R5, R24, R5, R21 ;  /* 0x000000051805723e */ /* 0x000fc40004807015 */
[----:B------:R-:W-:Y:S02]  /*f610*/  F2FP.SATFINITE.E4M3.F32.PACK_AB_MERGE_C R7, R57, R64, R7 ;  /* 0x000000403907723e */ /* 0x000fe40004807007 */
[----:B------:R-:W-:Y:S02]  /*f620*/  F2FP.SATFINITE.E4M3.F32.PACK_AB_MERGE_C R25, R26, R25, R56 ;  /* 0x000000191a19723e */ /* 0x000fe40004807038 */
[----:B------:R-:W-:Y:S02]  /*f630*/  F2FP.SATFINITE.E4M3.F32.PACK_AB_MERGE_C R4, R48, R45, R4 ;  /* 0x0000002d3004723e */ /* 0x000fe40004807004 */
[----:B------:R-:W-:Y:S02]  /*f640*/  F2FP.SATFINITE.E4M3.F32.PACK_AB_MERGE_C R6, R6, R39, R50 ;  /* 0x000000270606723e */ /* 0x000fe40004807032 */
[----:B------:R-:W-:Y:S02]  /*f650*/  F2FP.SATFINITE.E4M3.F32.PACK_AB_MERGE_C R27, R59, R60, R27 ;  /* 0x0000003c3b1b723e */ /* 0x000fe4000480701b */
[----:B------:R-:W-:-:S02]  /*f660*/  F2FP.SATFINITE.E4M3.F32.PACK_AB_MERGE_C R24, R46, R47, R51 ;  /* 0x0000002f2e18723e */ /* 0x000fc40004807033 */
[----:B------:R-:W-:Y:S01]  /*f670*/  F2FP.SATFINITE.E4M3.F32.PACK_AB_MERGE_C R26, R37, R20, R40 ;  /* 0x00000014251a723e */ /* 0x000fe20004807028 */
[----:B------:R0:W-:Y:S04]  /*f680*/  STS.128 [R68+0x18400], R4 ;  /* 0x0184000444007388 */ /* 0x0001e80000000c00 */
[----:B------:R0:W-:Y:S02]  /*f690*/  STS.128 [R0+0x18400], R24 ;  /* 0x0184001800007388 */ /* 0x0001e40000000c00 */
.L_x_1699:
[----:B------:R-:W-:Y:S05]  /*f6a0*/  BSYNC B1 ;  /* 0x0000000000017941 */ /* 0x000fea0003800000 */
.L_x_1698:
[----:B------:R-:W-:Y:S04]  /*f6b0*/  BSSY B1, `(.L_x_1700) ;  /* 0x0000101000017945 */ /* 0x000fe80003800000 */
[----:B------:R-:W-:Y:S05]  /*f6c0*/  @P1 BRA `(.L_x_1701) ;  /* 0x0000000c00fc1947 */ /* 0x000fea0003800000 */
[----:B------:R-:W4:Y:S01]  /*f6d0*/  LDL R61, [R1+0x38] ;  /* 0x00003800013d7983 */ /* 0x000f220000100800 */
[----:B0----5:R-:W-:Y:S02]  /*f6e0*/  SHF.R.U32.HI R0, RZ, 0x8, R28 ;  /* 0x00000008ff007819 */ /* 0x021fe4000001161c */
[----:B------:R-:W-:Y:S02]  /*f6f0*/  LOP3.LUT R5, R28, 0xff, RZ, 0xc0, !PT ;  /* 0x000000ff1c057812 */ /* 0x000fe400078ec0ff */
[----:B------:R-:W-:Y:S02]  /*f700*/  LOP3.LUT R4, R0, 0xff, RZ, 0xc0, !PT ;  /* 0x000000ff00047812 */ /* 0x000fe400078ec0ff */
[----:B------:R-:W-:Y:S02]  /*f710*/  LEA.HI R0, R3, R213, RZ, 0x1c ;  /* 0x000000d503007211 */ /* 0x000fe400078fe0ff */
[----:B---3--:R-:W-:Y:S02]  /*f720*/  PRMT R37, R4, 0x7604, R5 ;  /* 0x0000760404257816 */ /* 0x008fe40000000005 */
[----:B------:R-:W-:-:S02]  /*f730*/  SHF.R.S32.HI R5, RZ, 0x1f, R0 ;  /* 0x0000001fff057819 */ /* 0x000fc40000011400 */
[----:B------:R-:W-:Y:S02]  /*f740*/  SHF.R.U32.HI R24, RZ, 0x8, R31 ;  /* 0x00000008ff187819 */ /* 0x000fe4000001161f */
[----:B------:R-:W-:Y:S01]  /*f750*/  LEA.HI R4, R5, R0, RZ, 0x2 ;  /* 0x0000000005047211 */ /* 0x000fe200078f10ff */
[----:B------:R-:W-:Y:S01]  /*f760*/  IMAD.SHL.U32 R0, R0, 0x10, RZ ;  /* 0x0000001000007824 */ /* 0x000fe200078e00ff */
[----:B--2---:R-:W-:Y:S02]  /*f770*/  LOP3.LUT R21, R31, 0xff, RZ, 0xc0, !PT ;  /* 0x000000ff1f157812 */ /* 0x004fe400078ec0ff */
[----:B------:R-:W-:Y:S01]  /*f780*/  SHF.R.U32.HI R20, RZ, 0x8, R8 ;  /* 0x00000008ff147819 */ /* 0x000fe20000011608 */
[----:B------:R-:W-:Y:S01]  /*f790*/  IMAD.SHL.U32 R4, R4, 0x800, RZ ;  /* 0x0000080004047824 */ /* 0x000fe200078e00ff */
[----:B------:R-:W-:Y:S02]  /*f7a0*/  LOP3.LUT R5, R215, 0x30, R0, 0xf8, !PT ;  /* 0x00000030d7057812 */ /* 0x000fe400078ef800 */
[----:B------:R-:W-:-:S02]  /*f7b0*/  LOP3.LUT R0, R24, 0xff, RZ, 0xc0, !PT ;  /* 0x000000ff18007812 */ /* 0x000fc400078ec0ff */
[----:B------:R-:W-:Y:S02]  /*f7c0*/  SHF.R.U32.HI R6, RZ, 0x8, R29 ;  /* 0x00000008ff067819 */ /* 0x000fe4000001161d */
[----:B------:R-:W-:Y:S02]  /*f7d0*/  LOP3.LUT R25, R8, 0xff, RZ, 0xc0, !PT ;  /* 0x000000ff08197812 */ /* 0x000fe400078ec0ff */
[----:B------:R-:W-:Y:S02]  /*f7e0*/  LOP3.LUT R20, R20, 0xff, RZ, 0xc0, !PT ;  /* 0x000000ff14147812 */ /* 0x000fe400078ec0ff */
[----:B------:R-:W-:Y:S02]  /*f7f0*/  PRMT R41, R0, 0x7604, R21 ;  /* 0x0000760400297816 */ /* 0x000fe40000000015 */
[----:B------:R-:W-:Y:S02]  /*f800*/  LOP3.LUT R5, R5, R216, RZ, 0x3c, !PT ;  /* 0x000000d805057212 */ /* 0x000fe400078e3cff */
[----:B------:R-:W-:-:S02]  /*f810*/  LOP3.LUT R4, R4, 0xffffe000, RZ, 0xc0, !PT ;  /* 0xffffe00004047812 */ /* 0x000fc400078ec0ff */
[----:B------:R-:W-:Y:S02]  /*f820*/  SHF.R.U32.HI R0, RZ, 0x8, R9 ;  /* 0x00000008ff007819 */ /* 0x000fe40000011609 */
[----:B------:R-:W-:Y:S02]  /*f830*/  LOP3.LUT R7, R29, 0xff, RZ, 0xc0, !PT ;  /* 0x000000ff1d077812 */ /* 0x000fe400078ec0ff */
[----:B------:R-:W-:Y:S02]  /*f840*/  LOP3.LUT R6, R6, 0xff, RZ, 0xc0, !PT ;  /* 0x000000ff06067812 */ /* 0x000fe400078ec0ff */
[----:B------:R-:W-:Y:S02]  /*f850*/  PRMT R45, R20, 0x7604, R25 ;  /* 0x00007604142d7816 */ /* 0x000fe40000000019 */
[----:B------:R-:W-:Y:S02]  /*f860*/  IADD3 R21, R5, R217, R4 ;  /* 0x000000d905157210 */ /* 0x000fe40007ffe004 */
[----:B------:R-:W-:-:S02]  /*f870*/  LOP3.LUT R25, R9, 0xff, RZ, 0xc0, !PT ;  /* 0x000000ff09197812 */ /* 0x000fc400078ec0ff */
[----:B------:R-:W-:Y:S02]  /*f880*/  SHF.R.U32.HI R24, RZ, 0x8, R11 ;  /* 0x00000008ff187819 */ /* 0x000fe4000001160b */
[----:B------:R-:W-:Y:S02]  /*f890*/  LOP3.LUT R0, R0, 0xff, RZ, 0xc0, !PT ;  /* 0x000000ff00007812 */ /* 0x000fe400078ec0ff */
[----:B------:R-:W-:Y:S02]  /*f8a0*/  SHF.R.U32.HI R20, RZ, 0x8, R10 ;  /* 0x00000008ff147819 */ /* 0x000fe4000001160a */
[----:B------:R-:W-:Y:S02]  /*f8b0*/  PRMT R36, R6, 0x7604, R7 ;  /* 0x0000760406247816 */ /* 0x000fe40000000007 */
[----:B------:R-:W-:Y:S02]  /*f8c0*/  SHF.R.U32.HI R6, RZ, 0x8, R30 ;  /* 0x00000008ff067819 */ /* 0x000fe4000001161e */
[----:B------:R-:W-:-:S02]  /*f8d0*/  LOP3.LUT R27, R10, 0xff, RZ, 0xc0, !PT ;  /* 0x000000ff0a1b7812 */ /* 0x000fc400078ec0ff */
[----:B------:R-:W-:Y:S02]  /*f8e0*/  LOP3.LUT R24, R24, 0xff, RZ, 0xc0, !PT ;  /* 0x000000ff18187812 */ /* 0x000fe400078ec0ff */
[----:B------:R-:W-:Y:S01]  /*f8f0*/  PRMT R49, R0, 0x7604, R25 ;  /* 0x0000760400317816 */ /* 0x000fe20000000019 */
[----:B------:R-:W-:Y:S01]  /*f900*/  IMAD.IADD R0, R16, 0x1, R21 ;  /* 0x0000000110007824 */ /* 0x000fe200078e0215 */
[----:B------:R-:W-:Y:S02]  /*f910*/  LOP3.LUT R20, R20, 0xff, RZ, 0xc0, !PT ;  /* 0x000000ff14147812 */ /* 0x000fe400078ec0ff */
[----:B------:R-:W-:Y:S02]  /*f920*/  LOP3.LUT R43, R11, 0xff, RZ, 0xc0, !PT ;  /* 0x000000ff0b2b7812 */ /* 0x000fe400078ec0ff */
[----:B------:R-:W-:Y:S02]  /*f930*/  LOP3.LUT R7, R30, 0xff, RZ, 0xc0, !PT ;  /* 0x000000ff1e077812 */ /* 0x000fe400078ec0ff */
[----:B------:R-:W-:-:S02]  /*f940*/  LOP3.LUT R6, R6, 0xff, RZ, 0xc0, !PT ;  /* 0x000000ff06067812 */ /* 0x000fc400078ec0ff */
[----:B------:R-:W-:Y:S02]  /*f950*/  PRMT R51, R20, 0x7604, R27 ;  /* 0x0000760414337816 */ /* 0x000fe4000000001b */
[----:B------:R-:W-:Y:S02]  /*f960*/  PRMT R53, R24, 0x7604, R43 ;  /* 0x0000760418357816 */ /* 0x000fe4000000002b */
[----:B------:R-:W0:Y:S01]  /*f970*/  LDS.128 R24, [R0+0x18400] ;  /* 0x0184000000187984 */ /* 0x000e220000000c00 */
[----:B----4-:R-:W-:Y:S02]  /*f980*/  PRMT R39, R6, 0x7604, R7 ;  /* 0x0000760406277816 */ /* 0x010fe40000000007 */
[----:B------:R-:W-:Y:S02]  /*f990*/  SHF.R.U32.HI R21, RZ, 0x10, R29 ;  /* 0x00000010ff157819 */ /* 0x000fe4000001161d */
[----:B------:R-:W-:Y:S02]  /*f9a0*/  SHF.R.U32.HI R20, RZ, 0x10, R28 ;  /* 0x00000010ff147819 */ /* 0x000fe4000001161c */
[----:B------:R-:W-:-:S02]  /*f9b0*/  LOP3.LUT R21, R21, 0xff, RZ, 0xc0, !PT ;  /* 0x000000ff15157812 */ /* 0x000fc400078ec0ff */
[----:B------:R-:W-:Y:S02]  /*f9c0*/  SHF.R.U32.HI R38, RZ, 0x10, R30 ;  /* 0x00000010ff267819 */ /* 0x000fe4000001161e */
[----:B------:R-:W-:Y:S02]  /*f9d0*/  PRMT R21, R21, 0x7054, R36 ;  /* 0x0000705415157816 */ /* 0x000fe40000000024 */
[----:B------:R-:W-:Y:S02]  /*f9e0*/  SHF.R.U32.HI R36, RZ, 0x10, R9 ;  /* 0x00000010ff247819 */ /* 0x000fe40000011609 */
[----:B------:R-:W-:Y:S02]  /*f9f0*/  LOP3.LUT R20, R20, 0xff, RZ, 0xc0, !PT ;  /* 0x000000ff14147812 */ /* 0x000fe400078ec0ff */
[----:B------:R-:W-:Y:S02]  /*fa00*/  LOP3.LUT R38, R38, 0xff, RZ, 0xc0, !PT ;  /* 0x000000ff26267812 */ /* 0x000fe400078ec0ff */
[----:B------:R-:W-:-:S02]  /*fa10*/  LOP3.LUT R36, R36, 0xff, RZ, 0xc0, !PT ;  /* 0x000000ff24247812 */ /* 0x000fc400078ec0ff */
[----:B------:R-:W-:Y:S02]  /*fa20*/  PRMT R37, R20, 0x7054, R37 ;  /* 0x0000705414257816 */ /* 0x000fe40000000025 */
[----:B------:R-:W-:Y:S02]  /*fa30*/  SHF.R.U32.HI R40, RZ, 0x10, R31 ;  /* 0x00000010ff287819 */ /* 0x000fe4000001161f */
[----:B------:R-:W-:Y:S02]  /*fa40*/  PRMT R39, R38, 0x7054, R39 ;  /* 0x0000705426277816 */ /* 0x000fe40000000027 */
[----:B------:R-:W-:Y:S02]  /*fa50*/  SHF.R.U32.HI R20, RZ, 0x10, R8 ;  /* 0x00000010ff147819 */ /* 0x000fe40000011608 */
[----:B------:R-:W-:Y:S02]  /*fa60*/  SHF.R.U32.HI R38, RZ, 0x10, R10 ;  /* 0x00000010ff267819 */ /* 0x000fe4000001160a */
[----:B------:R-:W-:-:S02]  /*fa70*/  PRMT R49, R36, 0x7054, R49 ;  /* 0x0000705424317816 */ /* 0x000fc40000000031 */
[----:B------:R-:W-:Y:S02]  /*fa80*/  LOP3.LUT R40, R40, 0xff, RZ, 0xc0, !PT ;  /* 0x000000ff28287812 */ /* 0x000fe400078ec0ff */
[----:B------:R-:W-:Y:S02]  /*fa90*/  LOP3.LUT R20, R20, 0xff, RZ, 0xc0, !PT ;  /* 0x000000ff14147812 */ /* 0x000fe400078ec0ff */
[----:B------:R-:W-:Y:S02]  /*faa0*/  LOP3.LUT R38, R38, 0xff, RZ, 0xc0, !PT ;  /* 0x000000ff26267812 */ /* 0x000fe400078ec0ff */
[----:B------:R-:W-:Y:S02]  /*fab0*/  LOP3.LUT R49, R49, 0xff000000, R9, 0xf8, !PT ;  /* 0xff00000031317812 */ /* 0x000fe400078ef809 */
[----:B------:R-:W-:Y:S02]  /*fac0*/  PRMT R43, R40, 0x7054, R41 ;  /* 0x00007054282b7816 */ /* 0x000fe40000000029 */
[----:B------:R-:W-:-:S02]  /*fad0*/  PRMT R47, R20, 0x7054, R45 ;  /* 0x00007054142f7816 */ /* 0x000fc4000000002d */
[----:B------:R-:W-:Y:S02]  /*fae0*/  PRMT R51, R38, 0x7054, R51 ;  /* 0x0000705426337816 */ /* 0x000fe40000000033 */
[----:B------:R-:W-:Y:S02]  /*faf0*/  LOP3.LUT R41, R21, 0xff000000, R29, 0xf8, !PT ;  /* 0xff00000015297812 */ /* 0x000fe400078ef81d */
[----:B------:R-:W-:Y:S02]  /*fb00*/  F2FP.F16.E4M3.UNPACK_B R48, R49 ;  /* 0x00000031ff30723e */ /* 0x000fe400020006ff */
[----:B0-----:R-:W-:Y:S02]  /*fb10*/  F2FP.F16.E4M3.UNPACK_B R36, R25 ;  /* 0x00000019ff24723e */ /* 0x001fe400020006ff */
[----:B------:R-:W-:Y:S01]  /*fb20*/  SHF.R.U32.HI R40, RZ, 0x10, R11 ;  /* 0x00000010ff287819 */ /* 0x000fe2000001160b */
[----:B------:R-:W-:Y:S01]  /*fb30*/  HADD2.F32 R50, -RZ, R48.H0_H0 ;  /* 0x20000030ff327230 */ /* 0x000fe20000004100 */
[----:B------:R-:W-:-:S02]  /*fb40*/  LOP3.LUT R47, R47, 0xff000000, R8, 0xf8, !PT ;  /* 0xff0000002f2f7812 */ /* 0x000fc400078ef808 */
[----:B------:R-:W-:Y:S01]  /*fb50*/  LOP3.LUT R8, R51, 0xff000000, R10, 0xf8, !PT ;  /* 0xff00000033087812 */ /* 0x000fe200078ef80a */
[----:B------:R-:W-:Y:S01]  /*fb60*/  HADD2.F32 R51, -RZ, R48.H1_H1 ;  /* 0x30000030ff337230 */ /* 0x000fe20000004100 */
[----:B------:R-:W-:Y:S02]  /*fb70*/  F2FP.F16.E4M3.UNPACK_B R42, R41 ;  /* 0x00000029ff2a723e */ /* 0x000fe400020006ff */
[----:B------:R-:W-:Y:S02]  /*fb80*/  LOP3.LUT R40, R40, 0xff, RZ, 0xc0, !PT ;  /* 0x000000ff28287812 */ /* 0x000fe400078ec0ff */
[----:B------:R-:W-:Y:S01]  /*fb90*/  LOP3.LUT R20, R39, 0xff000000, R30, 0xf8, !PT ;  /* 0xff00000027147812 */ /* 0x000fe200078ef81e */
[--C-:B------:R-:W-:Y:S01]  /*fba0*/  HADD2.F32 R46, -RZ, R42.reuse.H0_H0 ;  /* 0x2000002aff2e7230 */ /* 0x100fe20000004100 */
[----:B------:R-:W-:Y:S01]  /*fbb0*/  LOP3.LUT R45, R43, 0xff000000, R31, 0xf8, !PT ;  /* 0xff0000002b2d7812 */ /* 0x000fe200078ef81f */
[----:B------:R-:W-:Y:S01]  /*fbc0*/  HADD2.F32 R43, -RZ, R42.H1_H1 ;  /* 0x3000002aff2b7230 */ /* 0x000fe20000004100 */
[----:B------:R-:W-:-:S02]  /*fbd0*/  F2FP.F16.E4M3.UNPACK_B R38, R27 ;  /* 0x0000001bff26723e */ /* 0x000fc400020006ff */
[----:B------:R-:W-:Y:S02]  /*fbe0*/  F2FP.F16.E4M3.UNPACK_B R39, R27.H1 ;  /* 0x0000001bff27723e */ /* 0x000fe400030006ff */
[----:B------:R-:W-:Y:S02]  /*fbf0*/  PRMT R53, R40, 0x7054, R53 ;  /* 0x0000705428357816 */ /* 0x000fe40000000035 */
[-C--:B------:R-:W-:Y:S02]  /*fc00*/  F2FP.F16.E4M3.UNPACK_B R27, R24.reuse ;  /* 0x00000018ff1b723e */ /* 0x080fe400020006ff */
[----:B------:R-:W-:Y:S02]  /*fc10*/  F2FP.F16.E4M3.UNPACK_B R31, R24.H1 ;  /* 0x00000018ff1f723e */ /* 0x000fe400030006ff */
[----:B------:R-:W-:Y:S02]  /*fc20*/  LOP3.LUT R40, R37, 0xff000000, R28, 0xf8, !PT ;  /* 0xff00000025287812 */ /* 0x000fe400078ef81c */
[----:B------:R-:W-:-:S02]  /*fc30*/  F2FP.F16.E4M3.UNPACK_B R37, R25.H1 ;  /* 0x00000019ff25723e */ /* 0x000fc400030006ff */
[----:B------:R-:W-:Y:S02]  /*fc40*/  F2FP.F16.E4M3.UNPACK_B R49, R49.H1 ;  /* 0x00000031ff31723e */ /* 0x000fe400030006ff */
[----:B------:R-:W-:Y:S02]  /*fc50*/  F2FP.F16.E4M3.UNPACK_B R41, R41.H1 ;  /* 0x00000029ff29723e */ /* 0x000fe400030006ff */
[----:B------:R-:W-:-:S03]  /*fc60*/  LOP3.LUT R53, R53, 0xff000000, R11, 0xf8, !PT ;  /* 0xff00000035357812 */ /* 0x000fc600078ef80b */
[----:B------:R-:W-:Y:S01]  /*fc70*/  HADD2.F32 R42, -RZ, R41.H0_H0 ;  /* 0x20000029ff2a7230 */ /* 0x000fe20000004100 */
[----:B------:R-:W0:Y:S02]  /*fc80*/  LDS.128 R4, [R61+0x18400] ;  /* 0x018400003d047984 */ /* 0x000e240000000c00 */
[-C--:B0-----:R-:W-:Y:S02]  /*fc90*/  F2FP.F16.E4M3.UNPACK_B R10, R5.reuse ;  /* 0x00000005ff0a723e */ /* 0x081fe400020006ff */
[----:B------:R-:W-:Y:S01]  /*fca0*/  F2FP.F16.E4M3.UNPACK_B R21, R5.H1 ;  /* 0x00000005ff15723e */ /* 0x000fe200030006ff */
[----:B------:R-:W-:Y:S01]  /*fcb0*/  HADD2.F32 R5, -RZ, R36.H0_H0 ;  /* 0x20000024ff057230 */ /* 0x000fe20000004100 */
[-C--:B------:R-:W-:Y:S01]  /*fcc0*/  F2FP.F16.E4M3.UNPACK_B R29, R7.reuse ;  /* 0x00000007ff1d723e */ /* 0x080fe200020006ff */
[----:B------:R-:W-:Y:S01]  /*fcd0*/  HADD2.F32 R9, -RZ, R10.H0_H0 ;  /* 0x2000000aff097230 */ /* 0x000fe20000004100 */
[----:B------:R-:W-:Y:S01]  /*fce0*/  F2FP.F16.E4M3.UNPACK_B R30, R7.H1 ;  /* 0x00000007ff1e723e */ /* 0x000fe200030006ff */
[----:B------:R-:W-:-:S02]  /*fcf0*/  HADD2.F32 R36, -RZ, R36.H1_H1 ;  /* 0x30000024ff247230 */ /* 0x000fc40000004100 */
[C---:B------:R-:W-:Y:S01]  /*fd00*/  FMUL.FTZ R24, R5.reuse, R50 ;  /* 0x0000003205187220 */ /* 0x040fe20000410000 */
[----:B------:R-:W-:Y:S01]  /*fd10*/  FMUL.FTZ R25, R5, R46 ;  /* 0x0000002e05197220 */ /* 0x000fe20000410000 */
[----:B------:R-:W-:Y:S02]  /*fd20*/  F2FP.F16.E4M3.UNPACK_B R11, R4.H1 ;  /* 0x00000004ff0b723e */ /* 0x000fe400030006ff */
[C---:B------:R-:W-:Y:S01]  /*fd30*/  FFMA.FTZ R5, R9.reuse, R46, -R24 ;  /* 0x0000002e09057223 */ /* 0x040fe20000010818 */
[----:B------:R-:W-:Y:S02]  /*fd40*/  HADD2.F32 R24, -RZ, R10.H1_H1 ;  /* 0x3000000aff187230 */ /* 0x000fe40000004100 */
[----:B------:R-:W-:Y:S01]  /*fd50*/  FFMA.FTZ R9, R9, R50, R25 ;  /* 0x0000003209097223 */ /* 0x000fe20000010019 */
[----:B------:R-:W-:Y:S02]  /*fd60*/  HADD2.F32 R46, -RZ, R49.H0_H0 ;  /* 0x20000031ff2e7230 */ /* 0x000fe40000004100 */
[----:B------:R-:W-:Y:S01]  /*fd70*/  FMUL.FTZ R55, R36, R51 ;  /* 0x0000003324377220 */ /* 0x000fe20000410000 */
[----:B------:R-:W-:-:S02]  /*fd80*/  HADD2.F32 R10, -RZ, R37.H0_H0 ;  /* 0x20000025ff0a7230 */ /* 0x000fc40000004100 */
[-C--:B------:R-:W-:Y:S01]  /*fd90*/  FMUL.FTZ R36, R36, R43.reuse ;  /* 0x0000002b24247220 */ /* 0x080fe20000410000 */
[----:B------:R-:W-:Y:S01]  /*fda0*/  HADD2.F32 R25, -RZ, R21.H0_H0 ;  /* 0x20000015ff197230 */ /* 0x000fe20000004100 */
[----:B------:R-:W-:Y:S01]  /*fdb0*/  F2FP.F16.E4M3.UNPACK_B R7, R4 ;  /* 0x00000004ff07723e */ /* 0x000fe200020006ff */
[----:B------:R-:W-:Y:S02]  /*fdc0*/  HADD2.F32 R37, -RZ, R37.H1_H1 ;  /* 0x30000025ff257230 */ /* 0x000fe40000004100 */
[C---:B------:R-:W-:Y:S01]  /*fdd0*/  FMUL.FTZ R48, R10.reuse, R46 ;  /* 0x0000002e0a307220 */ /* 0x040fe20000410000 */
[-C--:B------:R-:W-:Y:S01]  /*fde0*/  FMUL.FTZ R57, R10, R42.reuse ;  /* 0x0000002a0a397220 */ /* 0x080fe20000410000 */
[C---:B------:R-:W-:Y:S01]  /*fdf0*/  FFMA.FTZ R10, R24.reuse, R43, -R55 ;  /* 0x0000002b180a7223 */ /* 0x040fe20000010837 */
[----:B------:R-:W-:Y:S01]  /*fe00*/  FFMA.FTZ R24, R24, R51, R36 ;  /* 0x0000003318187223 */ /* 0x000fe20000010024 */
[C---:B------:R-:W-:Y:S01]  /*fe10*/  FFMA.FTZ R51, R25.reuse, R42, -R48 ;  /* 0x0000002a19337223 */ /* 0x040fe20000010830 */
[----:B------:R-:W-:Y:S01]  /*fe20*/  HADD2.F32 R42, -RZ, R41.H1_H1 ;  /* 0x30000029ff2a7230 */ /* 0x000fe20000004100 */
[----:B------:R-:W-:Y:S01]  /*fe30*/  F2FP.F16.E4M3.UNPACK_B R48, R53 ;  /* 0x00000035ff30723e */ /* 0x000fe200020006ff */
[----:B------:R-:W-:Y:S01]  /*fe40*/  FFMA.FTZ R57, R25, R46, R57 ;  /* 0x0000002e19397223 */ /* 0x000fe20000010039 */
[----:B------:R-:W-:Y:S01]  /*fe50*/  F2FP.F16.E4M3.UNPACK_B R41, R45 ;  /* 0x0000002dff29723e */ /* 0x000fe200020006ff */
[----:B------:R-:W-:Y:S01]  /*fe60*/  HADD2.F32 R46, -RZ, R49.H1_H1 ;  /* 0x30000031ff2e7230 */ /* 0x000fe20000004100 */
[----:B------:R-:W-:Y:S01]  /*fe70*/  F2FP.F16.E4M3.UNPACK_B R53, R53.H1 ;  /* 0x00000035ff35723e */ /* 0x000fe200030006ff */
[----:B------:R-:W-:Y:S01]  /*fe80*/  HADD2.F32 R49, -RZ, R48.H0_H0 ;  /* 0x20000030ff317230 */ /* 0x000fe20000004100 */
[----:B------:R-:W-:Y:S01]  /*fe90*/  F2FP.F16.E4M3.UNPACK_B R45, R45.H1 ;  /* 0x0000002dff2d723e */ /* 0x000fe200030006ff */
[----:B------:R-:W-:-:S02]  /*fea0*/  HADD2.F32 R36, -RZ, R38.H0_H0 ;  /* 0x20000026ff247230 */ /* 0x000fc40000004100 */
[C---:B------:R-:W-:Y:S01]  /*feb0*/  FMUL.FTZ R50, R37.reuse, R46 ;  /* 0x0000002e25327220 */ /* 0x040fe20000410000 */
[----:B------:R-:W-:Y:S02]  /*fec0*/  HADD2.F32 R43, -RZ, R41.H0_H0 ;  /* 0x20000029ff2b7230 */ /* 0x000fe40000004100 */
[----:B------:R-:W-:Y:S01]  /*fed0*/  FMUL.FTZ R37, R37, R42 ;  /* 0x0000002a25257220 */ /* 0x000fe20000410000 */
[----:B------:R-:W-:Y:S02]  /*fee0*/  HADD2.F32 R21, -RZ, R21.H1_H1 ;  /* 0x30000015ff157230 */ /* 0x000fe40000004100 */
[C---:B------:R-:W-:Y:S01]  /*fef0*/  FMUL.FTZ R56, R36.reuse, R49 ;  /* 0x0000003124387220 */ /* 0x040fe20000410000 */
[----:B------:R-:W-:Y:S02]  /*ff00*/  HADD2.F32 R25, -RZ, R29.H0_H0 ;  /* 0x2000001dff197230 */ /* 0x000fe40000004100 */
[----:B------:R-:W-:Y:S01]  /*ff10*/  FMUL.FTZ R36, R36, R43 ;  /* 0x0000002b24247220 */ /* 0x000fe20000410000 */
[----:B------:R-:W-:-:S02]  /*ff20*/  HADD2.F32 R41, -RZ, R41.H1_H1 ;  /* 0x30000029ff297230 */ /* 0x000fc40000004100 */
[----:B------:R-:W-:Y:S01]  /*ff30*/  FFMA.FTZ R52, R21, R42, -R50 ;  /* 0x0000002a15347223 */ /* 0x000fe20000010832 */
[----:B------:R-:W-:Y:S02]  /*ff40*/  HADD2.F32 R38, -RZ, R38.H1_H1 ;  /* 0x30000026ff267230 */ /* 0x000fe40000004100 */
[C---:B------:R-:W-:Y:S01]  /*ff50*/  FFMA.FTZ R56, R25.reuse, R43, -R56 ;  /* 0x0000002b19387223 */ /* 0x040fe20000010838 */
[----:B------:R-:W-:Y:S02]  /*ff60*/  HADD2.F32 R48, -RZ, R48.H1_H1 ;  /* 0x30000030ff307230 */ /* 0x000fe40000004100 */
[----:B------:R-:W-:Y:S01]  /*ff70*/  FFMA.FTZ R49, R25, R49, R36 ;  /* 0x0000003119317223 */ /* 0x000fe20000010024 */
[----:B------:R-:W-:Y:S01]  /*ff80*/  FFMA.FTZ R54, R21, R46, R37 ;  /* 0x0000002e15367223 */ /* 0x000fe20000010025 */
[----:B------:R-:W-:Y:S02]  /*ff90*/  HADD2.F32 R29, -RZ, R29.H1_H1 ;  /* 0x3000001dff1d7230 */ /* 0x000fe40000004100 */
[----:B------:R-:W-:Y:S01]  /*ffa0*/  FMUL.FTZ R37, R38, R41 ;  /* 0x0000002926257220 */ /* 0x000fe20000410000 */
[----:B------:R-:W-:-:S02]  /*ffb0*/  HADD2.F32 R42, -RZ, R53.H0_H0 ;  /* 0x20000035ff2a7230 */ /* 0x000fc40000004100 */
[-C--:B------:R-:W-:Y:S01]  /*ffc0*/  FMUL.FTZ R46, R38, R48.reuse ;  /* 0x00000030262e7220 */ /* 0x080fe20000410000 */
[----:B------:R-:W-:Y:S02]  /*ffd0*/  HADD2.F32 R25, -RZ, R39.H0_H0 ;  /* 0x20000027ff197230 */ /* 0x000fe40000004100 */
[C---:B------:R-:W-:Y:S01]  /*ffe0*/  FFMA.FTZ R58, R29.reuse, R48, R37 ;  /* 0x000000301d3a7223 */ /* 0x040fe20000010025 */
[----:B------:R-:W-:Y:S02]  /*fff0*/  HADD2.F32 R36, -RZ, R45.H0_H0 ;  /* 0x2000002dff247230 */ /* 0x000fe40000004100 */
[----:B------:R-:W-:Y:S01]  /*10000*/  FFMA.FTZ R55, R29, R41, -R46 ;  /* 0x000000291d377223 */ /* 0x000fe2000001082e */
[----:B------:R-:W-:Y:S02]  /*10010*/  HADD2.F32 R21, -RZ, R30.H0_H0 ;  /* 0x2000001eff157230 */ /* 0x000fe40000004100 */
[C---:B------:R-:W-:Y:S01]  /*10020*/  FMUL.FTZ R38, R25.reuse, R42 ;  /* 0x0000002a19267220 */ /* 0x040fe20000410000 */
[----:B------:R-:W-:Y:S01]  /*10030*/  F2FP.F16.E4M3.UNPACK_B R37, R47.H1 ;  /* 0x0000002fff25723e */ /* 0x000fe200030006ff */
[----:B------:R-:W-:Y:S01]  /*10040*/  FMUL.FTZ R25, R25, R36 ;  /* 0x0000002419197220 */ /* 0x000fe20000410000 */
[----:B------:R-:W-:Y:S01]  /*10050*/  F2FP.F16.E4M3.UNPACK_B R29, R40.H1 ;  /* 0x00000028ff1d723e */ /* 0x000fe200030006ff */
[----:B------:R-:W-:Y:S01]  /*10060*/  FFMA.FTZ R59, R21, R36, -R38 ;  /* 0x00000024153b7223 */ /* 0x000fe20000010826 */
[----:B------:R-:W-:-:S02]  /*10070*/  HADD2.F32 R53, -RZ, R53.H1_H1 ;  /* 0x30000035ff357230 */ /* 0x000fc40000004100 */
[----:B------:R-:W-:Y:S01]  /*10080*/  FFMA.FTZ R60, R21, R42, R25 ;  /* 0x0000002a153c7223 */ /* 0x000fe20000010019 */
[----:B------:R-:W-:Y:S01]  /*10090*/  HADD2.F32 R39, -RZ, R39.H1_H1 ;  /* 0x30000027ff277230 */ /* 0x000fe20000004100 */
[----:B------:R-:W-:Y:S01]  /*100a0*/  F2FP.F16.E4M3.UNPACK_B R47, R47 ;  /* 0x0000002fff2f723e */ /* 0x000fe200020006ff */
[----:B------:R-:W-:Y:S01]  /*100b0*/  HADD2.F32 R38, -RZ, R37.H0_H0 ;  /* 0x20000025ff267230 */ /* 0x000fe20000004100 */
[----:B------:R-:W-:Y:S01]  /*100c0*/  F2FP.F16.E4M3.UNPACK_B R40, R40 ;  /* 0x00000028ff28723e */ /* 0x000fe200020006ff */
[----:B------:R-:W-:Y:S02]  /*100d0*/  HADD2.F32 R25, -RZ, R31.H0_H0 ;  /* 0x2000001fff197230 */ /* 0x000fe40000004100 */
[----:B------:R-:W-:Y:S01]  /*100e0*/  FMUL.FTZ R41, R39, R53 ;  /* 0x0000003527297220 */ /* 0x000fe20000410000 */
[----:B------:R-:W-:Y:S01]  /*100f0*/  HADD2.F32 R36, -RZ, R29.H0_H0 ;  /* 0x2000001dff247230 */ /* 0x000fe20000004100 */
[----:B------:R-:W-:Y:S01]  /*10100*/  F2FP.F16.E4M3.UNPACK_B R4, R6 ;  /* 0x00000006ff04723e */ /* 0x000fe200020006ff */
[----:B------:R-:W-:-:S02]  /*10110*/  HADD2.F32 R45, -RZ, R45.H1_H1 ;  /* 0x3000002dff2d7230 */ /* 0x000fc40000004100 */
[C---:B------:R-:W-:Y:S01]  /*10120*/  FMUL.FTZ R42, R25.reuse, R38 ;  /* 0x00000026192a7220 */ /* 0x040fe20000410000 */
[----:B------:R-:W-:Y:S02]  /*10130*/  HADD2.F32 R30, -RZ, R30.H1_H1 ;  /* 0x3000001eff1e7230 */ /* 0x000fe40000004100 */
[----:B------:R-:W-:Y:S01]  /*10140*/  FMUL.FTZ R25, R25, R36 ;  /* 0x0000002419197220 */ /* 0x000fe20000410000 */
[----:B------:R-:W-:Y:S02]  /*10150*/  HADD2.F32 R21, -RZ, R11.H0_H0 ;  /* 0x2000000bff157230 */ /* 0x000fe40000004100 */
[-C--:B------:R-:W-:Y:S01]  /*10160*/  FMUL.FTZ R46, R39, R45.reuse ;  /* 0x0000002d272e7220 */ /* 0x080fe20000410000 */
[----:B------:R-:W-:Y:S02]  /*10170*/  HADD2.F32 R31, -RZ, R31.H1_H1 ;  /* 0x3000001fff1f7230 */ /* 0x000fe40000004100 */
[----:B------:R-:W-:Y:S01]  /*10180*/  FFMA.FTZ R62, R30, R45, -R41 ;  /* 0x0000002d1e3e7223 */ /* 0x000fe20000010829 */
[----:B------:R-:W-:-:S02]  /*10190*/  HADD2.F32 R11, -RZ, R11.H1_H1 ;  /* 0x3000000bff0b7230 */ /* 0x000fc40000004100 */
[C---:B------:R-:W-:Y:S01]  /*101a0*/  FFMA.FTZ R41, R21.reuse, R38, R25 ;  /* 0x0000002615297223 */ /* 0x040fe20000010019 */
[----:B------:R-:W-:Y:S01]  /*101b0*/  FFMA.FTZ R53, R30, R53, R46 ;  /* 0x000000351e357223 */ /* 0x000fe2000001002e */
[----:B------:R-:W-:Y:S02]  /*101c0*/  HADD2.F32 R38, -RZ, R37.H1_H1 ;  /* 0x30000025ff267230 */ /* 0x000fe40000004100 */
[----:B------:R-:W-:Y:S01]  /*101d0*/  FFMA.FTZ R39, R21, R36, -R42 ;  /* 0x0000002415277223 */ /* 0x000fe2000001082a */
[----:B------:R-:W-:Y:S01]  /*101e0*/  HADD2.F32 R30, -RZ, R29.H1_H1 ;  /* 0x3000001dff1e7230 */ /* 0x000fe20000004100 */
[----:B------:R-:W-:Y:S01]  /*101f0*/  F2FP.F16.E4M3.UNPACK_B R28, R6.H1 ;  /* 0x00000006ff1c723e */ /* 0x000fe200030006ff */
[----:B------:R-:W-:Y:S02]  /*10200*/  HADD2.F32 R36, -RZ, R47.H0_H0 ;  /* 0x2000002fff247230 */ /* 0x000fe40000004100 */
[----:B------:R-:W-:Y:S01]  /*10210*/  FMUL.FTZ R42, R31, R38 ;  /* 0x000000261f2a7220 */ /* 0x000fe20000410000 */
[----:B------:R-:W-:-:S02]  /*10220*/  HADD2.F32 R21, -RZ, R27.H0_H0 ;  /* 0x2000001bff157230 */ /* 0x000fc40000004100 */
[-C--:B------:R-:W-:Y:S01]  /*10230*/  FMUL.FTZ R31, R31, R30.reuse ;  /* 0x0000001e1f1f7220 */ /* 0x080fe20000410000 */
[----:B------:R-:W-:Y:S02]  /*10240*/  HADD2.F32 R27, -RZ, R27.H1_H1 ;  /* 0x3000001bff1b7230 */ /* 0x000fe40000004100 */
[C---:B------:R-:W-:Y:S01]  /*10250*/  FFMA.FTZ R48, R11.reuse, R30, -R42 ;  /* 0x0000001e0b307223 */ /* 0x040fe2000001082a */
[--C-:B------:R-:W-:Y:S02]  /*10260*/  HADD2.F32 R30, -RZ, R40.reuse.H0_H0 ;  /* 0x20000028ff1e7230 */ /* 0x100fe40000004100 */
[----:B------:R-:W-:Y:S01]  /*10270*/  FFMA.FTZ R50, R11, R38, R31 ;  /* 0x000000260b327223 */ /* 0x000fe2000001001f */
[----:B------:R-:W-:Y:S02]  /*10280*/  HADD2.F32 R11, -RZ, R7.H0_H0 ;  /* 0x20000007ff0b7230 */ /* 0x000fe40000004100 */
[----:B------:R-:W-:Y:S01]  /*10290*/  FMUL.FTZ R42, R21, R36 ;  /* 0x00000024152a7220 */ /* 0x000fe20000410000 */
[----:B------:R-:W-:Y:S01]  /*102a0*/  HADD2.F32 R38, -RZ, R47.H1_H1 ;  /* 0x3000002fff267230 */ /* 0x000fe20000004100 */
[----:B------:R-:W-:Y:S01]  /*102b0*/  F2FP.F16.E4M3.UNPACK_B R6, R26 ;  /* 0x0000001aff06723e */ /* 0x000fe200020006ff */
[----:B------:R-:W-:-:S02]  /*102c0*/  HADD2.F32 R40, -RZ, R40.H1_H1 ;  /* 0x30000028ff287230 */ /* 0x000fc40000004100 */
[-C--:B------:R-:W-:Y:S01]  /*102d0*/  FMUL.FTZ R46, R21, R30.reuse ;  /* 0x0000001e152e7220 */ /* 0x080fe20000410000 */
[----:B------:R-:W-:Y:S01]  /*102e0*/  FFMA.FTZ R42, R11, R30, -R42 ;  /* 0x0000001e0b2a7223 */ /* 0x000fe2000001082a */
[----:B------:R-:W-:Y:S01]  /*102f0*/  HADD2.F32 R7, -RZ, R7.H1_H1 ;  /* 0x30000007ff077230 */ /* 0x000fe20000004100 */
[----:B------:R-:W-:Y:S01]  /*10300*/  F2FP.F16.E4M3.UNPACK_B R26, R26.H1 ;  /* 0x0000001aff1a723e */ /* 0x000fe200030006ff */
[C---:B------:R-:W-:Y:S01]  /*10310*/  FMUL.FTZ R30, R27.reuse, R38 ;  /* 0x000000261b1e7220 */ /* 0x040fe20000410000 */
[----:B------:R-:W-:Y:S01]  /*10320*/  F2FP.F16.E4M3.UNPACK_B R25, R8.H1 ;  /* 0x00000008ff19723e */ /* 0x000fe200030006ff */
[----:B------:R-:W-:Y:S01]  /*10330*/  FMUL.FTZ R29, R27, R40 ;  /* 0x000000281b1d7220 */ /* 0x000fe20000410000 */
[----:B------:R-:W-:Y:S01]  /*10340*/  F2FP.F16.E4M3.UNPACK_B R21, R20.H1 ;  /* 0x00000014ff15723e */ /* 0x000fe200030006ff */
[----:B------:R-:W-:Y:S01]  /*10350*/  FFMA.FTZ R46, R11, R36, R46 ;  /* 0x000000240b2e7223 */ /* 0x000fe2000001002e */
[----:B------:R-:W-:Y:S01]  /*10360*/  FFMA.FTZ R27, R7, R40, -R30 ;  /* 0x00000028071b7223 */ /* 0x000fe2000001081e */
[----:B------:R-:W-:-:S02]  /*10370*/  HADD2.F32 R36, -RZ, R25.H0_H0 ;  /* 0x20000019ff247230 */ /* 0x000fc40000004100 */
[----:B------:R-:W-:Y:S01]  /*10380*/  FFMA.FTZ R29, R7, R38, R29 ;  /* 0x00000026071d7223 */ /* 0x000fe2000001001d */
[--C-:B------:R-:W-:Y:S01]  /*10390*/  HADD2.F32 R11, -RZ, R26.reuse.H0_H0 ;  /* 0x2000001aff0b7230 */ /* 0x100fe20000004100 */
[----:B------:R-:W-:Y:S01]  /*103a0*/  F2FP.F16.E4M3.UNPACK_B R20, R20 ;  /* 0x00000014ff14723e */ /* 0x000fe200020006ff */
[----:B------:R-:W-:Y:S01]  /*103b0*/  HADD2.F32 R30, -RZ, R21.H0_H0 ;  /* 0x20000015ff1e7230 */ /* 0x000fe20000004100 */
[----:B------:R-:W-:Y:S01]  /*103c0*/  F2FP.F16.E4M3.UNPACK_B R8, R8 ;  /* 0x00000008ff08723e */ /* 0x000fe200020006ff */
[----:B------:R-:W-:Y:S02]  /*103d0*/  HADD2.F32 R25, -RZ, R25.H1_H1 ;  /* 0x30000019ff197230 */ /* 0x000fe40000004100 */
[C---:B------:R-:W-:Y:S01]  /*103e0*/  FMUL.FTZ R38, R11.reuse, R36 ;  /* 0x000000240b267220 */ /* 0x040fe20000410000 */
[----:B------:R-:W-:Y:S02]  /*103f0*/  HADD2.F32 R26, -RZ, R26.H1_H1 ;  /* 0x3000001aff1a7230 */ /* 0x000fe40000004100 */
[----:B------:R-:W-:Y:S01]  /*10400*/  FMUL.FTZ R40, R11, R30 ;  /* 0x0000001e0b287220 */ /* 0x000fe20000410000 */
[----:B------:R-:W-:Y:S01]  /*10410*/  HADD2.F32 R21, -RZ, R21.H1_H1 ;  /* 0x30000015ff157230 */ /* 0x000fe20000004100 */
[----:B------:R-:W-:Y:S01]  /*10420*/  F2FP.SATFINITE.E4M3.F32.PACK_AB_MERGE_C R51, R52, R51, RZ ;  /* 0x000000333433723e */ /* 0x000fe200048070ff */
[----:B------:R-:W-:-:S02]  /*10430*/  HADD2.F32 R7, -RZ, R28.H0_H0 ;  /* 0x2000001cff077230 */ /* 0x000fc40000004100 */
[C---:B------:R-:W-:Y:S01]  /*10440*/  FMUL.FTZ R11, R26.reuse, R25 ;  /* 0x000000191a0b7220 */ /* 0x040fe20000410000 */
[----:B------:R-:W-:Y:S02]  /*10450*/  HADD2.F32 R28, -RZ, R28.H1_H1 ;  /* 0x3000001cff1c7230 */ /* 0x000fe40000004100 */
[----:B------:R-:W-:Y:S01]  /*10460*/  FMUL.FTZ R26, R26, R21 ;  /* 0x000000151a1a7220 */ /* 0x000fe20000410000 */
[----:B------:R-:W-:Y:S01]  /*10470*/  F2FP.SATFINITE.E4M3.F32.PACK_AB_MERGE_C R54, R54, R57, RZ ;  /* 0x000000393636723e */ /* 0x000fe200048070ff */
[C---:B------:R-:W-:Y:S01]  /*10480*/  FFMA.FTZ R38, R7.reuse, R30, -R38 ;  /* 0x0000001e07267223 */ /* 0x040fe20000010826 */
[----:B------:R-:W-:Y:S01]  /*10490*/  FFMA.FTZ R40, R7, R36, R40 ;  /* 0x0000002407287223 */ /* 0x000fe20000010028 */
[C---:B------:R-:W-:Y:S01]  /*104a0*/  FFMA.FTZ R43, R28.reuse, R21, -R11 ;  /* 0x000000151c2b7223 */ /* 0x040fe2000001080b */
[----:B------:R-:W-:Y:S01]  /*104b0*/  FFMA.FTZ R45, R28, R25, R26 ;  /* 0x000000191c2d7223 */ /* 0x000fe2000001001a */
[--C-:B------:R-:W-:Y:S01]  /*104c0*/  HADD2.F32 R11, -RZ, R20.reuse.H0_H0 ;  /* 0x20000014ff0b7230 */ /* 0x100fe20000004100 */
[----:B------:R-:W-:Y:S01]  /*104d0*/  F2FP.SATFINITE.E4M3.F32.PACK_AB_MERGE_C R5, R10, R5, R51 ;  /* 0x000000050a05723e */ /* 0x000fe20004807033 */
[----:B------:R-:W-:Y:S01]  /*104e0*/  HADD2.F32 R21, -RZ, R20.H1_H1 ;  /* 0x30000014ff157230 */ /* 0x000fe20000004100 */
[----:B------:R-:W-:Y:S01]  /*104f0*/  F2FP.SATFINITE.E4M3.F32.PACK_AB_MERGE_C R38, R43, R38, RZ ;  /* 0x000000262b26723e */ /* 0x000fe200048070ff */
[----:B------:R-:W-:Y:S01]  /*10500*/  HADD2.F32 R20, -RZ, R8.H0_H0 ;  /* 0x20000008ff147230 */ /* 0x000fe20000004100 */
[----:B------:R-:W-:Y:S01]  /*10510*/  F2FP.SATFINITE.E4M3.F32.PACK_AB_MERGE_C R40, R45, R40, RZ ;  /* 0x000000282d28723e */ /* 0x000fe200048070ff */
[----:B------:R-:W-:Y:S01]  /*10520*/  HADD2.F32 R7, -RZ, R6.H0_H0 ;  /* 0x20000006ff077230 */ /* 0x000fe20000004100 */
[----:B------:R-:W-:Y:S01]  /*10530*/  F2FP.SATFINITE.E4M3.F32.PACK_AB_MERGE_C R9, R24, R9, R54 ;  /* 0x000000091809723e */ /* 0x000fe20004807036 */
[----:B------:R-:W-:-:S02]  /*10540*/  HADD2.F32 R25, -RZ, R8.H1_H1 ;  /* 0x30000008ff197230 */ /* 0x000fc40000004100 */
[----:B------:R-:W-:Y:S02]  /*10550*/  HADD2.F32 R8, -RZ, R6.H1_H1 ;  /* 0x30000006ff087230 */ /* 0x000fe40000004100 */
[CC--:B------:R-:W-:Y:S01]  /*10560*/  FMUL.FTZ R31, R7.reuse, R20.reuse ;  /* 0x00000014071f7220 */ /* 0x0c0fe20000410000 */
[--C-:B------:R-:W-:Y:S02]  /*10570*/  HADD2.F32 R6, -RZ, R4.reuse.H0_H0 ;  /* 0x20000004ff067230 */ /* 0x100fe40000004100 */
[----:B------:R-:W-:Y:S01]  /*10580*/  FMUL.FTZ R7, R7, R11 ;  /* 0x0000000b07077220 */ /* 0x000fe20000410000 */
[----:B------:R-:W-:Y:S02]  /*10590*/  HADD2.F32 R4, -RZ, R4.H1_H1 ;  /* 0x30000004ff047230 */ /* 0x000fe40000004100 */
[C---:B------:R-:W-:Y:S01]  /*105a0*/  FMUL.FTZ R37, R8.reuse, R25 ;  /* 0x0000001908257220 */ /* 0x040fe20000410000 */
        /* <DEDUP_REMOVED lines=15> */
[----:B------:R-:W-:-:S05]  /*106a0*/  F2FP.SATFINITE.E4M3.F32.PACK_AB_MERGE_C R10, R25, R20, R40 ;  /* 0x00000014190a723e */ /* 0x000fca0004807028 */
[----:B------:R1:W-:Y:S02]  /*106b0*/  STS.128 [R0+0x18400], R8 ;  /* 0x0184000800007388 */ /* 0x0003e40000000c00 */
.L_x_1701:
[----:B------:R-:W-:Y:S05]  /*106c0*/  BSYNC B1 ;  /* 0x0000000000017941 */ /* 0x000fea0003800000 */
.L_x_1700:
[----:B------:R-:W-:Y:S05]  /*106d0*/  @P2 BRA `(.L_x_1682) ;  /* 0x0000000c00dc2947 */ /* 0x000fea0003800000 */
[----:B------:R-:W3:Y:S01]  /*106e0*/  LDL R51, [R1+0x34] ;  /* 0x0000340001337983 */ /* 0x000ee20000100800 */
[----:B01---5:R-:W-:Y:S02]  /*106f0*/  SHF.R.U32.HI R4, RZ, 0x8, R32 ;  /* 0x00000008ff047819 */ /* 0x023fe40000011620 */
[----:B------:R-:W-:Y:S02]  /*10700*/  LOP3.LUT R0, R32, 0xff, RZ, 0xc0, !PT ;  /* 0x000000ff20007812 */ /* 0x000fe400078ec0ff */
[----:B------:R-:W-:Y:S02]  /*10710*/  SHF.R.U32.HI R8, RZ, 0x8, R34 ;  /* 0x00000008ff087819 */ /* 0x000fe40000011622 */
[----:B------:R-:W-:Y:S02]  /*10720*/  LOP3.LUT R5, R4, 0xff, RZ, 0xc0, !PT ;  /* 0x000000ff04057812 */ /* 0x000fe400078ec0ff */
[----:B------:R-:W-:Y:S02]  /*10730*/  LEA.HI R3, R3, R214, RZ, 0x1c ;  /* 0x000000d603037211 */ /* 0x000fe400078fe0ff */
[----:B------:R-:W-:-:S02]  /*10740*/  LOP3.LUT R4, R34, 0xff, RZ, 0xc0, !PT ;  /* 0x000000ff22047812 */ /* 0x000fc400078ec0ff */
[----:B------:R-:W-:Y:S02]  /*10750*/  LOP3.LUT R9, R8, 0xff, RZ, 0xc0, !PT ;  /* 0x000000ff08097812 */ /* 0x000fe400078ec0ff */
[----:B--2---:R-:W-:Y:S02]  /*10760*/  PRMT R21, R5, 0x7604, R0 ;  /* 0x0000760405157816 */ /* 0x004fe40000000000 */
[----:B------:R-:W-:Y:S02]  /*10770*/  SHF.R.S32.HI R0, RZ, 0x1f, R3 ;  /* 0x0000001fff007819 */ /* 0x000fe40000011403 */
[----:B------:R-:W-:Y:S02]  /*10780*/  PRMT R25, R9, 0x7604, R4 ;  /* 0x0000760409197816 */ /* 0x000fe40000000004 */
[----:B------:R-:W-:Y:S01]  /*10790*/  LEA.HI R4, R0, R3, RZ, 0x2 ;  /* 0x0000000300047211 */ /* 0x000fe200078f10ff */
[----:B------:R-:W-:Y:S01]  /*107a0*/  IMAD.SHL.U32 R0, R3, 0x10, RZ ;  /* 0x0000001003007824 */ /* 0x000fe200078e00ff */
[----:B------:R-:W-:-:S02]  /*107b0*/  SHF.R.U32.HI R7, RZ, 0x8, R33 ;  /* 0x00000008ff077819 */ /* 0x000fc40000011621 */
[----:B------:R-:W-:Y:S01]  /*107c0*/  LOP3.LUT R6, R33, 0xff, RZ, 0xc0, !PT ;  /* 0x000000ff21067812 */ /* 0x000fe200078ec0ff */
[----:B------:R-:W-:Y:S01]  /*107d0*/  IMAD.SHL.U32 R4, R4, 0x800, RZ ;  /* 0x0000080004047824 */ /* 0x000fe200078e00ff */
[----:B------:R-:W-:Y:S02]  /*107e0*/  LOP3.LUT R3, R215, 0x30, R0, 0xf8, !PT ;  /* 0x00000030d7037812 */ /* 0x000fe400078ef800 */
[----:B------:R-:W-:Y:S02]  /*107f0*/  LOP3.LUT R7, R7, 0xff, RZ, 0xc0, !PT ;  /* 0x000000ff07077812 */ /* 0x000fe400078ec0ff */
[----:B------:R-:W-:Y:S02]  /*10800*/  SHF.R.U32.HI R8, RZ, 0x8, R12 ;  /* 0x00000008ff087819 */ /* 0x000fe4000001160c */
[----:B------:R-:W-:Y:S02]  /*10810*/  LOP3.LUT R3, R3, R216, RZ, 0x3c, !PT ;  /* 0x000000d803037212 */ /* 0x000fe400078e3cff */
[----:B------:R-:W-:-:S02]  /*10820*/  LOP3.LUT R0, R4, 0xffffe000, RZ, 0xc0, !PT ;  /* 0xffffe00004007812 */ /* 0x000fc400078ec0ff */
[----:B------:R-:W-:Y:S02]  /*10830*/  PRMT R20, R7, 0x7604, R6 ;  /* 0x0000760407147816 */ /* 0x000fe40000000006 */
[----:B------:R-:W-:Y:S02]  /*10840*/  LOP3.LUT R7, R12, 0xff, RZ, 0xc0, !PT ;  /* 0x000000ff0c077812 */ /* 0x000fe400078ec0ff */
[----:B------:R-:W-:Y:S02]  /*10850*/  LOP3.LUT R8, R8, 0xff, RZ, 0xc0, !PT ;  /* 0x000000ff08087812 */ /* 0x000fe400078ec0ff */
[----:B------:R-:W-:Y:S02]  /*10860*/  IADD3 R3, R3, R217, R0 ;  /* 0x000000d903037210 */ /* 0x000fe40007ffe000 */
[----:B------:R-:W-:Y:S02]  /*10870*/  PRMT R29, R8, 0x7604, R7 ;  /* 0x00007604081d7816 */ /* 0x000fe40000000007 */
[----:B------:R-:W-:Y:S01]  /*10880*/  SHF.R.U32.HI R6, RZ, 0x8, R35 ;  /* 0x00000008ff067819 */ /* 0x000fe20000011623 */
[----:B------:R-:W-:Y:S01]  /*10890*/  IMAD.IADD R0, R16, 0x1, R3 ;  /* 0x0000000110007824 */ /* 0x000fe200078e0203 */
[----:B------:R-:W-:-:S02]  /*108a0*/  SHF.R.U32.HI R8, RZ, 0x8, R13 ;  /* 0x00000008ff087819 */ /* 0x000fc4000001160d */
[----:B------:R-:W-:Y:S02]  /*108b0*/  LOP3.LUT R5, R35, 0xff, RZ, 0xc0, !PT ;  /* 0x000000ff23057812 */ /* 0x000fe400078ec0ff */
[----:B------:R-:W-:Y:S02]  /*108c0*/  LOP3.LUT R6, R6, 0xff, RZ, 0xc0, !PT ;  /* 0x000000ff06067812 */ /* 0x000fe400078ec0ff */
[----:B------:R-:W-:Y:S02]  /*108d0*/  LOP3.LUT R3, R8, 0xff, RZ, 0xc0, !PT ;  /* 0x000000ff08037812 */ /* 0x000fe400078ec0ff */
[----:B------:R-:W0:Y:S01]  /*108e0*/  LDS.128 R8, [R0+0x18400] ;  /* 0x0184000000087984 */ /* 0x000e220000000c00 */
[----:B------:R-:W-:Y:S02]  /*108f0*/  PRMT R24, R6, 0x7604, R5 ;  /* 0x0000760406187816 */ /* 0x000fe40000000005 */
[----:B------:R-:W-:Y:S02]  /*10900*/  SHF.R.U32.HI R31, RZ, 0x8, R15 ;  /* 0x00000008ff1f7819 */ /* 0x000fe4000001160f */
[----:B------:R-:W-:-:S02]  /*10910*/  LOP3.LUT R30, R15, 0xff, RZ, 0xc0, !PT ;  /* 0x000000ff0f1e7812 */ /* 0x000fc400078ec0ff */
[----:B------:R-:W-:Y:S02]  /*10920*/  LOP3.LUT R31, R31, 0xff, RZ, 0xc0, !PT ;  /* 0x000000ff1f1f7812 */ /* 0x000fe400078ec0ff */
[----:B------:R-:W-:Y:S02]  /*10930*/  LOP3.LUT R26, R13, 0xff, RZ, 0xc0, !PT ;  /* 0x000000ff0d1a7812 */ /* 0x000fe400078ec0ff */
[----:B------:R-:W-:Y:S02]  /*10940*/  SHF.R.U32.HI R28, RZ, 0x8, R14 ;  /* 0x00000008ff1c7819 */ /* 0x000fe4000001160e */
[----:B------:R-:W-:Y:S02]  /*10950*/  PRMT R30, R31, 0x7604, R30 ;  /* 0x000076041f1e7816 */ /* 0x000fe4000000001e */
[----:B------:R-:W-:Y:S02]  /*10960*/  PRMT R26, R3, 0x7604, R26 ;  /* 0x00007604031a7816 */ /* 0x000fe4000000001a */
[----:B------:R-:W-:-:S02]  /*10970*/  SHF.R.U32.HI R31, RZ, 0x10, R13 ;  /* 0x00000010ff1f7819 */ /* 0x000fc4000001160d */
[----:B------:R-:W-:Y:S02]  /*10980*/  LOP3.LUT R27, R14, 0xff, RZ, 0xc0, !PT ;  /* 0x000000ff0e1b7812 */ /* 0x000fe400078ec0ff */
[----:B------:R-:W-:Y:S01]  /*10990*/  LOP3.LUT R28, R28, 0xff, RZ, 0xc0, !PT ;  /* 0x000000ff1c1c7812 */ /* 0x000fe200078ec0ff */
[----:B------:R-:W-:Y:S01]  /*109a0*/  IMAD.U32 R31, R31, 0x10000, RZ ;  /* 0x000100001f1f7824 */ /* 0x000fe200078e00ff */
[----:B------:R-:W-:Y:S02]  /*109b0*/  SHF.R.U32.HI R3, RZ, 0x10, R33 ;  /* 0x00000010ff037819 */ /* 0x000fe40000011621 */
[----:B----4-:R-:W-:Y:S02]  /*109c0*/  SHF.R.U32.HI R39, RZ, 0x10, R15 ;  /* 0x00000010ff277819 */ /* 0x010fe4000001160f */
[----:B---3--:R-:W-:Y:S01]  /*109d0*/  PRMT R37, R28, 0x7604, R27 ;  /* 0x000076041c257816 */ /* 0x008fe2000000001b */
[----:B------:R-:W-:Y:S01]  /*109e0*/  IMAD.U32 R3, R3, 0x10000, RZ ;  /* 0x0001000003037824 */ /* 0x000fe200078e00ff */
[----:B------:R-:W-:Y:S01]  /*109f0*/  SHF.R.U32.HI R27, RZ, 0x10, R35 ;  /* 0x00000010ff1b7819 */ /* 0x000fe20000011623 */
[----:B------:R-:W-:Y:S01]  /*10a00*/  IMAD.U32 R39, R39, 0x10000, RZ ;  /* 0x0001000027277824 */ /* 0x000fe200078e00ff */
[----:B------:R-:W-:-:S02]  /*10a10*/  LOP3.LUT R21, R21, 0xff0000, R32, 0xf8, !PT ;  /* 0x00ff000015157812 */ /* 0x000fc400078ef820 */
[----:B------:R-:W-:Y:S01]  /*10a20*/  LOP3.LUT R31, R26, 0xff0000, R31, 0xf8, !PT ;  /* 0x00ff00001a1f7812 */ /* 0x000fe200078ef81f */
[----:B------:R-:W-:Y:S01]  /*10a30*/  IMAD.U32 R27, R27, 0x10000, RZ ;  /* 0x000100001b1b7824 */ /* 0x000fe200078e00ff */
[----:B------:R-:W-:Y:S02]  /*10a40*/  LOP3.LUT R3, R20, 0xff0000, R3, 0xf8, !PT ;  /* 0x00ff000014037812 */ /* 0x000fe400078ef803 */
[----:B------:R-:W-:Y:S02]  /*10a50*/  LOP3.LUT R39, R30, 0xff0000, R39, 0xf8, !PT ;  /* 0x00ff00001e277812 */ /* 0x000fe400078ef827 */
[----:B------:R-:W-:Y:S02]  /*10a60*/  LOP3.LUT R37, R37, 0xff0000, R14, 0xf8, !PT ;  /* 0x00ff000025257812 */ /* 0x000fe400078ef80e */
[----:B------:R-:W-:Y:S02]  /*10a70*/  LOP3.LUT R30, R21, 0xff000000, R32, 0xf8, !PT ;  /* 0xff000000151e7812 */ /* 0x000fe400078ef820 */
[----:B------:R-:W-:-:S02]  /*10a80*/  LOP3.LUT R36, R31, 0xff000000, R13, 0xf8, !PT ;  /* 0xff0000001f247812 */ /* 0x000fc400078ef80d */
[----:B------:R-:W-:Y:S02]  /*10a90*/  LOP3.LUT R25, R25, 0xff0000, R34, 0xf8, !PT ;  /* 0x00ff000019197812 */ /* 0x000fe400078ef822 */
[----:B------:R-:W-:Y:S02]  /*10aa0*/  LOP3.LUT R32, R3, 0xff000000, R33, 0xf8, !PT ;  /* 0xff00000003207812 */ /* 0x000fe400078ef821 */
[----:B------:R-:W-:Y:S02]  /*10ab0*/  LOP3.LUT R27, R24, 0xff0000, R27, 0xf8, !PT ;  /* 0x00ff0000181b7812 */ /* 0x000fe400078ef81b */
[----:B------:R-:W-:Y:S02]  /*10ac0*/  LOP3.LUT R29, R29, 0xff0000, R12, 0xf8, !PT ;  /* 0x00ff00001d1d7812 */ /* 0x000fe400078ef80c */
[----:B------:R-:W-:Y:S02]  /*10ad0*/  LOP3.LUT R40, R37, 0xff000000, R14, 0xf8, !PT ;  /* 0xff00000025287812 */ /* 0x000fe400078ef80e */
[----:B------:R-:W-:-:S02]  /*10ae0*/  F2FP.F16.E4M3.UNPACK_B R37, R36 ;  /* 0x00000024ff25723e */ /* 0x000fc400020006ff */
[-C--:B0-----:R-:W-:Y:S02]  /*10af0*/  F2FP.F16.E4M3.UNPACK_B R24, R9.reuse ;  /* 0x00000009ff18723e */ /* 0x081fe400020006ff */
[----:B------:R-:W-:Y:S01]  /*10b00*/  LOP3.LUT R20, R25, 0xff000000, R34, 0xf8, !PT ;  /* 0xff00000019147812 */ /* 0x000fe200078ef822 */
[--C-:B------:R-:W-:Y:S01]  /*10b10*/  HADD2.F32 R38, -RZ, R37.reuse.H0_H0 ;  /* 0x20000025ff267230 */ /* 0x100fe20000004100 */
[----:B------:R-:W-:Y:S01]  /*10b20*/  F2FP.F16.E4M3.UNPACK_B R31, R32 ;  /* 0x00000020ff1f723e */ /* 0x000fe200020006ff */
[----:B------:R-:W-:Y:S01]  /*10b30*/  HADD2.F32 R37, -RZ, R37.H1_H1 ;  /* 0x30000025ff257230 */ /* 0x000fe20000004100 */
[----:B------:R-:W-:Y:S02]  /*10b40*/  LOP3.LUT R34, R27, 0xff000000, R35, 0xf8, !PT ;  /* 0xff0000001b227812 */ /* 0x000fe400078ef823 */
[----:B------:R-:W-:Y:S01]  /*10b50*/  LOP3.LUT R35, R29, 0xff000000, R12, 0xf8, !PT ;  /* 0xff0000001d237812 */ /* 0x000fe200078ef80c */
[--C-:B------:R-:W-:Y:S01]  /*10b60*/  HADD2.F32 R33, -RZ, R31.reuse.H0_H0 ;  /* 0x2000001fff217230 */ /* 0x100fe20000004100 */
[----:B------:R-:W-:Y:S01]  /*10b70*/  F2FP.F16.E4M3.UNPACK_B R25, R9.H1 ;  /* 0x00000009ff19723e */ /* 0x000fe200030006ff */
[----:B------:R-:W-:Y:S01]  /*10b80*/  HADD2.F32 R31, -RZ, R31.H1_H1 ;  /* 0x3000001fff1f7230 */ /* 0x000fe20000004100 */
[----:B------:R-:W-:-:S02]  /*10b90*/  LOP3.LUT R41, R39, 0xff000000, R15, 0xf8, !PT ;  /* 0xff00000027297812 */ /* 0x000fc400078ef80f */
        /* <DEDUP_REMOVED lines=10> */
[----:B------:R-:W0:Y:S02]  /*10c40*/  LDS.128 R4, [R51+0x18400] ;  /* 0x0184000033047984 */ /* 0x000e240000000c00 */
[-C--:B0-----:R-:W-:Y:S02]  /*10c50*/  F2FP.F16.E4M3.UNPACK_B R12, R5.reuse ;  /* 0x00000005ff0c723e */ /* 0x081fe400020006ff */
[----:B------:R-:W-:Y:S01]  /*10c60*/  F2FP.F16.E4M3.UNPACK_B R13, R5.H1 ;  /* 0x00000005ff0d723e */ /* 0x000fe200030006ff */
[--C-:B------:R-:W-:Y:S01]  /*10c70*/  HADD2.F32 R5, -RZ, R24.reuse.H0_H0 ;  /* 0x20000018ff057230 */ /* 0x100fe20000004100 */
[-C--:B------:R-:W-:Y:S01]  /*10c80*/  F2FP.F16.E4M3.UNPACK_B R3, R6.reuse ;  /* 0x00000006ff03723e */ /* 0x080fe200020006ff */
[----:B------:R-:W-:Y:S01]  /*10c90*/  HADD2.F32 R24, -RZ, R24.H1_H1 ;  /* 0x30000018ff187230 */ /* 0x000fe20000004100 */
[----:B------:R-:W-:Y:S01]  /*10ca0*/  F2FP.F16.E4M3.UNPACK_B R14, R6.H1 ;  /* 0x00000006ff0e723e */ /* 0x000fe200030006ff */
[----:B------:R-:W-:-:S02]  /*10cb0*/  HADD2.F32 R6, -RZ, R12.H0_H0 ;  /* 0x2000000cff067230 */ /* 0x000fc40000004100 */
[CC--:B------:R-:W-:Y:S01]  /*10cc0*/  FMUL.FTZ R9, R5.reuse, R38.reuse ;  /* 0x0000002605097220 */ /* 0x0c0fe20000410000 */
[----:B------:R-:W-:Y:S01]  /*10cd0*/  FMUL.FTZ R39, R5, R33 ;  /* 0x0000002105277220 */ /* 0x000fe20000410000 */
[----:B------:R-:W-:Y:S02]  /*10ce0*/  HADD2.F32 R12, -RZ, R12.H1_H1 ;  /* 0x3000000cff0c7230 */ /* 0x000fe40000004100 */
[----:B------:R-:W-:Y:S01]  /*10cf0*/  FMUL.FTZ R43, R24, R37 ;  /* 0x00000025182b7220 */ /* 0x000fe20000410000 */
[C---:B------:R-:W-:Y:S01]  /*10d00*/  FFMA.FTZ R5, R6.reuse, R33, -R9 ;  /* 0x0000002106057223 */ /* 0x040fe20000010809 */
[----:B------:R-:W-:Y:S01]  /*10d10*/  FFMA.FTZ R9, R6, R38, R39 ;  /* 0x0000002606097223 */ /* 0x000fe20000010027 */
[----:B------:R-:W-:Y:S02]  /*10d20*/  HADD2.F32 R39, -RZ, R36.H0_H0 ;  /* 0x20000024ff277230 */ /* 0x000fe40000004100 */
[----:B------:R-:W-:Y:S01]  /*10d30*/  FMUL.FTZ R24, R24, R31 ;  /* 0x0000001f18187220 */ /* 0x000fe20000410000 */
[----:B------:R-:W-:-:S02]  /*10d40*/  HADD2.F32 R33, -RZ, R32.H0_H0 ;  /* 0x20000020ff217230 */ /* 0x000fc40000004100 */
[----:B------:R-:W-:Y:S01]  /*10d50*/  FFMA.FTZ R38, R12, R31, -R43 ;  /* 0x0000001f0c267223 */ /* 0x000fe2000001082b */
[----:B------:R-:W-:Y:S02]  /*10d60*/  HADD2.F32 R6, -RZ, R13.H0_H0 ;  /* 0x2000000dff067230 */ /* 0x000fe40000004100 */
[----:B------:R-:W-:Y:S01]  /*10d70*/  FMUL.FTZ R45, R10, R39 ;  /* 0x000000270a2d7220 */ /* 0x000fe20000410000 */
[----:B------:R-:W-:Y:S01]  /*10d80*/  FFMA.FTZ R42, R12, R37, R24 ;  /* 0x000000250c2a7223 */ /* 0x000fe20000010018 */
[----:B------:R-:W-:Y:S01]  /*10d90*/  FMUL.FTZ R10, R10, R33 ;  /* 0x000000210a0a7220 */ /* 0x000fe20000410000 */
[----:B------:R-:W-:Y:S01]  /*10da0*/  F2FP.F16.E4M3.UNPACK_B R24, R41 ;  /* 0x00000029ff18723e */ /* 0x000fe200020006ff */
[C---:B------:R-:W-:Y:S01]  /*10db0*/  FFMA.FTZ R45, R6.reuse, R33, -R45 ;  /* 0x00000021062d7223 */ /* 0x040fe2000001082d */
[-C--:B------:R-:W-:Y:S01]  /*10dc0*/  F2FP.F16.E4M3.UNPACK_B R12, R34.reuse ;  /* 0x00000022ff0c723e */ /* 0x080fe200020006ff */
        /* <DEDUP_REMOVED lines=8> */
[----:B------:R-:W-:Y:S01]  /*10e50*/  HADD2.F32 R32, -RZ, R32.H1_H1 ;  /* 0x30000020ff207230 */ /* 0x000fe20000004100 */
[----:B------:R-:W-:Y:S01]  /*10e60*/  F2FP.F16.E4M3.UNPACK_B R21, R7.H1 ;  /* 0x00000007ff15723e */ /* 0x000fe200030006ff */
[--C-:B------:R-:W-:Y:S02]  /*10e70*/  HADD2.F32 R31, -RZ, R12.reuse.H0_H0 ;  /* 0x2000000cff1f7230 */ /* 0x100fe40000004100 */
[C---:B------:R-:W-:Y:S01]  /*10e80*/  FMUL.FTZ R37, R10.reuse, R33 ;  /* 0x000000210a257220 */ /* 0x040fe20000410000 */
[----:B------:R-:W-:Y:S02]  /*10e90*/  HADD2.F32 R13, -RZ, R13.H1_H1 ;  /* 0x3000000dff0d7230 */ /* 0x000fe40000004100 */
[----:B------:R-:W-:Y:S01]  /*10ea0*/  FMUL.FTZ R25, R25, R32 ;  /* 0x0000002019197220 */ /* 0x000fe20000410000 */
[----:B------:R-:W-:Y:S02]  /*10eb0*/  HADD2.F32 R6, -RZ, R15.H0_H0 ;  /* 0x2000000fff067230 */ /* 0x000fe40000004100 */
[----:B------:R-:W-:Y:S01]  /*10ec0*/  FMUL.FTZ R10, R10, R31 ;  /* 0x0000001f0a0a7220 */ /* 0x000fe20000410000 */
[----:B------:R-:W-:-:S02]  /*10ed0*/  HADD2.F32 R12, -RZ, R12.H1_H1 ;  /* 0x3000000cff0c7230 */ /* 0x000fc40000004100 */
[C---:B------:R-:W-:Y:S01]  /*10ee0*/  FFMA.FTZ R36, R13.reuse, R36, R25 ;  /* 0x000000240d247223 */ /* 0x040fe20000010019 */
[----:B------:R-:W-:Y:S02]  /*10ef0*/  HADD2.F32 R24, -RZ, R24.H1_H1 ;  /* 0x30000018ff187230 */ /* 0x000fe40000004100 */
[C---:B------:R-:W-:Y:S01]  /*10f00*/  FFMA.FTZ R43, R6.reuse, R33, R10 ;  /* 0x00000021062b7223 */ /* 0x040fe2000001000a */
[----:B------:R-:W-:Y:S02]  /*10f10*/  HADD2.F32 R28, -RZ, R28.H1_H1 ;  /* 0x3000001cff1c7230 */ /* 0x000fe40000004100 */
[----:B------:R-:W-:Y:S01]  /*10f20*/  FFMA.FTZ R46, R13, R32, -R46 ;  /* 0x000000200d2e7223 */ /* 0x000fe2000001082e */
[----:B------:R-:W-:Y:S01]  /*10f30*/  FFMA.FTZ R37, R6, R31, -R37 ;  /* 0x0000001f06257223 */ /* 0x000fe20000010825 */
[----:B------:R-:W-:Y:S01]  /*10f40*/  HADD2.F32 R15, -RZ, R15.H1_H1 ;  /* 0x3000000fff0f7230 */ /* 0x000fe20000004100 */
[----:B------:R-:W-:Y:S01]  /*10f50*/  F2FP.F16.E4M3.UNPACK_B R7, R4 ;  /* 0x00000004ff07723e */ /* 0x000fe200020006ff */
[----:B------:R-:W-:-:S02]  /*10f60*/  HADD2.F32 R25, -RZ, R41.H0_H0 ;  /* 0x20000029ff197230 */ /* 0x000fc40000004100 */
[C---:B------:R-:W-:Y:S01]  /*10f70*/  FMUL.FTZ R32, R28.reuse, R24 ;  /* 0x000000181c207220 */ /* 0x040fe20000410000 */
[----:B------:R-:W-:Y:S02]  /*10f80*/  HADD2.F32 R10, -RZ, R29.H0_H0 ;  /* 0x2000001dff0a7230 */ /* 0x000fe40000004100 */
[-C--:B------:R-:W-:Y:S01]  /*10f90*/  FMUL.FTZ R31, R28, R12.reuse ;  /* 0x0000000c1c1f7220 */ /* 0x080fe20000410000 */
[--C-:B------:R-:W-:Y:S02]  /*10fa0*/  HADD2.F32 R13, -RZ, R34.reuse.H0_H0 ;  /* 0x20000022ff0d7230 */ /* 0x100fe40000004100 */
        /* <DEDUP_REMOVED lines=8> */
[----:B------:R-:W-:Y:S01]  /*11030*/  HADD2.F32 R24, -RZ, R41.H1_H1 ;  /* 0x30000029ff187230 */ /* 0x000fe20000004100 */
[----:B------:R-:W-:Y:S01]  /*11040*/  F2FP.F16.E4M3.UNPACK_B R4, R4.H1 ;  /* 0x00000004ff04723e */ /* 0x000fe200030006ff */
[----:B------:R-:W-:-:S02]  /*11050*/  HADD2.F32 R29, -RZ, R29.H1_H1 ;  /* 0x3000001dff1d7230 */ /* 0x000fc40000004100 */
[C---:B------:R-:W-:Y:S01]  /*11060*/  FFMA.FTZ R49, R6.reuse, R25, R10 ;  /* 0x0000001906317223 */ /* 0x040fe2000001000a */
[----:B------:R-:W-:Y:S02]  /*11070*/  HADD2.F32 R25, -RZ, R15.H0_H0 ;  /* 0x2000000fff197230 */ /* 0x000fe40000004100 */
[----:B------:R-:W-:Y:S01]  /*11080*/  FFMA.FTZ R47, R6, R13, -R33 ;  /* 0x0000000d062f7223 */ /* 0x000fe20000010821 */
        /* <DEDUP_REMOVED lines=9> */
[-C--:B------:R-:W-:Y:S01]  /*11120*/  FMUL.FTZ R10, R10, R13.reuse ;  /* 0x0000000d0a0a7220 */ /* 0x080fe20000410000 */
[----:B------:R-:W-:Y:S02]  /*11130*/  HADD2.F32 R21, -RZ, R15.H1_H1 ;  /* 0x3000000fff157230 */ /* 0x000fe40000004100 */
[C---:B------:R-:W-:Y:S01]  /*11140*/  FFMA.FTZ R29, R6.reuse, R13, -R29 ;  /* 0x0000000d061d7223 */ /* 0x040fe2000001081d */
[----:B------:R-:W-:Y:S02]  /*11150*/  HADD2.F32 R8, -RZ, R8.H1_H1 ;  /* 0x30000008ff087230 */ /* 0x000fe40000004100 */
[----:B------:R-:W-:Y:S01]  /*11160*/  FFMA.FTZ R24, R6, R25, R10 ;  /* 0x0000001906187223 */ /* 0x000fe2000001000a */
[----:B------:R-:W-:Y:S01]  /*11170*/  HADD2.F32 R13, -RZ, R12.H1_H1 ;  /* 0x3000000cff0d7230 */ /* 0x000fe20000004100 */
[----:B------:R-:W-:Y:S01]  /*11180*/  F2FP.F16.E4M3.UNPACK_B R35, R35 ;  /* 0x00000023ff23723e */ /* 0x000fe200020006ff */
[----:B------:R-:W-:Y:S01]  /*11190*/  HADD2.F32 R4, -RZ, R4.H1_H1 ;  /* 0x30000004ff047230 */ /* 0x000fe20000004100 */
[----:B------:R-:W-:Y:S01]  /*111a0*/  F2FP.F16.E4M3.UNPACK_B R30, R30 ;  /* 0x0000001eff1e723e */ /* 0x000fe200020006ff */
[C---:B------:R-:W-:Y:S01]  /*111b0*/  FMUL.FTZ R25, R8.reuse, R21 ;  /* 0x0000001508197220 */ /* 0x040fe20000410000 */
[-C--:B------:R-:W-:Y:S01]  /*111c0*/  FMUL.FTZ R8, R8, R13.reuse ;  /* 0x0000000d08087220 */ /* 0x080fe20000410000 */
[----:B------:R-:W-:Y:S01]  /*111d0*/  HADD2.F32 R15, -RZ, R35.H0_H0 ;  /* 0x20000023ff0f7230 */ /* 0x000fe20000004100 */
[----:B------:R-:W-:Y:S01]  /*111e0*/  F2FP.F16.E4M3.UNPACK_B R10, R40.H1 ;  /* 0x00000028ff0a723e */ /* 0x000fe200030006ff */
[----:B------:R-:W-:Y:S01]  /*111f0*/  FFMA.FTZ R28, R4, R13, -R25 ;  /* 0x0000000d041c7223 */ /* 0x000fe20000010819 */
[----:B------:R-:W-:-:S02]  /*11200*/  HADD2.F32 R6, -RZ, R11.H0_H0 ;  /* 0x2000000bff067230 */ /* 0x000fc40000004100 */
[----:B------:R-:W-:Y:S01]  /*11210*/  FFMA.FTZ R31, R4, R21, R8 ;  /* 0x00000015041f7223 */ /* 0x000fe20000010008 */
[--C-:B------:R-:W-:Y:S01]  /*11220*/  HADD2.F32 R13, -RZ, R30.reuse.H0_H0 ;  /* 0x2000001eff0d7230 */ /* 0x100fe20000004100 */
[----:B------:R-:W-:Y:S01]  /*11230*/  F2FP.F16.E4M3.UNPACK_B R40, R40 ;  /* 0x00000028ff28723e */ /* 0x000fe200020006ff */
[----:B------:R-:W-:Y:S02]  /*11240*/  HADD2.F32 R8, -RZ, R35.H1_H1 ;  /* 0x30000023ff087230 */ /* 0x000fe40000004100 */
[C---:B------:R-:W-:Y:S01]  /*11250*/  FMUL.FTZ R21, R6.reuse, R15 ;  /* 0x0000000f06157220 */ /* 0x040fe20000410000 */
[----:B------:R-:W-:Y:S02]  /*11260*/  HADD2.F32 R11, -RZ, R11.H1_H1 ;  /* 0x3000000bff0b7230 */ /* 0x000fe40000004100 */
[----:B------:R-:W-:Y:S01]  /*11270*/  FMUL.FTZ R25, R6, R13 ;  /* 0x0000000d06197220 */ /* 0x000fe20000410000 */
[----:B------:R-:W-:Y:S01]  /*11280*/  HADD2.F32 R4, -RZ, R7.H0_H0 ;  /* 0x20000007ff047230 */ /* 0x000fe20000004100 */
[----:B------:R-:W-:Y:S01]  /*11290*/  F2FP.SATFINITE.E4M3.F32.PACK_AB_MERGE_C R45, R46, R45, RZ ;  /* 0x0000002d2e2d723e */ /* 0x000fe200048070ff */
[----:B------:R-:W-:-:S02]  /*112a0*/  HADD2.F32 R30, -RZ, R30.H1_H1 ;  /* 0x3000001eff1e7230 */ /* 0x000fc40000004100 */
[C---:B------:R-:W-:Y:S01]  /*112b0*/  FMUL.FTZ R6, R11.reuse, R8 ;  /* 0x000000080b067220 */ /* 0x040fe20000410000 */
[----:B------:R-:W-:Y:S02]  /*112c0*/  HADD2.F32 R7, -RZ, R7.H1_H1 ;  /* 0x30000007ff077230 */ /* 0x000fe40000004100 */
[C---:B------:R-:W-:Y:S01]  /*112d0*/  FFMA.FTZ R21, R4.reuse, R13, -R21 ;  /* 0x0000000d04157223 */ /* 0x040fe20000010815 */
        /* <DEDUP_REMOVED lines=9> */
[----:B------:R-:W-:Y:S01]  /*11370*/  F2FP.SATFINITE.E4M3.F32.PACK_AB_MERGE_C R36, R36, R39, RZ ;  /* 0x000000272424723e */ /* 0x000fe200048070ff */
[----:B------:R-:W-:Y:S02]  /*11380*/  HADD2.F32 R8, -RZ, R4.H1_H1 ;  /* 0x30000004ff087230 */ /* 0x000fe40000004100 */
[C---:B------:R-:W-:Y:S01]  /*11390*/  FMUL.FTZ R13, R6.reuse, R11 ;  /* 0x0000000b060d7220 */ /* 0x040fe20000410000 */
[----:B------:R-:W-:Y:S02]  /*113a0*/  HADD2.F32 R4, -RZ, R14.H0_H0 ;  /* 0x2000000eff047230 */ /* 0x000fe40000004100 */
[----:B------:R-:W-:Y:S01]  /*113b0*/  FMUL.FTZ R15, R6, R7 ;  /* 0x00000007060f7220 */ /* 0x000fe20000410000 */
[----:B------:R-:W-:Y:S01]  /*113c0*/  HADD2.F32 R10, -RZ, R10.H1_H1 ;  /* 0x3000000aff0a7230 */ /* 0x000fe20000004100 */
[----:B------:R-:W-:Y:S01]  /*113d0*/  F2FP.SATFINITE.E4M3.F32.PACK_AB_MERGE_C R5, R38, R5, R45 ;  /* 0x000000052605723e */ /* 0x000fe2000480702d */
[----:B------:R-:W-:-:S02]  /*113e0*/  HADD2.F32 R27, -RZ, R27.H1_H1 ;  /* 0x3000001bff1b7230 */ /* 0x000fc40000004100 */
[----:B------:R-:W-:Y:S01]  /*113f0*/  FFMA.FTZ R32, R4, R7, -R13 ;  /* 0x0000000704207223 */ /* 0x000fe2000001080d */
[----:B------:R-:W-:Y:S01]  /*11400*/  HADD2.F32 R14, -RZ, R14.H1_H1 ;  /* 0x3000000eff0e7230 */ /* 0x000fe20000004100 */
[----:B------:R-:W-:Y:S01]  /*11410*/  F2FP.SATFINITE.E4M3.F32.PACK_AB_MERGE_C R9, R42, R9, R36 ;  /* 0x000000092a09723e */ /* 0x000fe20004807024 */
[----:B------:R-:W-:Y:S02]  /*11420*/  HADD2.F32 R6, -RZ, R26.H0_H0 ;  /* 0x2000001aff067230 */ /* 0x000fe40000004100 */
[C---:B------:R-:W-:Y:S01]  /*11430*/  FMUL.FTZ R7, R27.reuse, R10 ;  /* 0x0000000a1b077220 */ /* 0x040fe20000410000 */
[-C--:B------:R-:W-:Y:S01]  /*11440*/  FMUL.FTZ R13, R27, R8.reuse ;  /* 0x000000081b0d7220 */ /* 0x080fe20000410000 */
[----:B------:R-:W-:Y:S01]  /*11450*/  FFMA.FTZ R27, R4, R11, R15 ;  /* 0x0000000b041b7223 */ /* 0x000fe2000001000f */
        /* <DEDUP_REMOVED lines=8> */
[----:B------:R-:W-:Y:S01]  /*114e0*/  HADD2.F32 R20, -RZ, R20.H1_H1 ;  /* 0x30000014ff147230 */ /* 0x000fe20000004100 */
[----:B------:R-:W-:Y:S01]  /*114f0*/  F2FP.SATFINITE.E4M3.F32.PACK_AB_MERGE_C R32, R33, R32, RZ ;  /* 0x000000202120723e */ /* 0x000fe200048070ff */
[--C-:B------:R-:W-:Y:S02]  /*11500*/  HADD2.F32 R4, -RZ, R3.reuse.H0_H0 ;  /* 0x20000003ff047230 */ /* 0x100fe40000004100 */
[----:B------:R-:W-:Y:S01]  /*11510*/  FMUL.FTZ R14, R26, R40 ;  /* 0x000000281a0e7220 */ /* 0x000fe20000410000 */
[----:B------:R-:W-:-:S02]  /*11520*/  HADD2.F32 R3, -RZ, R3.H1_H1 ;  /* 0x30000003ff037230 */ /* 0x000fc40000004100 */
[-C--:B------:R-:W-:Y:S01]  /*11530*/  FMUL.FTZ R15, R26, R20.reuse ;  /* 0x000000141a0f7220 */ /* 0x080fe20000410000 */
[----:B------:R-:W-:Y:S01]  /*11540*/  F2FP.SATFINITE.E4M3.F32.PACK_AB_MERGE_C R27, R34, R27, RZ ;  /* 0x0000001b221b723e */ /* 0x000fe200048070ff */
        /* <DEDUP_REMOVED lines=8> */
[----:B------:R-:W-:Y:S02]  /*115d0*/  F2FP.SATFINITE.E4M3.F32.PACK_AB_MERGE_C R7, R48, R37, R7 ;  /* 0x000000253007723e */ /* 0x000fe40004807007 */
[----:B------:R-:W-:Y:S02]  /*115e0*/  F2FP.SATFINITE.E4M3.F32.PACK_AB_MERGE_C R4, R30, R21, R4 ;  /* 0x000000151e04723e */ /* 0x000fe40004807004 */
[----:B------:R-:W-:Y:S02]  /*115f0*/  F2FP.SATFINITE.E4M3.F32.PACK_AB_MERGE_C R6, R13, R6, R32 ;  /* 0x000000060d06723e */ /* 0x000fe40004807020 */
[----:B------:R-:W-:Y:S02]  /*11600*/  F2FP.SATFINITE.E4M3.F32.PACK_AB_MERGE_C R11, R50, R43, R11 ;  /* 0x0000002b320b723e */ /* 0x000fe4000480700b */
[----:B------:R-:W-:Y:S01]  /*11610*/  F2FP.SATFINITE.E4M3.F32.PACK_AB_MERGE_C R8, R12, R25, R8 ;  /* 0x000000190c08723e */ /* 0x000fe20004807008 */
[----:B------:R0:W-:Y:S01]  /*11620*/  STS.128 [R51+0x18400], R4 ;  /* 0x0184000433007388 */ /* 0x0001e20000000c00 */
[----:B------:R-:W-:-:S05]  /*11630*/  F2FP.SATFINITE.E4M3.F32.PACK_AB_MERGE_C R10, R15, R10, R27 ;  /* 0x0000000a0f0a723e */ /* 0x000fca000480701b */
[----:B------:R0:W-:Y:S02]  /*11640*/  STS.128 [R0+0x18400], R8 ;  /* 0x0184000800007388 */ /* 0x0001e40000000c00 */
.L_x_1682:
[----:B------:R-:W-:Y:S05]  /*11650*/  BSYNC B0 ;  /* 0x0000000000007941 */ /* 0x000fea0003800000 */
.L_x_1675:
        /* <DEDUP_REMOVED lines=8> */
.L_x_1673:
[----:B0--3--:R-:W-:-:S05]  /*116e0*/  IMAD.U32 R0, RZ, RZ, UR40 ;  /* 0x00000028ff007e24 */ /* 0x009fca000f8e00ff */
[----:B------:R-:W-:-:S13]  /*116f0*/  ISETP.NE.AND P0, PT, R0, 0x3, PT ;  /* 0x000000030000780c */ /* 0x000fda0003f05270 */
[----:B------:R-:W-:Y:S05]  /*11700*/  @!P0 BRA `(.L_x_1702) ;  /* 0x0000000000048947 */ /* 0x000fea0003800000 */
[----:B------:R-:W-:Y:S01]  /*11710*/  BPT.TRAP 0x1 ;  /* 0x000000040000795c */ /* 0x000fe20000300000 */
.L_x_1702:
[----:B-----5:R-:W-:Y:S01]  /*11720*/  IMAD R11, R17, 0x8, R16 ;  /* 0x00000008110b7824 */ /* 0x020fe200078e0210 */
[----:B------:R-:W-:-:S04]  /*11730*/  SHF.L.U32 R0, R201, 0x1f, RZ ;  /* 0x0000001fc9007819 */ /* 0x000fc800000006ff */
[----:B------:R0:W3:Y:S01]  /*11740*/  SYNCS.PHASECHK.TRANS64.TRYWAIT P1, [R11+URZ+0x2a830], R0 ;  /* 0x02a830000b0075a7 */ /* 0x0000e2000802017f */
[----:B------:R-:W-:Y:S05]  /*11750*/  @!P0 BRA `(.L_x_1703) ;  /* 0x0000000000048947 */ /* 0x000fea0003800000 */
[----:B------:R-:W-:Y:S01]  /*11760*/  BPT.TRAP 0x1 ;  /* 0x000000040000795c */ /* 0x000fe20000300000 */
.L_x_1703:
[----:B---3--:R-:W-:Y:S05]  /*11770*/  @P1 BRA `(.L_x_1704) ;  /* 0x0000000000081947 */ /* 0x008fea0003800000 */
[----:B------:R-:W3:Y:S02]  /*11780*/  SYNCS.PHASECHK.TRANS64.TRYWAIT P1, [R11+URZ+0x2a830], R0 ;  /* 0x02a830000b0075a7 */ /* 0x000ee4000802017f */
[----:B---3--:R-:W-:Y:S05]  /*11790*/  @!P1 BRA `(.L_x_1705) ;  /* 0x0000018400bc9947 */ /* 0x008fea0003800000 */
.L_x_1704:
[----:B------:R-:W-:Y:S05]  /*117a0*/  WARPSYNC.ALL ;  /* 0x0000000000007948 */ /* 0x000fea0003800000 */
[----:B0--3--:R-:W-:Y:S01]  /*117b0*/  VIADD R0, R16, 0x1e400 ;  /* 0x0001e40010007836 */ /* 0x009fe20000000000 */
[----:B------:R-:W-:Y:S01]  /*117c0*/  R2UR UR24, R44 ;  /* 0x000000002c1872ca */ /* 0x000fe200000e0000 */
[----:B--2---:R-:W-:Y:S01]  /*117d0*/  IMAD.MOV.U32 R5, RZ, RZ, -0x7fffffe0 ;  /* 0x80000020ff057424 */ /* 0x004fe200078e00ff */
[----:B----4-:R-:W-:Y:S01]  /*117e0*/  WARPGROUP.ARRIVE ;  /* 0x00000000000079c5 */ /* 0x010fe20000000000 */
[----:B------:R-:W-:Y:S01]  /*117f0*/  UMOV UR25, 0x80000020 ;  /* 0x8000002000197882 */ /* 0x000fe20000000000 */
[----:B------:R-:W-:Y:S01]  /*11800*/  SHF.R.U32.HI R0, RZ, 0x4, R0 ;  /* 0x00000004ff007819 */ /* 0x000fe20000011600 */
[----:B------:R-:W-:Y:S01]  /*11810*/  IMAD.MOV.U32 R9, RZ, RZ, -0x7fffffe0 ;  /* 0x80000020ff097424 */ /* 0x000fe200078e00ff */
[----:B------:R-:W-:Y:S01]  /*11820*/  R2UR UR27, R5 ;  /* 0x00000000051b72ca */ /* 0x000fe200000e0000 */
[----:B------:R-:W-:Y:S01]  /*11830*/  UMOV UR5, 0x80000020 ;  /* 0x8000002000057882 */ /* 0x000fe20000000000 */
[----:B------:R-:W-:Y:S01]  /*11840*/  LOP3.LUT R0, R0, 0x3fff, RZ, 0xc0, !PT ;  /* 0x00003fff00007812 */ /* 0x000fe200078ec0ff */
[----:B------:R-:W-:Y:S01]  /*11850*/  UMOV UR9, 0x80000020 ;  /* 0x8000002000097882 */ /* 0x000fe20000000000 */
[----:B------:R-:W-:Y:S01]  /*11860*/  R2UR UR7, R9 ;  /* 0x00000000090772ca */ /* 0x000fe200000e0000 */
[----:B------:R-:W-:Y:S01]  /*11870*/  IMAD.MOV.U32 R9, RZ, RZ, -0x7fffffe0 ;  /* 0x80000020ff097424 */ /* 0x000fe200078e00ff */
[----:B------:R-:W-:Y:S01]  /*11880*/  LOP3.LUT R7, R0, 0x10000, RZ, 0xfc, !PT ;  /* 0x0001000000077812 */ /* 0x000fe200078efcff */
[----:B------:R-:W-:Y:S01]  /*11890*/  ULOP3.LUT UR24, UR24, 0x10000, URZ, 0xfc, !UPT ;  /* 0x0001000018187892 */ /* 0x000fe2000f8efc3f */
[----:B------:R-:W-:Y:S01]  /*118a0*/  IMAD.MOV.U32 R5, RZ, RZ, -0x7fffffe0 ;  /* 0x80000020ff057424 */ /* 0x000fe200078e00ff */
[----:B------:R-:W-:Y:S01]  /*118b0*/  UMOV UR13, 0x80000020 ;  /* 0x80000020000d7882 */ /* 0x000fe20000000000 */
[----:B------:R-:W-:Y:S01]  /*118c0*/  R2UR UR11, R9 ;  /* 0x00000000090b72ca */ /* 0x000fe200000e0000 */
[----:B------:R-:W-:Y:S01]  /*118d0*/  IMAD R4, R17, 0x600, R7 ;  /* 0x0000060011047824 */ /* 0x000fe200078e0207 */
[----:B------:R-:W-:Y:S01]  /*118e0*/  UIADD3 UR4, UR24, 0x2, URZ ;  /* 0x0000000218047890 */ /* 0x000fe2000fffe03f */
[----:B------:R-:W-:Y:S01]  /*118f0*/  IMAD.MOV.U32 R9, RZ, RZ, -0x7fffffe0 ;  /* 0x80000020ff097424 */ /* 0x000fe200078e00ff */
[----:B------:R-:W-:Y:S01]  /*11900*/  UIADD3 UR8, UR24, 0x200, URZ ;  /* 0x0000020018087890 */ /* 0x000fe2000fffe03f */
[C---:B------:R-:W-:Y:S01]  /*11910*/  VIADD R8, R4.reuse, 0x2 ;  /* 0x0000000204087836 */ /* 0x040fe20000000000 */
[----:B------:R-:W-:Y:S01]  /*11920*/  R2UR UR26, R4 ;  /* 0x00000000041a72ca */ /* 0x000fe200000e0000 */
[----:B------:R-:W-:Y:S01]  /*11930*/  UIADD3 UR12, UR24, 0x202, URZ ;  /* 0x00000202180c7890 */ /* 0x000fe2000fffe03f */
[----:B------:R-:W-:Y:S01]  /*11940*/  R2UR UR15, R9 ;  /* 0x00000000090f72ca */ /* 0x000fe200000e0000 */
[----:B------:R-:W-:Y:S01]  /*11950*/  IMAD.MOV.U32 R9, RZ, RZ, -0x7fffffe0 ;  /* 0x80000020ff097424 */ /* 0x000fe200078e00ff */
[----:B------:R-:W-:Y:S01]  /*11960*/  R2UR UR6, R8 ;  /* 0x00000000080672ca */ /* 0x000fe200000e0000 */
[----:B------:R-:W-:Y:S01]  /*11970*/  VIADD R8, R4, 0x200 ;  /* 0x0000020004087836 */ /* 0x000fe20000000000 */
[----:B------:R-:W-:Y:S01]  /*11980*/  UIADD3 UR16, UR24, 0x400, URZ ;  /* 0x0000040018107890 */ /* 0x000fe2000fffe03f */
[----:B------:R-:W-:Y:S01]  /*11990*/  R2UR UR23, R5 ;  /* 0x00000000051772ca */ /* 0x000fe200000e0000 */
[----:B------:R-:W-:Y:S01]  /*119a0*/  UMOV UR17, 0x80000020 ;  /* 0x8000002000117882 */ /* 0x000fe20000000000 */
[----:B------:R-:W-:Y:S01]  /*119b0*/  R2UR UR19, R9 ;  /* 0x00000000091372ca */ /* 0x000fe200000e0000 */
[----:B------:R-:W-:Y:S01]  /*119c0*/  UIADD3 UR20, UR24, 0x402, URZ ;  /* 0x0000040218147890 */ /* 0x000fe2000fffe03f */
[----:B------:R-:W-:Y:S01]  /*119d0*/  R2UR UR10, R8 ;  /* 0x00000000080a72ca */ /* 0x000fe200000e0000 */
[----:B------:R-:W-:Y:S01]  /*119e0*/  VIADD R8, R4, 0x202 ;  /* 0x0000020204087836 */ /* 0x000fe20000000000 */
[----:B------:R-:W-:Y:S01]  /*119f0*/  QGMMA.64x128x32.F32.E4M3.E4M3 R24, gdesc[UR24], RZ, !UPT, gsb0 ;  /* 0x01e00000181879f3 */ /* 0x000fe2000c0008ff */
[----:B------:R-:W-:-:S03]  /*11a00*/  UMOV UR21, 0x80000020 ;  /* 0x8000002000157882 */ /* 0x000fc60000000000 */
[----:B------:R-:W-:Y:S01]  /*11a10*/  R2UR UR14, R8 ;  /* 0x00000000080e72ca */ /* 0x000fe200000e0000 */
[C---:B------:R-:W-:Y:S02]  /*11a20*/  VIADD R8, R4.reuse, 0x400 ;  /* 0x0000040004087836 */ /* 0x040fe40000000000 */
[----:B------:R-:W-:-:S03]  /*11a30*/  VIADD R4, R4, 0x402 ;  /* 0x0000040204047836 */ /* 0x000fc60000000000 */
[----:B------:R-:W-:Y:S02]  /*11a40*/  R2UR UR18, R8 ;  /* 0x00000000081272ca */ /* 0x000fe400000e0000 */
[----:B------:R-:W-:Y:S01]  /*11a50*/  R2UR UR22, R4 ;  /* 0x00000000041672ca */ /* 0x000fe200000e0000 */
        /* <DEDUP_REMOVED lines=18> */
.L_x_1706:
[----:B------:R-:W2:Y:S01]  /*11b80*/  LDL.LU R10, [R1] ;  /* 0x00000000010a7983 */ /* 0x000ea20000300800 */
[----:B------:R-:W0:Y:S01]  /*11b90*/  LDC R116, c[0x0][0x448] ;  /* 0x00011200ff747b82 */ /* 0x000e220000000800 */
[----:B------:R-:W-:Y:S01]  /*11ba0*/  IMAD.IADD R0, R227, 0x1, R212 ;  /* 0x00000001e3007824 */ /* 0x000fe200078e02d4 */
[----:B------:R-:W-:Y:S02]  /*11bb0*/  ULDC UR34, c[0x0][0x9dc] ;  /* 0x0002770000227ab9 */ /* 0x000fe40000000800 */
[----:B------:R-:W-:Y:S01]  /*11bc0*/  ULOP3.LUT UR6, URZ, UR34, URZ, 0x33, !UPT ;  /* 0x000000223f067292 */ /* 0x000fe2000f8e333f */
[----:B------:R-:W-:-:S03]  /*11bd0*/  IMAD.MOV.U32 R4, RZ, RZ, R0 ;  /* 0x000000ffff047224 */ /* 0x000fc600078e0000 */
[----:B------:R-:W3:Y:S01]  /*11be0*/  LDC.64 R8, c[0x0][0x9e0] ;  /* 0x00027800ff087b82 */ /* 0x000ee20000000a00 */
[----:B0-----:R-:W-:-:S13]  /*11bf0*/  ISETP.NE.AND P1, PT, R116, 0x1, PT ;  /* 0x000000017400780c */ /* 0x001fda0003f25270 */
[----:B-1----:R-:W0:Y:S08]  /*11c00*/  @P1 LDC R3, c[0x0][0x44c] ;  /* 0x00011300ff031b82 */ /* 0x002e300000000800 */
[----:B------:R-:W1:Y:S01]  /*11c10*/  @P1 LDC R6, c[0x0][0x450] ;  /* 0x00011400ff061b82 */ /* 0x000e620000000800 */
[----:B0-----:R-:W-:-:S04]  /*11c20*/  @P1 IMAD.HI.U32 R3, R0, R3, RZ ;  /* 0x0000000300031227 */ /* 0x001fc800078e00ff */
[----:B------:R-:W-:Y:S01]  /*11c30*/  VIADD R0, R11, 0x2a840 ;  /* 0x0002a8400b007836 */ /* 0x000fe20000000000 */
[----:B-1----:R-:W-:Y:S01]  /*11c40*/  @P1 SHF.R.U32.HI R4, RZ, R6, R3 ;  /* 0x00000006ff041219 */ /* 0x002fe20000011603 */
[----:B------:R-:W-:Y:S02]  /*11c50*/  IMAD.MOV.U32 R6, RZ, RZ, -0x80 ;  /* 0xffffff80ff067424 */ /* 0x000fe400078e00ff */
[----:B------:R-:W-:Y:S02]  /*11c60*/  IMAD.U32 R3, RZ, RZ, UR38 ;  /* 0x00000026ff037e24 */ /* 0x000fe4000f8e00ff */
[----:B------:R-:W0:Y:S01]  /*11c70*/  SHFL.IDX PT, R11, R4, RZ, 0x1c1f ;  /* 0x001c1fff040b7589 */ /* 0x000e2200000e0000 */
[----:B------:R-:W-:Y:S02]  /*11c80*/  IMAD R12, R89, R6, 0x80 ;  /* 0x00000080590c7424 */ /* 0x000fe400078e0206 */
[----:B------:R-:W-:Y:S02]  /*11c90*/  PRMT R0, R3, 0x654, R0 ;  /* 0x0000065403007816 */ /* 0x000fe40000000000 */
[----:B------:R-:W-:-:S02]  /*11ca0*/  VIADD R3, R12, 0x1 ;  /* 0x000000010c037836 */ /* 0x000fc40000000000 */
[----:B------:R1:W-:Y:S02]  /*11cb0*/  SYNCS.ARRIVE.TRANS64.RED.A1T0 RZ, [R0+URZ], RZ ;  /* 0x000000ff00ff79a7 */ /* 0x0003e4000810043f */
[----:B-1----:R-:W-:Y:S02]  /*11cc0*/  IMAD R0, R204, -0x2, R3 ;  /* 0xfffffffecc007824 */ /* 0x002fe400078e0203 */
[----:B------:R-:W-:-:S03]  /*11cd0*/  IMAD.IADD R3, R203, 0x1, R12 ;  /* 0x00000001cb037824 */ /* 0x000fc600078e020c */
[----:B------:R-:W-:Y:S01]  /*11ce0*/  IADD3 R5, -R202, R0, R203 ;  /* 0x00000000ca057210 */ /* 0x000fe20007ffe1cb */
[----:B------:R-:W-:-:S04]  /*11cf0*/  IMAD R14, R204, -0x2, R3 ;  /* 0xfffffffecc0e7824 */ /* 0x000fc800078e0203 */
[C---:B---3--:R-:W-:Y:S02]  /*11d00*/  IMAD.IADD R103, R5.reuse, 0x1, R8 ;  /* 0x0000000105677824 */ /* 0x048fe400078e0208 */
[----:B------:R-:W-:-:S03]  /*11d10*/  VIADD R20, R5, UR6 ;  /* 0x0000000605147c36 */ /* 0x000fc60008000000 */
[----:B0-----:R-:W-:Y:S01]  /*11d20*/  VIADDMNMX R0, R11, R103, R14, PT ;  /* 0x000000670b007246 */ /* 0x001fe2000380010e */
[----:B------:R-:W-:Y:S01]  /*11d30*/  IMAD.IADD R3, R20, 0x1, R11 ;  /* 0x0000000114037824 */ /* 0x000fe200078e020b */
[----:B--2---:R-:W-:-:S04]  /*11d40*/  LOP3.LUT R10, R10, 0xfffffff7, RZ, 0xc0, !PT ;  /* 0xfffffff70a0a7812 */ /* 0x004fc800078ec0ff */
[----:B------:R-:W-:Y:S02]  /*11d50*/  @P1 LOP3.LUT R10, R10, 0x8, RZ, 0xfc, !PT ;  /* 0x000000080a0a1812 */ /* 0x000fe400078efcff */
[----:B------:R-:W-:Y:S02]  /*11d60*/  ISETP.GE.AND P1, PT, R9, 0x1, PT ;  /* 0x000000010900780c */ /* 0x000fe40003f26270 */
[----:B------:R-:W-:-:S11]  /*11d70*/  LOP3.LUT R10, R10, 0xfffffffb, RZ, 0xc0, !PT ;  /* 0xfffffffb0a0a7812 */ /* 0x000fd600078ec0ff */
[----:B------:R-:W-:-:S05]  /*11d80*/  @P1 LOP3.LUT R10, R10, 0x4, RZ, 0xfc, !PT ;  /* 0x000000040a0a1812 */ /* 0x000fca00078efcff */
[----:B------:R0:W-:Y:S02]  /*11d90*/  STL [R1], R10 ;  /* 0x0000000a01007387 */ /* 0x0001e40000100800 */
[----:B0-----:R-:W-:Y:S01]  /*11da0*/  LEA R10, R89, 0xffffff80, 0x7 ;  /* 0xffffff80590a7811 */ /* 0x001fe200078e38ff */
[----:B------:R-:W-:Y:S06]  /*11db0*/  @!P1 BRA `(.L_x_1707) ;  /* 0x0000000000509947 */ /* 0x000fec0003800000 */
[----:B------:R-:W-:Y:S01]  /*11dc0*/  IADD3 R5, -R202, R203, R11 ;  /* 0x000000cbca057210 */ /* 0x000fe20007ffe10b */
[----:B------:R-:W-:Y:S03]  /*11dd0*/  BSSY B0, `(.L_x_1708) ;  /* 0x000000e000007945 */ /* 0x000fe60003800000 */
[----:B------:R-:W-:-:S13]  /*11de0*/  ISETP.GT.AND P1, PT, R5, -0x1, PT ;  /* 0xffffffff0500780c */ /* 0x000fda0003f24270 */
        /* <DEDUP_REMOVED lines=8> */
.L_x_1709:
[----:B------:R-:W-:-:S13]  /*11e70*/  ISETP.NE.AND P1, PT, R9, 0x1, PT ;  /* 0x000000010900780c */ /* 0x000fda0003f25270 */
[----:B------:R-:W0:Y:S02]  /*11e80*/  @P1 LDC.64 R90, c[0x0][0x9e8] ;  /* 0x00027a00ff5a1b82 */ /* 0x000e240000000a00 */
[----:B0-----:R-:W-:-:S05]  /*11e90*/  @P1 IMAD.HI.U32 R6, R5, R90, RZ ;  /* 0x0000005a05061227 */ /* 0x001fca00078e00ff */
[----:B------:R-:W-:-:S07]  /*11ea0*/  @P1 SHF.R.U32.HI R5, RZ, R91, R6 ;  /* 0x0000005bff051219 */ /* 0x000fce0000011606 */
.L_x_1710:
[----:B------:R-:W-:Y:S05]  /*11eb0*/  BSYNC B0 ;  /* 0x0000000000007941 */ /* 0x000fea0003800000 */
.L_x_1708:
[----:B------:R-:W-:-:S04]  /*11ec0*/  IMAD R5, R5, R9, -R10 ;  /* 0x0000000905057224 */ /* 0x000fc800078e0a0a */
[----:B------:R-:W-:-:S05]  /*11ed0*/  IMAD R6, R204, -0x2, R5 ;  /* 0xfffffffecc067824 */ /* 0x000fca00078e0205 */
[----:B------:R-:W-:Y:S02]  /*11ee0*/  VIMNMX R3, R3, R6, !PT ;  /* 0x0000000603037248 */ /* 0x000fe40007fe0100 */
[----:B------:R-:W-:-:S07]  /*11ef0*/  VIADDMNMX R0, R6, R9, R0, PT ;  /* 0x0000000906007246 */ /* 0x000fce0003800100 */
.L_x_1707:
[C---:B------:R-:W-:Y:S02]  /*11f00*/  ISETP.GE.AND P1, PT, R12.reuse, 0x2, PT ;  /* 0x000000020c00780c */ /* 0x040fe40003f26270 */
[C---:B------:R-:W-:Y:S02]  /*11f10*/  ISETP.GE.AND P6, PT, R12.reuse, 0x9, PT ;  /* 0x000000090c00780c */ /* 0x040fe40003fc6270 */
[----:B------:R-:W-:Y:S02]  /*11f20*/  ISETP.GT.AND P2, PT, R3, 0x1, !P1 ;  /* 0x000000010300780c */ /* 0x000fe40004f44270 */
[----:B------:R-:W-:Y:S02]  /*11f30*/  ISETP.GE.AND P3, PT, R12, 0xa, PT ;  /* 0x0000000a0c00780c */ /* 0x000fe40003f66270 */
[----:B------:R-:W-:Y:S02]  /*11f40*/  ISETP.LT.OR P2, PT, R0, 0x2, P2 ;  /* 0x000000020000780c */ /* 0x000fe40001741670 */
[----:B------:R-:W-:-:S02]  /*11f50*/  ISETP.GE.AND P5, PT, R12, 0x1, PT ;  /* 0x000000010c00780c */ /* 0x000fc40003fa6270 */
[----:B------:R-:W-:Y:S02]  /*11f60*/  FSEL R133, R25, -INF , !P2 ;  /* 0xff80000019857808 */ /* 0x000fe40005000000 */
[----:B------:R-:W-:-:S04]  /*11f70*/  ISETP.GT.AND P2, PT, R3, 0x8, !P6 ;  /* 0x000000080300780c */ /* 0x000fc80007744270 */
[----:B------:R-:W-:-:S04]  /*11f80*/  ISETP.LT.OR P2, PT, R0, 0x9, P2 ;  /* 0x000000090000780c */ /* 0x000fc80001741670 */
[----:B------:R-:W-:Y:S02]  /*11f90*/  FSEL R131, R28, -INF , !P2 ;  /* 0xff8000001c837808 */ /* 0x000fe40005000000 */
[----:B------:R-:W-:Y:S02]  /*11fa0*/  ISETP.GT.AND P2, PT, R3, 0x9, !P3 ;  /* 0x000000090300780c */ /* 0x000fe40005f44270 */
[----:B------:R-:W-:Y:S02]  /*11fb0*/  P2R R28, PR, RZ, 0x8 ;  /* 0x00000008ff1c7803 */ /* 0x000fe40000000000 */
[----:B------:R-:W-:Y:S02]  /*11fc0*/  ISETP.LT.OR P2, PT, R0, 0xa, P2 ;  /* 0x0000000a0000780c */ /* 0x000fe40001741670 */
[----:B------:R-:W-:Y:S02]  /*11fd0*/  ISETP.GE.AND P3, PT, R12, 0x11, PT ;  /* 0x000000110c00780c */ /* 0x000fe40003f66270 */
[----:B------:R-:W-:-:S02]  /*11fe0*/  FSEL R129, R29, -INF , !P2 ;  /* 0xff8000001d817808 */ /* 0x000fc40005000000 */
[C---:B------:R-:W-:Y:S02]  /*11ff0*/  ISETP.GT.AND P2, PT, R3.reuse, 0x10, !P3 ;  /* 0x000000100300780c */ /* 0x040fe40005f44270 */
        /* <DEDUP_REMOVED lines=140> */
[----:B------:R-:W-:Y:S02]  /*128c0*/  ISETP.GE.AND P4, PT, R9, 0x1, PT ;  /* 0x000000010900780c */ /* 0x000fe40003f86270 */
[----:B0-----:R-:W-:Y:S01]  /*128d0*/  VIADDMNMX R0, R3, R103, R14, PT ;  /* 0x0000006703007246 */ /* 0x001fe2000380010e */
[----:B------:R-:W-:-:S10]  /*128e0*/  IMAD.IADD R6, R20, 0x1, R3 ;  /* 0x0000000114067824 */ /* 0x000fd400078e0203 */
[----:B------:R-:W-:Y:S05]  /*128f0*/  @!P4 BRA `(.L_x_1711) ;  /* 0x000000000050c947 */ /* 0x000fea0003800000 */
        /* <DEDUP_REMOVED lines=11> */
.L_x_1713:
[----:B------:R-:W-:-:S13]  /*129b0*/  ISETP.NE.AND P4, PT, R9, 0x1, PT ;  /* 0x000000010900780c */ /* 0x000fda0003f85270 */
[----:B------:R-:W0:Y:S02]  /*129c0*/  @P4 LDC.64 R4, c[0x0][0x9e8] ;  /* 0x00027a00ff044b82 */ /* 0x000e240000000a00 */
[----:B0-----:R-:W-:-:S05]  /*129d0*/  @P4 IMAD.HI.U32 R4, R3, R4, RZ ;  /* 0x0000000403044227 */ /* 0x001fca00078e00ff */
[----:B------:R-:W-:-:S07]  /*129e0*/  @P4 SHF.R.U32.HI R3, RZ, R5, R4 ;  /* 0x00000005ff034219 */ /* 0x000fce0000011604 */
.L_x_1714:
[----:B------:R-:W-:Y:S05]  /*129f0*/  BSYNC B0 ;  /* 0x0000000000007941 */ /* 0x000fea0003800000 */
.L_x_1712:
[----:B------:R-:W-:-:S04]  /*12a00*/  IMAD R3, R3, R9, -R10 ;  /* 0x0000000903037224 */ /* 0x000fc800078e0a0a */
[----:B------:R-:W-:-:S05]  /*12a10*/  IMAD R3, R204, -0x2, R3 ;  /* 0xfffffffecc037824 */ /* 0x000fca00078e0203 */
[----:B------:R-:W-:Y:S02]  /*12a20*/  VIMNMX R6, R6, R3, !PT ;  /* 0x0000000306067248 */ /* 0x000fe40007fe0100 */
[----:B------:R-:W-:-:S07]  /*12a30*/  VIADDMNMX R0, R3, R9, R0, PT ;  /* 0x0000000903007246 */ /* 0x000fce0003800100 */
.L_x_1711:
[C---:B------:R-:W-:Y:S02]  /*12a40*/  ISETP.GT.AND P1, PT, R6.reuse, 0x1, !P1 ;  /* 0x000000010600780c */ /* 0x040fe40004f24270 */
[----:B------:R-:W-:Y:S02]  /*12a50*/  ISETP.GT.AND P6, PT, R6, 0x8, !P6 ;  /* 0x000000080600780c */ /* 0x000fe400077c4270 */
[C---:B------:R-:W-:Y:S02]  /*12a60*/  ISETP.LT.OR P1, PT, R0.reuse, 0x2, P1 ;  /* 0x000000020000780c */ /* 0x040fe40000f21670 */
[----:B------:R-:W-:Y:S02]  /*12a70*/  ISETP.LT.OR P6, PT, R0, 0x9, P6 ;  /* 0x000000090000780c */ /* 0x000fe400037c1670 */
[----:B------:R-:W-:Y:S02]  /*12a80*/  FSEL R27, R27, -INF , !P1 ;  /* 0xff8000001b1b7808 */ /* 0x000fe40004800000 */
[----:B------:R-:W-:-:S02]  /*12a90*/  ISETP.NE.AND P1, PT, R28, RZ, PT ;  /* 0x000000ff1c00720c */ /* 0x000fc40003f25270 */
[----:B------:R-:W-:Y:S02]  /*12aa0*/  FSEL R5, R30, -INF , !P6 ;  /* 0xff8000001e057808 */ /* 0x000fe40007000000 */
[----:B------:R-:W-:Y:S02]  /*12ab0*/  ISETP.GT.AND P1, PT, R6, 0x9, !P1 ;  /* 0x000000090600780c */ /* 0x000fe40004f24270 */
[----:B------:R-:W-:Y:S02]  /*12ac0*/  ISETP.NE.AND P6, PT, R32, RZ, PT ;  /* 0x000000ff2000720c */ /* 0x000fe40003fc5270 */
[----:B------:R-:W-:Y:S02]  /*12ad0*/  ISETP.LT.OR P1, PT, R0, 0xa, P1 ;  /* 0x0000000a0000780c */ /* 0x000fe40000f21670 */
[----:B------:R-:W-:Y:S02]  /*12ae0*/  ISETP.NE.AND P4, PT, R92, RZ, PT ;  /* 0x000000ff5c00720c */ /* 0x000fe40003f85270 */
        /* <DEDUP_REMOVED lines=9> */
[----:B------:R-:W-:Y:S02]  /*12b80*/  ISETP.NE.AND P6, PT, R102, RZ, PT ;  /* 0x000000ff6600720c */ /* 0x000fe40003fc5270 */
        /* <DEDUP_REMOVED lines=9> */
[----:B------:R-:W-:Y:S02]  /*12c20*/  ISETP.NE.AND P4, PT, R56, RZ, PT ;  /* 0x000000ff3800720c */ /* 0x000fe40003f85270 */
        /* <DEDUP_REMOVED lines=12> */
[----:B------:R-:W-:Y:S02]  /*12cf0*/  ISETP.NE.AND P1, PT, R40, RZ, PT ;  /* 0x000000ff2800720c */ /* 0x000fe40003f25270 */
[----:B------:R-:W-:Y:S02]  /*12d00*/  FMNMX.FTZ R4, R41, R4, !PT ;  /* 0x0000000429047209 */ /* 0x000fe40007810000 */
[----:B------:R-:W-:Y:S02]  /*12d10*/  ISETP.GT.AND P1, PT, R6, 0x21, !P1 ;  /* 0x000000210600780c */ /* 0x000fe40004f24270 */
[----:B------:R-:W-:Y:S02]  /*12d20*/  FMNMX.FTZ R4, R49, R4, !PT ;  /* 0x0000000431047209 */ /* 0x000fe40007810000 */
        /* <DEDUP_REMOVED lines=43> */
[C---:B------:R-:W-:Y:S01]  /*12fe0*/  ISETP.GT.AND P5, PT, R6.reuse, RZ, !P5 ;  /* 0x000000ff0600720c */ /* 0x040fe20006fa4270 */
[----:B------:R-:W0:Y:S01]  /*12ff0*/  SHFL.BFLY PT, R3, R4, 0x2, 0x1f ;  /* 0x0c401f0004037f89 */ /* 0x000e2200000e0000 */
[----:B------:R-:W-:Y:S02]  /*13000*/  FSEL R55, R55, -INF , !P1 ;  /* 0xff80000037377808 */ /* 0x000fe40004800000 */
[----:B------:R-:W-:Y:S02]  /*13010*/  ISETP.GT.AND P1, PT, R6, 0x40, !P6 ;  /* 0x000000400600780c */ /* 0x000fe40007724270 */
[----:B------:R-:W-:Y:S02]  /*13020*/  ISETP.NE.AND P6, PT, R76, RZ, PT ;  /* 0x000000ff4c00720c */ /* 0x000fe40003fc5270 */
[C---:B------:R-:W-:Y:S02]  /*13030*/  ISETP.LT.OR P1, PT, R0.reuse, 0x41, P1 ;  /* 0x000000410000780c */ /* 0x040fe40000f21670 */
[----:B------:R-:W-:-:S02]  /*13040*/  ISETP.LT.OR P5, PT, R0, 0x1, P5 ;  /* 0x000000010000780c */ /* 0x000fc40002fa1670 */
[----:B------:R-:W-:Y:S02]  /*13050*/  FSEL R119, R58, -INF , !P1 ;  /* 0xff8000003a777808 */ /* 0x000fe40004800000 */
[----:B------:R-:W-:Y:S02]  /*13060*/  ISETP.GT.AND P1, PT, R6, 0x41, !P4 ;  /* 0x000000410600780c */ /* 0x000fe40006724270 */
[----:B------:R-:W-:Y:S02]  /*13070*/  ISETP.NE.AND P4, PT, R114, RZ, PT ;  /* 0x000000ff7200720c */ /* 0x000fe40003f85270 */
[----:B------:R-:W-:Y:S02]  /*13080*/  ISETP.LT.OR P1, PT, R0, 0x42, P1 ;  /* 0x000000420000780c */ /* 0x000fe40000f21670 */
[----:B------:R-:W-:Y:S02]  /*13090*/  FSEL R26, R26, -INF , !P5 ;  /* 0xff8000001a1a7808 */ /* 0x000fe40006800000 */
[----:B------:R-:W-:-:S02]  /*130a0*/  FSEL R117, R59, -INF , !P1 ;  /* 0xff8000003b757808 */ /* 0x000fc40004800000 */
[----:B------:R-:W-:Y:S02]  /*130b0*/  ISETP.NE.AND P1, PT, R104, RZ, PT ;  /* 0x000000ff6800720c */ /* 0x000fe40003f25270 */
[----:B0-----:R-:W-:Y:S02]  /*130c0*/  FMNMX.FTZ R10, R4, R3, !PT ;  /* 0x00000003040a7209 */ /* 0x001fe40007810000 */
[C---:B------:R-:W-:Y:S02]  /*130d0*/  ISETP.GT.AND P1, PT, R6.reuse, 0x48, !P1 ;  /* 0x000000480600780c */ /* 0x040fe40004f24270 */
[----:B------:R-:W-:Y:S01]  /*130e0*/  ISETP.GT.AND P2, PT, R6, 0x71, !P2 ;  /* 0x000000710600780c */ /* 0x000fe20005744270 */
[----:B------:R-:W0:Y:S01]  /*130f0*/  SHFL.BFLY PT, R3, R10, 0x1, 0x1f ;  /* 0x0c201f000a037f89 */ /* 0x000e2200000e0000 */
[----:B------:R-:W-:Y:S02]  /*13100*/  ISETP.LT.OR P1, PT, R0, 0x49, P1 ;  /* 0x000000490000780c */ /* 0x000fe40000f21670 */
[----:B------:R-:W-:-:S02]  /*13110*/  ISETP.GT.AND P3, PT, R6, 0x78, !P3 ;  /* 0x000000780600780c */ /* 0x000fc40005f64270 */
[----:B------:R-:W-:Y:S02]  /*13120*/  FSEL R59, R62, -INF , !P1 ;  /* 0xff8000003e3b7808 */ /* 0x000fe40004800000 */
[----:B------:R-:W-:Y:S02]  /*13130*/  ISETP.NE.AND P1, PT, R60, RZ, PT ;  /* 0x000000ff3c00720c */ /* 0x000fe40003f25270 */
[----:B------:R-:W-:Y:S02]  /*13140*/  ISETP.LT.OR P2, PT, R0, 0x72, P2 ;  /* 0x000000720000780c */ /* 0x000fe40001741670 */
[----:B------:R-:W-:Y:S02]  /*13150*/  ISETP.GT.AND P1, PT, R6, 0x49, !P1 ;  /* 0x000000490600780c */ /* 0x000fe40004f24270 */
[C---:B------:R-:W-:Y:S02]  /*13160*/  ISETP.LT.OR P3, PT, R0.reuse, 0x79, P3 ;  /* 0x000000790000780c */ /* 0x040fe40001f61670 */
[----:B------:R-:W-:-:S02]  /*13170*/  ISETP.LT.OR P1, PT, R0, 0x4a, P1 ;  /* 0x0000004a0000780c */ /* 0x000fc40000f21670 */
[----:B------:R-:W-:Y:S02]  /*13180*/  FSEL R83, R83, -INF , !P2 ;  /* 0xff80000053537808 */ /* 0x000fe40005000000 */
[----:B------:R-:W-:Y:S02]  /*13190*/  FSEL R63, R63, -INF , !P1 ;  /* 0xff8000003f3f7808 */ /* 0x000fe40004800000 */
[----:B------:R-:W-:Y:S02]  /*131a0*/  ISETP.NE.AND P1, PT, R106, RZ, PT ;  /* 0x000000ff6a00720c */ /* 0x000fe40003f25270 */
[----:B0-----:R-:W-:Y:S02]  /*131b0*/  FMNMX.FTZ R3, R10, R3, !PT ;  /* 0x000000030a037209 */ /* 0x001fe40007810000 */
[----:B------:R-:W-:-:S03]  /*131c0*/  ISETP.GT.AND P1, PT, R6, 0x50, !P1 ;  /* 0x000000500600780c */ /* 0x000fc60004f24270 */
[----:B------:R-:W-:Y:S01]  /*131d0*/  FFMA.FTZ R139, R2, R3, -8 ;  /* 0xc1000000028b7423 */ /* 0x000fe20000010003 */
        /* <DEDUP_REMOVED lines=26> */
[----:B------:R-:W-:-:S04]  /*13380*/  ISETP.GT.AND P1, PT, R6, 0x69, !P6 ;  /* 0x000000690600780c */ /* 0x000fc80007724270 */
[----:B------:R-:W-:-:S04]  /*13390*/  ISETP.LT.OR P1, PT, R0, 0x6a, P1 ;  /* 0x0000006a0000780c */ /* 0x000fc80000f21670 */
[----:B------:R-:W-:Y:S02]  /*133a0*/  FSEL R79, R79, -INF , !P1 ;  /* 0xff8000004f4f7808 */ /* 0x000fe40004800000 */
[----:B------:R-:W-:Y:S02]  /*133b0*/  ISETP.GT.AND P1, PT, R6, 0x70, !P4 ;  /* 0x000000700600780c */ /* 0x000fe40006724270 */
[----:B------:R-:W-:Y:S02]  /*133c0*/  ISETP.NE.AND P4, PT, R12, RZ, PT ;  /* 0x000000ff0c00720c */ /* 0x000fe40003f85270 */
[----:B------:R-:W-:Y:S02]  /*133d0*/  FMNMX.FTZ R12, R26, R27, !PT ;  /* 0x0000001b1a0c7209 */ /* 0x000fe40007810000 */
[----:B------:R-:W-:Y:S02]  /*133e0*/  ISETP.LT.OR P1, PT, R0, 0x71, P1 ;  /* 0x000000710000780c */ /* 0x000fe40000f21670 */
[----:B------:R-:W-:-:S02]  /*133f0*/  FMNMX.FTZ R14, R5, R12, !PT ;  /* 0x0000000c050e7209 */ /* 0x000fc40007810000 */
[----:B------:R-:W-:Y:S02]  /*13400*/  FSEL R137, R82, -INF , !P1 ;  /* 0xff80000052897808 */ /* 0x000fe40004800000 */
[----:B------:R-:W-:Y:S02]  /*13410*/  FMNMX.FTZ R14, R31, R14, !PT ;  /* 0x0000000e1f0e7209 */ /* 0x000fe40007810000 */
[----:B------:R-:W-:Y:S02]  /*13420*/  FSETP.NEU.FTZ.AND P1, PT, R3, -INF , PT ;  /* 0xff8000000300780b */ /* 0x000fe40003f3d000 */
[----:B------:R-:W-:Y:S02]  /*13430*/  FMNMX.FTZ R14, R105, R14, !PT ;  /* 0x0000000e690e7209 */ /* 0x000fe40007810000 */
[----:B------:R-:W-:Y:S02]  /*13440*/  FSEL R139, R139, RZ, P1 ;  /* 0x000000ff8b8b7208 */ /* 0x000fe40000800000 */
[----:B------:R-:W-:-:S02]  /*13450*/  FMNMX.FTZ R14, R103, R14, !PT ;  /* 0x0000000e670e7209 */ /* 0x000fc40007810000 */
[----:B------:R-:W-:Y:S01]  /*13460*/  ISETP.GT.AND P1, PT, R6, 0x79, !P4 ;  /* 0x000000790600780c */ /* 0x000fe20006724270 */
[----:B------:R-:W-:-:S01]  /*13470*/  FFMA.FTZ R24, R2, R24, -R139 ;  /* 0x0000001802187223 */ /* 0x000fc2000001088b */
[----:B------:R-:W-:Y:S01]  /*13480*/  FMNMX.FTZ R20, R35, R14, !PT ;  /* 0x0000000e23147209 */ /* 0x000fe20007810000 */
[----:B------:R-:W-:-:S01]  /*13490*/  FFMA.FTZ R32, R2, R37, -R139 ;  /* 0x0000002502207223 */ /* 0x000fc2000001088b */
[C-C-:B------:R-:W-:Y:S01]  /*134a0*/  FFMA.FTZ R34, R2.reuse, R41, -R139.reuse ;  /* 0x0000002902227223 */ /* 0x140fe2000001088b */
[----:B------:R0:W-:Y:S01]  /*134b0*/  MUFU.EX2 R4, R24 ;  /* 0x0000001800047308 */ /* 0x0001e20000000800 */
[----:B------:R-:W-:Y:S01]  /*134c0*/  FMNMX.FTZ R20, R39, R20, !PT ;  /* 0x0000001427147209 */ /* 0x000fe20007810000 */
[--C-:B------:R-:W-:Y:S01]  /*134d0*/  FFMA.FTZ R41, R2, R49, -R139.reuse ;  /* 0x0000003102297223 */ /* 0x100fe2000001088b */
[----:B------:R-:W-:Y:S01]  /*134e0*/  ISETP.LT.OR P1, PT, R0, 0x7a, P1 ;  /* 0x0000007a0000780c */ /* 0x000fe20000f21670 */
[C-C-:B------:R-:W-:Y:S01]  /*134f0*/  FFMA.FTZ R36, R2.reuse, R45, -R139.reuse ;  /* 0x0000002d02247223 */ /* 0x140fe2000001088b */
[----:B------:R-:W-:Y:S01]  /*13500*/  FMNMX.FTZ R20, R109, R20, !PT ;  /* 0x000000146d147209 */ /* 0x000fe20007810000 */
[--C-:B------:R-:W-:Y:S01]  /*13510*/  FFMA.FTZ R45, R2, R53, -R139.reuse ;  /* 0x00000035022d7223 */ /* 0x100fe2000001088b */
[----:B------:R-:W-:Y:S01]  /*13520*/  FSEL R49, R86, -INF , !P3 ;  /* 0xff80000056317808 */ /* 0x000fe20005800000 */
[C-C-:B------:R-:W-:Y:S01]  /*13530*/  FFMA.FTZ R53, R2.reuse, R57, -R139.reuse ;  /* 0x0000003902357223 */ /* 0x140fe2000001088b */
[----:B------:R-:W-:Y:S01]  /*13540*/  FMNMX.FTZ R20, R43, R20, !PT ;  /* 0x000000142b147209 */ /* 0x000fe20007810000 */
[C-C-:B------:R-:W-:Y:S01]  /*13550*/  FFMA.FTZ R133, R2.reuse, R133, -R139.reuse ;  /* 0x0000008502857223 */ /* 0x140fe2000001088b */
[----:B------:R-:W-:Y:S01]  /*13560*/  FSEL R87, R87, -INF , !P1 ;  /* 0xff80000057577808 */ /* 0x000fe20004800000 */
[C-C-:B------:R-:W-:Y:S01]  /*13570*/  FFMA.FTZ R10, R2.reuse, R131, -R139.reuse ;  /* 0x00000083020a7223 */ /* 0x140fe2000001088b */
[----:B0-----:R-:W-:Y:S01]  /*13580*/  FMNMX.FTZ R24, R107, R20, !PT ;  /* 0x000000146b187209 */ /* 0x001fe20007810000 */
[C-C-:B------:R-:W-:Y:S01]  /*13590*/  FFMA.FTZ R129, R2.reuse, R129, -R139.reuse ;  /* 0x0000008102817223 */ /* 0x140fe2000001088b */
[----:B------:R-:W-:-:S01]  /*135a0*/  FFMA.FTZ R123, R2, R123, -R139 ;  /* 0x0000007b027b7223 */ /* 0x000fc2000001088b */
[----:B------:R-:W-:Y:S01]  /*135b0*/  MUFU.EX2 R133, R133 ;  /* 0x0000008500857308 */ /* 0x000fe20000000800 */
[----:B------:R-:W-:Y:S01]  /*135c0*/  FMNMX.FTZ R24, R47, R24, !PT ;  /* 0x000000182f187209 */ /* 0x000fe20007810000 */
[C-C-:B------:R-:W-:Y:S01]  /*135d0*/  FFMA.FTZ R115, R2.reuse, R115, -R139.reuse ;  /* 0x0000007302737223 */ /* 0x140fe2000001088b */
[----:B------:R-:W-:-:S01]  /*135e0*/  FFMA.FTZ R101, R2, R101, -R139 ;  /* 0x0000006502657223 */ /* 0x000fc2000001088b */
[C-C-:B------:R-:W-:Y:S01]  /*135f0*/  FFMA.FTZ R99, R2.reuse, R99, -R139.reuse ;  /* 0x0000006302637223 */ /* 0x140fe2000001088b */
[----:B------:R-:W-:Y:S01]  /*13600*/  FMNMX.FTZ R24, R113, R24, !PT ;  /* 0x0000001871187209 */ /* 0x000fe20007810000 */
        /* <DEDUP_REMOVED lines=8> */
[--C-:B------:R-:W-:Y:S01]  /*13690*/  FFMA.FTZ R13, R2, R13, -R139.reuse ;  /* 0x0000000d020d7223 */ /* 0x100fe2000001088b */
[----:B------:R-:W-:Y:S01]  /*136a0*/  ISETP.NE.AND P4, PT, R116, 0x1, PT ;  /* 0x000000017400780c */ /* 0x000fe20003f85270 */
        /* <DEDUP_REMOVED lines=8> */
[----:B------:R-:W0:Y:S01]  /*13730*/  MUFU.EX2 R129, R129 ;  /* 0x0000008100817308 */ /* 0x000e220000000800 */
[----:B------:R-:W-:Y:S01]  /*13740*/  FMNMX.FTZ R28, R117, R28, !PT ;  /* 0x0000001c751c7209 */ /* 0x000fe20007810000 */
[C-C-:B------:R-:W-:Y:S01]  /*13750*/  FFMA.FTZ R44, R2.reuse, R85, -R139.reuse ;  /* 0x00000055022c7223 */ /* 0x140fe2000001088b */
[----:B------:R-:W-:-:S01]  /*13760*/  FFMA.FTZ R15, R2, R15, -R139 ;  /* 0x0000000f020f7223 */ /* 0x000fc2000001088b */
[----:B------:R-:W-:Y:S01]  /*13770*/  FFMA.FTZ R42, R2, R81, -R139 ;  /* 0x00000051022a7223 */ /* 0x000fe2000001088b */
[----:B------:R-:W-:-:S03]  /*13780*/  FMNMX.FTZ R30, R59, R28, !PT ;  /* 0x0000001c3b1e7209 */ /* 0x000fc60007810000 */
[----:B------:R-:W-:Y:S01]  /*13790*/  MUFU.EX2 R12, R123 ;  /* 0x0000007b000c7308 */ /* 0x000fe20000000800 */
[----:B------:R-:W-:-:S04]  /*137a0*/  FMNMX.FTZ R30, R63, R30, !PT ;  /* 0x0000001e3f1e7209 */ /* 0x000fc80007810000 */
[----:B------:R-:W-:-:S03]  /*137b0*/  FMNMX.FTZ R30, R121, R30, !PT ;  /* 0x0000001e791e7209 */ /* 0x000fc60007810000 */
[----:B------:R-:W-:Y:S01]  /*137c0*/  MUFU.EX2 R115, R115 ;  /* 0x0000007300737308 */ /* 0x000fe20000000800 */
[----:B------:R-:W-:Y:S02]  /*137d0*/  FMNMX.FTZ R30, R67, R30, !PT ;  /* 0x0000001e431e7209 */ /* 0x000fe40007810000 */
[----:B0-----:R-:W-:Y:S02]  /*137e0*/  F2FP.SATFINITE.E4M3.F32.PACK_AB_MERGE_C R196, R129, R10, RZ ;  /* 0x0000000a81c4723e */ /* 0x001fe400048070ff */
[----:B------:R-:W-:Y:S02]  /*137f0*/  FMNMX.FTZ R32, R125, R30, !PT ;  /* 0x0000001e7d207209 */ /* 0x000fe40007810000 */
[----:B------:R-:W-:Y:S01]  /*13800*/  F2FP.SATFINITE.E4M3.F32.PACK_AB_MERGE_C R196, R133, R4, R196 ;  /* 0x0000000485c4723e */ /* 0x000fe200048070c4 */
[----:B------:R-:W-:Y:S01]  /*13810*/  MUFU.EX2 R14, R101 ;  /* 0x00000065000e7308 */ /* 0x000fe20000000800 */
[----:B------:R-:W-:-:S04]  /*13820*/  FMNMX.FTZ R32, R71, R32, !PT ;  /* 0x0000002047207209 */ /* 0x000fc80007810000 */
[----:B------:R-:W-:-:S03]  /*13830*/  FMNMX.FTZ R32, R127, R32, !PT ;  /* 0x000000207f207209 */ /* 0x000fc60007810000 */
[----:B------:R-:W0:Y:S01]  /*13840*/  MUFU.EX2 R99, R99 ;  /* 0x0000006300637308 */ /* 0x000e220000000800 */
[----:B------:R-:W-:-:S04]  /*13850*/  FMNMX.FTZ R32, R75, R32, !PT ;  /* 0x000000204b207209 */ /* 0x000fc80007810000 */
        /* <DEDUP_REMOVED lines=9> */
[----:B------:R0:W-:Y:S01]  /*138f0*/  MUFU.EX2 R30, R36 ;  /* 0x00000024001e7308 */ /* 0x0001e20000000800 */
[----:B------:R-:W-:-:S05]  /*13900*/  FMNMX.FTZ R0, R87, R0, !PT ;  /* 0x0000000057007209 */ /* 0x000fca0007810000 */
[----:B------:R-:W1:Y:S02]  /*13910*/  SHFL.BFLY PT, R57, R0, 0x2, 0x1f ;  /* 0x0c401f0000397f89 */ /* 0x000e6400000e0000 */
[----:B------:R-:W-:Y:S01]  /*13920*/  MUFU.EX2 R37, R37 ;  /* 0x0000002500257308 */ /* 0x000fe20000000800 */
[----:B0-----:R-:W-:-:S01]  /*13930*/  FFMA.FTZ R36, R2, R33, -R139 ;  /* 0x0000002102247223 */ /* 0x001fc2000001088b */
[----:B------:R-:W-:-:S06]  /*13940*/  FFMA.FTZ R33, R2, R61, -R139 ;  /* 0x0000003d02217223 */ /* 0x000fcc000001088b */
[----:B------:R0:W-:Y:S08]  /*13950*/  MUFU.EX2 R28, R34 ;  /* 0x00000022001c7308 */ /* 0x0001f00000000800 */
[----:B------:R-:W-:Y:S01]  /*13960*/  MUFU.EX2 R41, R41 ;  /* 0x0000002900297308 */ /* 0x000fe20000000800 */
[----:B0-----:R-:W-:-:S01]  /*13970*/  FFMA.FTZ R34, R2, R65, -R139 ;  /* 0x0000004102227223 */ /* 0x001fc2000001088b */
[----:B-1----:R-:W-:-:S06]  /*13980*/  FMNMX.FTZ R57, R0, R57, !PT ;  /* 0x0000003900397209 */ /* 0x002fcc0007810000 */
[----:B------:R-:W-:Y:S01]  /*13990*/  MUFU.EX2 R45, R45 ;  /* 0x0000002d002d7308 */ /* 0x000fe20000000800 */
[----:B------:R-:W0:Y:S07]  /*139a0*/  SHFL.BFLY PT, R0, R57, 0x1, 0x1f ;  /* 0x0c201f0039007f89 */ /* 0x000e2e00000e0000 */
[----:B------:R1:W-:Y:S08]  /*139b0*/  MUFU.EX2 R32, R36 ;  /* 0x0000002400207308 */ /* 0x0003f00000000800 */
[----:B------:R-:W-:Y:S01]  /*139c0*/  MUFU.EX2 R33, R33 ;  /* 0x0000002100217308 */ /* 0x000fe20000000800 */
[----:B-1----:R-:W-:-:S07]  /*139d0*/  FFMA.FTZ R36, R2, R69, -R139 ;  /* 0x0000004502247223 */ /* 0x002fce000001088b */
[----:B------:R-:W-:Y:S01]  /*139e0*/  MUFU.EX2 R6, R95 ;  /* 0x0000005f00067308 */ /* 0x000fe20000000800 */
[----:B0-----:R-:W-:-:S04]  /*139f0*/  FMNMX.FTZ R0, R57, R0, !PT ;  /* 0x0000000039007209 */ /* 0x001fc80007810000 */
[----:B------:R-:W-:Y:S01]  /*13a00*/  FSETP.NEU.FTZ.AND P1, PT, R0, -INF , PT ;  /* 0xff8000000000780b */ /* 0x000fe20003f3d000 */
[----:B------:R-:W-:-:S02]  /*13a10*/  FFMA.FTZ R50, R2, R0, -8 ;  /* 0xc100000002327423 */ /* 0x000fc40000010000 */
[----:B------:R-:W-:Y:S03]  /*13a20*/  MUFU.EX2 R53, R53 ;  /* 0x0000003500357308 */ /* 0x000fe60000000800 */
[----:B------:R-:W-:-:S05]  /*13a30*/  FSEL R50, R50, RZ, P1 ;  /* 0x000000ff32327208 */ /* 0x000fca0000800000 */
[----:B------:R-:W-:Y:S01]  /*13a40*/  MUFU.EX2 R29, R29 ;  /* 0x0000001d001d7308 */ /* 0x000fe20000000800 */
[----:B------:R-:W-:-:S01]  /*13a50*/  FFMA.FTZ R26, R2, R26, -R50 ;  /* 0x0000001a021a7223 */ /* 0x000fc20000010832 */
        /* <DEDUP_REMOVED lines=14> */
[----:B------:R-:W0:Y:S01]  /*13b40*/  MUFU.EX2 R27, R27 ;  /* 0x0000001b001b7308 */ /* 0x000e220000000800 */
[----:B------:R-:W-:-:S01]  /*13b50*/  FFMA.FTZ R56, R2, R117, -R50 ;  /* 0x0000007502387223 */ /* 0x000fc20000010832 */
[C-C-:B------:R-:W-:Y:S01]  /*13b60*/  FFMA.FTZ R59, R2.reuse, R59, -R50.reuse ;  /* 0x0000003b023b7223 */ /* 0x140fe20000010832 */
[----:B------:R-:W-:-:S01]  /*13b70*/  FFMA.FTZ R63, R2, R63, -R50 ;  /* 0x0000003f023f7223 */ /* 0x000fc20000010832 */
[C-C-:B------:R-:W-:Y:S01]  /*13b80*/  FFMA.FTZ R121, R2.reuse, R121, -R50.reuse ;  /* 0x0000007902797223 */ /* 0x140fe20000010832 */
[----:B------:R-:W-:-:S01]  /*13b90*/  FFMA.FTZ R67, R2, R67, -R50 ;  /* 0x0000004302437223 */ /* 0x000fc20000010832 */
[C-C-:B------:R-:W-:Y:S01]  /*13ba0*/  FFMA.FTZ R125, R2.reuse, R125, -R50.reuse ;  /* 0x0000007d027d7223 */ /* 0x140fe20000010832 */
[----:B------:R-:W-:-:S01]  /*13bb0*/  FFMA.FTZ R71, R2, R71, -R50 ;  /* 0x0000004702477223 */ /* 0x000fc20000010832 */
[----:B------:R1:W-:Y:S01]  /*13bc0*/  MUFU.EX2 R57, R48 ;  /* 0x0000003000397308 */ /* 0x0003e20000000800 */
[----:B------:R-:W-:-:S01]  /*13bd0*/  FFMA.FTZ R127, R2, R127, -R50 ;  /* 0x0000007f027f7223 */ /* 0x000fc20000010832 */
[C-C-:B------:R-:W-:Y:S01]  /*13be0*/  FFMA.FTZ R75, R2.reuse, R75, -R50.reuse ;  /* 0x0000004b024b7223 */ /* 0x140fe20000010832 */
[----:B------:R-:W-:-:S01]  /*13bf0*/  FFMA.FTZ R135, R2, R135, -R50 ;  /* 0x0000008702877223 */ /* 0x000fc20000010832 */
[C-C-:B------:R-:W-:Y:S01]  /*13c00*/  FFMA.FTZ R79, R2.reuse, R79, -R50.reuse ;  /* 0x0000004f024f7223 */ /* 0x140fe20000010832 */
[----:B------:R-:W-:-:S01]  /*13c10*/  FFMA.FTZ R137, R2, R137, -R50 ;  /* 0x0000008902897223 */ /* 0x000fc20000010832 */
[C-C-:B------:R-:W-:Y:S01]  /*13c20*/  FFMA.FTZ R83, R2.reuse, R83, -R50.reuse ;  /* 0x0000005302537223 */ /* 0x140fe20000010832 */
[----:B------:R-:W-:-:S01]  /*13c30*/  FFMA.FTZ R49, R2, R49, -R50 ;  /* 0x0000003102317223 */ /* 0x000fc20000010832 */
[----:B------:R-:W2:Y:S01]  /*13c40*/  MUFU.EX2 R54, R54 ;  /* 0x0000003600367308 */ /* 0x000ea20000000800 */
[----:B-1----:R-:W-:-:S01]  /*13c50*/  FFMA.FTZ R48, R2, R43, -R50 ;  /* 0x0000002b02307223 */ /* 0x002fc20000010832 */
[----:B------:R-:W-:-:S04]  /*13c60*/  FADD.FTZ R43, R4, R133 ;  /* 0x00000085042b7221 */ /* 0x000fc80000010000 */
[----:B------:R-:W-:Y:S02]  /*13c70*/  FADD.FTZ R64, R10, R43 ;  /* 0x0000002b0a407221 */ /* 0x000fe40000010000 */
[----:B------:R-:W1:Y:S02]  /*13c80*/  MUFU.EX2 R5, R5 ;  /* 0x0000000500057308 */ /* 0x000e640000000800 */
[----:B------:R-:W-:-:S04]  /*13c90*/  FADD.FTZ R43, R129, R64 ;  /* 0x00000040812b7221 */ /* 0x000fc80000010000 */
[----:B------:R-:W-:Y:S01]  /*13ca0*/  FADD.FTZ R66, R12, R43 ;  /* 0x0000002b0c427221 */ /* 0x000fe20000010000 */
[----:B0-----:R-:W-:-:S01]  /*13cb0*/  FADD.FTZ R43, R26, R27 ;  /* 0x0000001b1a2b7221 */ /* 0x001fc20000010000 */
[----:B------:R-:W0:Y:S08]  /*13cc0*/  MUFU.EX2 R46, R46 ;  /* 0x0000002e002e7308 */ /* 0x000e300000000800 */
[----:B------:R3:W-:Y:S08]  /*13cd0*/  MUFU.EX2 R60, R47 ;  /* 0x0000002f003c7308 */ /* 0x0007f00000000800 */
[----:B------:R4:W5:Y:S01]  /*13ce0*/  MUFU.EX2 R58, R35 ;  /* 0x00000023003a7308 */ /* 0x0009620000000800 */
[----:B---3--:R-:W-:-:S01]  /*13cf0*/  FADD.FTZ R47, R115, R66 ;  /* 0x00000042732f7221 */ /* 0x008fc20000010000 */
[----:B--2---:R-:W-:Y:S01]  /*13d00*/  FADD.FTZ R66, R54, R43 ;  /* 0x0000002b36427221 */ /* 0x004fe20000010000 */
[----:B------:R-:W-:-:S02]  /*13d10*/  F2FP.SATFINITE.E4M3.F32.PACK_AB_MERGE_C R54, R57, R54, RZ ;  /* 0x000000363936723e */ /* 0x000fc400048070ff */
[----:B------:R-:W-:Y:S01]  /*13d20*/  FADD.FTZ R68, R14, R47 ;  /* 0x0000002f0e447221 */ /* 0x000fe20000010000 */
[----:B------:R-:W-:-:S01]  /*13d30*/  FADD.FTZ R66, R57, R66 ;  /* 0x0000004239427221 */ /* 0x000fc20000010000 */
[----:B------:R-:W-:Y:S01]  /*13d40*/  F2FP.SATFINITE.E4M3.F32.PACK_AB_MERGE_C R197, R27, R26, R54 ;  /* 0x0000001a1bc5723e */ /* 0x000fe20004807036 */
[----:B------:R2:W3:Y:S01]  /*13d50*/  MUFU.EX2 R61, R39 ;  /* 0x00000027003d7308 */ /* 0x0004e20000000800 */
[----:B------:R-:W-:-:S01]  /*13d60*/  FADD.FTZ R47, R99, R68 ;  /* 0x00000044632f7221 */ /* 0x000fc20000010000 */
[----:B-1----:R-:W-:Y:S01]  /*13d70*/  FADD.FTZ R43, R5, R66 ;  /* 0x00000042052b7221 */ /* 0x002fe20000010000 */
[----:B----4-:R-:W-:-:S01]  /*13d80*/  FFMA.FTZ R35, R2, R113, -R50 ;  /* 0x0000007102237223 */ /* 0x010fc20000010832 */
[----:B------:R-:W1:Y:S01]  /*13d90*/  @P4 LDC R27, c[0x0][0x44c] ;  /* 0x00011300ff1b4b82 */ /* 0x000e620000000800 */
[----:B------:R-:W-:-:S01]  /*13da0*/  FADD.FTZ R14, R20, R47 ;  /* 0x0000002f140e7221 */ /* 0x000fc20000010000 */
[----:B0-----:R-:W-:Y:S02]  /*13db0*/  FADD.FTZ R43, R46, R43 ;  /* 0x0000002b2e2b7221 */ /* 0x001fe40000010000 */
[----:B------:R-:W0:Y:S01]  /*13dc0*/  MUFU.EX2 R31, R31 ;  /* 0x0000001f001f7308 */ /* 0x000e220000000800 */
[----:B------:R-:W-:-:S01]  /*13dd0*/  FADD.FTZ R47, R91, R14 ;  /* 0x0000000e5b2f7221 */ /* 0x000fc20000010000 */
[----:B-----5:R-:W-:Y:S01]  /*13de0*/  FADD.FTZ R4, R58, R43 ;  /* 0x0000002b3a047221 */ /* 0x020fe20000010000 */
[----:B--2---:R-:W-:-:S01]  /*13df0*/  FFMA.FTZ R39, R2, R119, -R50 ;  /* 0x0000007702277223 */ /* 0x004fc20000010832 */
[----:B------:R-:W-:Y:S01]  /*13e00*/  FFMA.FTZ R50, R2, R87, -R50 ;  /* 0x0000005702327223 */ /* 0x000fe20000010832 */
[----:B------:R-:W-:-:S01]  /*13e10*/  FADD.FTZ R12, R24, R47 ;  /* 0x0000002f180c7221 */ /* 0x000fc20000010000 */
[----:B------:R-:W-:-:S02]  /*13e20*/  F2FP.SATFINITE.E4M3.F32.PACK_AB_MERGE_C R24, R37, R24, RZ ;  /* 0x000000182518723e */ /* 0x000fc400048070ff */
[----:B------:R-:W2:Y:S01]  /*13e30*/  MUFU.EX2 R48, R48 ;  /* 0x0000003000307308 */ /* 0x000ea20000000800 */
[----:B---3--:R-:W-:-:S01]  /*13e40*/  FADD.FTZ R4, R61, R4 ;  /* 0x000000043d047221 */ /* 0x008fc20000010000 */
[----:B------:R-:W-:Y:S01]  /*13e50*/  FADD.FTZ R43, R37, R12 ;  /* 0x0000000c252b7221 */ /* 0x000fe20000010000 */
[----:B------:R-:W-:Y:S02]  /*13e60*/  F2FP.SATFINITE.E4M3.F32.PACK_AB_MERGE_C R192, R91, R20, R24 ;  /* 0x000000145bc0723e */ /* 0x000fe40004807018 */
[----:B------:R-:W-:Y:S01]  /*13e70*/  F2FP.SATFINITE.E4M3.F32.PACK_AB_MERGE_C R20, R45, R30, RZ ;  /* 0x0000001e2d14723e */ /* 0x000fe200048070ff */
[----:B------:R-:W-:-:S01]  /*13e80*/  FADD.FTZ R14, R28, R43 ;  /* 0x0000002b1c0e7221 */ /* 0x000fc20000010000 */
[----:B------:R-:W-:Y:S01]  /*13e90*/  F2FP.SATFINITE.E4M3.F32.PACK_AB_MERGE_C R58, R61, R58, RZ ;  /* 0x0000003a3d3a723e */ /* 0x000fe200048070ff */
[----:B------:R-:W3:Y:S01]  /*13ea0*/  MUFU.EX2 R107, R107 ;  /* 0x0000006b006b7308 */ /* 0x000ee20000000800 */
[----:B0-----:R-:W-:-:S01]  /*13eb0*/  FADD.FTZ R37, R31, R4 ;  /* 0x000000041f257221 */ /* 0x001fc20000010000 */
[----:B------:R-:W-:Y:S01]  /*13ec0*/  FADD.FTZ R43, R41, R14 ;  /* 0x0000000e292b7221 */ /* 0x000fe20000010000 */
[----:B------:R-:W-:Y:S01]  /*13ed0*/  F2FP.SATFINITE.E4M3.F32.PACK_AB_MERGE_C R14, R33, R32, RZ ;  /* 0x00000020210e723e */ /* 0x000fe200048070ff */
[----:B-1----:R-:W-:Y:S01]  /*13ee0*/  @P4 IMAD.HI.U32 R27, R212, R27, RZ ;  /* 0x0000001bd41b4227 */ /* 0x002fe200078e00ff */
[----:B------:R-:W-:-:S03]  /*13ef0*/  F2FP.SATFINITE.E4M3.F32.PACK_AB_MERGE_C R194, R41, R28, R20 ;  /* 0x0000001c29c2723e */ /* 0x000fc60004807014 */
[----:B------:R-:W-:Y:S01]  /*13f00*/  FADD.FTZ R30, R30, R43 ;  /* 0x0000002b1e1e7221 */ /* 0x000fe20000010000 */
[----:B------:R-:W-:Y:S01]  /*13f10*/  F2FP.SATFINITE.E4M3.F32.PACK_AB_MERGE_C R188, R53, R6, R14 ;  /* 0x0000000635bc723e */ /* 0x000fe2000480700e */
[----:B------:R-:W0:Y:S01]  /*13f20*/  MUFU.EX2 R35, R35 ;  /* 0x0000002300237308 */ /* 0x000e220000000800 */
[----:B--2---:R-:W-:-:S01]  /*13f30*/  FADD.FTZ R12, R48, R37 ;  /* 0x00000025300c7221 */ /* 0x004fc20000010000 */
[----:B------:R-:W-:Y:S01]  /*13f40*/  FADD.FTZ R45, R45, R30 ;  /* 0x0000001e2d2d7221 */ /* 0x000fe20000010000 */
[----:B------:R-:W-:-:S03]  /*13f50*/  F2FP.SATFINITE.E4M3.F32.PACK_AB_MERGE_C R199, R46, R5, R58 ;  /* 0x000000052ec7723e */ /* 0x000fc6000480703a */
[----:B------:R-:W-:Y:S02]  /*13f60*/  FADD.FTZ R14, R6, R45 ;  /* 0x0000002d060e7221 */ /* 0x000fe40000010000 */
[----:B------:R-:W1:Y:S01]  /*13f70*/  MUFU.EX2 R52, R52 ;  /* 0x0000003400347308 */ /* 0x000e620000000800 */
[----:B---3--:R-:W-:-:S01]  /*13f80*/  FADD.FTZ R37, R107, R12 ;  /* 0x0000000c6b257221 */ /* 0x008fc20000010000 */
[----:B------:R-:W-:-:S03]  /*13f90*/  FADD.FTZ R53, R53, R14 ;  /* 0x0000000e35357221 */ /* 0x000fc60000010000 */
[----:B------:R-:W-:Y:S01]  /*13fa0*/  FADD.FTZ R12, R60, R37 ;  /* 0x000000253c0c7221 */ /* 0x000fe20000010000 */
[----:B------:R-:W-:-:S01]  /*13fb0*/  FADD.FTZ R32, R32, R53 ;  /* 0x0000003520207221 */ /* 0x000fc20000010000 */
[----:B------:R-:W-:Y:S01]  /*13fc0*/  F2FP.SATFINITE.E4M3.F32.PACK_AB_MERGE_C R60, R60, R107, RZ ;  /* 0x0000006b3c3c723e */ /* 0x000fe200048070ff */
[----:B------:R-:W2:Y:S01]  /*13fd0*/  MUFU.EX2 R51, R51 ;  /* 0x0000003300337308 */ /* 0x000ea20000000800 */
[----:B0-----:R-:W-:-:S01]  /*13fe0*/  FADD.FTZ R37, R35, R12 ;  /* 0x0000000c23257221 */ /* 0x001fc20000010000 */
[----:B------:R-:W-:Y:S01]  /*13ff0*/  FADD.FTZ R32, R33, R32 ;  /* 0x0000002021207221 */ /* 0x000fe20000010000 */
[----:B------:R-:W-:-:S05]  /*14000*/  F2FP.SATFINITE.E4M3.F32.PACK_AB_MERGE_C R193, R48, R31, R60 ;  /* 0x0000001f30c1723e */ /* 0x000fca000480703c */
        /* <DEDUP_REMOVED lines=12> */
[----:B------:R-:W-:Y:S01]  /*140d0*/  MUFU.EX2 R13, R13 ;  /* 0x0000000d000d7308 */ /* 0x000fe20000000800 */
[----:B0-----:R-:W-:-:S07]  /*140e0*/  F2FP.SATFINITE.E4M3.F32.PACK_AB_MERGE_C R20, R36, R29, RZ ;  /* 0x0000001d2414723e */ /* 0x001fce00048070ff */
[----:B------:R-:W0:Y:S01]  /*140f0*/  MUFU.EX2 R34, R34 ;  /* 0x0000002200227308 */ /* 0x000e220000000800 */
[----:B-1----:R-:W-:-:S07]  /*14100*/  FADD.FTZ R33, R59, R14 ;  /* 0x0000000e3b217221 */ /* 0x002fce0000010000 */
[----:B------:R-:W1:Y:S08]  /*14110*/  MUFU.EX2 R64, R63 ;  /* 0x0000003f00407308 */ /* 0x000e700000000800 */
[----:B------:R-:W2:Y:S01]  /*14120*/  MUFU.EX2 R121, R121 ;  /* 0x0000007900797308 */ /* 0x000ea20000000800 */
[----:B0-----:R-:W-:Y:S01]  /*14130*/  F2FP.SATFINITE.E4M3.F32.PACK_AB_MERGE_C R190, R34, R13, R20 ;  /* 0x0000000d22be723e */ /* 0x001fe20004807014 */
        /* <DEDUP_REMOVED lines=10> */
[----:B------:R-:W-:Y:S01]  /*141e0*/  MUFU.EX2 R21, R21 ;  /* 0x0000001500157308 */ /* 0x000fe20000000800 */
[----:B0-----:R-:W-:-:S07]  /*141f0*/  FADD.FTZ R20, R10, R13 ;  /* 0x0000000d0a147221 */ /* 0x001fce0000010000 */
[----:B------:R-:W0:Y:S01]  /*14200*/  MUFU.EX2 R40, R40 ;  /* 0x0000002800287308 */ /* 0x000e220000000800 */
[----:B-1----:R-:W-:-:S02]  /*14210*/  FADD.FTZ R5, R125, R20 ;  /* 0x000000147d057221 */ /* 0x002fc40000010000 */
[----:B------:R-:W1:Y:S05]  /*14220*/  @P4 LDC R20, c[0x0][0x450] ;  /* 0x00011400ff144b82 */ /* 0x000e6a0000000800 */
[----:B------:R-:W2:Y:S08]  /*14230*/  MUFU.EX2 R4, R71 ;  /* 0x0000004700047308 */ /* 0x000eb00000000800 */
[----:B------:R-:W-:Y:S01]  /*14240*/  MUFU.EX2 R25, R25 ;  /* 0x0000001900197308 */ /* 0x000fe20000000800 */
[----:B0-----:R-:W-:-:S07]  /*14250*/  F2FP.SATFINITE.E4M3.F32.PACK_AB_MERGE_C R13, R40, R21, RZ ;  /* 0x00000015280d723e */ /* 0x001fce00048070ff */
[----:B------:R-:W0:Y:S01]  /*14260*/  MUFU.EX2 R38, R38 ;  /* 0x0000002600267308 */ /* 0x000e220000000800 */
[C---:B--2---:R-:W-:Y:S01]  /*14270*/  F2FP.SATFINITE.E4M3.F32.PACK_AB_MERGE_C R125, R4.reuse, R125, RZ ;  /* 0x0000007d047d723e */ /* 0x044fe200048070ff */
[----:B------:R-:W-:-:S03]  /*14280*/  FADD.FTZ R4, R4, R5 ;  /* 0x0000000504047221 */ /* 0x000fc60000010000 */
[----:B------:R-:W-:-:S03]  /*14290*/  F2FP.SATFINITE.E4M3.F32.PACK_AB_MERGE_C R191, R10, R121, R125 ;  /* 0x000000790abf723e */ /* 0x000fc6000480707d */
[----:B------:R-:W2:Y:S08]  /*142a0*/  MUFU.EX2 R127, R127 ;  /* 0x0000007f007f7308 */ /* 0x000eb00000000800 */
[----:B------:R-:W3:Y:S01]  /*142b0*/  MUFU.EX2 R6, R75 ;  /* 0x0000004b00067308 */ /* 0x000ee20000000800 */
[----:B0-----:R-:W-:Y:S01]  /*142c0*/  F2FP.SATFINITE.E4M3.F32.PACK_AB_MERGE_C R184, R38, R25, R13 ;  /* 0x0000001926b8723e */ /* 0x001fe2000480700d */
[----:B------:R-:W-:Y:S01]  /*142d0*/  FADD.FTZ R25, R25, R36 ;  /* 0x0000002419197221 */ /* 0x000fe20000010000 */
[----:B------:R-:W-:Y:S01]  /*142e0*/  IMAD.MOV.U32 R13, RZ, RZ, R212 ;  /* 0x000000ffff0d7224 */ /* 0x000fe200078e00d4 */
[----:B-1----:R-:W-:-:S02]  /*142f0*/  @P4 SHF.R.U32.HI R13, RZ, R20, R27 ;  /* 0x00000014ff0d4219 */ /* 0x002fc4000001161b */
[----:B------:R-:W-:-:S01]  /*14300*/  FADD.FTZ R38, R38, R25 ;  /* 0x0000001926267221 */ /* 0x000fc20000010000 */
[----:B------:R-:W-:Y:S01]  /*14310*/  ISETP.GE.AND P4, PT, R9, 0x1, PT ;  /* 0x000000010900780c */ /* 0x000fe20003f86270 */
[----:B------:R-:W0:Y:S01]  /*14320*/  MUFU.EX2 R135, R135 ;  /* 0x0000008700877308 */ /* 0x000e220000000800 */
[----:B--2---:R-:W-:-:S01]  /*14330*/  FADD.FTZ R5, R127, R4 ;  /* 0x000000047f057221 */ /* 0x004fc20000010000 */
[----:B------:R-:W-:Y:S01]  /*14340*/  FADD.FTZ R21, R21, R38 ;  /* 0x0000002615157221 */ /* 0x000fe20000010000 */
[----:B------:R-:W-:-:S03]  /*14350*/  IMAD.IADD R13, R88, 0x1, R13 ;  /* 0x00000001580d7824 */ /* 0x000fc600078e020d */
[----:B------:R-:W-:Y:S01]  /*14360*/  FADD.FTZ R40, R40, R21 ;  /* 0x0000001528287221 */ /* 0x000fe20000010000 */
[----:B------:R-:W-:Y:S01]  /*14370*/  IMAD.IADD R8, R13, 0x1, R8 ;  /* 0x000000010d087824 */ /* 0x000fe200078e0208 */
[----:B------:R-:W-:Y:S01]  /*14380*/  MUFU.EX2 R11, R11 ;  /* 0x0000000b000b7308 */ /* 0x000fe20000000800 */
[----:B---3--:R-:W-:-:S07]  /*14390*/  FADD.FTZ R4, R6, R5 ;  /* 0x0000000506047221 */ /* 0x008fce0000010000 */
        /* <DEDUP_REMOVED lines=20> */
[----:B------:R-:W-:Y:S01]  /*144e0*/  VIADD R4, R89, 0xfffffffe ;  /* 0xfffffffe59047836 */ /* 0x000fe20000000000 */
[C---:B0-----:R-:W-:Y:S02]  /*144f0*/  F2FP.SATFINITE.E4M3.F32.PACK_AB_MERGE_C R6, R50.reuse, R49, RZ ;  /* 0x000000313206723e */ /* 0x041fe400048070ff */
[----:B------:R-:W-:-:S02]  /*14500*/  FADD.FTZ R5, R50, R5 ;  /* 0x0000000532057221 */ /* 0x000fc40000010000 */
[----:B------:R-:W-:Y:S01]  /*14510*/  F2FP.SATFINITE.E4M3.F32.PACK_AB_MERGE_C R187, R14, R137, R6 ;  /* 0x000000890ebb723e */ /* 0x000fe20004807006 */
[----:B------:R-:W-:-:S01]  /*14520*/  FADD.FTZ R6, R44, R11 ;  /* 0x0000000b2c067221 */ /* 0x000fc20000010000 */
        /* <DEDUP_REMOVED lines=12> */
.L_x_1717:
[----:B------:R-:W-:-:S13]  /*145f0*/  ISETP.NE.AND P1, PT, R9, 0x1, PT ;  /* 0x000000010900780c */ /* 0x000fda0003f25270 */
[----:B------:R-:W0:Y:S02]  /*14600*/  @P1 LDC.64 R12, c[0x0][0x9e8] ;  /* 0x00027a00ff0c1b82 */ /* 0x000e240000000a00 */
[----:B0-----:R-:W-:-:S05]  /*14610*/  @P1 IMAD.HI.U32 R12, R10, R12, RZ ;  /* 0x0000000c0a0c1227 */ /* 0x001fca00078e00ff */
[----:B------:R-:W-:-:S07]  /*14620*/  @P1 SHF.R.U32.HI R10, RZ, R13, R12 ;  /* 0x0000000dff0a1219 */ /* 0x000fce000001160c */
.L_x_1718:
[----:B------:R-:W-:Y:S05]  /*14630*/  BSYNC B0 ;  /* 0x0000000000007941 */ /* 0x000fea0003800000 */
.L_x_1716:
[----:B------:R-:W-:-:S05]  /*14640*/  IMAD R9, R10, R9, R9 ;  /* 0x000000090a097224 */ /* 0x000fca00078e0209 */
[----:B------:R-:W-:-:S07]  /*14650*/  VIMNMX R8, R8, R9, PT ;  /* 0x0000000908087248 */ /* 0x000fce0003fe0100 */
.L_x_1715:
[----:B------:R-:W-:Y:S01]  /*14660*/  SHF.R.S32.HI R9, RZ, 0x1f, R8 ;  /* 0x0000001fff097819 */ /* 0x000fe20000011408 */
[----:B------:R-:W-:Y:S01]  /*14670*/  ULDC UR29, c[0x0][0x9e4] ;  /* 0x00027900001d7ab9 */ /* 0x000fe20000000800 */
[----:B------:R-:W-:Y:S01]  /*14680*/  ULDC UR28, c[0x0][0x9e4] ;  /* 0x00027900001c7ab9 */ /* 0x000fe20000000800 */
[----:B------:R-:W-:Y:S01]  /*14690*/  ULDC UR30, c[0x0][0x9dc] ;  /* 0x00027700001e7ab9 */ /* 0x000fe20000000800 */
[----:B------:R-:W-:Y:S01]  /*146a0*/  LEA.HI R9, R9, R8, RZ, 0x7 ;  /* 0x0000000809097211 */ /* 0x000fe200078f38ff */
[----:B------:R-:W-:Y:S01]  /*146b0*/  ULDC UR32, c[0x0][0x9dc] ;  /* 0x0002770000207ab9 */ /* 0x000fe20000000800 */
[----:B------:R-:W-:Y:S01]  /*146c0*/  ULDC UR33, c[0x0][0x9e0] ;  /* 0x0002780000217ab9 */ /* 0x000fe20000000800 */
[----:B------:R-:W-:Y:S01]  /*146d0*/  ULDC UR31, c[0x0][0x9e0] ;  /* 0x00027800001f7ab9 */ /* 0x000fe20000000800 */
[----:B------:R-:W-:Y:S02]  /*146e0*/  SHF.R.S32.HI R14, RZ, 0x7, R9 ;  /* 0x00000007ff0e7819 */ /* 0x000fe40000011409 */
[----:B------:R-:W-:-:S02]  /*146f0*/  CS2R R118, SRZ ;  /* 0x0000000000767805 */ /* 0x000fc4000001ff00 */
[----:B------:R-:W-:Y:S02]  /*14700*/  CS2R R116, SRZ ;  /* 0x0000000000747805 */ /* 0x000fe4000001ff00 */
[----:B------:R-:W-:Y:S02]  /*14710*/  CS2R R114, SRZ ;  /* 0x0000000000727805 */ /* 0x000fe4000001ff00 */
[----:B------:R-:W-:Y:S02]  /*14720*/  VIMNMX R14, R229, R14, !PT ;  /* 0x0000000ee50e7248 */ /* 0x000fe40007fe0100 */
[----:B------:R-:W-:Y:S02]  /*14730*/  CS2R R112, SRZ ;  /* 0x0000000000707805 */ /* 0x000fe4000001ff00 */
[----:B------:R-:W-:Y:S02]  /*14740*/  CS2R R110, SRZ ;  /* 0x00000000006e7805 */ /* 0x000fe4000001ff00 */
[----:B------:R-:W-:-:S02]  /*14750*/  CS2R R108, SRZ ;  /* 0x00000000006c7805 */ /* 0x000fc4000001ff00 */
        /* <DEDUP_REMOVED lines=43> */
[----:B------:R-:W-:Y:S06]  /*14a10*/  @!P1 BRA `(.L_x_1719) ;  /* 0x0000003000b89947 */ /* 0x000fec0003800000 */
[----:B------:R-:W-:-:S07]  /*14a20*/  IMAD.MOV.U32 R119, RZ, RZ, RZ ;  /* 0x000000ffff777224 */ /* 0x000fce00078e00ff */
.L_x_1739:
[----:B------:R-:W-:Y:S01]  /*14a30*/  ISETP.NE.AND P1, PT, R218, RZ, PT ;  /* 0x000000ffda00720c */ /* 0x000fe20003f25270 */
[----:B------:R-:W-:Y:S01]  /*14a40*/  VIADD R12, R17, 0x1 ;  /* 0x00000001110c7836 */ /* 0x000fe20000000000 */
[----:B------:R-:W-:Y:S05]  /*14a50*/  YIELD ;  /* 0x0000000000007946 */ /* 0x000fea0003800000 */
[----:B------:R-:W-:-:S04]  /*14a60*/  ISETP.NE.AND P2, PT, R12, 0x2, PT ;  /* 0x000000020c00780c */ /* 0x000fc80003f45270 */
[----:B------:R-:W-:Y:S02]  /*14a70*/  SEL R8, RZ, 0x1, P2 ;  /* 0x00000001ff087807 */ /* 0x000fe40001000000 */
[----:B------:R-:W-:Y:S02]  /*14a80*/  SEL R12, R12, RZ, P2 ;  /* 0x000000ff0c0c7207 */ /* 0x000fe40001000000 */
[----:B------:R-:W-:Y:S01]  /*14a90*/  LOP3.LUT R13, R201, R8, RZ, 0x3c, !PT ;  /* 0x00000008c90d7212 */ /* 0x000fe200078e3cff */
[----:B------:R-:W-:Y:S06]  /*14aa0*/  @P1 BRA `(.L_x_1720) ;  /* 0x0000000000301947 */ /* 0x000fec0003800000 */
[----:B------:R-:W-:Y:S05]  /*14ab0*/  @!P0 BRA `(.L_x_1721) ;  /* 0x0000000000048947 */ /* 0x000fea0003800000 */
[----:B------:R-:W-:Y:S01]  /*14ac0*/  BPT.TRAP 0x1 ;  /* 0x000000040000795c */ /* 0x000fe20000300000 */
.L_x_1721:
[----:B------:R-:W-:Y:S01]  /*14ad0*/  IMAD R9, R12, 0x8, R16 ;  /* 0x000000080c097824 */ /* 0x000fe200078e0210 */
[----:B------:R-:W-:-:S04]  /*14ae0*/  SHF.L.U32 R8, R13, 0x1f, RZ ;  /* 0x0000001f0d087819 */ /* 0x000fc800000006ff */
[----:B------:R0:W1:Y:S01]  /*14af0*/  SYNCS.PHASECHK.TRANS64.TRYWAIT P2, [R9+URZ+0x2a830], R8 ;  /* 0x02a83008090075a7 */ /* 0x000062000804017f */
[----:B------:R-:W-:Y:S05]  /*14b00*/  @!P0 BRA `(.L_x_1722) ;  /* 0x0000000000048947 */ /* 0x000fea0003800000 */
[----:B------:R-:W-:Y:S01]  /*14b10*/  BPT.TRAP 0x1 ;  /* 0x000000040000795c */ /* 0x000fe20000300000 */
.L_x_1722:
[----:B------:R-:W-:Y:S04]  /*14b20*/  BSSY B0, `(.L_x_1720) ;  /* 0x0000004000007945 */ /* 0x000fe80003800000 */
[----:B-1----:R-:W-:Y:S05]  /*14b30*/  @P2 BRA `(.L_x_1723) ;  /* 0x0000000000082947 */ /* 0x002fea0003800000 */
[----:B------:R-:W1:Y:S02]  /*14b40*/  SYNCS.PHASECHK.TRANS64.TRYWAIT P2, [R9+URZ+0x2a830], R8 ;  /* 0x02a83008090075a7 */ /* 0x000e64000804017f */
[----:B-1----:R-:W-:Y:S05]  /*14b50*/  @!P2 BRA `(.L_x_1724) ;  /* 0x0000015000e0a947 */ /* 0x002fea0003800000 */
.L_x_1723:
[----:B------:R-:W-:Y:S05]  /*14b60*/  BSYNC B0 ;  /* 0x0000000000007941 */ /* 0x000fea0003800000 */
.L_x_1720:
[----:B01----:R-:W0:Y:S01]  /*14b70*/  S2R R8, SR_TID.X ;  /* 0x0000000000087919 */ /* 0x003e220000002100 */
[----:B------:R-:W-:Y:S05]  /*14b80*/  WARPSYNC.ALL ;  /* 0x0000000000007948 */ /* 0x000fea0003800000 */
[----:B------:R-:W-:Y:S02]  /*14b90*/  IMAD.MOV.U32 R9, RZ, RZ, -0x7fffffe0 ;  /* 0x80000020ff097424 */ /* 0x000fe400078e00ff */
[----:B------:R-:W-:Y:S02]  /*14ba0*/  IMAD.MOV.U32 R121, RZ, RZ, -0x7fffffe0 ;  /* 0x80000020ff797424 */ /* 0x000fe400078e00ff */
[----:B------:R-:W-:Y:S01]  /*14bb0*/  IMAD.MOV.U32 R21, RZ, RZ, -0x7fffffe0 ;  /* 0x80000020ff157424 */ /* 0x000fe200078e00ff */
[----:B------:R-:W-:Y:S01]  /*14bc0*/  R2UR UR27, R9 ;  /* 0x00000000091b72ca */ /* 0x000fe200000e0000 */
[----:B------:R-:W-:Y:S01]  /*14bd0*/  IMAD.MOV.U32 R11, RZ, RZ, -0x7fffffe0 ;  /* 0x80000020ff0b7424 */ /* 0x000fe200078e00ff */
[----:B------:R-:W-:-:S02]  /*14be0*/  R2UR UR19, R121 ;  /* 0x00000000791372ca */ /* 0x000fc400000e0000 */
[----:B------:R-:W-:Y:S02]  /*14bf0*/  R2UR UR7, R21 ;  /* 0x00000000150772ca */ /* 0x000fe400000e0000 */
[----:B------:R-:W-:Y:S02]  /*14c00*/  R2UR UR11, R11 ;  /* 0x000000000b0b72ca */ /* 0x000fe400000e0000 */
[----:B------:R-:W-:Y:S02]  /*14c10*/  R2UR UR15, R21 ;  /* 0x00000000150f72ca */ /* 0x000fe400000e0000 */
[----:B------:R-:W-:Y:S02]  /*14c20*/  R2UR UR23, R9 ;  /* 0x00000000091772ca */ /* 0x000fe400000e0000 */
[----:B0-----:R-:W-:Y:S01]  /*14c30*/  SHF.R.U32.HI R10, RZ, 0x7, R8 ;  /* 0x00000007ff0a7819 */ /* 0x001fe20000011608 */
[----:B------:R-:W-:-:S04]  /*14c40*/  IMAD R8, R12, 0x600, R7 ;  /* 0x000006000c087824 */ /* 0x000fc800078e0207 */
[----:B------:R-:W-:Y:S01]  /*14c50*/  VIADD R15, R10, 0x8 ;  /* 0x000000080a0f7836 */ /* 0x000fe20000000000 */
[C---:B------:R-:W-:Y:S01]  /*14c60*/  R2UR UR26, R8.reuse ;  /* 0x00000000081a72ca */ /* 0x040fe200000e0000 */
[C---:B------:R-:W-:Y:S02]  /*14c70*/  VIADD R120, R8.reuse, 0x400 ;  /* 0x0000040008787836 */ /* 0x040fe40000000000 */
[C---:B------:R-:W-:Y:S01]  /*14c80*/  VIADD R20, R8.reuse, 0x2 ;  /* 0x0000000208147836 */ /* 0x040fe20000000000 */
[----:B------:R0:W-:Y:S01]  /*14c90*/  BAR.SYNC.DEFER_BLOCKING R15, 0x100 ;  /* 0x0004000f0000751d */ /* 0x0001e20000010000 */
[----:B------:R-:W-:Y:S01]  /*14ca0*/  VIADD R10, R8, 0x200 ;  /* 0x00000200080a7836 */ /* 0x000fe20000000000 */
[----:B------:R-:W-:Y:S02]  /*14cb0*/  R2UR UR18, R120 ;  /* 0x00000000781272ca */ /* 0x000fe400000e0000 */
[----:B------:R-:W-:Y:S01]  /*14cc0*/  R2UR UR6, R20 ;  /* 0x00000000140672ca */ /* 0x000fe200000e0000 */
[----:B------:R-:W-:Y:S01]  /*14cd0*/  VIADD R20, R8, 0x202 ;  /* 0x0000020208147836 */ /* 0x000fe20000000000 */
[----:B------:R-:W-:Y:S01]  /*14ce0*/  R2UR UR10, R10 ;  /* 0x000000000a0a72ca */ /* 0x000fe200000e0000 */
[----:B------:R-:W-:-:S03]  /*14cf0*/  VIADD R8, R8, 0x402 ;  /* 0x0000040208087836 */ /* 0x000fc60000000000 */
[----:B------:R-:W-:Y:S02]  /*14d00*/  R2UR UR14, R20 ;  /* 0x00000000140e72ca */ /* 0x000fe400000e0000 */
[----:B------:R-:W-:Y:S01]  /*14d10*/  R2UR UR22, R8 ;  /* 0x00000000081672ca */ /* 0x000fe200000e0000 */
        /* <DEDUP_REMOVED lines=21> */
.L_x_1726:
[----:B------:R-:W-:Y:S01]  /*14e70*/  SHF.L.U32 R8, R201, 0x1f, RZ ;  /* 0x0000001fc9087819 */ /* 0x000fe200000006ff */
[----:B------:R-:W-:-:S04]  /*14e80*/  IMAD R9, R17, 0x8, R16 ;  /* 0x0000000811097824 */ /* 0x000fc800078e0210 */
[----:B------:R0:W1:Y:S01]  /*14e90*/  SYNCS.PHASECHK.TRANS64.TRYWAIT P1, [R9+URZ+0x2a850], R8 ;  /* 0x02a85008090075a7 */ /* 0x000062000802017f */
[----:B------:R-:W-:Y:S05]  /*14ea0*/  @!P0 BRA `(.L_x_1727) ;  /* 0x0000000000048947 */ /* 0x000fea0003800000 */
[----:B------:R-:W-:Y:S01]  /*14eb0*/  BPT.TRAP 0x1 ;  /* 0x000000040000795c */ /* 0x000fe20000300000 */
.L_x_1727:
[----:B-1----:R-:W-:Y:S05]  /*14ec0*/  @P1 BRA `(.L_x_1725) ;  /* 0x0000000000081947 */ /* 0x002fea0003800000 */
[----:B------:R-:W1:Y:S02]  /*14ed0*/  SYNCS.PHASECHK.TRANS64.TRYWAIT P1, [R9+URZ+0x2a850], R8 ;  /* 0x02a85008090075a7 */ /* 0x000e64000802017f */
[----:B-1----:R-:W-:Y:S05]  /*14ee0*/  @!P1 BRA `(.L_x_1728) ;  /* 0x0000015000109947 */ /* 0x002fea0003800000 */
.L_x_1725:
[----:B01----:R-:W-:Y:S01]  /*14ef0*/  VIADD R8, R16, 0x400 ;  /* 0x0000040010087836 */ /* 0x003fe20000000000 */
[----:B------:R-:W-:Y:S05]  /*14f00*/  WARPSYNC.ALL ;  /* 0x0000000000007948 */ /* 0x000fea0003800000 */
[----:B------:R-:W-:Y:S01]  /*14f10*/  SHF.R.U32.HI R8, RZ, 0x4, R8 ;  /* 0x00000004ff087819 */ /* 0x000fe20000011608 */
[----:B------:R-:W-:Y:S01]  /*14f20*/  IMAD.MOV.U32 R9, RZ, RZ, 0x40000040 ;  /* 0x40000040ff097424 */ /* 0x000fe200078e00ff */
[----:B------:R-:W-:Y:S01]  /*14f30*/  WARPGROUP.ARRIVE ;  /* 0x00000000000079c5 */ /* 0x000fe20000000000 */
[----:B------:R-:W-:Y:S01]  /*14f40*/  IMAD.MOV.U32 R11, RZ, RZ, 0x40000040 ;  /* 0x40000040ff0b7424 */ /* 0x000fe200078e00ff */
[----:B------:R-:W-:-:S04]  /*14f50*/  LOP3.LUT R8, R8, 0x3fff, RZ, 0xc0, !PT ;  /* 0x00003fff08087812 */ /* 0x000fc800078ec0ff */
[----:B------:R-:W0:Y:S01]  /*14f60*/  S2R R15, SR_TID.X ;  /* 0x00000000000f7919 */ /* 0x000e220000002100 */
[----:B------:R-:W-:Y:S01]  /*14f70*/  R2UR UR7, R9 ;  /* 0x00000000090772ca */ /* 0x000fe200000e0000 */
[----:B------:R-:W-:Y:S01]  /*14f80*/  IMAD.MOV.U32 R9, RZ, RZ, 0x40000040 ;  /* 0x40000040ff097424 */ /* 0x000fe200078e00ff */
[----:B------:R-:W-:-:S05]  /*14f90*/  LOP3.LUT R8, R8, 0x10000, RZ, 0xfc, !PT ;  /* 0x0001000008087812 */ /* 0x000fca00078efcff */
[----:B------:R-:W-:-:S04]  /*14fa0*/  IMAD R8, R17, 0x600, R8 ;  /* 0x0000060011087824 */ /* 0x000fc800078e0208 */
[C---:B------:R-:W-:Y:S01]  /*14fb0*/  VIADD R10, R8.reuse, 0x2 ;  /* 0x00000002080a7836 */ /* 0x040fe20000000000 */
[----:B------:R-:W-:-:S13]  /*14fc0*/  R2UR UR6, R8 ;  /* 0x00000000080672ca */ /* 0x000fda00000e0000 */
[----:B------:R-:W-:Y:S01]  /*14fd0*/  QGMMA.64x192x32.F32.E4M3.E4M3 R24, R196, gdesc[UR4], R24, gsb0 ;  /* 0x02e00004c4187df3 */ /* 0x000fe20008000818 */
[----:B------:R-:W-:Y:S01]  /*14fe0*/  R2UR UR6, R10 ;  /* 0x000000000a0672ca */ /* 0x000fe200000e0000 */
[C---:B------:R-:W-:Y:S01]  /*14ff0*/  VIADD R10, R8.reuse, 0x4 ;  /* 0x00000004080a7836 */ /* 0x040fe20000000000 */
[----:B------:R-:W-:Y:S01]  /*15000*/  R2UR UR7, R11 ;  /* 0x000000000b0772ca */ /* 0x000fe200000e0000 */
[----:B------:R-:W-:Y:S02]  /*15010*/  IMAD.MOV.U32 R11, RZ, RZ, 0x40000040 ;  /* 0x40000040ff0b7424 */ /* 0x000fe400078e00ff */
[----:B------:R-:W-:Y:S01]  /*15020*/  VIADD R8, R8, 0x6 ;  /* 0x0000000608087836 */ /* 0x000fe20000000000 */
[----:B0-----:R-:W-:Y:S01]  /*15030*/  SHF.R.U32.HI R15, RZ, 0x7, R15 ;  /* 0x00000007ff0f7819 */ /* 0x001fe2000001160f */
[----:B------:R-:W-:Y:S02]  /*15040*/  WARPGROUP.DEPBAR.LE gsb0, 0x0 ;  /* 0x00008000000079c5 */ /* 0x000fe40000010000 */
[----:B------:R-:W-:-:S10]  /*15050*/  WARPGROUP.ARRIVE ;  /* 0x00000000000079c5 */ /* 0x000fd40000000000 */
[----:B------:R-:W-:Y:S01]  /*15060*/  QGMMA.64x192x32.F32.E4M3.E4M3 R24, R192, gdesc[UR4], R24, gsb0 ;  /* 0x02e00004c0187df3 */ /* 0x000fe20008000818 */
[----:B------:R-:W-:Y:S02]  /*15070*/  R2UR UR6, R10 ;  /* 0x000000000a0672ca */ /* 0x000fe400000e0000 */
[----:B------:R-:W-:Y:S01]  /*15080*/  R2UR UR7, R11 ;  /* 0x000000000b0772ca */ /* 0x000fe200000e0000 */
[----:B------:R-:W-:Y:S02]  /*15090*/  WARPGROUP.DEPBAR.LE gsb0, 0x0 ;  /* 0x00008000000079c5 */ /* 0x000fe40000010000 */
[----:B------:R-:W-:-:S14]  /*150a0*/  WARPGROUP.ARRIVE ;  /* 0x00000000000079c5 */ /* 0x000fdc0000000000 */
[----:B------:R-:W-:Y:S01]  /*150b0*/  QGMMA.64x192x32.F32.E4M3.E4M3 R24, R188, gdesc[UR4], R24, gsb0 ;  /* 0x02e00004bc187df3 */ /* 0x000fe20008000818 */
[----:B------:R-:W-:Y:S02]  /*150c0*/  R2UR UR6, R8 ;  /* 0x00000000080672ca */ /* 0x000fe400000e0000 */
[----:B------:R-:W-:Y:S02]  /*150d0*/  R2UR UR7, R9 ;  /* 0x00000000090772ca */ /* 0x000fe400000e0000 */
[----:B------:R-:W-:Y:S01]  /*150e0*/  IADD3 R8, -R15, 0xb, RZ ;  /* 0x0000000b0f087810 */ /* 0x000fe20007ffe1ff */
[----:B------:R-:W-:Y:S02]  /*150f0*/  WARPGROUP.DEPBAR.LE gsb0, 0x0 ;  /* 0x00008000000079c5 */ /* 0x000fe40000010000 */
[----:B------:R-:W-:-:S12]  /*15100*/  WARPGROUP.ARRIVE ;  /* 0x00000000000079c5 */ /* 0x000fd80000000000 */
[----:B------:R-:W-:Y:S03]  /*15110*/  QGMMA.64x192x32.F32.E4M3.E4M3 R24, R184, gdesc[UR4], R24, gsb0 ;  /* 0x02e00004b8187df3 */ /* 0x000fe60008000818 */
[----:B------:R-:W-:Y:S02]  /*15120*/  WARPGROUP.DEPBAR.LE gsb0, 0x0 ;  /* 0x00008000000079c5 */ /* 0x000fe40000010000 */
[----:B------:R0:W-:Y:S06]  /*15130*/  BAR.ARV R8, 0x100 ;  /* 0x000400080000751d */ /* 0x0001ec0000002000 */
[----:B------:R-:W-:Y:S05]  /*15140*/  @!P0 BRA `(.L_x_1729) ;  /* 0x0000000000048947 */ /* 0x000fea0003800000 */
[----:B------:R-:W-:Y:S01]  /*15150*/  BPT.TRAP 0x1 ;  /* 0x000000040000795c */ /* 0x000fe20000300000 */
.L_x_1729:
[----:B------:R-:W2:Y:S01]  /*15160*/  LDL R187, [R1] ;  /* 0x0000000001bb7983 */ /* 0x000ea20000100800 */
[----:B0-----:R-:W0:Y:S02]  /*15170*/  LDC R8, c[0x0][0x448] ;  /* 0x00011200ff087b82 */ /* 0x001e240000000800 */
[----:B0-----:R-:W-:-:S13]  /*15180*/  ISETP.NE.AND P1, PT, R8, 0x1, PT ;  /* 0x000000010800780c */ /* 0x001fda0003f25270 */
[----:B------:R-:W0:Y:S08]  /*15190*/  @P1 LDC R9, c[0x0][0x44c] ;  /* 0x00011300ff091b82 */ /* 0x000e300000000800 */
[----:B------:R-:W1:Y:S01]  /*151a0*/  @P1 LDC R8, c[0x0][0x450] ;  /* 0x00011400ff081b82 */ /* 0x000e620000000800 */
[----:B------:R-:W-:-:S04]  /*151b0*/  IMAD.IADD R11, R227, 0x1, R212 ;  /* 0x00000001e30b7824 */ /* 0x000fc800078e02d4 */
[----:B0-----:R-:W-:-:S05]  /*151c0*/  @P1 IMAD.HI.U32 R9, R11, R9, RZ ;  /* 0x000000090b091227 */ /* 0x001fca00078e00ff */
[----:B-1----:R-:W-:Y:S01]  /*151d0*/  @P1 SHF.R.U32.HI R11, RZ, R8, R9 ;  /* 0x00000008ff0b1219 */ /* 0x002fe20000011609 */
[----:B------:R-:W-:Y:S02]  /*151e0*/  IMAD R8, R12, 0x8, R16 ;  /* 0x000000080c087824 */ /* 0x000fe400078e0210 */
[----:B------:R-:W-:Y:S02]  /*151f0*/  IMAD.U32 R9, RZ, RZ, UR38 ;  /* 0x00000026ff097e24 */ /* 0x000fe4000f8e00ff */
[----:B------:R-:W-:Y:S01]  /*15200*/  VIADD R8, R8, 0x2a840 ;  /* 0x0002a84008087836 */ /* 0x000fe20000000000 */
[----:B------:R-:W0:Y:S01]  /*15210*/  SHFL.IDX PT, R185, R11, RZ, 0x1c1f ;  /* 0x001c1fff0bb97589 */ /* 0x000e2200000e0000 */
[----:B------:R-:W-:-:S03]  /*15220*/  IMAD.SHL.U32 R10, R4, 0x80, RZ ;  /* 0x00000080040a7824 */ /* 0x000fc600078e00ff */
[----:B------:R-:W-:-:S04]  /*15230*/  PRMT R8, R9, 0x654, R8 ;  /* 0x0000065409087816 */ /* 0x000fc80000000008 */
[----:B------:R1:W-:Y:S02]  /*15240*/  SYNCS.ARRIVE.TRANS64.RED.A1T0 RZ, [R8+URZ], RZ ;  /* 0x000000ff08ff79a7 */ /* 0x0003e4000810043f */
[----:B-1----:R-:W-:Y:S01]  /*15250*/  IADD3 R8, -R10, 0x1, RZ ;  /* 0x000000010a087810 */ /* 0x002fe20007ffe1ff */
[----:B------:R-:W-:-:S04]  /*15260*/  UMOV UR34, UR30 ;  /* 0x0000001e00227c82 */ /* 0x000fc80008000000 */
[----:B------:R-:W-:Y:S01]  /*15270*/  IMAD R8, R204, -0x2, R8 ;  /* 0xfffffffecc087824 */ /* 0x000fe200078e0208 */
[----:B------:R-:W-:-:S04]  /*15280*/  ULOP3.LUT UR6, URZ, UR34, URZ, 0x33, !UPT ;  /* 0x000000223f067292 */ /* 0x000fc8000f8e333f */
[----:B------:R-:W-:-:S05]  /*15290*/  IADD3 R20, -R202, R8, R203 ;  /* 0x00000008ca147210 */ /* 0x000fca0007ffe1cb */
[C---:B------:R-:W-:Y:S02]  /*152a0*/  VIADD R15, R20.reuse, UR33 ;  /* 0x00000021140f7c36 */ /* 0x040fe40008000000 */
[----:B------:R-:W-:Y:S02]  /*152b0*/  VIADD R20, R20, UR6 ;  /* 0x0000000614147c36 */ /* 0x000fe40008000000 */
[--C-:B0-----:R-:W-:Y:S02]  /*152c0*/  IMAD.IADD R21, R15, 0x1, R185.reuse ;  /* 0x000000010f157824 */ /* 0x101fe400078e02b9 */
[----:B------:R-:W-:Y:S01]  /*152d0*/  IMAD.IADD R184, R20, 0x1, R185 ;  /* 0x0000000114b87824 */ /* 0x000fe200078e02b9 */
[----:B--2---:R-:W-:-:S13]  /*152e0*/  LOP3.LUT P3, RZ, R187, 0x4, RZ, 0xc0, !PT ;  /* 0x00000004bbff7812 */ /* 0x004fda000786c0ff */
[----:B------:R-:W-:Y:S05]  /*152f0*/  @!P3 BRA `(.L_x_1730) ;  /* 0x000000000058b947 */ /* 0x000fea0003800000 */
[----:B------:R-:W-:Y:S01]  /*15300*/  IADD3 R185, -R202, R203, R185 ;  /* 0x000000cbcab97210 */ /* 0x000fe20007ffe1b9 */
[----:B------:R-:W-:Y:S03]  /*15310*/  BSSY B0, `(.L_x_1731) ;  /* 0x0000010000007945 */ /* 0x000fe60003800000 */
        /* <DEDUP_REMOVED lines=10> */
.L_x_1732:
[----:B------:R-:W-:-:S05]  /*153c0*/  IMAD.U32 R186, RZ, RZ, UR29 ;  /* 0x0000001dffba7e24 */ /* 0x000fca000f8e00ff */
[----:B------:R-:W-:-:S13]  /*153d0*/  ISETP.NE.AND P1, PT, R186, 0x1, PT ;  /* 0x00000001ba00780c */ /* 0x000fda0003f25270 */
[----:B------:R-:W0:Y:S02]  /*153e0*/  @P1 LDC.64 R8, c[0x0][0x9e8] ;  /* 0x00027a00ff081b82 */ /* 0x000e240000000a00 */
[----:B0-----:R-:W-:-:S05]  /*153f0*/  @P1 IMAD.HI.U32 R8, R185, R8, RZ ;  /* 0x00000008b9081227 */ /* 0x001fca00078e00ff */
[----:B------:R-:W-:-:S07]  /*15400*/  @P1 SHF.R.U32.HI R185, RZ, R9, R8 ;  /* 0x00000009ffb91219 */ /* 0x000fce0000011608 */
.L_x_1733:
[----:B------:R-:W-:Y:S05]  /*15410*/  BSYNC B0 ;  /* 0x0000000000007941 */ /* 0x000fea0003800000 */
.L_x_1731:
[----:B------:R-:W-:-:S04]  /*15420*/  IMAD R185, R185, R186, -R10 ;  /* 0x000000bab9b97224 */ /* 0x000fc800078e0a0a */
[----:B------:R-:W-:-:S05]  /*15430*/  IMAD R185, R204, -0x2, R185 ;  /* 0xfffffffeccb97824 */ /* 0x000fca00078e02b9 */
[----:B------:R-:W-:Y:S02]  /*15440*/  VIMNMX R184, R184, R185, !PT ;  /* 0x000000b9b8b87248 */ /* 0x000fe40007fe0100 */
[----:B------:R-:W-:-:S07]  /*15450*/  VIADDMNMX R21, R185, R186, R21, PT ;  /* 0x000000bab9157246 */ /* 0x000fce0003800115 */
.L_x_1730:
[----:B------:R-:W-:Y:S01]  /*15460*/  ISETP.GT.AND P5, PT, R4, -0x1, PT ;  /* 0xffffffff0400780c */ /* 0x000fe20003fa4270 */
[----:B------:R-:W0:Y:S03]  /*15470*/  SHFL.IDX PT, R11, R11, 0x1, 0x1c1f ;  /* 0x003c1f000b0b7f89 */ /* 0x000e2600000e0000 */
[C---:B------:R-:W-:Y:S02]  /*15480*/  ISETP.GT.AND P2, PT, R184.reuse, RZ, P5 ;  /* 0x000000ffb800720c */ /* 0x040fe40002f44270 */
[----:B------:R-:W-:Y:S02]  /*15490*/  ISETP.GT.AND P1, PT, R184, 0x1, P5 ;  /* 0x00000001b800780c */ /* 0x000fe40002f24270 */
[C---:B------:R-:W-:Y:S02]  /*154a0*/  ISETP.LT.OR P2, PT, R21.reuse, 0x1, P2 ;  /* 0x000000011500780c */ /* 0x040fe40001741670 */
[----:B------:R-:W-:-:S02]  /*154b0*/  ISETP.LT.OR P1, PT, R21, 0x2, P1 ;  /* 0x000000021500780c */ /* 0x000fc40000f21670 */
[----:B------:R-:W-:Y:S02]  /*154c0*/  FSEL R120, R120, -INF , !P2 ;  /* 0xff80000078787808 */ /* 0x000fe40005000000 */
[----:B------:R-:W-:Y:S02]  /*154d0*/  FSEL R121, R121, -INF , !P1 ;  /* 0xff80000079797808 */ /* 0x000fe40004800000 */
[C---:B------:R-:W-:Y:S02]  /*154e0*/  ISETP.GT.AND P2, PT, R184.reuse, 0x8, P5 ;  /* 0x00000008b800780c */ /* 0x040fe40002f44270 */
[----:B------:R-:W-:Y:S02]  /*154f0*/  ISETP.GT.AND P1, PT, R184, 0x9, P5 ;  /* 0x00000009b800780c */ /* 0x000fe40002f24270 */
[C---:B------:R-:W-:Y:S02]  /*15500*/  ISETP.LT.OR P2, PT, R21.reuse, 0x9, P2 ;  /* 0x000000091500780c */ /* 0x040fe40001741670 */
[----:B------:R-:W-:-:S02]  /*15510*/  ISETP.LT.OR P1, PT, R21, 0xa, P1 ;  /* 0x0000000a1500780c */ /* 0x000fc40000f21670 */
[----:B------:R-:W-:Y:S01]  /*15520*/  FSEL R124, R124, -INF , !P2 ;  /* 0xff8000007c7c7808 */ /* 0x000fe20005000000 */
[--C-:B0-----:R-:W-:Y:S01]  /*15530*/  IMAD.IADD R15, R15, 0x1, R11.reuse ;  /* 0x000000010f0f7824 */ /* 0x101fe200078e020b */
[----:B------:R-:W-:Y:S01]  /*15540*/  FSEL R125, R125, -INF , !P1 ;  /* 0xff8000007d7d7808 */ /* 0x000fe20004800000 */
[----:B------:R-:W-:Y:S01]  /*15550*/  IMAD.IADD R20, R20, 0x1, R11 ;  /* 0x0000000114147824 */ /* 0x000fe200078e020b */
[C---:B------:R-:W-:Y:S02]  /*15560*/  ISETP.GT.AND P2, PT, R184.reuse, 0x10, P5 ;  /* 0x00000010b800780c */ /* 0x040fe40002f44270 */
        /* <DEDUP_REMOVED lines=82> */
[----:B------:R-:W-:Y:S01]  /*15a90*/  FSEL R181, R181, -INF , !P1 ;  /* 0xff800000b5b57808 */ /* 0x000fe20004800000 */
[----:B------:R-:W-:Y:S08]  /*15aa0*/  @!P3 BRA `(.L_x_1734) ;  /* 0x000000000058b947 */ /* 0x000ff00003800000 */
        /* <DEDUP_REMOVED lines=12> */
.L_x_1736:
[----:B------:R-:W-:-:S05]  /*15b70*/  IMAD.U32 R21, RZ, RZ, UR29 ;  /* 0x0000001dff157e24 */ /* 0x000fca000f8e00ff */
[----:B------:R-:W-:-:S13]  /*15b80*/  ISETP.NE.AND P1, PT, R21, 0x1, PT ;  /* 0x000000011500780c */ /* 0x000fda0003f25270 */
[----:B------:R-:W0:Y:S02]  /*15b90*/  @P1 LDC.64 R8, c[0x0][0x9e8] ;  /* 0x00027a00ff081b82 */ /* 0x000e240000000a00 */
[----:B0-----:R-:W-:-:S05]  /*15ba0*/  @P1 IMAD.HI.U32 R8, R11, R8, RZ ;  /* 0x000000080b081227 */ /* 0x001fca00078e00ff */
[----:B------:R-:W-:-:S07]  /*15bb0*/  @P1 SHF.R.U32.HI R11, RZ, R9, R8 ;  /* 0x00000009ff0b1219 */ /* 0x000fce0000011608 */
.L_x_1737:
[----:B------:R-:W-:Y:S05]  /*15bc0*/  BSYNC B0 ;  /* 0x0000000000007941 */ /* 0x000fea0003800000 */
.L_x_1735:
[----:B------:R-:W-:-:S04]  /*15bd0*/  IMAD R10, R11, R21, -R10 ;  /* 0x000000150b0a7224 */ /* 0x000fc800078e0a0a */
[----:B------:R-:W-:-:S05]  /*15be0*/  IMAD R10, R204, -0x2, R10 ;  /* 0xfffffffecc0a7824 */ /* 0x000fca00078e020a */
[----:B------:R-:W-:Y:S02]  /*15bf0*/  VIMNMX R20, R20, R10, !PT ;  /* 0x0000000a14147248 */ /* 0x000fe40007fe0100 */
[----:B------:R-:W-:-:S07]  /*15c00*/  VIADDMNMX R15, R10, R21, R15, PT ;  /* 0x000000150a0f7246 */ /* 0x000fce000380010f */
.L_x_1734:
[----:B------:R-:W-:Y:S02]  /*15c10*/  FMNMX.FTZ R8, R120, R3, !PT ;  /* 0x0000000378087209 */ /* 0x000fe40007810000 */
[----:B------:R-:W-:Y:S02]  /*15c20*/  ISETP.GT.AND P1, PT, R20, 0x1, P5 ;  /* 0x000000011400780c */ /* 0x000fe40002f24270 */
[----:B------:R-:W-:Y:S02]  /*15c30*/  FMNMX.FTZ R8, R121, R8, !PT ;  /* 0x0000000879087209 */ /* 0x000fe40007810000 */
[----:B------:R-:W-:Y:S02]  /*15c40*/  LOP3.LUT R187, R187, 0xbfffffff, RZ, 0xc0, !PT ;  /* 0xbfffffffbbbb7812 */ /* 0x000fe400078ec0ff */
[----:B------:R-:W-:Y:S02]  /*15c50*/  FMNMX.FTZ R8, R124, R8, !PT ;  /* 0x000000087c087209 */ /* 0x000fe40007810000 */
[----:B------:R-:W-:-:S02]  /*15c60*/  ISETP.LT.OR P1, PT, R15, 0x2, P1 ;  /* 0x000000020f00780c */ /* 0x000fc40000f21670 */
[----:B------:R-:W-:Y:S02]  /*15c70*/  FMNMX.FTZ R8, R125, R8, !PT ;  /* 0x000000087d087209 */ /* 0x000fe40007810000 */
[----:B------:R-:W-:Y:S02]  /*15c80*/  ISETP.GT.AND P2, PT, R20, 0x8, P5 ;  /* 0x000000081400780c */ /* 0x000fe40002f44270 */
[----:B------:R-:W-:Y:S02]  /*15c90*/  FMNMX.FTZ R8, R128, R8, !PT ;  /* 0x0000000880087209 */ /* 0x000fe40007810000 */
[----:B------:R-:W-:Y:S02]  /*15ca0*/  @P0 LOP3.LUT R187, R187, 0x40000000, RZ, 0xfc, !PT ;  /* 0x40000000bbbb0812 */ /* 0x000fe400078efcff */
[----:B------:R-:W-:Y:S02]  /*15cb0*/  FMNMX.FTZ R8, R129, R8, !PT ;  /* 0x0000000881087209 */ /* 0x000fe40007810000 */
[----:B------:R-:W-:-:S02]  /*15cc0*/  FSEL R123, R123, -INF , !P1 ;  /* 0xff8000007b7b7808 */ /* 0x000fc40004800000 */
[----:B------:R-:W-:Y:S02]  /*15cd0*/  FMNMX.FTZ R8, R132, R8, !PT ;  /* 0x0000000884087209 */ /* 0x000fe40007810000 */
[C---:B------:R-:W-:Y:S02]  /*15ce0*/  ISETP.GT.AND P0, PT, R20.reuse, RZ, P5 ;  /* 0x000000ff1400720c */ /* 0x040fe40002f04270 */
[----:B------:R-:W-:Y:S02]  /*15cf0*/  FMNMX.FTZ R8, R133, R8, !PT ;  /* 0x0000000885087209 */ /* 0x000fe40007810000 */
[----:B------:R-:W-:Y:S02]  /*15d00*/  ISETP.GT.AND P1, PT, R20, 0x9, P5 ;  /* 0x000000091400780c */ /* 0x000fe40002f24270 */
[----:B------:R-:W-:Y:S02]  /*15d10*/  FMNMX.FTZ R8, R136, R8, !PT ;  /* 0x0000000888087209 */ /* 0x000fe40007810000 */
[----:B------:R-:W-:-:S02]  /*15d20*/  ISETP.LT.OR P2, PT, R15, 0x9, P2 ;  /* 0x000000090f00780c */ /* 0x000fc40001741670 */
[----:B------:R-:W-:Y:S02]  /*15d30*/  FMNMX.FTZ R8, R137, R8, !PT ;  /* 0x0000000889087209 */ /* 0x000fe40007810000 */
[C---:B------:R-:W-:Y:S02]  /*15d40*/  ISETP.LT.OR P0, PT, R15.reuse, 0x1, P0 ;  /* 0x000000010f00780c */ /* 0x040fe40000701670 */
        /* <DEDUP_REMOVED lines=9> */
[----:B------:R-:W-:-:S02]  /*15de0*/  FSEL R127, R127, -INF , !P1 ;  /* 0xff8000007f7f7808 */ /* 0x000fc40004800000 */
[----:B------:R-:W-:Y:S02]  /*15df0*/  FMNMX.FTZ R8, R149, R8, !PT ;  /* 0x0000000895087209 */ /* 0x000fe40007810000 */
[----:B------:R-:W-:Y:S02]  /*15e00*/  ISETP.GT.AND P1, PT, R20, 0x11, P5 ;  /* 0x000000111400780c */ /* 0x000fe40002f24270 */
[----:B------:R-:W-:Y:S02]  /*15e10*/  FMNMX.FTZ R8, R152, R8, !PT ;  /* 0x0000000898087209 */ /* 0x000fe40007810000 */
[----:B------:R-:W-:Y:S02]  /*15e20*/  ISETP.LT.OR P2, PT, R15, 0x11, P2 ;  /* 0x000000110f00780c */ /* 0x000fe40001741670 */
[----:B------:R-:W-:Y:S02]  /*15e30*/  FMNMX.FTZ R8, R153, R8, !PT ;  /* 0x0000000899087209 */ /* 0x000fe40007810000 */
[----:B------:R-:W-:-:S02]  /*15e40*/  FMNMX.FTZ R10, R122, R0, !PT ;  /* 0x000000007a0a7209 */ /* 0x000fc40007810000 */
[----:B------:R-:W-:Y:S02]  /*15e50*/  FMNMX.FTZ R8, R156, R8, !PT ;  /* 0x000000089c087209 */ /* 0x000fe40007810000 */
[----:B------:R-:W-:Y:S02]  /*15e60*/  ISETP.LT.OR P1, PT, R15, 0x12, P1 ;  /* 0x000000120f00780c */ /* 0x000fe40000f21670 */
[----:B------:R-:W-:Y:S02]  /*15e70*/  FMNMX.FTZ R8, R157, R8, !PT ;  /* 0x000000089d087209 */ /* 0x000fe40007810000 */
[----:B------:R-:W-:Y:S02]  /*15e80*/  FSEL R130, R130, -INF , !P2 ;  /* 0xff80000082827808 */ /* 0x000fe40005000000 */
[----:B------:R-:W-:Y:S02]  /*15e90*/  FMNMX.FTZ R8, R160, R8, !PT ;  /* 0x00000008a0087209 */ /* 0x000fe40007810000 */
[----:B------:R-:W-:-:S02]  /*15ea0*/  ISETP.GT.AND P2, PT, R20, 0x18, P5 ;  /* 0x000000181400780c */ /* 0x000fc40002f44270 */
[----:B------:R-:W-:Y:S02]  /*15eb0*/  FMNMX.FTZ R8, R161, R8, !PT ;  /* 0x00000008a1087209 */ /* 0x000fe40007810000 */
[----:B------:R-:W-:Y:S02]  /*15ec0*/  FMNMX.FTZ R10, R123, R10, !PT ;  /* 0x0000000a7b0a7209 */ /* 0x000fe40007810000 */
[----:B------:R-:W-:Y:S02]  /*15ed0*/  FMNMX.FTZ R8, R164, R8, !PT ;  /* 0x00000008a4087209 */ /* 0x000fe40007810000 */
[----:B------:R-:W-:Y:S02]  /*15ee0*/  FSEL R131, R131, -INF , !P1 ;  /* 0xff80000083837808 */ /* 0x000fe40004800000 */
[----:B------:R-:W-:Y:S02]  /*15ef0*/  FMNMX.FTZ R8, R165, R8, !PT ;  /* 0x00000008a5087209 */ /* 0x000fe40007810000 */
[----:B------:R-:W-:-:S02]  /*15f00*/  ISETP.GT.AND P1, PT, R20, 0x19, P5 ;  /* 0x000000191400780c */ /* 0x000fc40002f24270 */
[----:B------:R-:W-:Y:S02]  /*15f10*/  FMNMX.FTZ R8, R168, R8, !PT ;  /* 0x00000008a8087209 */ /* 0x000fe40007810000 */
[----:B------:R-:W-:Y:S02]  /*15f20*/  ISETP.LT.OR P2, PT, R15, 0x19, P2 ;  /* 0x000000190f00780c */ /* 0x000fe40001741670 */
[----:B------:R-:W-:Y:S02]  /*15f30*/  FMNMX.FTZ R8, R169, R8, !PT ;  /* 0x00000008a9087209 */ /* 0x000fe40007810000 */
[----:B------:R-:W-:Y:S02]  /*15f40*/  FMNMX.FTZ R10, R126, R10, !PT ;  /* 0x0000000a7e0a7209 */ /* 0x000fe40007810000 */
[----:B------:R-:W-:Y:S02]  /*15f50*/  FMNMX.FTZ R8, R172, R8, !PT ;  /* 0x00000008ac087209 */ /* 0x000fe40007810000 */
[----:B------:R-:W-:-:S02]  /*15f60*/  ISETP.LT.OR P1, PT, R15, 0x1a, P1 ;  /* 0x0000001a0f00780c */ /* 0x000fc40000f21670 */
[----:B------:R-:W-:Y:S02]  /*15f70*/  FMNMX.FTZ R8, R173, R8, !PT ;  /* 0x00000008ad087209 */ /* 0x000fe40007810000 */
[----:B------:R-:W-:Y:S02]  /*15f80*/  FSEL R134, R134, -INF , !P2 ;  /* 0xff80000086867808 */ /* 0x000fe40005000000 */
[----:B------:R-:W-:Y:S02]  /*15f90*/  FMNMX.FTZ R8, R176, R8, !PT ;  /* 0x00000008b0087209 */ /* 0x000fe40007810000 */
[----:B------:R-:W-:Y:S02]  /*15fa0*/  ISETP.GT.AND P2, PT, R20, 0x20, P5 ;  /* 0x000000201400780c */ /* 0x000fe40002f44270 */
[----:B------:R-:W-:Y:S02]  /*15fb0*/  FMNMX.FTZ R8, R177, R8, !PT ;  /* 0x00000008b1087209 */ /* 0x000fe40007810000 */
[----:B------:R-:W-:-:S02]  /*15fc0*/  FMNMX.FTZ R10, R127, R10, !PT ;  /* 0x0000000a7f0a7209 */ /* 0x000fc40007810000 */
[----:B------:R-:W-:Y:S02]  /*15fd0*/  FMNMX.FTZ R8, R180, R8, !PT ;  /* 0x00000008b4087209 */ /* 0x000fe40007810000 */
[----:B------:R-:W-:Y:S02]  /*15fe0*/  FSEL R135, R135, -INF , !P1 ;  /* 0xff80000087877808 */ /* 0x000fe40004800000 */
[----:B------:R-:W-:Y:S02]  /*15ff0*/  ISETP.GT.AND P1, PT, R20, 0x21, P5 ;  /* 0x000000211400780c */ /* 0x000fe40002f24270 */
[----:B------:R-:W-:Y:S02]  /*16000*/  ISETP.LT.OR P2, PT, R15, 0x21, P2 ;  /* 0x000000210f00780c */ /* 0x000fe40001741670 */
[----:B------:R-:W-:Y:S02]  /*16010*/  FMNMX.FTZ R10, R130, R10, !PT ;  /* 0x0000000a820a7209 */ /* 0x000fe40007810000 */
[----:B------:R-:W-:-:S02]  /*16020*/  FMNMX.FTZ R8, R181, R8, !PT ;  /* 0x00000008b5087209 */ /* 0x000fc40007810000 */
[----:B------:R-:W-:Y:S02]  /*16030*/  ISETP.LT.OR P1, PT, R15, 0x22, P1 ;  /* 0x000000220f00780c */ /* 0x000fe40000f21670 */
[----:B------:R-:W-:Y:S01]  /*16040*/  FSEL R138, R138, -INF , !P2 ;  /* 0xff8000008a8a7808 */ /* 0x000fe20005000000 */
[----:B------:R-:W0:Y:S01]  /*16050*/  SHFL.BFLY PT, R9, R8, 0x2, 0x1f ;  /* 0x0c401f0008097f89 */ /* 0x000e2200000e0000 */
[----:B------:R-:W-:Y:S02]  /*16060*/  FMNMX.FTZ R10, R131, R10, !PT ;  /* 0x0000000a830a7209 */ /* 0x000fe40007810000 */
[----:B------:R-:W-:Y:S02]  /*16070*/  ISETP.GT.AND P2, PT, R20, 0x28, P5 ;  /* 0x000000281400780c */ /* 0x000fe40002f44270 */
[----:B------:R-:W-:Y:S02]  /*16080*/  FSEL R139, R139, -INF , !P1 ;  /* 0xff8000008b8b7808 */ /* 0x000fe40004800000 */
[----:B------:R-:W-:-:S02]  /*16090*/  FMNMX.FTZ R10, R134, R10, !PT ;  /* 0x0000000a860a7209 */ /* 0x000fc40007810000 */
[----:B------:R-:W-:Y:S02]  /*160a0*/  ISETP.GT.AND P1, PT, R20, 0x29, P5 ;  /* 0x000000291400780c */ /* 0x000fe40002f24270 */
[----:B------:R-:W-:Y:S02]  /*160b0*/  ISETP.LT.OR P2, PT, R15, 0x29, P2 ;  /* 0x000000290f00780c */ /* 0x000fe40001741670 */
[----:B------:R-:W-:Y:S02]  /*160c0*/  FMNMX.FTZ R10, R135, R10, !PT ;  /* 0x0000000a870a7209 */ /* 0x000fe40007810000 */
[----:B------:R-:W-:Y:S02]  /*160d0*/  ISETP.LT.OR P1, PT, R15, 0x2a, P1 ;  /* 0x0000002a0f00780c */ /* 0x000fe40000f21670 */
[----:B------:R-:W-:Y:S02]  /*160e0*/  FSEL R142, R142, -INF , !P2 ;  /* 0xff8000008e8e7808 */ /* 0x000fe40005000000 */
[----:B------:R-:W-:-:S02]  /*160f0*/  ISETP.GT.AND P2, PT, R20, 0x30, P5 ;  /* 0x000000301400780c */ /* 0x000fc40002f44270 */
[----:B------:R-:W-:Y:S02]  /*16100*/  FMNMX.FTZ R10, R138, R10, !PT ;  /* 0x0000000a8a0a7209 */ /* 0x000fe40007810000 */
[----:B------:R-:W-:Y:S02]  /*16110*/  FSEL R143, R143, -INF , !P1 ;  /* 0xff8000008f8f7808 */ /* 0x000fe40004800000 */
[----:B------:R-:W-:Y:S02]  /*16120*/  ISETP.GT.AND P1, PT, R20, 0x31, P5 ;  /* 0x000000311400780c */ /* 0x000fe40002f24270 */
[----:B------:R-:W-:Y:S02]  /*16130*/  ISETP.LT.OR P2, PT, R15, 0x31, P2 ;  /* 0x000000310f00780c */ /* 0x000fe40001741670 */
[----:B------:R-:W-:Y:S02]  /*16140*/  FMNMX.FTZ R10, R139, R10, !PT ;  /* 0x0000000a8b0a7209 */ /* 0x000fe40007810000 */
[----:B------:R-:W-:-:S02]  /*16150*/  ISETP.LT.OR P1, PT, R15, 0x32, P1 ;  /* 0x000000320f00780c */ /* 0x000fc40000f21670 */
[----:B------:R-:W-:Y:S02]  /*16160*/  FSEL R146, R146, -INF , !P2 ;  /* 0xff80000092927808 */ /* 0x000fe40005000000 */
[----:B------:R-:W-:Y:S02]  /*16170*/  ISETP.GT.AND P2, PT, R20, 0x38, P5 ;  /* 0x000000381400780c */ /* 0x000fe40002f44270 */
[----:B------:R-:W-:Y:S02]  /*16180*/  FMNMX.FTZ R10, R142, R10, !PT ;  /* 0x0000000a8e0a7209 */ /* 0x000fe40007810000 */
[----:B------:R-:W-:Y:S02]  /*16190*/  FSEL R147, R147, -INF , !P1 ;  /* 0xff80000093937808 */ /* 0x000fe40004800000 */
[----:B------:R-:W-:Y:S02]  /*161a0*/  ISETP.GT.AND P1, PT, R20, 0x39, P5 ;  /* 0x000000391400780c */ /* 0x000fe40002f24270 */
[----:B------:R-:W-:-:S02]  /*161b0*/  ISETP.LT.OR P2, PT, R15, 0x39, P2 ;  /* 0x000000390f00780c */ /* 0x000fc40001741670 */
[----:B------:R-:W-:Y:S02]  /*161c0*/  FMNMX.FTZ R10, R143, R10, !PT ;  /* 0x0000000a8f0a7209 */ /* 0x000fe40007810000 */
[----:B------:R-:W-:Y:S02]  /*161d0*/  ISETP.LT.OR P1, PT, R15, 0x3a, P1 ;  /* 0x0000003a0f00780c */ /* 0x000fe40000f21670 */
[----:B------:R-:W-:Y:S02]  /*161e0*/  FSEL R150, R150, -INF , !P2 ;  /* 0xff80000096967808 */ /* 0x000fe40005000000 */
[----:B0-----:R-:W-:Y:S02]  /*161f0*/  FMNMX.FTZ R8, R8, R9, !PT ;  /* 0x0000000908087209 */ /* 0x001fe40007810000 */
[----:B------:R-:W-:Y:S02]  /*16200*/  ISETP.GT.AND P2, PT, R20, 0x40, P5 ;  /* 0x000000401400780c */ /* 0x000fe40002f44270 */
[----:B------:R-:W-:Y:S01]  /*16210*/  FMNMX.FTZ R10, R146, R10, !PT ;  /* 0x0000000a920a7209 */ /* 0x000fe20007810000 */
[----:B------:R-:W0:Y:S01]  /*16220*/  SHFL.BFLY PT, R9, R8, 0x1, 0x1f ;  /* 0x0c201f0008097f89 */ /* 0x000e2200000e0000 */
[----:B------:R-:W-:-:S02]  /*16230*/  FSEL R151, R151, -INF , !P1 ;  /* 0xff80000097977808 */ /* 0x000fc40004800000 */
[----:B------:R-:W-:Y:S02]  /*16240*/  ISETP.GT.AND P1, PT, R20, 0x41, P5 ;  /* 0x000000411400780c */ /* 0x000fe40002f24270 */
[----:B------:R-:W-:Y:S02]  /*16250*/  ISETP.LT.OR P2, PT, R15, 0x41, P2 ;  /* 0x000000410f00780c */ /* 0x000fe40001741670 */
[----:B------:R-:W-:Y:S02]  /*16260*/  FMNMX.FTZ R10, R147, R10, !PT ;  /* 0x0000000a930a7209 */ /* 0x000fe40007810000 */
[----:B------:R-:W-:Y:S02]  /*16270*/  ISETP.LT.OR P1, PT, R15, 0x42, P1 ;  /* 0x000000420f00780c */ /* 0x000fe40000f21670 */
[----:B------:R-:W-:Y:S02]  /*16280*/  FSEL R154, R154, -INF , !P2 ;  /* 0xff8000009a9a7808 */ /* 0x000fe40005000000 */
[----:B------:R-:W-:-:S02]  /*16290*/  FMNMX.FTZ R10, R150, R10, !PT ;  /* 0x0000000a960a7209 */ /* 0x000fc40007810000 */
[C---:B------:R-:W-:Y:S02]  /*162a0*/  ISETP.GT.AND P2, PT, R20.reuse, 0x48, P5 ;  /* 0x000000481400780c */ /* 0x040fe40002f44270 */
[----:B------:R-:W-:Y:S02]  /*162b0*/  FSEL R155, R155, -INF , !P1 ;  /* 0xff8000009b9b7808 */ /* 0x000fe40004800000 */
[----:B------:R-:W-:Y:S02]  /*162c0*/  FMNMX.FTZ R10, R151, R10, !PT ;  /* 0x0000000a970a7209 */ /* 0x000fe40007810000 */
[C---:B------:R-:W-:Y:S02]  /*162d0*/  ISETP.GT.AND P1, PT, R20.reuse, 0x49, P5 ;  /* 0x000000491400780c */ /* 0x040fe40002f24270 */
[----:B------:R-:W-:Y:S02]  /*162e0*/  ISETP.LT.OR P2, PT, R15, 0x49, P2 ;  /* 0x000000490f00780c */ /* 0x000fe40001741670 */
[----:B------:R-:W-:-:S02]  /*162f0*/  ISETP.GT.AND P4, PT, R20, 0x68, P5 ;  /* 0x000000681400780c */ /* 0x000fc40002f84270 */
[----:B------:R-:W-:Y:S02]  /*16300*/  FMNMX.FTZ R10, R154, R10, !PT ;  /* 0x0000000a9a0a7209 */ /* 0x000fe40007810000 */
[C---:B------:R-:W-:Y:S02]  /*16310*/  ISETP.LT.OR P1, PT, R15.reuse, 0x4a, P1 ;  /* 0x0000004a0f00780c */ /* 0x040fe40000f21670 */
[----:B------:R-:W-:Y:S02]  /*16320*/  FSEL R158, R158, -INF , !P2 ;  /* 0xff8000009e9e7808 */ /* 0x000fe40005000000 */
[----:B------:R-:W-:Y:S02]  /*16330*/  ISETP.LT.OR P4, PT, R15, 0x69, P4 ;  /* 0x000000690f00780c */ /* 0x000fe40002781670 */
[----:B------:R-:W-:Y:S02]  /*16340*/  ISETP.GT.AND P2, PT, R20, 0x50, P5 ;  /* 0x000000501400780c */ /* 0x000fe40002f44270 */
[----:B------:R-:W-:-:S02]  /*16350*/  FMNMX.FTZ R10, R155, R10, !PT ;  /* 0x0000000a9b0a7209 */ /* 0x000fc40007810000 */
[----:B------:R-:W-:Y:S02]  /*16360*/  FSEL R159, R159, -INF , !P1 ;  /* 0xff8000009f9f7808 */ /* 0x000fe40004800000 */
[----:B------:R-:W-:Y:S02]  /*16370*/  ISETP.GT.AND P1, PT, R20, 0x51, P5 ;  /* 0x000000511400780c */ /* 0x000fe40002f24270 */
[C---:B------:R-:W-:Y:S02]  /*16380*/  ISETP.LT.OR P2, PT, R15.reuse, 0x51, P2 ;  /* 0x000000510f00780c */ /* 0x040fe40001741670 */
[----:B------:R-:W-:Y:S02]  /*16390*/  FMNMX.FTZ R10, R158, R10, !PT ;  /* 0x0000000a9e0a7209 */ /* 0x000fe40007810000 */
[----:B------:R-:W-:Y:S02]  /*163a0*/  ISETP.LT.OR P1, PT, R15, 0x52, P1 ;  /* 0x000000520f00780c */ /* 0x000fe40000f21670 */
[----:B------:R-:W-:-:S02]  /*163b0*/  FSEL R162, R162, -INF , !P2 ;  /* 0xff800000a2a27808 */ /* 0x000fc40005000000 */
[----:B------:R-:W-:Y:S02]  /*163c0*/  LOP3.LUT R187, R187, 0xfffffffd, RZ, 0xc0, !PT ;  /* 0xfffffffdbbbb7812 */ /* 0x000fe400078ec0ff */
[C---:B------:R-:W-:Y:S02]  /*163d0*/  ISETP.GT.AND P2, PT, R20.reuse, 0x58, P5 ;  /* 0x000000581400780c */ /* 0x040fe40002f44270 */
[----:B------:R-:W-:Y:S02]  /*163e0*/  ISETP.GT.AND P6, PT, R20, 0x69, P5 ;  /* 0x000000691400780c */ /* 0x000fe40002fc4270 */
[----:B0-----:R-:W-:Y:S02]  /*163f0*/  FMNMX.FTZ R8, R8, R9, !PT ;  /* 0x0000000908087209 */ /* 0x001fe40007810000 */
[----:B------:R-:W-:Y:S02]  /*16400*/  FMNMX.FTZ R10, R159, R10, !PT ;  /* 0x0000000a9f0a7209 */ /* 0x000fe40007810000 */
[----:B------:R-:W-:-:S02]  /*16410*/  FSEL R163, R163, -INF , !P1 ;  /* 0xff800000a3a37808 */ /* 0x000fc40004800000 */
[----:B------:R-:W-:Y:S02]  /*16420*/  @P4 LOP3.LUT R187, R187, 0x2, RZ, 0xfc, !PT ;  /* 0x00000002bbbb4812 */ /* 0x000fe400078efcff */
[----:B------:R-:W-:Y:S02]  /*16430*/  ISETP.GT.AND P1, PT, R20, 0x59, P5 ;  /* 0x000000591400780c */ /* 0x000fe40002f24270 */
[C---:B------:R-:W-:Y:S01]  /*16440*/  ISETP.LT.OR P2, PT, R15.reuse, 0x59, P2 ;  /* 0x000000590f00780c */ /* 0x040fe20001741670 */
[----:B------:R-:W-:Y:S01]  /*16450*/  STL [R1], R187 ;  /* 0x000000bb01007387 */ /* 0x000fe20000100800 */
[----:B------:R-:W-:Y:S02]  /*16460*/  ISETP.LT.OR P4, PT, R15, 0x6a, P6 ;  /* 0x0000006a0f00780c */ /* 0x000fe40003781670 */
[----:B------:R-:W-:Y:S02]  /*16470*/  FSETP.NEU.FTZ.AND P6, PT, R8, -INF , PT ;  /* 0xff8000000800780b */ /* 0x000fe40003fdd000 */
[----:B------:R-:W-:-:S02]  /*16480*/  FMNMX.FTZ R10, R162, R10, !PT ;  /* 0x0000000aa20a7209 */ /* 0x000fc40007810000 */
[----:B------:R-:W-:Y:S02]  /*16490*/  ISETP.LT.OR P1, PT, R15, 0x5a, P1 ;  /* 0x0000005a0f00780c */ /* 0x000fe40000f21670 */
[----:B------:R-:W-:Y:S02]  /*164a0*/  FSEL R166, R166, -INF , !P2 ;  /* 0xff800000a6a67808 */ /* 0x000fe40005000000 */
[----:B------:R-:W-:Y:S02]  /*164b0*/  ISETP.GT.AND P2, PT, R20, 0x60, P5 ;  /* 0x000000601400780c */ /* 0x000fe40002f44270 */
[----:B------:R-:W-:Y:S02]  /*164c0*/  FSEL R9, R8, RZ, P6 ;  /* 0x000000ff08097208 */ /* 0x000fe40003000000 */
[----:B------:R-:W-:Y:S02]  /*164d0*/  FMNMX.FTZ R10, R163, R10, !PT ;  /* 0x0000000aa30a7209 */ /* 0x000fe40007810000 */
[----:B------:R-:W-:Y:S01]  /*164e0*/  FSEL R167, R167, -INF , !P1 ;  /* 0xff800000a7a77808 */ /* 0x000fe20004800000 */
[----:B------:R-:W-:-:S01]  /*164f0*/  FADD.FTZ R3, -R9, R3 ;  /* 0x0000000309037221 */ /* 0x000fc20000010100 */
[----:B------:R-:W-:Y:S01]  /*16500*/  ISETP.GT.AND P1, PT, R20, 0x61, P5 ;  /* 0x000000611400780c */ /* 0x000fe20002f24270 */
[----:B------:R-:W-:-:S01]  /*16510*/  FFMA.FTZ R9, R2, R8, -8 ;  /* 0xc100000002097423 */ /* 0x000fc20000010008 */
[----:B------:R-:W-:Y:S01]  /*16520*/  ISETP.LT.OR P2, PT, R15, 0x61, P2 ;  /* 0x000000610f00780c */ /* 0x000fe20001741670 */
[----:B------:R-:W-:Y:S01]  /*16530*/  FMUL.FTZ R3, R2, R3 ;  /* 0x0000000302037220 */ /* 0x000fe20000410000 */
[----:B------:R-:W-:-:S02]  /*16540*/  FMNMX.FTZ R10, R166, R10, !PT ;  /* 0x0000000aa60a7209 */ /* 0x000fc40007810000 */
[----:B------:R-:W-:Y:S02]  /*16550*/  ISETP.LT.OR P1, PT, R15, 0x62, P1 ;  /* 0x000000620f00780c */ /* 0x000fe40000f21670 */
[----:B------:R-:W-:Y:S01]  /*16560*/  FSEL R170, R170, -INF , !P2 ;  /* 0xff800000aaaa7808 */ /* 0x000fe20005000000 */
[----:B------:R-:W-:Y:S01]  /*16570*/  MUFU.EX2 R3, R3 ;  /* 0x0000000300037308 */ /* 0x000fe20000000800 */
[----:B------:R-:W-:Y:S02]  /*16580*/  FMNMX.FTZ R10, R167, R10, !PT ;  /* 0x0000000aa70a7209 */ /* 0x000fe40007810000 */
[----:B------:R-:W-:Y:S02]  /*16590*/  FSEL R9, R9, RZ, P6 ;  /* 0x000000ff09097208 */ /* 0x000fe40003000000 */
[----:B------:R-:W-:Y:S02]  /*165a0*/  FSEL R171, R171, -INF , !P1 ;  /* 0xff800000abab7808 */ /* 0x000fe40004800000 */
[----:B------:R-:W-:Y:S01]  /*165b0*/  LOP3.LUT P6, RZ, R187, 0x2, RZ, 0xc0, !PT ;  /* 0x00000002bbff7812 */ /* 0x000fe200078cc0ff */
[----:B------:R-:W-:-:S01]  /*165c0*/  FFMA.FTZ R120, R2, R120, -R9 ;  /* 0x0000007802787223 */ /* 0x000fc20000010809 */
[----:B------:R-:W-:Y:S01]  /*165d0*/  FMNMX.FTZ R10, R170, R10, !PT ;  /* 0x0000000aaa0a7209 */ /* 0x000fe20007810000 */
[----:B------:R-:W-:-:S01]  /*165e0*/  FFMA.FTZ R121, R2, R121, -R9 ;  /* 0x0000007902797223 */ /* 0x000fc20000010809 */
[----:B------:R-:W-:Y:S01]  /*165f0*/  ISETP.GT.AND P3, PT, R20, 0x70, P5 ;  /* 0x000000701400780c */ /* 0x000fe20002f64270 */
[----:B------:R-:W-:-:S01]  /*16600*/  FFMA.FTZ R124, R2, R124, -R9 ;  /* 0x0000007c027c7223 */ /* 0x000fc20000010809 */
[----:B------:R-:W-:Y:S01]  /*16610*/  FSEL R174, R174, -INF , !P6 ;  /* 0xff800000aeae7808 */ /* 0x000fe20007000000 */
[----:B------:R-:W0:Y:S01]  /*16620*/  MUFU.EX2 R120, R120 ;  /* 0x0000007800787308 */ /* 0x000e220000000800 */
[----:B------:R-:W-:Y:S01]  /*16630*/  FMNMX.FTZ R10, R171, R10, !PT ;  /* 0x0000000aab0a7209 */ /* 0x000fe20007810000 */
[--C-:B------:R-:W-:Y:S01]  /*16640*/  FFMA.FTZ R125, R2, R125, -R9.reuse ;  /* 0x0000007d027d7223 */ /* 0x100fe20000010809 */
[----:B------:R-:W-:Y:S01]  /*16650*/  ISETP.GT.AND P2, PT, R20, 0x71, P5 ;  /* 0x000000711400780c */ /* 0x000fe20002f44270 */
[C-C-:B------:R-:W-:Y:S01]  /*16660*/  FFMA.FTZ R128, R2.reuse, R128, -R9.reuse ;  /* 0x0000008002807223 */ /* 0x140fe20000010809 */
[----:B------:R-:W-:Y:S01]  /*16670*/  ISETP.LT.OR P3, PT, R15, 0x71, P3 ;  /* 0x000000710f00780c */ /* 0x000fe20001f61670 */
[--C-:B------:R-:W-:Y:S01]  /*16680*/  FFMA.FTZ R129, R2, R129, -R9.reuse ;  /* 0x0000008102817223 */ /* 0x100fe20000010809 */
[----:B------:R-:W-:Y:S01]  /*16690*/  FSEL R175, R175, -INF , !P4 ;  /* 0xff800000afaf7808 */ /* 0x000fe20006000000 */
[----:B------:R-:W1:Y:S01]  /*166a0*/  MUFU.EX2 R121, R121 ;  /* 0x0000007900797308 */ /* 0x000e620000000800 */
[----:B------:R-:W-:Y:S01]  /*166b0*/  FMNMX.FTZ R10, R174, R10, !PT ;  /* 0x0000000aae0a7209 */ /* 0x000fe20007810000 */
[--C-:B------:R-:W-:Y:S01]  /*166c0*/  FFMA.FTZ R132, R2, R132, -R9.reuse ;  /* 0x0000008402847223 */ /* 0x100fe20000010809 */
[----:B------:R-:W-:Y:S01]  /*166d0*/  ISETP.GT.AND P1, PT, R20, 0x78, P5 ;  /* 0x000000781400780c */ /* 0x000fe20002f24270 */
[C-C-:B------:R-:W-:Y:S01]  /*166e0*/  FFMA.FTZ R133, R2.reuse, R133, -R9.reuse ;  /* 0x0000008502857223 */ /* 0x140fe20000010809 */
[----:B------:R-:W-:Y:S01]  /*166f0*/  ISETP.LT.OR P2, PT, R15, 0x72, P2 ;  /* 0x000000720f00780c */ /* 0x000fe20001741670 */
[--C-:B------:R-:W-:Y:S01]  /*16700*/  FFMA.FTZ R136, R2, R136, -R9.reuse ;  /* 0x0000008802887223 */ /* 0x100fe20000010809 */
[----:B------:R-:W-:Y:S01]  /*16710*/  FSEL R178, R178, -INF , !P3 ;  /* 0xff800000b2b27808 */ /* 0x000fe20005800000 */
[----:B------:R-:W-:Y:S01]  /*16720*/  MUFU.EX2 R124, R124 ;  /* 0x0000007c007c7308 */ /* 0x000fe20000000800 */
[----:B------:R-:W-:Y:S01]  /*16730*/  FMNMX.FTZ R10, R175, R10, !PT ;  /* 0x0000000aaf0a7209 */ /* 0x000fe20007810000 */
[----:B0-----:R-:W-:Y:S01]  /*16740*/  FFMA.FTZ R6, R3, R6, R120 ;  /* 0x0000000603067223 */ /* 0x001fe20000010078 */
[----:B------:R-:W-:Y:S01]  /*16750*/  ISETP.GT.AND P5, PT, R20, 0x79, P5 ;  /* 0x000000791400780c */ /* 0x000fe20002fa4270 */
[C-C-:B------:R-:W-:Y:S01]  /*16760*/  FFMA.FTZ R137, R2.reuse, R137, -R9.reuse ;  /* 0x0000008902897223 */ /* 0x140fe20000010809 */
[----:B------:R-:W-:Y:S01]  /*16770*/  ISETP.LT.OR P1, PT, R15, 0x79, P1 ;  /* 0x000000790f00780c */ /* 0x000fe20000f21670 */
[--C-:B------:R-:W-:Y:S01]  /*16780*/  FFMA.FTZ R140, R2, R140, -R9.reuse ;  /* 0x0000008c028c7223 */ /* 0x100fe20000010809 */
[----:B------:R-:W-:Y:S01]  /*16790*/  FSEL R179, R179, -INF , !P2 ;  /* 0xff800000b3b37808 */ /* 0x000fe20005000000 */
[----:B------:R-:W-:Y:S01]  /*167a0*/  MUFU.EX2 R125, R125 ;  /* 0x0000007d007d7308 */ /* 0x000fe20000000800 */
[----:B------:R-:W-:Y:S01]  /*167b0*/  FMNMX.FTZ R10, R178, R10, !PT ;  /* 0x0000000ab20a7209 */ /* 0x000fe20007810000 */
[----:B-1----:R-:W-:Y:S01]  /*167c0*/  FADD.FTZ R6, R121, R6 ;  /* 0x0000000679067221 */ /* 0x002fe20000010000 */
[----:B------:R-:W-:Y:S01]  /*167d0*/  ISETP.LT.OR P5, PT, R15, 0x7a, P5 ;  /* 0x0000007a0f00780c */ /* 0x000fe20002fa1670 */
[--C-:B------:R-:W-:Y:S01]  /*167e0*/  FFMA.FTZ R141, R2, R141, -R9.reuse ;  /* 0x0000008d028d7223 */ /* 0x100fe20000010809 */
[----:B------:R-:W-:Y:S01]  /*167f0*/  FSEL R182, R182, -INF , !P1 ;  /* 0xff800000b6b67808 */ /* 0x000fe20004800000 */
[C-C-:B------:R-:W-:Y:S01]  /*16800*/  FFMA.FTZ R144, R2.reuse, R144, -R9.reuse ;  /* 0x0000009002907223 */ /* 0x140fe20000010809 */
[----:B------:R-:W-:Y:S01]  /*16810*/  FMNMX.FTZ R10, R179, R10, !PT ;  /* 0x0000000ab30a7209 */ /* 0x000fe20007810000 */
[----:B------:R-:W-:Y:S01]  /*16820*/  MUFU.EX2 R128, R128 ;  /* 0x0000008000807308 */ /* 0x000fe20000000800 */
[----:B------:R-:W-:Y:S01]  /*16830*/  FSEL R183, R183, -INF , !P5 ;  /* 0xff800000b7b77808 */ /* 0x000fe20006800000 */
[--C-:B------:R-:W-:Y:S01]  /*16840*/  FFMA.FTZ R145, R2, R145, -R9.reuse ;  /* 0x0000009102917223 */ /* 0x100fe20000010809 */
[----:B------:R-:W-:Y:S01]  /*16850*/  FMNMX.FTZ R10, R182, R10, !PT ;  /* 0x0000000ab60a7209 */ /* 0x000fe20007810000 */
[C-C-:B------:R-:W-:Y:S01]  /*16860*/  FFMA.FTZ R148, R2.reuse, R148, -R9.reuse ;  /* 0x0000009402947223 */ /* 0x140fe20000010809 */
[----:B------:R-:W-:-:S01]  /*16870*/  FFMA.FTZ R149, R2, R149, -R9 ;  /* 0x0000009502957223 */ /* 0x000fc20000010809 */
[C-C-:B------:R-:W-:Y:S01]  /*16880*/  FFMA.FTZ R152, R2.reuse, R152, -R9.reuse ;  /* 0x0000009802987223 */ /* 0x140fe20000010809 */
[----:B------:R-:W-:Y:S01]  /*16890*/  FMNMX.FTZ R10, R183, R10, !PT ;  /* 0x0000000ab70a7209 */ /* 0x000fe20007810000 */
[----:B------:R-:W-:Y:S01]  /*168a0*/  MUFU.EX2 R129, R129 ;  /* 0x0000008100817308 */ /* 0x000fe20000000800 */
[----:B------:R-:W-:-:S01]  /*168b0*/  FFMA.FTZ R153, R2, R153, -R9 ;  /* 0x0000009902997223 */ /* 0x000fc20000010809 */
[C-C-:B------:R-:W-:Y:S01]  /*168c0*/  FFMA.FTZ R156, R2.reuse, R156, -R9.reuse ;  /* 0x0000009c029c7223 */ /* 0x140fe20000010809 */
[----:B------:R-:W-:-:S01]  /*168d0*/  FFMA.FTZ R157, R2, R157, -R9 ;  /* 0x0000009d029d7223 */ /* 0x000fc20000010809 */
[----:B------:R-:W0:Y:S01]  /*168e0*/  SHFL.BFLY PT, R11, R10, 0x2, 0x1f ;  /* 0x0c401f000a0b7f89 */ /* 0x000e2200000e0000 */
        /* <DEDUP_REMOVED lines=13> */
[----:B------:R-:W-:Y:S01]  /*169c0*/  FFMA.FTZ R9, R2, R181, -R9 ;  /* 0x000000b502097223 */ /* 0x000fe20000010809 */
[----:B------:R-:W-:-:S05]  /*169d0*/  LOP3.LUT P0, RZ, R187, 0x40000000, RZ, 0xc0, !PT ;  /* 0x40000000bbff7812 */ /* 0x000fca000780c0ff */
[----:B------:R-:W-:Y:S01]  /*169e0*/  MUFU.EX2 R136, R136 ;  /* 0x0000008800887308 */ /* 0x000fe20000000800 */
[----:B0-----:R-:W-:-:S07]  /*169f0*/  FMNMX.FTZ R10, R10, R11, !PT ;  /* 0x0000000b0a0a7209 */ /* 0x001fce0007810000 */
[----:B------:R-:W-:Y:S01]  /*16a00*/  MUFU.EX2 R137, R137 ;  /* 0x0000008900897308 */ /* 0x000fe20000000800 */
[----:B------:R-:W0:Y:S07]  /*16a10*/  SHFL.BFLY PT, R11, R10, 0x1, 0x1f ;  /* 0x0c201f000a0b7f89 */ /* 0x000e2e00000e0000 */
[----:B------:R-:W-:Y:S08]  /*16a20*/  MUFU.EX2 R140, R140 ;  /* 0x0000008c008c7308 */ /* 0x000ff00000000800 */
[----:B------:R-:W-:Y:S08]  /*16a30*/  MUFU.EX2 R141, R141 ;  /* 0x0000008d008d7308 */ /* 0x000ff00000000800 */
[----:B------:R-:W-:Y:S01]  /*16a40*/  MUFU.EX2 R144, R144 ;  /* 0x0000009000907308 */ /* 0x000fe20000000800 */
[----:B0-----:R-:W-:-:S04]  /*16a50*/  FMNMX.FTZ R10, R10, R11, !PT ;  /* 0x0000000b0a0a7209 */ /* 0x001fc80007810000 */
[----:B------:R-:W-:-:S03]  /*16a60*/  FSETP.NEU.FTZ.AND P1, PT, R10, -INF , PT ;  /* 0xff8000000a00780b */ /* 0x000fc60003f3d000 */
[----:B------:R-:W-:Y:S01]  /*16a70*/  MUFU.EX2 R145, R145 ;  /* 0x0000009100917308 */ /* 0x000fe20000000800 */
[----:B------:R-:W-:-:S05]  /*16a80*/  FSEL R11, R10, RZ, P1 ;  /* 0x000000ff0a0b7208 */ /* 0x000fca0000800000 */
[----:B------:R-:W-:Y:S01]  /*16a90*/  FADD.FTZ R0, -R11, R0 ;  /* 0x000000000b007221 */ /* 0x000fe20000010100 */
[----:B------:R-:W-:-:S01]  /*16aa0*/  FFMA.FTZ R11, R2, R10, -8 ;  /* 0xc1000000020b7423 */ /* 0x000fc2000001000a */
[----:B------:R-:W-:Y:S02]  /*16ab0*/  MUFU.EX2 R148, R148 ;  /* 0x0000009400947308 */ /* 0x000fe40000000800 */
[----:B------:R-:W-:Y:S02]  /*16ac0*/  FMUL.FTZ R0, R2, R0 ;  /* 0x0000000002007220 */ /* 0x000fe40000410000 */
[----:B------:R-:W-:-:S04]  /*16ad0*/  FSEL R11, R11, RZ, P1 ;  /* 0x000000ff0b0b7208 */ /* 0x000fc80000800000 */
        /* <DEDUP_REMOVED lines=16> */
[----:B------:R-:W1:Y:S01]  /*16be0*/  MUFU.EX2 R123, R123 ;  /* 0x0000007b007b7308 */ /* 0x000e620000000800 */
        /* <DEDUP_REMOVED lines=8> */
[----:B0-----:R-:W-:-:S01]  /*16c70*/  FFMA.FTZ R5, R0, R5, R122 ;  /* 0x0000000500057223 */ /* 0x001fc2000001007a */
        /* <DEDUP_REMOVED lines=10> */
[C-C-:B------:R-:W-:Y:S01]  /*16d20*/  FFMA.FTZ R178, R2.reuse, R178, -R11.reuse ;  /* 0x000000b202b27223 */ /* 0x140fe2000001080b */
[----:B------:R-:W-:-:S01]  /*16d30*/  FFMA.FTZ R179, R2, R179, -R11 ;  /* 0x000000b302b37223 */ /* 0x000fc2000001080b */
[----:B------:R-:W-:Y:S01]  /*16d40*/  FADD.FTZ R5, R125, R5 ;  /* 0x000000057d057221 */ /* 0x000fe20000010000 */
[----:B------:R-:W-:-:S01]  /*16d50*/  FFMA.FTZ R182, R2, R182, -R11 ;  /* 0x000000b602b67223 */ /* 0x000fc2000001080b */
[----:B------:R-:W1:Y:S01]  /*16d60*/  MUFU.EX2 R130, R130 ;  /* 0x0000008200827308 */ /* 0x000e620000000800 */
[----:B--2---:R-:W-:-:S01]  /*16d70*/  FADD.FTZ R6, R126, R15 ;  /* 0x0000000f7e067221 */ /* 0x004fc20000010000 */
[----:B------:R-:W-:Y:S01]  /*16d80*/  FADD.FTZ R5, R128, R5 ;  /* 0x0000000580057221 */ /* 0x000fe20000010000 */
[----:B------:R-:W-:-:S03]  /*16d90*/  FFMA.FTZ R11, R2, R183, -R11 ;  /* 0x000000b7020b7223 */ /* 0x000fc6000001080b */
[----:B------:R-:W-:Y:S02]  /*16da0*/  FADD.FTZ R5, R129, R5 ;  /* 0x0000000581057221 */ /* 0x000fe40000010000 */
[----:B------:R-:W2:Y:S01]  /*16db0*/  MUFU.EX2 R131, R131 ;  /* 0x0000008300837308 */ /* 0x000ea20000000800 */
[----:B0-----:R-:W-:-:S01]  /*16dc0*/  FADD.FTZ R6, R127, R6 ;  /* 0x000000067f067221 */ /* 0x001fc20000010000 */
[----:B------:R-:W-:-:S04]  /*16dd0*/  FADD.FTZ R5, R132, R5 ;  /* 0x0000000584057221 */ /* 0x000fc80000010000 */
[----:B------:R-:W-:Y:S02]  /*16de0*/  FADD.FTZ R5, R133, R5 ;  /* 0x0000000585057221 */ /* 0x000fe40000010000 */
[----:B------:R-:W0:Y:S01]  /*16df0*/  MUFU.EX2 R134, R134 ;  /* 0x0000008600867308 */ /* 0x000e220000000800 */
[----:B-1----:R-:W-:-:S01]  /*16e00*/  FADD.FTZ R6, R130, R6 ;  /* 0x0000000682067221 */ /* 0x002fc20000010000 */
[----:B------:R-:W-:-:S04]  /*16e10*/  FADD.FTZ R5, R136, R5 ;  /* 0x0000000588057221 */ /* 0x000fc80000010000 */
[----:B------:R-:W-:Y:S02]  /*16e20*/  FADD.FTZ R5, R137, R5 ;  /* 0x0000000589057221 */ /* 0x000fe40000010000 */
[----:B------:R-:W1:Y:S01]  /*16e30*/  MUFU.EX2 R135, R135 ;  /* 0x0000008700877308 */ /* 0x000e620000000800 */
[----:B--2---:R-:W-:-:S01]  /*16e40*/  FADD.FTZ R6, R131, R6 ;  /* 0x0000000683067221 */ /* 0x004fc20000010000 */
[----:B------:R-:W-:-:S04]  /*16e50*/  FADD.FTZ R5, R140, R5 ;  /* 0x000000058c057221 */ /* 0x000fc80000010000 */
[----:B------:R-:W-:Y:S02]  /*16e60*/  FADD.FTZ R5, R141, R5 ;  /* 0x000000058d057221 */ /* 0x000fe40000010000 */
[----:B------:R-:W2:Y:S01]  /*16e70*/  MUFU.EX2 R138, R138 ;  /* 0x0000008a008a7308 */ /* 0x000ea20000000800 */
[----:B0-----:R-:W-:-:S01]  /*16e80*/  FADD.FTZ R6, R134, R6 ;  /* 0x0000000686067221 */ /* 0x001fc20000010000 */
[----:B------:R-:W-:-:S04]  /*16e90*/  FADD.FTZ R5, R144, R5 ;  /* 0x0000000590057221 */ /* 0x000fc80000010000 */
[----:B------:R-:W-:Y:S02]  /*16ea0*/  FADD.FTZ R5, R145, R5 ;  /* 0x0000000591057221 */ /* 0x000fe40000010000 */
[----:B------:R-:W0:Y:S01]  /*16eb0*/  MUFU.EX2 R139, R139 ;  /* 0x0000008b008b7308 */ /* 0x000e220000000800 */
[----:B-1----:R-:W-:-:S01]  /*16ec0*/  FADD.FTZ R6, R135, R6 ;  /* 0x0000000687067221 */ /* 0x002fc20000010000 */
[----:B------:R-:W-:-:S06]  /*16ed0*/  FADD.FTZ R5, R148, R5 ;  /* 0x0000000594057221 */ /* 0x000fcc0000010000 */
        /* <DEDUP_REMOVED lines=78> */
[----:B--2---:R-:W-:-:S03]  /*173c0*/  FADD.FTZ R6, R9, R5 ;  /* 0x0000000509067221 */ /* 0x004fc60000010000 */
[----:B0-----:R-:W-:Y:S01]  /*173d0*/  FADD.FTZ R5, R11, R15 ;  /* 0x0000000f0b057221 */ /* 0x001fe20000010000 */
[----:B------:R-:W-:Y:S06]  /*173e0*/  @!P0 BRA `(.L_x_1738) ;  /* 0x0000000000048947 */ /* 0x000fec0003800000 */
[----:B------:R-:W-:Y:S01]  /*173f0*/  BPT.TRAP 0x1 ;  /* 0x000000040000795c */ /* 0x000fe20000300000 */
.L_x_1738:
[----:B------:R-:W-:Y:S01]  /*17400*/  IMAD R15, R17, 0x8, R16 ;  /* 0x00000008110f7824 */ /* 0x000fe200078e0210 */
[----:B------:R-:W-:Y:S01]  /*17410*/  ISETP.GT.AND P1, PT, R4, R14, PT ;  /* 0x0000000e0400720c */ /* 0x000fe20003f24270 */
[----:B------:R-:W-:Y:S01]  /*17420*/  IMAD.U32 R17, RZ, RZ, UR38 ;  /* 0x00000026ff117e24 */ /* 0x000fe2000f8e00ff */
[----:B------:R-:W-:Y:S01]  /*17430*/  F2FP.SATFINITE.E4M3.F32.PACK_AB_MERGE_C R124, R125, R124, RZ ;  /* 0x0000007c7d7c723e */ /* 0x000fe200048070ff */
[----:B------:R-:W-:Y:S01]  /*17440*/  VIADD R15, R15, 0x2a860 ;  /* 0x0002a8600f0f7836 */ /* 0x000fe20000000000 */
[----:B------:R-:W-:Y:S01]  /*17450*/  F2FP.SATFINITE.E4M3.F32.PACK_AB_MERGE_C R126, R127, R126, RZ ;  /* 0x0000007e7f7e723e */ /* 0x000fe200048070ff */
[-C--:B------:R-:W-:Y:S01]  /*17460*/  FMUL.FTZ R24, R24, R3.reuse ;  /* 0x0000000318187220 */ /* 0x080fe20000410000 */
[----:B------:R-:W-:Y:S01]  /*17470*/  F2FP.SATFINITE.E4M3.F32.PACK_AB_MERGE_C R132, R133, R132, RZ ;  /* 0x000000848584723e */ /* 0x000fe200048070ff */
[-C--:B------:R-:W-:Y:S01]  /*17480*/  FMUL.FTZ R25, R25, R3.reuse ;  /* 0x0000000319197220 */ /* 0x080fe20000410000 */
[----:B------:R-:W-:Y:S01]  /*17490*/  PRMT R15, R17, 0x654, R15 ;  /* 0x00000654110f7816 */ /* 0x000fe2000000000f */
[-C--:B------:R-:W-:Y:S01]  /*174a0*/  FMUL.FTZ R28, R28, R3.reuse ;  /* 0x000000031c1c7220 */ /* 0x080fe20000410000 */
[----:B------:R-:W-:Y:S01]  /*174b0*/  F2FP.SATFINITE.E4M3.F32.PACK_AB_MERGE_C R134, R135, R134, RZ ;  /* 0x000000868786723e */ /* 0x000fe200048070ff */
[-C--:B------:R-:W-:Y:S01]  /*174c0*/  FMUL.FTZ R29, R29, R3.reuse ;  /* 0x000000031d1d7220 */ /* 0x080fe20000410000 */
[----:B------:R-:W-:Y:S01]  /*174d0*/  F2FP.SATFINITE.E4M3.F32.PACK_AB_MERGE_C R140, R141, R140, RZ ;  /* 0x0000008c8d8c723e */ /* 0x000fe200048070ff */
[----:B------:R0:W-:Y:S01]  /*174e0*/  SYNCS.ARRIVE.TRANS64.RED.A1T0 RZ, [R15+URZ], RZ ;  /* 0x000000ff0fff79a7 */ /* 0x0001e2000810043f */
        /* <DEDUP_REMOVED lines=123> */
[----:B------:R-:W-:Y:S01]  /*17ca0*/  F2FP.SATFINITE.E4M3.F32.PACK_AB_MERGE_C R187, R179, R178, R11 ;  /* 0x000000b2b3bb723e */ /* 0x000fe2000480700b */
[----:B0-----:R-:W-:Y:S06]  /*17cb0*/  @P1 BRA `(.L_x_1739) ;  /* 0xffffffcc005c1947 */ /* 0x001fec000383ffff */
[----:B------:R-:W-:Y:S02]  /*17cc0*/  IMAD.MOV.U32 R0, RZ, RZ, R10 ;  /* 0x000000ffff007224 */ /* 0x000fe400078e000a */
[----:B------:R-:W-:Y:S02]  /*17cd0*/  IMAD.MOV.U32 R3, RZ, RZ, R8 ;  /* 0x000000ffff037224 */ /* 0x000fe400078e0008 */
[----:B------:R-:W-:Y:S02]  /*17ce0*/  IMAD.MOV.U32 R17, RZ, RZ, R12 ;  /* 0x000000ffff117224 */ /* 0x000fe400078e000c */
[----:B------:R-:W-:-:S07]  /*17cf0*/  IMAD.MOV.U32 R201, RZ, RZ, R13 ;  /* 0x000000ffffc97224 */ /* 0x000fce00078e000d */
.L_x_1719:
[----:B------:R-:W2:Y:S01]  /*17d00*/  LDL.LU R13, [R1] ;  /* 0x00000000010d7983 */ /* 0x000ea20000300800 */
[----:B------:R-:W0:Y:S01]  /*17d10*/  LDC R8, c[0x0][0x448] ;  /* 0x00011200ff087b82 */ /* 0x000e220000000800 */
[----:B------:R-:W-:-:S07]  /*17d20*/  IADD3 R11, R203, 0x1, -R202 ;  /* 0x00000001cb0b7810 */ /* 0x000fce0007ffe8ca */
[----:B------:R-:W1:Y:S01]  /*17d30*/  LDC R12, c[0x0][0x9e4] ;  /* 0x00027900ff0c7b82 */ /* 0x000e620000000800 */
[----:B0-----:R-:W-:Y:S01]  /*17d40*/  ISETP.NE.AND P1, PT, R8, 0x1, PT ;  /* 0x000000010800780c */ /* 0x001fe20003f25270 */
[----:B------:R-:W-:-:S12]  /*17d50*/  VIADD R8, R212, 0x7f ;  /* 0x0000007fd4087836 */ /* 0x000fd80000000000 */
[----:B------:R-:W0:Y:S08]  /*17d60*/  @P1 LDC R9, c[0x0][0x44c] ;  /* 0x00011300ff091b82 */ /* 0x000e300000000800 */
[----:B------:R-:W3:Y:S01]  /*17d70*/  @P1 LDC R10, c[0x0][0x450] ;  /* 0x00011400ff0a1b82 */ /* 0x000ee20000000800 */
[----:B0-----:R-:W-:-:S05]  /*17d80*/  @P1 IMAD.HI.U32 R9, R8, R9, RZ ;  /* 0x0000000908091227 */ /* 0x001fca00078e00ff */
[----:B---3--:R-:W-:-:S05]  /*17d90*/  @P1 SHF.R.U32.HI R8, RZ, R10, R9 ;  /* 0x0000000aff081219 */ /* 0x008fca0000011609 */
[----:B------:R-:W-:-:S04]  /*17da0*/  IMAD.IADD R8, R11, 0x1, R8 ;  /* 0x000000010b087824 */ /* 0x000fc800078e0208 */
[----:B------:R-:W-:Y:S01]  /*17db0*/  VIADD R10, R8, -UR34 ;  /* 0x80000022080a7c36 */ /* 0x000fe20008000000 */
[----:B--2---:R-:W-:-:S04]  /*17dc0*/  LOP3.LUT R13, R13, 0xfffffffb, RZ, 0xc0, !PT ;  /* 0xfffffffb0d0d7812 */ /* 0x004fc800078ec0ff */
[----:B------:R-:W-:Y:S02]  /*17dd0*/  @P1 LOP3.LUT R13, R13, 0x4, RZ, 0xfc, !PT ;  /* 0x000000040d0d1812 */ /* 0x000fe400078efcff */
[----:B-1----:R-:W-:Y:S02]  /*17de0*/  ISETP.GE.AND P1, PT, R12, 0x1, PT ;  /* 0x000000010c00780c */ /* 0x002fe40003f26270 */
[----:B------:R-:W-:-:S11]  /*17df0*/  LOP3.LUT R13, R13, 0xfffffff7, RZ, 0xc0, !PT ;  /* 0xfffffff70d0d7812 */ /* 0x000fd600078ec0ff */
[----:B------:R-:W-:-:S05]  /*17e00*/  @P1 LOP3.LUT R13, R13, 0x8, RZ, 0xfc, !PT ;  /* 0x000000080d0d1812 */ /* 0x000fca00078efcff */
[----:B------:R0:W-:Y:S01]  /*17e10*/  STL [R1], R13 ;  /* 0x0000000d01007387 */ /* 0x0001e20000100800 */
[----:B------:R-:W-:Y:S05]  /*17e20*/  @!P1 BRA `(.L_x_1740) ;  /* 0x0000000000489947 */ /* 0x000fea0003800000 */
[----:B------:R-:W-:Y:S01]  /*17e30*/  IMAD.MOV.U32 R11, RZ, RZ, R8 ;  /* 0x000000ffff0b7224 */ /* 0x000fe200078e0008 */
[----:B------:R-:W-:Y:S04]  /*17e40*/  BSSY B0, `(.L_x_1741) ;  /* 0x000000e000007945 */ /* 0x000fe80003800000 */
[----:B------:R-:W-:-:S13]  /*17e50*/  ISETP.GT.AND P1, PT, R11, -0x1, PT ;  /* 0xffffffff0b00780c */ /* 0x000fda0003f24270 */
[----:B------:R-:W-:Y:S05]  /*17e60*/  @P1 BRA `(.L_x_1742) ;  /* 0x00000000001c1947 */ /* 0x000fea0003800000 */
[----:B------:R-:W-:Y:S02]  /*17e70*/  ISETP.NE.AND P1, PT, R12, 0x1, PT ;  /* 0x000000010c00780c */ /* 0x000fe40003f25270 */
[----:B------:R-:W-:-:S11]  /*17e80*/  LOP3.LUT R11, RZ, R11, RZ, 0x33, !PT ;  /* 0x0000000bff0b7212 */ /* 0x000fd600078e33ff */
[----:B------:R-:W1:Y:S02]  /*17e90*/  @P1 LDC.64 R8, c[0x0][0x9e8] ;  /* 0x00027a00ff081b82 */ /* 0x000e640000000a00 */
[----:B-1----:R-:W-:-:S05]  /*17ea0*/  @P1 IMAD.HI.U32 R8, R11, R8, RZ ;  /* 0x000000080b081227 */ /* 0x002fca00078e00ff */
[----:B------:R-:W-:-:S04]  /*17eb0*/  @P1 SHF.R.U32.HI R11, RZ, R9, R8 ;  /* 0x00000009ff0b1219 */ /* 0x000fc80000011608 */
[----:B------:R-:W-:Y:S01]  /*17ec0*/  LOP3.LUT R11, RZ, R11, RZ, 0x33, !PT ;  /* 0x0000000bff0b7212 */ /* 0x000fe200078e33ff */
[----:B------:R-:W-:Y:S06]  /*17ed0*/  BRA `(.L_x_1743) ;  /* 0x0000000000107947 */ /* 0x000fec0003800000 */
.L_x_1742:
[----:B------:R-:W-:-:S13]  /*17ee0*/  ISETP.NE.AND P1, PT, R12, 0x1, PT ;  /* 0x000000010c00780c */ /* 0x000fda0003f25270 */
[----:B------:R-:W1:Y:S02]  /*17ef0*/  @P1 LDC.64 R8, c[0x0][0x9e8] ;  /* 0x00027a00ff081b82 */ /* 0x000e640000000a00 */
[----:B-1----:R-:W-:-:S05]  /*17f00*/  @P1 IMAD.HI.U32 R8, R11, R8, RZ ;  /* 0x000000080b081227 */ /* 0x002fca00078e00ff */
[----:B------:R-:W-:-:S07]  /*17f10*/  @P1 SHF.R.U32.HI R11, RZ, R9, R8 ;  /* 0x00000009ff0b1219 */ /* 0x000fce0000011608 */
.L_x_1743:
[----:B------:R-:W-:Y:S05]  /*17f20*/  BSYNC B0 ;  /* 0x0000000000007941 */ /* 0x000fea0003800000 */
.L_x_1741:
[----:B------:R-:W-:-:S05]  /*17f30*/  IMAD R11, R11, R12, RZ ;  /* 0x0000000c0b0b7224 */ /* 0x000fca00078e02ff */
[----:B------:R-:W-:-:S07]  /*17f40*/  VIMNMX R10, R10, R11, !PT ;  /* 0x0000000b0a0a7248 */ /* 0x000fce0007fe0100 */
.L_x_1740:
[----:B------:R-:W-:-:S05]  /*17f50*/  VIADD R10, R10, 0x7f ;  /* 0x0000007f0a0a7836 */ /* 0x000fca0000000000 */
[----:B------:R-:W-:-:S04]  /*17f60*/  SHF.R.S32.HI R9, RZ, 0x1f, R10 ;  /* 0x0000001fff097819 */ /* 0x000fc8000001140a */
[----:B------:R-:W-:-:S04]  /*17f70*/  LEA.HI R9, R9, R10, RZ, 0x7 ;  /* 0x0000000a09097211 */ /* 0x000fc800078f38ff */
[----:B------:R-:W-:-:S04]  /*17f80*/  SHF.R.S32.HI R14, RZ, 0x7, R9 ;  /* 0x00000007ff0e7819 */ /* 0x000fc80000011409 */
[----:B------:R-:W-:-:S04]  /*17f90*/  VIMNMX R14, R229, R14, !PT ;  /* 0x0000000ee50e7248 */ /* 0x000fc80007fe0100 */
[----:B------:R-:W-:-:S13]  /*17fa0*/  ISETP.GE.AND P1, PT, R4, R14, PT ;  /* 0x0000000e0400720c */ /* 0x000fda0003f26270 */
[----:B------:R-:W-:Y:S05]  /*17fb0*/  @!P1 BRA `(.L_x_1744) ;  /* 0x0000002000789947 */ /* 0x000fea0003800000 */
[----:B0-----:R-:W-:Y:S02]  /*17fc0*/  IMAD.MOV.U32 R13, RZ, RZ, R0 ;  /* 0x000000ffff0d7224 */ /* 0x001fe400078e0000 */
[----:B------:R-:W-:Y:S02]  /*17fd0*/  IMAD.MOV.U32 R12, RZ, RZ, R3 ;  /* 0x000000ffff0c7224 */ /* 0x000fe400078e0003 */
[----:B------:R-:W-:Y:S02]  /*17fe0*/  IMAD.MOV.U32 R8, RZ, RZ, R201 ;  /* 0x000000ffff087224 */ /* 0x000fe400078e00c9 */
[----:B------:R-:W-:-:S07]  /*17ff0*/  IMAD.MOV.U32 R15, RZ, RZ, R17 ;  /* 0x000000ffff0f7224 */ /* 0x000fce00078e0011 */
.L_x_1756:
[----:B------:R-:W-:Y:S01]  /*18000*/  ISETP.NE.AND P1, PT, R15, 0x1, PT ;  /* 0x000000010f00780c */ /* 0x000fe20003f25270 */
[----:B------:R-:W-:Y:S05]  /*18010*/  YIELD ;  /* 0x0000000000007946 */ /* 0x000fea0003800000 */
[----:B------:R-:W-:Y:S02]  /*18020*/  SEL R201, RZ, 0x1, P1 ;  /* 0x00000001ffc97807 */ /* 0x000fe40000800000 */
[----:B------:R-:W-:Y:S02]  /*18030*/  ISETP.NE.AND P1, PT, R218, RZ, PT ;  /* 0x000000ffda00720c */ /* 0x000fe40003f25270 */
[----:B------:R-:W-:-:S11]  /*18040*/  LOP3.LUT R201, R8, R201, RZ, 0x3c, !PT ;  /* 0x000000c908c97212 */ /* 0x000fd600078e3cff */
[----:B------:R-:W-:Y:S05]  /*18050*/  @P1 BRA `(.L_x_1745) ;  /* 0x00000000003c1947 */ /* 0x000fea0003800000 */
[----:B------:R-:W-:Y:S05]  /*18060*/  @!P0 BRA `(.L_x_1746) ;  /* 0x0000000000048947 */ /* 0x000fea0003800000 */
[----:B------:R-:W-:Y:S01]  /*18070*/  BPT.TRAP 0x1 ;  /* 0x000000040000795c */ /* 0x000fe20000300000 */
.L_x_1746:
[----:B------:R-:W-:-:S05]  /*18080*/  VIADD R0, R15, 0x1 ;  /* 0x000000010f007836 */ /* 0x000fca0000000000 */
[----:B------:R-:W-:-:S04]  /*18090*/  ISETP.NE.AND P2, PT, R0, 0x2, PT ;  /* 0x000000020000780c */ /* 0x000fc80003f45270 */
[----:B------:R-:W-:Y:S02]  /*180a0*/  SEL R3, R0, RZ, P2 ;  /* 0x000000ff00037207 */ /* 0x000fe40001000000 */
[----:B------:R-:W-:-:S03]  /*180b0*/  SHF.L.U32 R0, R201, 0x1f, RZ ;  /* 0x0000001fc9007819 */ /* 0x000fc600000006ff */
[----:B------:R-:W-:-:S04]  /*180c0*/  IMAD R3, R3, 0x8, R16 ;  /* 0x0000000803037824 */ /* 0x000fc800078e0210 */
[----:B------:R0:W1:Y:S01]  /*180d0*/  SYNCS.PHASECHK.TRANS64.TRYWAIT P2, [R3+URZ+0x2a830], R0 ;  /* 0x02a83000030075a7 */ /* 0x000062000804017f */
[----:B------:R-:W-:Y:S05]  /*180e0*/  @!P0 BRA `(.L_x_1747) ;  /* 0x0000000000048947 */ /* 0x000fea0003800000 */
[----:B------:R-:W-:Y:S01]  /*180f0*/  BPT.TRAP 0x1 ;  /* 0x000000040000795c */ /* 0x000fe20000300000 */
.L_x_1747:
[----:B------:R-:W-:Y:S04]  /*18100*/  BSSY B0, `(.L_x_1745) ;  /* 0x0000004000007945 */ /* 0x000fe80003800000 */
[----:B-1----:R-:W-:Y:S05]  /*18110*/  @P2 BRA `(.L_x_1748) ;  /* 0x0000000000082947 */ /* 0x002fea0003800000 */
[----:B------:R-:W1:Y:S02]  /*18120*/  SYNCS.PHASECHK.TRANS64.TRYWAIT P2, [R3+URZ+0x2a830], R0 ;  /* 0x02a83000030075a7 */ /* 0x000e64000804017f */
[----:B-1----:R-:W-:Y:S05]  /*18130*/  @!P2 BRA `(.L_x_1749) ;  /* 0x0000011c0090a947 */ /* 0x002fea0003800000 */
.L_x_1748:
[----:B------:R-:W-:Y:S05]  /*18140*/  BSYNC B0 ;  /* 0x0000000000007941 */ /* 0x000fea0003800000 */
.L_x_1745:
[----:B01----:R-:W0:Y:S01]  /*18150*/  S2R R0, SR_TID.X ;  /* 0x0000000000007919 */ /* 0x003e220000002100 */
[----:B------:R-:W-:Y:S01]  /*18160*/  VIADD R17, R15, 0x1 ;  /* 0x000000010f117836 */ /* 0x000fe20000000000 */
[----:B------:R-:W-:Y:S05]  /*18170*/  WARPSYNC.ALL ;  /* 0x0000000000007948 */ /* 0x000fea0003800000 */
[C---:B------:R-:W-:Y:S01]  /*18180*/  ISETP.NE.AND P2, PT, R17.reuse, 0x2, PT ;  /* 0x000000021100780c */ /* 0x040fe20003f45270 */
[----:B------:R-:W-:Y:S02]  /*18190*/  IMAD.MOV.U32 R11, RZ, RZ, -0x7fffffe0 ;  /* 0x80000020ff0b7424 */ /* 0x000fe400078e00ff */
[----:B------:R-:W-:Y:S01]  /*181a0*/  IMAD.MOV.U32 R121, RZ, RZ, -0x7fffffe0 ;  /* 0x80000020ff797424 */ /* 0x000fe200078e00ff */
[----:B------:R-:W-:Y:S01]  /*181b0*/  SEL R17, R17, RZ, P2 ;  /* 0x000000ff11117207 */ /* 0x000fe20001000000 */
[----:B------:R-:W-:Y:S01]  /*181c0*/  IMAD.MOV.U32 R123, RZ, RZ, -0x7fffffe0 ;  /* 0x80000020ff7b7424 */ /* 0x000fe200078e00ff */
[----:B------:R-:W-:Y:S01]  /*181d0*/  R2UR UR27, R11 ;  /* 0x000000000b1b72ca */ /* 0x000fe200000e0000 */
[----:B------:R-:W-:Y:S01]  /*181e0*/  IMAD.MOV.U32 R21, RZ, RZ, -0x7fffffe0 ;  /* 0x80000020ff157424 */ /* 0x000fe200078e00ff */
[----:B------:R-:W-:Y:S01]  /*181f0*/  R2UR UR7, R121 ;  /* 0x00000000790772ca */ /* 0x000fe200000e0000 */
[----:B------:R-:W-:Y:S01]  /*18200*/  IMAD R10, R17, 0x600, R7 ;  /* 0x00000600110a7824 */ /* 0x000fe200078e0207 */
[----:B------:R-:W-:-:S02]  /*18210*/  R2UR UR15, R121 ;  /* 0x00000000790f72ca */ /* 0x000fc400000e0000 */
[----:B------:R-:W-:Y:S01]  /*18220*/  R2UR UR19, R123 ;  /* 0x000000007b1372ca */ /* 0x000fe200000e0000 */
[C---:B------:R-:W-:Y:S01]  /*18230*/  VIADD R120, R10.reuse, 0x2 ;  /* 0x000000020a787836 */ /* 0x040fe20000000000 */
[C---:B------:R-:W-:Y:S01]  /*18240*/  R2UR UR26, R10.reuse ;  /* 0x000000000a1a72ca */ /* 0x040fe200000e0000 */
[C---:B------:R-:W-:Y:S01]  /*18250*/  VIADD R122, R10.reuse, 0x400 ;  /* 0x000004000a7a7836 */ /* 0x040fe20000000000 */
[----:B------:R-:W-:Y:S01]  /*18260*/  R2UR UR11, R21 ;  /* 0x00000000150b72ca */ /* 0x000fe200000e0000 */
[----:B------:R-:W-:Y:S01]  /*18270*/  VIADD R20, R10, 0x200 ;  /* 0x000002000a147836 */ /* 0x000fe20000000000 */
[----:B------:R-:W-:Y:S01]  /*18280*/  R2UR UR6, R120 ;  /* 0x00000000780672ca */ /* 0x000fe200000e0000 */
[----:B------:R-:W-:Y:S01]  /*18290*/  VIADD R120, R10, 0x202 ;  /* 0x000002020a787836 */ /* 0x000fe20000000000 */
[----:B------:R-:W-:Y:S01]  /*182a0*/  R2UR UR18, R122 ;  /* 0x000000007a1272ca */ /* 0x000fe200000e0000 */
[----:B------:R-:W-:Y:S01]  /*182b0*/  VIADD R10, R10, 0x402 ;  /* 0x000004020a0a7836 */ /* 0x000fe20000000000 */
[----:B------:R-:W-:-:S02]  /*182c0*/  R2UR UR10, R20 ;  /* 0x00000000140a72ca */ /* 0x000fc400000e0000 */
[----:B------:R-:W-:Y:S02]  /*182d0*/  R2UR UR14, R120 ;  /* 0x00000000780e72ca */ /* 0x000fe400000e0000 */
[----:B0-----:R-:W-:Y:S02]  /*182e0*/  SHF.R.U32.HI R0, RZ, 0x7, R0 ;  /* 0x00000007ff007819 */ /* 0x001fe40000011600 */
[----:B------:R-:W-:Y:S02]  /*182f0*/  R2UR UR22, R10 ;  /* 0x000000000a1672ca */ /* 0x000fe400000e0000 */
[----:B------:R-:W-:Y:S01]  /*18300*/  R2UR UR23, R11 ;  /* 0x000000000b1772ca */ /* 0x000fe200000e0000 */
[----:B------:R-:W-:-:S05]  /*18310*/  VIADD R0, R0, 0x8 ;  /* 0x0000000800007836 */ /* 0x000fca0000000000 */
        /* <DEDUP_REMOVED lines=22> */
.L_x_1751:
[----:B------:R-:W-:Y:S01]  /*18480*/  SHF.L.U32 R0, R8, 0x1f, RZ ;  /* 0x0000001f08007819 */ /* 0x000fe200000006ff */
[----:B------:R-:W-:-:S04]  /*18490*/  IMAD R3, R15, 0x8, R16 ;  /* 0x000000080f037824 */ /* 0x000fc800078e0210 */
[----:B------:R0:W1:Y:S01]  /*184a0*/  SYNCS.PHASECHK.TRANS64.TRYWAIT P1, [R3+URZ+0x2a850], R0 ;  /* 0x02a85000030075a7 */ /* 0x000062000802017f */
[----:B------:R-:W-:Y:S05]  /*184b0*/  @!P0 BRA `(.L_x_1752) ;  /* 0x0000000000048947 */ /* 0x000fea0003800000 */
[----:B------:R-:W-:Y:S01]  /*184c0*/  BPT.TRAP 0x1 ;  /* 0x000000040000795c */ /* 0x000fe20000300000 */
.L_x_1752:
[----:B-1----:R-:W-:Y:S05]  /*184d0*/  @P1 BRA `(.L_x_1750) ;  /* 0x0000000000081947 */ /* 0x002fea0003800000 */
[----:B------:R-:W1:Y:S02]  /*184e0*/  SYNCS.PHASECHK.TRANS64.TRYWAIT P1, [R3+URZ+0x2a850], R0 ;  /* 0x02a85000030075a7 */ /* 0x000e64000802017f */
[----:B-1----:R-:W-:Y:S05]  /*184f0*/  @!P1 BRA `(.L_x_1753) ;  /* 0x0000011800b49947 */ /* 0x002fea0003800000 */
.L_x_1750:
        /* <DEDUP_REMOVED lines=20> */
[----:B0-----:R-:W-:-:S04]  /*18640*/  SHF.R.U32.HI R20, RZ, 0x7, R20 ;  /* 0x00000007ff147819 */ /* 0x001fc80000011614 */
[----:B------:R-:W-:Y:S01]  /*18650*/  IADD3 R0, -R20, 0xb, RZ ;  /* 0x0000000b14007810 */ /* 0x000fe20007ffe1ff */
[----:B------:R-:W-:Y:S02]  /*18660*/  WARPGROUP.DEPBAR.LE gsb0, 0x0 ;  /* 0x00008000000079c5 */ /* 0x000fe40000010000 */
[----:B------:R-:W-:-:S06]  /*18670*/  WARPGROUP.ARRIVE ;  /* 0x00000000000079c5 */ /* 0x000fcc0000000000 */
        /* <DEDUP_REMOVED lines=15> */
.L_x_1754:
[----:B0-----:R-:W-:Y:S02]  /*18770*/  IMAD R0, R17, 0x8, R16 ;  /* 0x0000000811007824 */ /* 0x001fe400078e0210 */
[----:B------:R-:W-:Y:S02]  /*18780*/  IMAD.U32 R3, RZ, RZ, UR38 ;  /* 0x00000026ff037e24 */ /* 0x000fe4000f8e00ff */
[----:B------:R-:W-:-:S05]  /*18790*/  VIADD R0, R0, 0x2a840 ;  /* 0x0002a84000007836 */ /* 0x000fca0000000000 */
[----:B------:R-:W-:-:S04]  /*187a0*/  PRMT R0, R3, 0x654, R0 ;  /* 0x0000065403007816 */ /* 0x000fc80000000000 */
        /* <DEDUP_REMOVED lines=38> */
[----:B------:R-:W-:Y:S01]  /*18a10*/  FFMA.FTZ R9, R2, R3, -8 ;  /* 0xc100000002097423 */ /* 0x000fe20000010003 */
[----:B------:R-:W-:-:S03]  /*18a20*/  FMNMX.FTZ R0, R123, R0, !PT ;  /* 0x000000007b007209 */ /* 0x000fc60007810000 */
        /* <DEDUP_REMOVED lines=50> */
[----:B------:R-:W-:-:S03]  /*18d50*/  FFMA.FTZ R9, R2, R181, -R9 ;  /* 0x000000b502097223 */ /* 0x000fc60000010809 */
[----:B------:R-:W-:Y:S01]  /*18d60*/  FMNMX.FTZ R0, R151, R0, !PT ;  /* 0x0000000097007209 */ /* 0x000fe20007810000 */
[----:B------:R-:W-:Y:S03]  /*18d70*/  MUFU.EX2 R132, R132 ;  /* 0x0000008400847308 */ /* 0x000fe60000000800 */
        /* <DEDUP_REMOVED lines=23> */
[----:B------:R-:W-:Y:S04]  /*18ef0*/  MUFU.EX2 R148, R148 ;  /* 0x0000009400947308 */ /* 0x000fe80000000800 */
[----:B------:R-:W0:Y:S04]  /*18f00*/  SHFL.BFLY PT, R8, R0, 0x2, 0x1f ;  /* 0x0c401f0000087f89 */ /* 0x000e2800000e0000 */
[----:B------:R-:W-:Y:S08]  /*18f10*/  MUFU.EX2 R149, R149 ;  /* 0x0000009500957308 */ /* 0x000ff00000000800 */
[----:B------:R-:W-:Y:S08]  /*18f20*/  MUFU.EX2 R152, R152 ;  /* 0x0000009800987308 */ /* 0x000ff00000000800 */
[----:B------:R-:W-:Y:S01]  /*18f30*/  MUFU.EX2 R153, R153 ;  /* 0x0000009900997308 */ /* 0x000fe20000000800 */
[----:B0-----:R-:W-:-:S07]  /*18f40*/  FMNMX.FTZ R0, R0, R8, !PT ;  /* 0x0000000800007209 */ /* 0x001fce0007810000 */
[----:B------:R-:W-:Y:S01]  /*18f50*/  MUFU.EX2 R156, R156 ;  /* 0x0000009c009c7308 */ /* 0x000fe20000000800 */
[----:B------:R-:W0:Y:S07]  /*18f60*/  SHFL.BFLY PT, R8, R0, 0x1, 0x1f ;  /* 0x0c201f0000087f89 */ /* 0x000e2e00000e0000 */
[----:B------:R-:W-:Y:S08]  /*18f70*/  MUFU.EX2 R157, R157 ;  /* 0x0000009d009d7308 */ /* 0x000ff00000000800 */
[----:B------:R-:W-:Y:S08]  /*18f80*/  MUFU.EX2 R160, R160 ;  /* 0x000000a000a07308 */ /* 0x000ff00000000800 */
[----:B------:R-:W-:Y:S01]  /*18f90*/  MUFU.EX2 R161, R161 ;  /* 0x000000a100a17308 */ /* 0x000fe20000000800 */
[----:B0-----:R-:W-:Y:S01]  /*18fa0*/  FMNMX.FTZ R0, R0, R8, !PT ;  /* 0x0000000800007209 */ /* 0x001fe20007810000 */
[----:B------:R-:W-:-:S04]  /*18fb0*/  FADD.FTZ R8, -R3, R12 ;  /* 0x0000000c03087221 */ /* 0x000fc80000010100 */
[----:B------:R-:W-:Y:S01]  /*18fc0*/  FADD.FTZ R10, -R0, R13 ;  /* 0x0000000d000a7221 */ /* 0x000fe20000010100 */
[----:B------:R-:W-:-:S01]  /*18fd0*/  FFMA.FTZ R11, R2, R0, -8 ;  /* 0xc1000000020b7423 */ /* 0x000fc20000010000 */
[C---:B------:R-:W-:Y:S01]  /*18fe0*/  FMUL.FTZ R8, R2.reuse, R8 ;  /* 0x0000000802087220 */ /* 0x040fe20000410000 */
[----:B------:R-:W-:Y:S01]  /*18ff0*/  MUFU.EX2 R164, R164 ;  /* 0x000000a400a47308 */ /* 0x000fe20000000800 */
[C---:B------:R-:W-:Y:S01]  /*19000*/  FMUL.FTZ R10, R2.reuse, R10 ;  /* 0x0000000a020a7220 */ /* 0x040fe20000410000 */
        /* <DEDUP_REMOVED lines=23> */
[----:B0-----:R-:W-:-:S01]  /*19180*/  FFMA.FTZ R6, R8, R6, R120 ;  /* 0x0000000608067223 */ /* 0x001fc20000010078 */
[C-C-:B------:R-:W-:Y:S01]  /*19190*/  FFMA.FTZ R162, R2.reuse, R162, -R11.reuse ;  /* 0x000000a202a27223 */ /* 0x140fe2000001080b */
[----:B------:R-:W-:-:S01]  /*191a0*/  FFMA.FTZ R163, R2, R163, -R11 ;  /* 0x000000a302a37223 */ /* 0x000fc2000001080b */
[----:B------:R-:W-:Y:S01]  /*191b0*/  FFMA.FTZ R166, R2, R166, -R11 ;  /* 0x000000a602a67223 */ /* 0x000fe2000001080b */
[----:B------:R-:W-:-:S01]  /*191c0*/  FADD.FTZ R6, R121, R6 ;  /* 0x0000000679067221 */ /* 0x000fc20000010000 */
        /* <DEDUP_REMOVED lines=11> */
[----:B-1----:R-:W-:-:S07]  /*19280*/  FFMA.FTZ R5, R10, R5, R122 ;  /* 0x000000050a057223 */ /* 0x002fce000001007a */
        /* <DEDUP_REMOVED lines=42> */
[----:B------:R-:W-:-:S06]  /*19530*/  FADD.FTZ R5, R164, R5 ;  /* 0x00000005a4057221 */ /* 0x000fcc0000010000 */
        /* <DEDUP_REMOVED lines=53> */
[----:B--2---:R-:W-:-:S01]  /*19890*/  FADD.FTZ R12, R182, R6 ;  /* 0x00000006b60c7221 */ /* 0x004fc20000010000 */
[----:B-1----:R-:W-:-:S03]  /*198a0*/  FADD.FTZ R6, R9, R5 ;  /* 0x0000000509067221 */ /* 0x002fc60000010000 */
[----:B0-----:R-:W-:Y:S01]  /*198b0*/  FADD.FTZ R5, R11, R12 ;  /* 0x0000000c0b057221 */ /* 0x001fe20000010000 */
[----:B------:R-:W-:Y:S06]  /*198c0*/  @!P0 BRA `(.L_x_1755) ;  /* 0x0000000000048947 */ /* 0x000fec0003800000 */
[----:B------:R-:W-:Y:S01]  /*198d0*/  BPT.TRAP 0x1 ;  /* 0x000000040000795c */ /* 0x000fe20000300000 */
.L_x_1755:
[----:B------:R-:W-:Y:S01]  /*198e0*/  IMAD R12, R15, 0x8, R16 ;  /* 0x000000080f0c7824 */ /* 0x000fe200078e0210 */
[----:B------:R-:W-:Y:S01]  /*198f0*/  ISETP.GT.AND P1, PT, R4, R14, PT ;  /* 0x0000000e0400720c */ /* 0x000fe20003f24270 */
[----:B------:R-:W-:Y:S01]  /*19900*/  IMAD.U32 R13, RZ, RZ, UR38 ;  /* 0x00000026ff0d7e24 */ /* 0x000fe2000f8e00ff */
[----:B------:R-:W-:Y:S01]  /*19910*/  F2FP.SATFINITE.E4M3.F32.PACK_AB_MERGE_C R124, R125, R124, RZ ;  /* 0x0000007c7d7c723e */ /* 0x000fe200048070ff */
[----:B------:R-:W-:Y:S01]  /*19920*/  VIADD R12, R12, 0x2a860 ;  /* 0x0002a8600c0c7836 */ /* 0x000fe20000000000 */
[----:B------:R-:W-:Y:S01]  /*19930*/  F2FP.SATFINITE.E4M3.F32.PACK_AB_MERGE_C R126, R127, R126, RZ ;  /* 0x0000007e7f7e723e */ /* 0x000fe200048070ff */
        /* <DEDUP_REMOVED lines=130> */
[----:B0-----:R-:W-:Y:S02]  /*1a160*/  IMAD.MOV.U32 R12, RZ, RZ, R3 ;  /* 0x000000ffff0c7224 */ /* 0x001fe400078e0003 */
[----:B------:R-:W-:Y:S02]  /*1a170*/  IMAD.MOV.U32 R8, RZ, RZ, R201 ;  /* 0x000000ffff087224 */ /* 0x000fe400078e00c9 */
[----:B------:R-:W-:Y:S01]  /*1a180*/  IMAD.MOV.U32 R15, RZ, RZ, R17 ;  /* 0x000000ffff0f7224 */ /* 0x000fe200078e0011 */
[----:B------:R-:W-:Y:S06]  /*1a190*/  @P1 BRA `(.L_x_1756) ;  /* 0xffffffdc00981947 */ /* 0x000fec000383ffff */
.L_x_1744:
[----:B------:R-:W-:-:S13]  /*1a1a0*/  ISETP.GE.AND P1, PT, R4, R229, PT ;  /* 0x000000e50400720c */ /* 0x000fda0003f26270 */
[----:B------:R-:W-:Y:S05]  /*1a1b0*/  @!P1 BRA `(.L_x_1757) ;  /* 0x0000003000c49947 */ /* 0x000fea0003800000 */
[----:B------:R-:W-:Y:S02]  /*1a1c0*/  IMAD.MOV.U32 R12, RZ, RZ, R0 ;  /* 0x000000ffff0c7224 */ /* 0x000fe400078e0000 */
[----:B0-----:R-:W-:Y:S02]  /*1a1d0*/  IMAD.MOV.U32 R13, RZ, RZ, R3 ;  /* 0x000000ffff0d7224 */ /* 0x001fe400078e0003 */
[----:B------:R-:W-:Y:S02]  /*1a1e0*/  IMAD.MOV.U32 R8, RZ, RZ, R201 ;  /* 0x000000ffff087224 */ /* 0x000fe400078e00c9 */
[----:B------:R-:W-:-:S07]  /*1a1f0*/  IMAD.MOV.U32 R14, RZ, RZ, R17 ;  /* 0x000000ffff0e7224 */ /* 0x000fce00078e0011 */
.L_x_1777:
        /* <DEDUP_REMOVED lines=8> */
.L_x_1759:
        /* <DEDUP_REMOVED lines=8> */
.L_x_1760:
[----:B------:R-:W-:Y:S04]  /*1a300*/  BSSY B0, `(.L_x_1758) ;  /* 0x0000004000007945 */ /* 0x000fe80003800000 */
[----:B-1----:R-:W-:Y:S05]  /*1a310*/  @P2 BRA `(.L_x_1761) ;  /* 0x0000000000082947 */ /* 0x002fea0003800000 */
[----:B------:R-:W1:Y:S02]  /*1a320*/  SYNCS.PHASECHK.TRANS64.TRYWAIT P2, [R3+URZ+0x2a830], R0 ;  /* 0x02a83000030075a7 */ /* 0x000e64000804017f */
[----:B-1----:R-:W-:Y:S05]  /*1a330*/  @!P2 BRA `(.L_x_1762) ;  /* 0x000000fc0038a947 */ /* 0x002fea0003800000 */
.L_x_1761:
[----:B------:R-:W-:Y:S05]  /*1a340*/  BSYNC B0 ;  /* 0x0000000000007941 */ /* 0x000fea0003800000 */
.L_x_1758:
        /* <DEDUP_REMOVED lines=51> */
.L_x_1764:
[----:B------:R-:W-:Y:S01]  /*1a680*/  SHF.L.U32 R0, R8, 0x1f, RZ ;  /* 0x0000001f08007819 */ /* 0x000fe200000006ff */
[----:B------:R-:W-:-:S04]  /*1a690*/  IMAD R3, R14, 0x8, R16 ;  /* 0x000000080e037824 */ /* 0x000fc800078e0210 */
[----:B------:R0:W1:Y:S01]  /*1a6a0*/  SYNCS.PHASECHK.TRANS64.TRYWAIT P1, [R3+URZ+0x2a850], R0 ;  /* 0x02a85000030075a7 */ /* 0x000062000802017f */
[----:B------:R-:W-:Y:S05]  /*1a6b0*/  @!P0 BRA `(.L_x_1765) ;  /* 0x0000000000048947 */ /* 0x000fea0003800000 */
[----:B------:R-:W-:Y:S01]  /*1a6c0*/  BPT.TRAP 0x1 ;  /* 0x000000040000795c */ /* 0x000fe20000300000 */
.L_x_1765:
[----:B-1----:R-:W-:Y:S05]  /*1a6d0*/  @P1 BRA `(.L_x_1763) ;  /* 0x0000000000081947 */ /* 0x002fea0003800000 */
[----:B------:R-:W1:Y:S02]  /*1a6e0*/  SYNCS.PHASECHK.TRANS64.TRYWAIT P1, [R3+URZ+0x2a850], R0 ;  /* 0x02a85000030075a7 */ /* 0x000e64000802017f */
[----:B-1----:R-:W-:Y:S05]  /*1a6f0*/  @!P1 BRA `(.L_x_1766) ;  /* 0x000000f8005c9947 */ /* 0x002fea0003800000 */
.L_x_1763:
        /* <DEDUP_REMOVED lines=39> */
.L_x_1767:
[----:B0-----:R-:W0:Y:S01]  /*1a970*/  LDC R0, c[0x0][0x448] ;  /* 0x00011200ff007b82 */ /* 0x001e220000000800 */
[----:B------:R-:W-:Y:S01]  /*1a980*/  IMAD.IADD R3, R227, 0x1, R212 ;  /* 0x00000001e3037824 */ /* 0x000fe200078e02d4 */
[----:B------:R-:W-:-:S06]  /*1a990*/  ULOP3.LUT UR6, URZ, UR32, URZ, 0x33, !UPT ;  /* 0x000000203f067292 */ /* 0x000fcc000f8e333f */
[----:B------:R-:W1:Y:S01]  /*1a9a0*/  LDC R9, c[0x0][0x9e4] ;  /* 0x00027900ff097b82 */ /* 0x000e620000000800 */
[----:B0-----:R-:W-:Y:S02]  /*1a9b0*/  ISETP.NE.AND P1, PT, R0, 0x1, PT ;  /* 0x000000010000780c */ /* 0x001fe40003f25270 */
[----:B-1----:R-:W-:-:S11]  /*1a9c0*/  ISETP.GE.AND P3, PT, R9, 0x1, PT ;  /* 0x000000010900780c */ /* 0x002fd60003f66270 */
[----:B------:R-:W0:Y:S08]  /*1a9d0*/  @P1 LDC R8, c[0x0][0x44c] ;  /* 0x00011300ff081b82 */ /* 0x000e300000000800 */
[----:B------:R-:W1:Y:S01]  /*1a9e0*/  @P1 LDC R0, c[0x0][0x450] ;  /* 0x00011400ff001b82 */ /* 0x000e620000000800 */
[----:B0-----:R-:W-:-:S05]  /*1a9f0*/  @P1 IMAD.HI.U32 R8, R3, R8, RZ ;  /* 0x0000000803081227 */ /* 0x001fca00078e00ff */
[----:B-1----:R-:W-:Y:S01]  /*1aa00*/  @P1 SHF.R.U32.HI R3, RZ, R0, R8 ;  /* 0x00000000ff031219 */ /* 0x002fe20000011608 */
[----:B------:R-:W-:Y:S02]  /*1aa10*/  IMAD R0, R17, 0x8, R16 ;  /* 0x0000000811007824 */ /* 0x000fe400078e0210 */
[----:B------:R-:W-:Y:S02]  /*1aa20*/  IMAD.U32 R8, RZ, RZ, UR38 ;  /* 0x00000026ff087e24 */ /* 0x000fe4000f8e00ff */
[----:B------:R-:W-:Y:S01]  /*1aa30*/  VIADD R0, R0, 0x2a840 ;  /* 0x0002a84000007836 */ /* 0x000fe20000000000 */
[----:B------:R-:W0:Y:S04]  /*1aa40*/  SHFL.IDX PT, R21, R3, RZ, 0x1c1f ;  /* 0x001c1fff03157589 */ /* 0x000e2800000e0000 */
[----:B------:R-:W-:-:S04]  /*1aa50*/  PRMT R0, R8, 0x654, R0 ;  /* 0x0000065408007816 */ /* 0x000fc80000000000 */
[----:B------:R1:W-:Y:S02]  /*1aa60*/  SYNCS.ARRIVE.TRANS64.RED.A1T0 RZ, [R0+URZ], RZ ;  /* 0x000000ff00ff79a7 */ /* 0x0003e4000810043f */
[----:B-1----:R-:W-:-:S05]  /*1aa70*/  IMAD.SHL.U32 R0, R4, 0x80, RZ ;  /* 0x0000008004007824 */ /* 0x002fca00078e00ff */
[----:B------:R-:W-:-:S05]  /*1aa80*/  IADD3 R8, -R0, 0x1, RZ ;  /* 0x0000000100087810 */ /* 0x000fca0007ffe1ff */
[----:B------:R-:W-:-:S05]  /*1aa90*/  IMAD R8, R204, -0x2, R8 ;  /* 0xfffffffecc087824 */ /* 0x000fca00078e0208 */
[----:B------:R-:W-:-:S05]  /*1aaa0*/  IADD3 R11, -R202, R8, R203 ;  /* 0x00000008ca0b7210 */ /* 0x000fca0007ffe1cb */
[C---:B------:R-:W-:Y:S02]  /*1aab0*/  VIADD R10, R11.reuse, UR31 ;  /* 0x0000001f0b0a7c36 */ /* 0x040fe40008000000 */
[----:B------:R-:W-:Y:S02]  /*1aac0*/  VIADD R11, R11, UR6 ;  /* 0x000000060b0b7c36 */ /* 0x000fe40008000000 */
[--C-:B0-----:R-:W-:Y:S02]  /*1aad0*/  IMAD.IADD R15, R10, 0x1, R21.reuse ;  /* 0x000000010a0f7824 */ /* 0x101fe400078e0215 */
[----:B------:R-:W-:Y:S01]  /*1aae0*/  IMAD.IADD R20, R11, 0x1, R21 ;  /* 0x000000010b147824 */ /* 0x000fe200078e0215 */
[----:B------:R-:W-:Y:S06]  /*1aaf0*/  @!P3 BRA `(.L_x_1768) ;  /* 0x000000000058b947 */ /* 0x000fec0003800000 */
        /* <DEDUP_REMOVED lines=12> */
.L_x_1770:
[----:B------:R-:W-:-:S05]  /*1abc0*/  IMAD.U32 R184, RZ, RZ, UR28 ;  /* 0x0000001cffb87e24 */ /* 0x000fca000f8e00ff */
[----:B------:R-:W-:-:S13]  /*1abd0*/  ISETP.NE.AND P1, PT, R184, 0x1, PT ;  /* 0x00000001b800780c */ /* 0x000fda0003f25270 */
[----:B------:R-:W0:Y:S02]  /*1abe0*/  @P1 LDC.64 R8, c[0x0][0x9e8] ;  /* 0x00027a00ff081b82 */ /* 0x000e240000000a00 */
[----:B0-----:R-:W-:-:S05]  /*1abf0*/  @P1 IMAD.HI.U32 R8, R21, R8, RZ ;  /* 0x0000000815081227 */ /* 0x001fca00078e00ff */
[----:B------:R-:W-:-:S07]  /*1ac00*/  @P1 SHF.R.U32.HI R21, RZ, R9, R8 ;  /* 0x00000009ff151219 */ /* 0x000fce0000011608 */
.L_x_1771:
[----:B------:R-:W-:Y:S05]  /*1ac10*/  BSYNC B0 ;  /* 0x0000000000007941 */ /* 0x000fea0003800000 */
.L_x_1769:
[----:B------:R-:W-:-:S04]  /*1ac20*/  IMAD R21, R21, R184, -R0 ;  /* 0x000000b815157224 */ /* 0x000fc800078e0a00 */
[----:B------:R-:W-:-:S05]  /*1ac30*/  IMAD R21, R204, -0x2, R21 ;  /* 0xfffffffecc157824 */ /* 0x000fca00078e0215 */
[----:B------:R-:W-:Y:S02]  /*1ac40*/  VIMNMX R20, R20, R21, !PT ;  /* 0x0000001514147248 */ /* 0x000fe40007fe0100 */
[----:B------:R-:W-:-:S07]  /*1ac50*/  VIADDMNMX R15, R21, R184, R15, PT ;  /* 0x000000b8150f7246 */ /* 0x000fce000380010f */
.L_x_1768:
        /* <DEDUP_REMOVED lines=113> */
.L_x_1774:
[----:B------:R-:W-:-:S05]  /*1b370*/  IMAD.U32 R15, RZ, RZ, UR28 ;  /* 0x0000001cff0f7e24 */ /* 0x000fca000f8e00ff */
[----:B------:R-:W-:-:S13]  /*1b380*/  ISETP.NE.AND P1, PT, R15, 0x1, PT ;  /* 0x000000010f00780c */ /* 0x000fda0003f25270 */
[----:B------:R-:W0:Y:S02]  /*1b390*/  @P1 LDC.64 R8, c[0x0][0x9e8] ;  /* 0x00027a00ff081b82 */ /* 0x000e240000000a00 */
[----:B0-----:R-:W-:-:S05]  /*1b3a0*/  @P1 IMAD.HI.U32 R8, R3, R8, RZ ;  /* 0x0000000803081227 */ /* 0x001fca00078e00ff */
[----:B------:R-:W-:-:S07]  /*1b3b0*/  @P1 SHF.R.U32.HI R3, RZ, R9, R8 ;  /* 0x00000009ff031219 */ /* 0x000fce0000011608 */
.L_x_1775:
[----:B------:R-:W-:Y:S05]  /*1b3c0*/  BSYNC B0 ;  /* 0x0000000000007941 */ /* 0x000fea0003800000 */
.L_x_1773:
[----:B------:R-:W-:-:S04]  /*1b3d0*/  IMAD R0, R3, R15, -R0 ;  /* 0x0000000f03007224 */ /* 0x000fc800078e0a00 */
[----:B------:R-:W-:-:S05]  /*1b3e0*/  IMAD R0, R204, -0x2, R0 ;  /* 0xfffffffecc007824 */ /* 0x000fca00078e0200 */
[----:B------:R-:W-:Y:S02]  /*1b3f0*/  VIMNMX R11, R11, R0, !PT ;  /* 0x000000000b0b7248 */ /* 0x000fe40007fe0100 */
[----:B------:R-:W-:-:S07]  /*1b400*/  VIADDMNMX R10, R0, R15, R10, PT ;  /* 0x0000000f000a7246 */ /* 0x000fce000380010a */
.L_x_1772:
[----:B------:R-:W2:Y:S01]  /*1b410*/  LDL.LU R15, [R1] ;  /* 0x00000000010f7983 */ /* 0x000ea20000300800 */
[----:B------:R-:W-:Y:S02]  /*1b420*/  FMNMX.FTZ R0, R120, R13, !PT ;  /* 0x0000000d78007209 */ /* 0x000fe40007810000 */
[----:B------:R-:W-:Y:S02]  /*1b430*/  ISETP.GT.AND P1, PT, R11, 0x1, P5 ;  /* 0x000000010b00780c */ /* 0x000fe40002f24270 */
[----:B------:R-:W-:Y:S02]  /*1b440*/  FMNMX.FTZ R0, R121, R0, !PT ;  /* 0x0000000079007209 */ /* 0x000fe40007810000 */
[----:B------:R-:W-:Y:S02]  /*1b450*/  ISETP.LT.OR P1, PT, R10, 0x2, P1 ;  /* 0x000000020a00780c */ /* 0x000fe40000f21670 */
[----:B------:R-:W-:Y:S02]  /*1b460*/  FMNMX.FTZ R0, R124, R0, !PT ;  /* 0x000000007c007209 */ /* 0x000fe40007810000 */
[----:B------:R-:W-:-:S02]  /*1b470*/  ISETP.GT.AND P2, PT, R11, 0x8, P5 ;  /* 0x000000080b00780c */ /* 0x000fc40002f44270 */
[----:B------:R-:W-:Y:S02]  /*1b480*/  FMNMX.FTZ R0, R125, R0, !PT ;  /* 0x000000007d007209 */ /* 0x000fe40007810000 */
[----:B------:R-:W-:Y:S02]  /*1b490*/  FSEL R123, R123, -INF , !P1 ;  /* 0xff8000007b7b7808 */ /* 0x000fe40004800000 */
[----:B------:R-:W-:Y:S02]  /*1b4a0*/  FMNMX.FTZ R0, R128, R0, !PT ;  /* 0x0000000080007209 */ /* 0x000fe40007810000 */
[----:B------:R-:W-:Y:S02]  /*1b4b0*/  ISETP.GT.AND P1, PT, R11, 0x9, P5 ;  /* 0x000000090b00780c */ /* 0x000fe40002f24270 */
[----:B------:R-:W-:Y:S02]  /*1b4c0*/  FMNMX.FTZ R0, R129, R0, !PT ;  /* 0x0000000081007209 */ /* 0x000fe40007810000 */
[----:B------:R-:W-:-:S02]  /*1b4d0*/  ISETP.LT.OR P2, PT, R10, 0x9, P2 ;  /* 0x000000090a00780c */ /* 0x000fc40001741670 */
[----:B------:R-:W-:Y:S02]  /*1b4e0*/  FMNMX.FTZ R0, R132, R0, !PT ;  /* 0x0000000084007209 */ /* 0x000fe40007810000 */
[----:B------:R-:W-:Y:S02]  /*1b4f0*/  ISETP.LT.OR P1, PT, R10, 0xa, P1 ;  /* 0x0000000a0a00780c */ /* 0x000fe40000f21670 */
[----:B------:R-:W-:Y:S02]  /*1b500*/  FMNMX.FTZ R0, R133, R0, !PT ;  /* 0x0000000085007209 */ /* 0x000fe40007810000 */
[----:B------:R-:W-:Y:S02]  /*1b510*/  FSEL R126, R126, -INF , !P2 ;  /* 0xff8000007e7e7808 */ /* 0x000fe40005000000 */
        /* <DEDUP_REMOVED lines=48> */
[----:B------:R-:W-:Y:S01]  /*1b820*/  ISETP.GT.AND P2, PT, R11, 0x30, P5 ;  /* 0x000000300b00780c */ /* 0x000fe20002f44270 */
[----:B------:R-:W0:Y:S01]  /*1b830*/  SHFL.BFLY PT, R3, R0, 0x2, 0x1f ;  /* 0x0c401f0000037f89 */ /* 0x000e2200000e0000 */
[----:B------:R-:W-:-:S02]  /*1b840*/  FSEL R143, R143, -INF , !P1 ;  /* 0xff8000008f8f7808 */ /* 0x000fc40004800000 */
[C---:B------:R-:W-:Y:S02]  /*1b850*/  ISETP.GT.AND P1, PT, R11.reuse, 0x31, P5 ;  /* 0x000000310b00780c */ /* 0x040fe40002f24270 */
[C---:B------:R-:W-:Y:S02]  /*1b860*/  ISETP.LT.OR P2, PT, R10.reuse, 0x31, P2 ;  /* 0x000000310a00780c */ /* 0x040fe40001741670 */
[----:B------:R-:W-:Y:S02]  /*1b870*/  ISETP.LT.OR P1, PT, R10, 0x32, P1 ;  /* 0x000000320a00780c */ /* 0x000fe40000f21670 */
[----:B------:R-:W-:Y:S02]  /*1b880*/  FSEL R146, R146, -INF , !P2 ;  /* 0xff80000092927808 */ /* 0x000fe40005000000 */
[----:B------:R-:W-:Y:S02]  /*1b890*/  ISETP.GT.AND P2, PT, R11, 0x38, P5 ;  /* 0x000000380b00780c */ /* 0x000fe40002f44270 */
[----:B------:R-:W-:-:S02]  /*1b8a0*/  FSEL R147, R147, -INF , !P1 ;  /* 0xff80000093937808 */ /* 0x000fc40004800000 */
[C---:B------:R-:W-:Y:S02]  /*1b8b0*/  ISETP.GT.AND P1, PT, R11.reuse, 0x39, P5 ;  /* 0x000000390b00780c */ /* 0x040fe40002f24270 */
[C---:B------:R-:W-:Y:S02]  /*1b8c0*/  ISETP.LT.OR P2, PT, R10.reuse, 0x39, P2 ;  /* 0x000000390a00780c */ /* 0x040fe40001741670 */
[----:B------:R-:W-:Y:S02]  /*1b8d0*/  ISETP.LT.OR P1, PT, R10, 0x3a, P1 ;  /* 0x0000003a0a00780c */ /* 0x000fe40000f21670 */
[----:B------:R-:W-:Y:S02]  /*1b8e0*/  FSEL R150, R150, -INF , !P2 ;  /* 0xff80000096967808 */ /* 0x000fe40005000000 */
[----:B------:R-:W-:Y:S02]  /*1b8f0*/  ISETP.GT.AND P2, PT, R11, 0x40, P5 ;  /* 0x000000400b00780c */ /* 0x000fe40002f44270 */
[----:B0-----:R-:W-:-:S02]  /*1b900*/  FMNMX.FTZ R3, R0, R3, !PT ;  /* 0x0000000300037209 */ /* 0x001fc40007810000 */
[----:B------:R-:W-:Y:S02]  /*1b910*/  FSEL R151, R151, -INF , !P1 ;  /* 0xff80000097977808 */ /* 0x000fe40004800000 */
[C---:B------:R-:W-:Y:S01]  /*1b920*/  ISETP.GT.AND P1, PT, R11.reuse, 0x41, P5 ;  /* 0x000000410b00780c */ /* 0x040fe20002f24270 */
[----:B------:R-:W0:Y:S01]  /*1b930*/  SHFL.BFLY PT, R0, R3, 0x1, 0x1f ;  /* 0x0c201f0003007f89 */ /* 0x000e2200000e0000 */
[C---:B------:R-:W-:Y:S02]  /*1b940*/  ISETP.LT.OR P2, PT, R10.reuse, 0x41, P2 ;  /* 0x000000410a00780c */ /* 0x040fe40001741670 */
[----:B------:R-:W-:Y:S02]  /*1b950*/  ISETP.LT.OR P1, PT, R10, 0x42, P1 ;  /* 0x000000420a00780c */ /* 0x000fe40000f21670 */
[----:B------:R-:W-:Y:S02]  /*1b960*/  FSEL R154, R154, -INF , !P2 ;  /* 0xff8000009a9a7808 */ /* 0x000fe40005000000 */
[----:B------:R-:W-:-:S02]  /*1b970*/  ISETP.GT.AND P2, PT, R11, 0x48, P5 ;  /* 0x000000480b00780c */ /* 0x000fc40002f44270 */
[----:B------:R-:W-:Y:S02]  /*1b980*/  FSEL R155, R155, -INF , !P1 ;  /* 0xff8000009b9b7808 */ /* 0x000fe40004800000 */
[C---:B------:R-:W-:Y:S02]  /*1b990*/  ISETP.GT.AND P1, PT, R11.reuse, 0x49, P5 ;  /* 0x000000490b00780c */ /* 0x040fe40002f24270 */
[C---:B------:R-:W-:Y:S02]  /*1b9a0*/  ISETP.LT.OR P2, PT, R10.reuse, 0x49, P2 ;  /* 0x000000490a00780c */ /* 0x040fe40001741670 */
[----:B------:R-:W-:Y:S02]  /*1b9b0*/  ISETP.LT.OR P1, PT, R10, 0x4a, P1 ;  /* 0x0000004a0a00780c */ /* 0x000fe40000f21670 */
[----:B------:R-:W-:Y:S02]  /*1b9c0*/  FSEL R158, R158, -INF , !P2 ;  /* 0xff8000009e9e7808 */ /* 0x000fe40005000000 */
[----:B------:R-:W-:-:S02]  /*1b9d0*/  ISETP.GT.AND P2, PT, R11, 0x50, P5 ;  /* 0x000000500b00780c */ /* 0x000fc40002f44270 */
[----:B------:R-:W-:Y:S02]  /*1b9e0*/  FSEL R159, R159, -INF , !P1 ;  /* 0xff8000009f9f7808 */ /* 0x000fe40004800000 */
[----:B------:R-:W-:Y:S02]  /*1b9f0*/  ISETP.GT.AND P1, PT, R11, 0x51, P5 ;  /* 0x000000510b00780c */ /* 0x000fe40002f24270 */
[----:B0-----:R-:W-:Y:S02]  /*1ba00*/  FMNMX.FTZ R3, R3, R0, !PT ;  /* 0x0000000003037209 */ /* 0x001fe40007810000 */
[----:B------:R-:W-:Y:S02]  /*1ba10*/  ISETP.LT.OR P2, PT, R10, 0x51, P2 ;  /* 0x000000510a00780c */ /* 0x000fe40001741670 */
[----:B------:R-:W-:Y:S01]  /*1ba20*/  ISETP.GT.AND P4, PT, R11, 0x68, P5 ;  /* 0x000000680b00780c */ /* 0x000fe20002f84270 */
[----:B------:R-:W-:-:S01]  /*1ba30*/  FFMA.FTZ R9, R2, R3, -8 ;  /* 0xc100000002097423 */ /* 0x000fc20000010003 */
[----:B------:R-:W-:-:S02]  /*1ba40*/  ISETP.LT.OR P1, PT, R10, 0x52, P1 ;  /* 0x000000520a00780c */ /* 0x000fc40000f21670 */
[----:B------:R-:W-:Y:S02]  /*1ba50*/  FSEL R162, R162, -INF , !P2 ;  /* 0xff800000a2a27808 */ /* 0x000fe40005000000 */
[----:B------:R-:W-:Y:S02]  /*1ba60*/  ISETP.GT.AND P2, PT, R11, 0x58, P5 ;  /* 0x000000580b00780c */ /* 0x000fe40002f44270 */
[C---:B------:R-:W-:Y:S02]  /*1ba70*/  ISETP.LT.OR P4, PT, R10.reuse, 0x69, P4 ;  /* 0x000000690a00780c */ /* 0x040fe40002781670 */
[----:B------:R-:W-:Y:S02]  /*1ba80*/  FSEL R163, R163, -INF , !P1 ;  /* 0xff800000a3a37808 */ /* 0x000fe40004800000 */
[----:B------:R-:W-:Y:S02]  /*1ba90*/  ISETP.GT.AND P1, PT, R11, 0x59, P5 ;  /* 0x000000590b00780c */ /* 0x000fe40002f24270 */
[----:B------:R-:W-:-:S02]  /*1baa0*/  ISETP.LT.OR P2, PT, R10, 0x59, P2 ;  /* 0x000000590a00780c */ /* 0x000fc40001741670 */
[----:B------:R-:W-:Y:S02]  /*1bab0*/  ISETP.LT.OR P1, PT, R10, 0x5a, P1 ;  /* 0x0000005a0a00780c */ /* 0x000fe40000f21670 */
[----:B------:R-:W-:Y:S02]  /*1bac0*/  FSEL R166, R166, -INF , !P2 ;  /* 0xff800000a6a67808 */ /* 0x000fe40005000000 */
[C---:B------:R-:W-:Y:S02]  /*1bad0*/  ISETP.GT.AND P2, PT, R11.reuse, 0x60, P5 ;  /* 0x000000600b00780c */ /* 0x040fe40002f44270 */
[----:B------:R-:W-:Y:S02]  /*1bae0*/  ISETP.GT.AND P6, PT, R11, 0x69, P5 ;  /* 0x000000690b00780c */ /* 0x000fe40002fc4270 */
[----:B------:R-:W-:Y:S02]  /*1baf0*/  FSEL R167, R167, -INF , !P1 ;  /* 0xff800000a7a77808 */ /* 0x000fe40004800000 */
[----:B------:R-:W-:-:S02]  /*1bb00*/  ISETP.GT.AND P1, PT, R11, 0x61, P5 ;  /* 0x000000610b00780c */ /* 0x000fc40002f24270 */
[C---:B------:R-:W-:Y:S02]  /*1bb10*/  ISETP.LT.OR P2, PT, R10.reuse, 0x61, P2 ;  /* 0x000000610a00780c */ /* 0x040fe40001741670 */
[----:B------:R-:W-:Y:S02]  /*1bb20*/  ISETP.LT.OR P1, PT, R10, 0x62, P1 ;  /* 0x000000620a00780c */ /* 0x000fe40000f21670 */
[----:B------:R-:W-:Y:S02]  /*1bb30*/  FSEL R170, R170, -INF , !P2 ;  /* 0xff800000aaaa7808 */ /* 0x000fe40005000000 */
[----:B------:R-:W-:Y:S02]  /*1bb40*/  FSEL R171, R171, -INF , !P1 ;  /* 0xff800000abab7808 */ /* 0x000fe40004800000 */
[C---:B------:R-:W-:Y:S02]  /*1bb50*/  ISETP.GT.AND P3, PT, R11.reuse, 0x70, P5 ;  /* 0x000000700b00780c */ /* 0x040fe40002f64270 */
[----:B------:R-:W-:-:S02]  /*1bb60*/  ISETP.GT.AND P2, PT, R11, 0x71, P5 ;  /* 0x000000710b00780c */ /* 0x000fc40002f44270 */
[C---:B------:R-:W-:Y:S02]  /*1bb70*/  ISETP.LT.OR P3, PT, R10.reuse, 0x71, P3 ;  /* 0x000000710a00780c */ /* 0x040fe40001f61670 */
[----:B------:R-:W-:Y:S02]  /*1bb80*/  ISETP.GT.AND P1, PT, R11, 0x78, P5 ;  /* 0x000000780b00780c */ /* 0x000fe40002f24270 */
[----:B------:R-:W-:Y:S02]  /*1bb90*/  ISETP.LT.OR P2, PT, R10, 0x72, P2 ;  /* 0x000000720a00780c */ /* 0x000fe40001741670 */
[----:B------:R-:W-:Y:S02]  /*1bba0*/  FSEL R178, R178, -INF , !P3 ;  /* 0xff800000b2b27808 */ /* 0x000fe40005800000 */
[----:B------:R-:W-:Y:S02]  /*1bbb0*/  ISETP.LT.OR P1, PT, R10, 0x79, P1 ;  /* 0x000000790a00780c */ /* 0x000fe40000f21670 */
[----:B------:R-:W-:-:S02]  /*1bbc0*/  FSEL R179, R179, -INF , !P2 ;  /* 0xff800000b3b37808 */ /* 0x000fc40005000000 */
[----:B------:R-:W-:Y:S02]  /*1bbd0*/  FSEL R182, R182, -INF , !P1 ;  /* 0xff800000b6b67808 */ /* 0x000fe40004800000 */
[----:B--2---:R-:W-:-:S04]  /*1bbe0*/  LOP3.LUT R15, R15, 0xbfffffff, RZ, 0xc0, !PT ;  /* 0xbfffffff0f0f7812 */ /* 0x004fc800078ec0ff */
[----:B------:R-:W-:Y:S02]  /*1bbf0*/  @P0 LOP3.LUT R15, R15, 0x40000000, RZ, 0xfc, !PT ;  /* 0x400000000f0f0812 */ /* 0x000fe400078efcff */
[----:B------:R-:W-:Y:S02]  /*1bc00*/  ISETP.GT.AND P0, PT, R11, RZ, P5 ;  /* 0x000000ff0b00720c */ /* 0x000fe40002f04270 */
[----:B------:R-:W-:Y:S02]  /*1bc10*/  LOP3.LUT R15, R15, 0xfffffffd, RZ, 0xc0, !PT ;  /* 0xfffffffd0f0f7812 */ /* 0x000fe400078ec0ff */
[----:B------:R-:W-:Y:S02]  /*1bc20*/  ISETP.LT.OR P0, PT, R10, 0x1, P0 ;  /* 0x000000010a00780c */ /* 0x000fe40000701670 */
[----:B------:R-:W-:Y:S02]  /*1bc30*/  @P4 LOP3.LUT R15, R15, 0x2, RZ, 0xfc, !PT ;  /* 0x000000020f0f4812 */ /* 0x000fe400078efcff */
[----:B------:R-:W-:-:S02]  /*1bc40*/  FSEL R122, R122, -INF , !P0 ;  /* 0xff8000007a7a7808 */ /* 0x000fc40004000000 */
[----:B------:R-:W-:Y:S01]  /*1bc50*/  ISETP.LT.OR P4, PT, R10, 0x6a, P6 ;  /* 0x0000006a0a00780c */ /* 0x000fe20003781670 */
[----:B------:R-:W-:Y:S01]  /*1bc60*/  STL [R1], R15 ;  /* 0x0000000f01007387 */ /* 0x000fe20000100800 */
[----:B------:R-:W-:Y:S02]  /*1bc70*/  FMNMX.FTZ R0, R122, R12, !PT ;  /* 0x0000000c7a007209 */ /* 0x000fe40007810000 */
[----:B------:R-:W-:Y:S02]  /*1bc80*/  FSETP.NEU.FTZ.AND P6, PT, R3, -INF , PT ;  /* 0xff8000000300780b */ /* 0x000fe40003fdd000 */
[----:B------:R-:W-:Y:S02]  /*1bc90*/  FMNMX.FTZ R0, R123, R0, !PT ;  /* 0x000000007b007209 */ /* 0x000fe40007810000 */
[----:B------:R-:W-:Y:S02]  /*1bca0*/  FSEL R8, R3, RZ, P6 ;  /* 0x000000ff03087208 */ /* 0x000fe40003000000 */
[----:B------:R-:W-:-:S02]  /*1bcb0*/  FMNMX.FTZ R0, R126, R0, !PT ;  /* 0x000000007e007209 */ /* 0x000fc40007810000 */
[----:B------:R-:W-:Y:S01]  /*1bcc0*/  FSEL R9, R9, RZ, P6 ;  /* 0x000000ff09097208 */ /* 0x000fe20003000000 */
[----:B------:R-:W-:-:S01]  /*1bcd0*/  FADD.FTZ R8, -R8, R13 ;  /* 0x0000000d08087221 */ /* 0x000fc20000010100 */
[----:B------:R-:W-:Y:S02]  /*1bce0*/  FMNMX.FTZ R0, R127, R0, !PT ;  /* 0x000000007f007209 */ /* 0x000fe40007810000 */
[----:B------:R-:W-:Y:S01]  /*1bcf0*/  LOP3.LUT P6, RZ, R15, 0x2, RZ, 0xc0, !PT ;  /* 0x000000020fff7812 */ /* 0x000fe200078cc0ff */
[--C-:B------:R-:W-:Y:S01]  /*1bd00*/  FFMA.FTZ R120, R2, R120, -R9.reuse ;  /* 0x0000007802787223 */ /* 0x100fe20000010809 */
[----:B------:R-:W-:Y:S01]  /*1bd10*/  FMNMX.FTZ R0, R130, R0, !PT ;  /* 0x0000000082007209 */ /* 0x000fe20007810000 */
[----:B------:R-:W-:Y:S01]  /*1bd20*/  FMUL.FTZ R8, R2, R8 ;  /* 0x0000000802087220 */ /* 0x000fe20000410000 */
        /* <DEDUP_REMOVED lines=8> */
[----:B------:R-:W-:Y:S01]  /*1bdb0*/  ISETP.GT.AND P5, PT, R11, 0x79, P5 ;  /* 0x000000790b00780c */ /* 0x000fe20002fa4270 */
[--C-:B------:R-:W-:Y:S01]  /*1bdc0*/  FFMA.FTZ R128, R2, R128, -R9.reuse ;  /* 0x0000008002807223 */ /* 0x100fe20000010809 */
[----:B------:R-:W-:Y:S01]  /*1bdd0*/  FMNMX.FTZ R0, R135, R0, !PT ;  /* 0x0000000087007209 */ /* 0x000fe20007810000 */
[----:B------:R-:W0:Y:S01]  /*1bde0*/  MUFU.EX2 R8, R8 ;  /* 0x0000000800087308 */ /* 0x000e220000000800 */
[----:B------:R-:W-:Y:S01]  /*1bdf0*/  ISETP.LT.OR P5, PT, R10, 0x7a, P5 ;  /* 0x0000007a0a00780c */ /* 0x000fe20002fa1670 */
[--C-:B------:R-:W-:Y:S01]  /*1be00*/  FFMA.FTZ R129, R2, R129, -R9.reuse ;  /* 0x0000008102817223 */ /* 0x100fe20000010809 */
[----:B------:R-:W-:Y:S01]  /*1be10*/  FMNMX.FTZ R0, R138, R0, !PT ;  /* 0x000000008a007209 */ /* 0x000fe20007810000 */
[C-C-:B------:R-:W-:Y:S01]  /*1be20*/  FFMA.FTZ R132, R2.reuse, R132, -R9.reuse ;  /* 0x0000008402847223 */ /* 0x140fe20000010809 */
[----:B------:R-:W-:Y:S01]  /*1be30*/  FSEL R183, R183, -INF , !P5 ;  /* 0xff800000b7b77808 */ /* 0x000fe20006800000 */
[C-C-:B------:R-:W-:Y:S01]  /*1be40*/  FFMA.FTZ R133, R2.reuse, R133, -R9.reuse ;  /* 0x0000008502857223 */ /* 0x140fe20000010809 */
[----:B------:R-:W-:Y:S01]  /*1be50*/  FMNMX.FTZ R0, R139, R0, !PT ;  /* 0x000000008b007209 */ /* 0x000fe20007810000 */
[----:B------:R-:W1:Y:S01]  /*1be60*/  MUFU.EX2 R121, R121 ;  /* 0x0000007900797308 */ /* 0x000e620000000800 */
[----:B------:R-:W-:-:S01]  /*1be70*/  FFMA.FTZ R136, R2, R136, -R9 ;  /* 0x0000008802887223 */ /* 0x000fc20000010809 */
[--C-:B------:R-:W-:Y:S01]  /*1be80*/  FFMA.FTZ R137, R2, R137, -R9.reuse ;  /* 0x0000008902897223 */ /* 0x100fe20000010809 */
[----:B------:R-:W-:Y:S01]  /*1be90*/  FMNMX.FTZ R0, R142, R0, !PT ;  /* 0x000000008e007209 */ /* 0x000fe20007810000 */
[C-C-:B------:R-:W-:Y:S01]  /*1bea0*/  FFMA.FTZ R140, R2.reuse, R140, -R9.reuse ;  /* 0x0000008c028c7223 */ /* 0x140fe20000010809 */
[----:B------:R-:W-:-:S01]  /*1beb0*/  FFMA.FTZ R141, R2, R141, -R9 ;  /* 0x0000008d028d7223 */ /* 0x000fc20000010809 */
[----:B------:R-:W-:Y:S01]  /*1bec0*/  FFMA.FTZ R144, R2, R144, -R9 ;  /* 0x0000009002907223 */ /* 0x000fe20000010809 */
[----:B------:R-:W-:Y:S01]  /*1bed0*/  FMNMX.FTZ R0, R143, R0, !PT ;  /* 0x000000008f007209 */ /* 0x000fe20007810000 */
[----:B------:R-:W-:Y:S01]  /*1bee0*/  MUFU.EX2 R124, R124 ;  /* 0x0000007c007c7308 */ /* 0x000fe20000000800 */
[----:B0-----:R-:W-:-:S01]  /*1bef0*/  FFMA.FTZ R6, R8, R6, R120 ;  /* 0x0000000608067223 */ /* 0x001fc20000010078 */
[--C-:B------:R-:W-:Y:S01]  /*1bf00*/  FFMA.FTZ R145, R2, R145, -R9.reuse ;  /* 0x0000009102917223 */ /* 0x100fe20000010809 */
[----:B------:R-:W-:Y:S01]  /*1bf10*/  FMNMX.FTZ R0, R146, R0, !PT ;  /* 0x0000000092007209 */ /* 0x000fe20007810000 */
[C-C-:B------:R-:W-:Y:S01]  /*1bf20*/  FFMA.FTZ R148, R2.reuse, R148, -R9.reuse ;  /* 0x0000009402947223 */ /* 0x140fe20000010809 */
[----:B------:R-:W-:-:S01]  /*1bf30*/  FFMA.FTZ R149, R2, R149, -R9 ;  /* 0x0000009502957223 */ /* 0x000fc20000010809 */
[----:B------:R-:W-:Y:S01]  /*1bf40*/  FFMA.FTZ R152, R2, R152, -R9 ;  /* 0x0000009802987223 */ /* 0x000fe20000010809 */
[----:B------:R-:W-:Y:S01]  /*1bf50*/  FMNMX.FTZ R0, R147, R0, !PT ;  /* 0x0000000093007209 */ /* 0x000fe20007810000 */
[----:B------:R-:W-:Y:S01]  /*1bf60*/  MUFU.EX2 R125, R125 ;  /* 0x0000007d007d7308 */ /* 0x000fe20000000800 */
[----:B-1----:R-:W-:-:S01]  /*1bf70*/  FADD.FTZ R6, R121, R6 ;  /* 0x0000000679067221 */ /* 0x002fc20000010000 */
        /* <DEDUP_REMOVED lines=24> */
[----:B------:R-:W-:-:S02]  /*1c100*/  LOP3.LUT P0, RZ, R15, 0x40000000, RZ, 0xc0, !PT ;  /* 0x400000000fff7812 */ /* 0x000fc4000780c0ff */
        /* <DEDUP_REMOVED lines=29> */
[----:B------:R-:W-:Y:S01]  /*1c2e0*/  FSETP.NEU.FTZ.AND P1, PT, R0, -INF , PT ;  /* 0xff8000000000780b */ /* 0x000fe20003f3d000 */
[----:B------:R-:W-:-:S02]  /*1c2f0*/  FFMA.FTZ R11, R2, R0, -8 ;  /* 0xc1000000020b7423 */ /* 0x000fc40000010000 */
[----:B------:R-:W-:Y:S01]  /*1c300*/  MUFU.EX2 R160, R160 ;  /* 0x000000a000a07308 */ /* 0x000fe20000000800 */
[----:B------:R-:W-:Y:S02]  /*1c310*/  FSEL R10, R0, RZ, P1 ;  /* 0x000000ff000a7208 */ /* 0x000fe40000800000 */
[----:B------:R-:W-:-:S03]  /*1c320*/  FSEL R11, R11, RZ, P1 ;  /* 0x000000ff0b0b7208 */ /* 0x000fc60000800000 */
[----:B------:R-:W-:Y:S02]  /*1c330*/  FADD.FTZ R10, -R10, R12 ;  /* 0x0000000c0a0a7221 */ /* 0x000fe40000010100 */
[----:B------:R-:W-:-:S01]  /*1c340*/  FFMA.FTZ R122, R2, R122, -R11 ;  /* 0x0000007a027a7223 */ /* 0x000fc2000001080b */
[C-C-:B------:R-:W-:Y:S01]  /*1c350*/  FFMA.FTZ R123, R2.reuse, R123, -R11.reuse ;  /* 0x0000007b027b7223 */ /* 0x140fe2000001080b */
[C---:B------:R-:W-:Y:S01]  /*1c360*/  FMUL.FTZ R10, R2.reuse, R10 ;  /* 0x0000000a020a7220 */ /* 0x040fe20000410000 */
[C-C-:B------:R-:W-:Y:S01]  /*1c370*/  FFMA.FTZ R126, R2.reuse, R126, -R11.reuse ;  /* 0x0000007e027e7223 */ /* 0x140fe2000001080b */
[----:B------:R-:W-:-:S01]  /*1c380*/  FFMA.FTZ R127, R2, R127, -R11 ;  /* 0x0000007f027f7223 */ /* 0x000fc2000001080b */
[C-C-:B------:R-:W-:Y:S01]  /*1c390*/  FFMA.FTZ R130, R2.reuse, R130, -R11.reuse ;  /* 0x0000008202827223 */ /* 0x140fe2000001080b */
        /* <DEDUP_REMOVED lines=135> */
.L_x_1776:
        /* <DEDUP_REMOVED lines=135> */
[----:B0-----:R-:W-:Y:S02]  /*1d480*/  IMAD.MOV.U32 R12, RZ, RZ, R0 ;  /* 0x000000ffff0c7224 */ /* 0x001fe400078e0000 */
[----:B------:R-:W-:Y:S02]  /*1d490*/  IMAD.MOV.U32 R13, RZ, RZ, R3 ;  /* 0x000000ffff0d7224 */ /* 0x000fe400078e0003 */
[----:B------:R-:W-:Y:S02]  /*1d4a0*/  IMAD.MOV.U32 R8, RZ, RZ, R201 ;  /* 0x000000ffff087224 */ /* 0x000fe400078e00c9 */
[----:B------:R-:W-:Y:S01]  /*1d4b0*/  IMAD.MOV.U32 R14, RZ, RZ, R17 ;  /* 0x000000ffff0e7224 */ /* 0x000fe200078e0011 */
[----:B------:R-:W-:Y:S06]  /*1d4c0*/  @P1 BRA `(.L_x_1777) ;  /* 0xffffffcc004c1947 */ /* 0x000fec000383ffff */
.L_x_1757:
[----:B------:R-:W-:Y:S05]  /*1d4d0*/  WARPSYNC.ALL ;  /* 0x0000000000007948 */ /* 0x000fea0003800000 */
[----:B------:R-:W-:Y:S06]  /*1d4e0*/  BAR.ARV 0x8, 0x180 ;  /* 0x0206000000007b1d */ /* 0x000fec0000002000 */
[----:B------:R-:W-:Y:S05]  /*1d4f0*/  @!P0 BRA `(.L_x_1778) ;  /* 0x0000000000048947 */ /* 0x000fea0003800000 */
[----:B------:R-:W-:Y:S01]  /*1d500*/  BPT.TRAP 0x1 ;  /* 0x000000040000795c */ /* 0x000fe20000300000 */
.L_x_1778:
[----:B------:R-:W-:Y:S01]  /*1d510*/  IMAD R4, R17, 0x8, R16 ;  /* 0x0000000811047824 */ /* 0x000fe200078e0210 */
[----:B------:R-:W-:-:S04]  /*1d520*/  SHF.L.U32 R7, R201, 0x1f, RZ ;  /* 0x0000001fc9077819 */ /* 0x000fc800000006ff */
[----:B------:R1:W2:Y:S01]  /*1d530*/  SYNCS.PHASECHK.TRANS64.TRYWAIT P1, [R4+URZ+0x2a850], R7 ;  /* 0x02a85007040075a7 */ /* 0x0002a2000802017f */
[----:B------:R-:W-:Y:S05]  /*1d540*/  @!P0 BRA `(.L_x_1779) ;  /* 0x0000000000048947 */ /* 0x000fea0003800000 */
[----:B------:R-:W-:Y:S01]  /*1d550*/  BPT.TRAP 0x1 ;  /* 0x000000040000795c */ /* 0x000fe20000300000 */
.L_x_1779:
[----:B------:R-:W-:-:S05]  /*1d560*/  VIADD R16, R16, 0x400 ;  /* 0x0000040010107836 */ /* 0x000fca0000000000 */
[----:B------:R-:W-:-:S04]  /*1d570*/  SHF.R.U32.HI R16, RZ, 0x4, R16 ;  /* 0x00000004ff107819 */ /* 0x000fc80000011610 */
[----:B------:R-:W-:-:S04]  /*1d580*/  LOP3.LUT R16, R16, 0x3fff, RZ, 0xc0, !PT ;  /* 0x00003fff10107812 */ /* 0x000fc800078ec0ff */
[----:B------:R-:W-:Y:S01]  /*1d590*/  LOP3.LUT R16, R16, 0x10000, RZ, 0xfc, !PT ;  /* 0x0001000010107812 */ /* 0x000fe200078efcff */
[----:B--2---:R-:W-:Y:S06]  /*1d5a0*/  @P1 BRA `(.L_x_1780) ;  /* 0x0000000000081947 */ /* 0x004fec0003800000 */
[----:B------:R-:W2:Y:S02]  /*1d5b0*/  SYNCS.PHASECHK.TRANS64.TRYWAIT P1, [R4+URZ+0x2a850], R7 ;  /* 0x02a85007040075a7 */ /* 0x000ea4000802017f */
[----:B--2---:R-:W-:Y:S05]  /*1d5c0*/  @!P1 BRA `(.L_x_1781) ;  /* 0x000000c800bc9947 */ /* 0x004fea0003800000 */
.L_x_1780:
[----:B------:R-:W-:Y:S01]  /*1d5d0*/  IMAD R8, R17, 0x600, R16 ;  /* 0x0000060011087824 */ /* 0x000fe200078e0210 */
[----:B------:R-:W-:Y:S05]  /*1d5e0*/  WARPSYNC.ALL ;  /* 0x0000000000007948 */ /* 0x000fea0003800000 */
[----:B------:R-:W-:Y:S01]  /*1d5f0*/  IMAD.MOV.U32 R9, RZ, RZ, 0x40000040 ;  /* 0x40000040ff097424 */ /* 0x000fe200078e00ff */
[C---:B------:R-:W-:Y:S01]  /*1d600*/  R2UR UR6, R8.reuse ;  /* 0x00000000080672ca */ /* 0x040fe200000e0000 */
[----:B------:R-:W-:Y:S01]  /*1d610*/  WARPGROUP.ARRIVE ;  /* 0x00000000000079c5 */ /* 0x000fe20000000000 */
[----:B------:R-:W-:Y:S01]  /*1d620*/  VIADD R10, R8, 0x2 ;  /* 0x00000002080a7836 */ /* 0x000fe20000000000 */
[----:B------:R-:W-:Y:S01]  /*1d630*/  ULDC.64 UR4, c[0x0][0x9a0] ;  /* 0x0002680000047ab9 */ /* 0x000fe20000000a00 */
[----:B------:R-:W-:Y:S01]  /*1d640*/  R2UR UR7, R9 ;  /* 0x00000000090772ca */ /* 0x000fe200000e0000 */
[----:B------:R-:W-:Y:S01]  /*1d650*/  IMAD.MOV.U32 R11, RZ, RZ, 0x40000040 ;  /* 0x40000040ff0b7424 */ /* 0x000fe200078e00ff */
[----:B------:R-:W-:-:S04]  /*1d660*/  ISETP.NE.U32.AND P1, PT, RZ, UR4, PT ;  /* 0x00000004ff007c0c */ /* 0x000fc8000bf25070 */
[----:B------:R-:W-:-:S07]  /*1d670*/  ISETP.NE.AND.EX P1, PT, RZ, UR5, PT, P1 ;  /* 0x00000005ff007c0c */ /* 0x000fce000bf25310 */
[----:B------:R-:W-:Y:S01]  /*1d680*/  QGMMA.64x192x32.F32.E4M3.E4M3 R24, R196, gdesc[UR4], R24, gsb0 ;  /* 0x02e00004c4187df3 */ /* 0x000fe20008000818 */
[----:B------:R-:W-:Y:S02]  /*1d690*/  R2UR UR6, R10 ;  /* 0x000000000a0672ca */ /* 0x000fe400000e0000 */
[----:B------:R-:W-:-:S03]  /*1d6a0*/  R2UR UR7, R11 ;  /* 0x000000000b0772ca */ /* 0x000fc600000e0000 */
[----:B0-----:R-:W0:Y:S01]  /*1d6b0*/  @P1 LDC.64 R12, c[0x0][0x9c8] ;  /* 0x00027200ff0c1b82 */ /* 0x001e220000000a00 */
[----:B-12---:R-:W-:Y:S02]  /*1d6c0*/  @P1 SHF.R.S32.HI R7, RZ, 0x1f, R23 ;  /* 0x0000001fff071819 */ /* 0x006fe40000011417 */
[----:B------:R-:W-:-:S05]  /*1d6d0*/  @P1 SHF.R.S32.HI R9, RZ, 0x1f, R22 ;  /* 0x0000001fff091819 */ /* 0x000fca0000011416 */
[----:B------:R-:W1:Y:S01]  /*1d6e0*/  @P1 LDC.64 R10, c[0x0][0x9d0] ;  /* 0x00027400ff0a1b82 */ /* 0x000e620000000a00 */
[----:B0-----:R-:W-:-:S04]  /*1d6f0*/  @P1 IMAD R14, R7, R12, RZ ;  /* 0x0000000c070e1224 */ /* 0x001fc800078e02ff */
[C---:B------:R-:W-:Y:S02]  /*1d700*/  @P1 IMAD R7, R23.reuse, R13, R14 ;  /* 0x0000000d17071224 */ /* 0x040fe400078e020e */
[----:B------:R-:W-:-:S04]  /*1d710*/  @P1 IMAD.WIDE.U32 R12, R23, R12, RZ ;  /* 0x0000000c170c1225 */ /* 0x000fc800078e00ff */
[-C--:B-1----:R-:W-:Y:S02]  /*1d720*/  @P1 IMAD R9, R9, R10.reuse, RZ ;  /* 0x0000000a09091224 */ /* 0x082fe400078e02ff */
[----:B------:R-:W-:Y:S02]  /*1d730*/  @P1 IMAD.IADD R13, R13, 0x1, R7 ;  /* 0x000000010d0d1824 */ /* 0x000fe400078e0207 */
[C---:B------:R-:W-:Y:S02]  /*1d740*/  @P1 IMAD R7, R22.reuse, R11, R9 ;  /* 0x0000000b16071224 */ /* 0x040fe400078e0209 */
[----:B------:R-:W-:-:S04]  /*1d750*/  @P1 IMAD.WIDE.U32 R12, R22, R10, R12 ;  /* 0x0000000a160c1225 */ /* 0x000fc800078e000c */
[----:B------:R-:W-:Y:S01]  /*1d760*/  @P1 IMAD.IADD R7, R13, 0x1, R7 ;  /* 0x000000010d071824 */ /* 0x000fe200078e0207 */
[----:B------:R-:W-:-:S04]  /*1d770*/  @P1 LEA R10, P2, R12, UR4, 0x2 ;  /* 0x000000040c0a1c11 */ /* 0x000fc8000f8410ff */
[----:B------:R-:W-:Y:S01]  /*1d780*/  @P1 LEA.HI.X R11, R12, UR5, R7, 0x2, P2 ;  /* 0x000000050c0b1c11 */ /* 0x000fe200090f1407 */
[----:B------:R-:W-:-:S06]  /*1d790*/  IMAD.MOV.U32 R7, RZ, RZ, 0x3f800000 ;  /* 0x3f800000ff077424 */ /* 0x000fcc00078e00ff */
[----:B------:R0:W2:Y:S01]  /*1d7a0*/  @P1 LDG.E R7, desc[UR42][R10.64] ;  /* 0x0000002a0a071981 */ /* 0x0000a2000c1e1900 */
[----:B------:R-:W-:Y:S02]  /*1d7b0*/  VIADD R12, R8, 0x4 ;  /* 0x00000004080c7836 */ /* 0x000fe40000000000 */
[----:B------:R-:W-:Y:S01]  /*1d7c0*/  IMAD.MOV.U32 R13, RZ, RZ, 0x40000040 ;  /* 0x40000040ff0d7424 */ /* 0x000fe200078e00ff */
[----:B------:R-:W-:Y:S02]  /*1d7d0*/  WARPGROUP.DEPBAR.LE gsb0, 0x0 ;  /* 0x00008000000079c5 */ /* 0x000fe40000010000 */
[----:B------:R-:W-:-:S06]  /*1d7e0*/  WARPGROUP.ARRIVE ;  /* 0x00000000000079c5 */ /* 0x000fcc0000000000 */
[----:B------:R-:W-:Y:S01]  /*1d7f0*/  QGMMA.64x192x32.F32.E4M3.E4M3 R24, R192, gdesc[UR4], R24, gsb0 ;  /* 0x02e00004c0187df3 */ /* 0x000fe20008000818 */
[----:B------:R-:W-:Y:S02]  /*1d800*/  R2UR UR6, R12 ;  /* 0x000000000c0672ca */ /* 0x000fe400000e0000 */
[----:B------:R-:W-:Y:S01]  /*1d810*/  R2UR UR7, R13 ;  /* 0x000000000d0772ca */ /* 0x000fe200000e0000 */
[----:B------:R-:W-:Y:S02]  /*1d820*/  VIADD R8, R8, 0x6 ;  /* 0x0000000608087836 */ /* 0x000fe40000000000 */
[----:B------:R-:W-:Y:S01]  /*1d830*/  IMAD.MOV.U32 R9, RZ, RZ, 0x40000040 ;  /* 0x40000040ff097424 */ /* 0x000fe200078e00ff */
[----:B------:R-:W1:Y:S01]  /*1d840*/  SHFL.BFLY PT, R12, R5, 0x2, 0x1f ;  /* 0x0c401f00050c7f89 */ /* 0x000e6200000e0000 */
[----:B------:R-:W-:Y:S02]  /*1d850*/  WARPGROUP.DEPBAR.LE gsb0, 0x0 ;  /* 0x00008000000079c5 */ /* 0x000fe40000010000 */
[----:B------:R-:W-:-:S10]  /*1d860*/  WARPGROUP.ARRIVE ;  /* 0x00000000000079c5 */ /* 0x000fd40000000000 */
[----:B------:R-:W-:Y:S01]  /*1d870*/  QGMMA.64x192x32.F32.E4M3.E4M3 R24, R188, gdesc[UR4], R24, gsb0 ;  /* 0x02e00004bc187df3 */ /* 0x000fe20008000818 */
[----:B------:R-:W-:Y:S02]  /*1d880*/  R2UR UR6, R8 ;  /* 0x00000000080672ca */ /* 0x000fe400000e0000 */
[----:B------:R-:W-:Y:S02]  /*1d890*/  R2UR UR7, R9 ;  /* 0x00000000090772ca */ /* 0x000fe400000e0000 */
[----:B------:R-:W3:Y:S01]  /*1d8a0*/  SHFL.BFLY PT, R9, R6, 0x2, 0x1f ;  /* 0x0c401f0006097f89 */ /* 0x000ee200000e0000 */
[----:B-1----:R-:W-:-:S05]  /*1d8b0*/  FADD.FTZ R12, R12, R5 ;  /* 0x000000050c0c7221 */ /* 0x002fca0000010000 */
[----:B0-----:R-:W0:Y:S01]  /*1d8c0*/  SHFL.BFLY PT, R11, R12, 0x1, 0x1f ;  /* 0x0c201f000c0b7f89 */ /* 0x001e2200000e0000 */
[----:B---3--:R-:W-:-:S05]  /*1d8d0*/  FADD.FTZ R9, R9, R6 ;  /* 0x0000000609097221 */ /* 0x008fca0000010000 */
[----:B------:R-:W1:Y:S01]  /*1d8e0*/  SHFL.BFLY PT, R8, R9, 0x1, 0x1f ;  /* 0x0c201f0009087f89 */ /* 0x000e6200000e0000 */
[----:B0-----:R-:W-:-:S01]  /*1d8f0*/  FADD.FTZ R11, R12, R11 ;  /* 0x0000000b0c0b7221 */ /* 0x001fc20000010000 */
[----:B------:R-:W-:-:S03]  /*1d900*/  IMAD.MOV.U32 R6, RZ, RZ, RZ ;  /* 0x000000ffff067224 */ /* 0x000fc600078e00ff */
[----:B------:R-:W-:-:S05]  /*1d910*/  FMUL.FTZ R15, R11, 0.00390625 ;  /* 0x3b8000000b0f7820 */ /* 0x000fca0000410000 */
[----:B------:R-:W-:Y:S01]  /*1d920*/  FSETP.NE.FTZ.AND P3, PT, R15, RZ, PT ;  /* 0x000000ff0f00720b */ /* 0x000fe20003f75000 */
[----:B-1----:R-:W-:-:S05]  /*1d930*/  FADD.FTZ R13, R9, R8 ;  /* 0x00000008090d7221 */ /* 0x002fca0000010000 */
[C---:B------:R-:W-:Y:S01]  /*1d940*/  FSETP.NE.FTZ.AND P1, PT, R13.reuse, RZ, PT ;  /* 0x000000ff0d00720b */ /* 0x040fe20003f35000 */
[----:B------:R-:W-:-:S05]  /*1d950*/  FMUL.FTZ R14, R13, 0.00390625 ;  /* 0x3b8000000d0e7820 */ /* 0x000fca0000410000 */
[----:B------:R-:W-:-:S07]  /*1d960*/  FSETP.NE.FTZ.AND P2, PT, R14, RZ, PT ;  /* 0x000000ff0e00720b */ /* 0x000fce0003f55000 */
        /* <DEDUP_REMOVED lines=9> */
[C---:B------:R-:W-:Y:S01]  /*1da00*/  @P2 FMUL.FTZ R8, R2.reuse, 0.69314718246459960938 ;  /* 0x3f31721802082820 */ /* 0x040fe20000410000 */
[----:B------:R-:W-:Y:S01]  /*1da10*/  @P3 FMUL.FTZ R2, R2, 0.69314718246459960938 ;  /* 0x3f31721802023820 */ /* 0x000fe20000410000 */
[----:B0-----:R-:W-:Y:S01]  /*1da20*/  @P2 FMUL.FTZ R5, R5, 0.69314718246459960938 ;  /* 0x3f31721805052820 */ /* 0x001fe20000410000 */
[----:B------:R-:W-:-:S02]  /*1da30*/  IMAD.MOV.U32 R120, RZ, RZ, -0x800000 ;  /* 0xff800000ff787424 */ /* 0x000fc400078e00ff */
[----:B------:R-:W-:Y:S02]  /*1da40*/  IMAD.MOV.U32 R121, RZ, RZ, -0x800000 ;  /* 0xff800000ff797424 */ /* 0x000fe400078e00ff */
[----:B-1----:R-:W-:Y:S01]  /*1da50*/  @P3 FMUL.FTZ R9, R9, 0.69314718246459960938 ;  /* 0x3f31721809093820 */ /* 0x002fe20000410000 */
[----:B------:R-:W-:-:S01]  /*1da60*/  @P2 FFMA.FTZ R120, R8, R3, R5 ;  /* 0x0000000308782223 */ /* 0x000fc20000010005 */
[----:B--2---:R-:W-:Y:S02]  /*1da70*/  FMUL.FTZ R3, R6, R7 ;  /* 0x0000000706037220 */ /* 0x004fe40000410000 */
[----:B------:R-:W-:-:S01]  /*1da80*/  @P3 FFMA.FTZ R121, R2, R0, R9 ;  /* 0x0000000002793223 */ /* 0x000fc20000010009 */
[----:B---3--:R-:W-:Y:S01]  /*1da90*/  FMUL.FTZ R0, R10, R7 ;  /* 0x000000070a007220 */ /* 0x008fe20000410000 */
[----:B------:R-:W-:Y:S02]  /*1daa0*/  WARPGROUP.DEPBAR.LE gsb0, 0x0 ;  /* 0x00008000000079c5 */ /* 0x000fe40000010000 */
[----:B------:R-:W-:Y:S05]  /*1dab0*/  @!P0 BRA `(.L_x_1782) ;  /* 0x0000000000048947 */ /* 0x000fea0003800000 */
[----:B------:R-:W-:Y:S01]  /*1dac0*/  BPT.TRAP 0x1 ;  /* 0x000000040000795c */ /* 0x000fe20000300000 */
.L_x_1782:
[----:B------:R-:W-:Y:S02]  /*1dad0*/  VIADD R4, R4, 0x2a860 ;  /* 0x0002a86004047836 */ /* 0x000fe40000000000 */
[-C--:B------:R-:W-:Y:S01]  /*1dae0*/  FMUL.FTZ R125, R36, R3.reuse ;  /* 0x00000003247d7220 */ /* 0x080fe20000410000 */
[----:B------:R-:W-:Y:S02]  /*1daf0*/  IMAD.U32 R5, RZ, RZ, UR38 ;  /* 0x00000026ff057e24 */ /* 0x000fe4000f8e00ff */
[-C--:B------:R-:W-:Y:S01]  /*1db00*/  FMUL.FTZ R15, R68, R3.reuse ;  /* 0x00000003440f7220 */ /* 0x080fe20000410000 */
[----:B------:R-:W-:Y:S02]  /*1db10*/  VIADD R17, R17, 0x1 ;  /* 0x0000000111117836 */ /* 0x000fe40000000000 */
[-C--:B------:R-:W-:Y:S01]  /*1db20*/  FMUL.FTZ R13, R76, R3.reuse ;  /* 0x000000034c0d7220 */ /* 0x080fe20000410000 */
[-C--:B------:R-:W-:Y:S01]  /*1db30*/  FMUL.FTZ R9, R100, R3.reuse ;  /* 0x0000000364097220 */ /* 0x080fe20000410000 */
[----:B------:R-:W-:Y:S01]  /*1db40*/  PRMT R2, R5, 0x654, R4 ;  /* 0x0000065405027816 */ /* 0x000fe20000000004 */
[-C--:B------:R-:W-:Y:S01]  /*1db50*/  FMUL.FTZ R124, R29, R3.reuse ;  /* 0x000000031d7c7220 */ /* 0x080fe20000410000 */
[----:B------:R-:W-:Y:S01]  /*1db60*/  ISETP.NE.AND P1, PT, R17, 0x2, PT ;  /* 0x000000021100780c */ /* 0x000fe20003f25270 */
        /* <DEDUP_REMOVED lines=8> */
[-C--:B------:R-:W-:Y:S01]  /*1dbf0*/  FMUL.FTZ R68, R54, R0.reuse ;  /* 0x0000000036447220 */ /* 0x080fe20000410000 */
[----:B0-----:R-:W-:Y:S01]  /*1dc00*/  SEL R2, RZ, 0x1, P1 ;  /* 0x00000001ff027807 */ /* 0x001fe20000800000 */
        /* <DEDUP_REMOVED lines=83> */
[----:B------:R-:W-:Y:S01]  /*1e140*/  FMUL.FTZ R95, R119, R0 ;  /* 0x00000000775f7220 */ /* 0x000fe20000410000 */
[----:B------:R-:W-:Y:S01]  /*1e150*/  LOP3.LUT R201, R201, R2, RZ, 0x3c, !PT ;  /* 0x00000002c9c97212 */ /* 0x000fe200078e3cff */
[----:B------:R-:W-:Y:S01]  /*1e160*/  UIADD3 UR37, UR37, 0x1, URZ ;  /* 0x0000000125257890 */ /* 0x000fe2000fffe03f */
[----:B------:R-:W-:-:S11]  /*1e170*/  SEL R17, R17, RZ, P1 ;  /* 0x000000ff11117207 */ /* 0x000fd60000800000 */
.L_x_1666:
[----:B------:R-:W-:Y:S05]  /*1e180*/  WARPSYNC.ALL ;  /* 0x0000000000007948 */ /* 0x000fea0003800000 */
[----:B------:R-:W0:Y:S08]  /*1e190*/  S2UR UR38, SR_CgaCtaId ;  /* 0x00000000002679c3 */ /* 0x000e300000008800 */
[----:B------:R-:W-:Y:S06]  /*1e1a0*/  BAR.SYNC.DEFER_BLOCKING 0x5, 0x180 ;  /* 0x0146000000007b1d */ /* 0x000fec0000010000 */
[----:B------:R-:W-:Y:S01]  /*1e1b0*/  UMOV UR4, 0x400 ;  /* 0x0000040000047882 */ /* 0x000fe20000000000 */
[----:B------:R-:W-:Y:S01]  /*1e1c0*/  BSSY B0, `(.L_x_1783) ;  /* 0x000033b000007945 */ /* 0x000fe20003800000 */
[----:B0-----:R-:W-:-:S06]  /*1e1d0*/  ULEA UR4, UR38, UR4, 0x18 ;  /* 0x0000000426047291 */ /* 0x001fcc000f8ec03f */
[----:B------:R-:W-:-:S05]  /*1e1e0*/  IMAD.U32 R16, RZ, RZ, UR4 ;  /* 0x00000004ff107e24 */ /* 0x000fca000f8e00ff */
[----:B------:R0:W1:Y:S01]  /*1e1f0*/  LDS.128 R20, [R16+0x2a8d0] ;  /* 0x02a8d00010147984 */ /* 0x0000620000000c00 */
[----:B------:R-:W-:Y:S06]  /*1e200*/  BAR.ARV 0x4, 0x180 ;  /* 0x0106000000007b1d */ /* 0x000fec0000002000 */
[----:B------:R-:W-:Y:S05]  /*1e210*/  @P0 BRA `(.L_x_1784) ;  /* 0x00000024002c0947 */ /* 0x000fea0003800000 */
[----:B-----5:R-:W2:Y:S01]  /*1e220*/  LDL R24, [R1+0x44] ;  /* 0x0000440001187983 */ /* 0x020ea20000100800 */
[----:B------:R-:W-:Y:S01]  /*1e230*/  ULDC.64 UR4, c[0x4][0x38] ;  /* 0x01000e0000047ab9 */ /* 0x000fe20000000a00 */
[----:B------:R-:W3:Y:S02]  /*1e240*/  S2R R90, SR_TID.X ;  /* 0x00000000005a7919 */ /* 0x000ee40000002100 */
[----:B---3--:R-:W-:-:S05]  /*1e250*/  IMAD.SHL.U32 R0, R90, 0x4, RZ ;  /* 0x000000045a007824 */ /* 0x008fca00078e00ff */
[----:B------:R-:W-:-:S04]  /*1e260*/  LOP3.LUT R0, R0, 0xc, RZ, 0xc0, !PT ;  /* 0x0000000c00007812 */ /* 0x000fc800078ec0ff */
[----:B------:R-:W-:-:S05]  /*1e270*/  IADD3 R2, P0, R0, UR4, RZ ;  /* 0x0000000400027c10 */ /* 0x000fca000ff1e0ff */
[----:B------:R-:W-:-:S05]  /*1e280*/  IMAD.X R3, RZ, RZ, UR5, P0 ;  /* 0x00000005ff037e24 */ /* 0x000fca00080e06ff */
[----:B------:R3:W4:Y:S01]  /*1e290*/  LDG.E.CONSTANT R0, desc[UR42][R2.64] ;  /* 0x0000002a02007981 */ /* 0x000722000c1e9900 */
[----:B------:R-:W-:Y:S01]  /*1e2a0*/  F2FP.BF16.F32.PACK_AB R34, R34, R43 ;  /* 0x0000002b2222723e */ /* 0x000fe200000010ff */
[----:B------:R-:W-:Y:S01]  /*1e2b0*/  UMOV UR4, 0xffffffff ;  /* 0xffffffff00047882 */ /* 0x000fe20000000000 */
[----:B------:R-:W-:Y:S02]  /*1e2c0*/  F2FP.BF16.F32.PACK_AB R70, R39, R100 ;  /* 0x000000642746723e */ /* 0x000fe400000010ff */
[----:B------:R-:W-:Y:S02]  /*1e2d0*/  F2FP.BF16.F32.PACK_AB R43, R12, R65 ;  /* 0x000000410c2b723e */ /* 0x000fe400000010ff */
[----:B------:R-:W-:Y:S02]  /*1e2e0*/  F2FP.BF16.F32.PACK_AB R39, R14, R57 ;  /* 0x000000390e27723e */ /* 0x000fe400000010ff */
[----:B------:R-:W-:Y:S01]  /*1e2f0*/  F2FP.BF16.F32.PACK_AB R12, R11, R80 ;  /* 0x000000500b0c723e */ /* 0x000fe200000010ff */
[----:B---3--:R-:W3:Y:S01]  /*1e300*/  S2R R3, SR_SWINHI ;  /* 0x0000000000037919 */ /* 0x008ee20000002f00 */
        /* <DEDUP_REMOVED lines=9> */
[----:B-1----:R-:W-:Y:S02]  /*1e3a0*/  F2FP.BF16.F32.PACK_AB R20, R123, R40 ;  /* 0x000000287b14723e */ /* 0x002fe400000010ff */
[----:B------:R-:W-:Y:S02]  /*1e3b0*/  F2FP.BF16.F32.PACK_AB R56, R29, R56 ;  /* 0x000000381d38723e */ /* 0x000fe400000010ff */
[----:B------:R-:W-:Y:S02]  /*1e3c0*/  F2FP.BF16.F32.PACK_AB R40, R15, R6 ;  /* 0x000000060f28723e */ /* 0x000fe400000010ff */
[----:B------:R-:W-:-:S02]  /*1e3d0*/  F2FP.BF16.F32.PACK_AB R84, R84, R27 ;  /* 0x0000001b5454723e */ /* 0x000fc400000010ff */
[----:B------:R-:W-:Y:S02]  /*1e3e0*/  F2FP.BF16.F32.PACK_AB R36, R28, R49 ;  /* 0x000000311c24723e */ /* 0x000fe400000010ff */
[----:B------:R-:W-:Y:S02]  /*1e3f0*/  F2FP.BF16.F32.PACK_AB R49, R10, R73 ;  /* 0x000000490a31723e */ /* 0x000fe400000010ff */
[----:B------:R-:W-:Y:S02]  /*1e400*/  F2FP.BF16.F32.PACK_AB R95, R95, R26 ;  /* 0x0000001a5f5f723e */ /* 0x000fe400000010ff */
[----:B------:R-:W-:Y:S02]  /*1e410*/  MOV R60, R16 ;  /* 0x00000010003c7202 */ /* 0x000fe40000000f00 */
[----:B---3--:R-:W-:Y:S02]  /*1e420*/  MOV R61, R3 ;  /* 0x00000003003d7202 */ /* 0x008fe40000000f00 */
[----:B------:R-:W-:-:S02]  /*1e430*/  LOP3.LUT P0, R2, R90, 0x3, RZ, 0xc0, !PT ;  /* 0x000000035a027812 */ /* 0x000fc4000780c0ff */
[----:B------:R-:W-:Y:S02]  /*1e440*/  F2FP.BF16.F32.PACK_AB R7, R126, R7 ;  /* 0x000000077e07723e */ /* 0x000fe400000010ff */
[----:B------:R-:W-:Y:S02]  /*1e450*/  ISETP.EQ.OR P0, PT, R2, 0x3, !P0 ;  /* 0x000000030200780c */ /* 0x000fe40004702670 */
[----:B------:R-:W-:Y:S02]  /*1e460*/  F2FP.BF16.F32.PACK_AB R37, R37, R48 ;  /* 0x000000302525723e */ /* 0x000fe400000010ff */
[----:B------:R-:W-:Y:S02]  /*1e470*/  F2FP.BF16.F32.PACK_AB R72, R13, R72 ;  /* 0x000000480d48723e */ /* 0x000fe400000010ff */
[----:B------:R-:W-:Y:S02]  /*1e480*/  F2FP.BF16.F32.PACK_AB R65, R87, R50 ;  /* 0x000000325741723e */ /* 0x000fe400000010ff */
[----:B------:R-:W-:-:S02]  /*1e490*/  F2FP.BF16.F32.PACK_AB R92, R92, R5 ;  /* 0x000000055c5c723e */ /* 0x000fc400000010ff */
[----:B------:R-:W-:Y:S02]  /*1e4a0*/  F2FP.BF16.F32.PACK_AB R48, R9, R96 ;  /* 0x000000600930723e */ /* 0x000fe400000010ff */
[----:B------:R-:W-:Y:S02]  /*1e4b0*/  SEL R13, R7, R124, P0 ;  /* 0x0000007c070d7207 */ /* 0x000fe40000000000 */
[----:B------:R-:W-:Y:S02]  /*1e4c0*/  SEL R2, R124, R7, P0 ;  /* 0x000000077c027207 */ /* 0x000fe40000000000 */
        /* <DEDUP_REMOVED lines=20> */
[----:B------:R-:W-:Y:S01]  /*1e610*/  F2FP.BF16.F32.PACK_AB R113, R76, R113 ;  /* 0x000000714c71723e */ /* 0x000fe200000010ff */
[----:B--2---:R-:W-:-:S03]  /*1e620*/  IMAD.WIDE R30, R24, 0x2, R60 ;  /* 0x00000002181e7825 */ /* 0x004fc600078e023c */
[C---:B------:R-:W-:Y:S02]  /*1e630*/  IADD3 R33, P3, R30.reuse, 0x8060, RZ ;  /* 0x000080601e217810 */ /* 0x040fe40007f7e0ff */
[C---:B------:R-:W-:Y:S02]  /*1e640*/  IADD3 R25, P5, R30.reuse, 0x8000, RZ ;  /* 0x000080001e197810 */ /* 0x040fe40007fbe0ff */
[----:B------:R-:W-:Y:S02]  /*1e650*/  LOP3.LUT R32, R33, 0x380, RZ, 0xc0, !PT ;  /* 0x0000038021207812 */ /* 0x000fe400078ec0ff */
[----:B------:R-:W-:Y:S02]  /*1e660*/  IADD3 R29, P2, R30, 0x8040, RZ ;  /* 0x000080401e1d7810 */ /* 0x000fe40007f5e0ff */
[----:B------:R-:W-:Y:S02]  /*1e670*/  SHF.R.U64 R32, R32, 0x3, RZ ;  /* 0x0000000320207819 */ /* 0x000fe400000012ff */
[----:B------:R-:W-:-:S02]  /*1e680*/  IADD3 R27, P1, R30, 0x8020, RZ ;  /* 0x000080201e1b7810 */ /* 0x000fc40007f3e0ff */
[----:B------:R-:W-:Y:S01]  /*1e690*/  LOP3.LUT R32, R32, R33, RZ, 0x3c, !PT ;  /* 0x0000002120207212 */ /* 0x000fe200078e3cff */
[----:B------:R-:W-:Y:S01]  /*1e6a0*/  IMAD.X R33, RZ, RZ, R31, P3 ;  /* 0x000000ffff217224 */ /* 0x000fe200018e061f */
[C---:B------:R-:W-:Y:S02]  /*1e6b0*/  IADD3 R15, P4, R30.reuse, 0x4060, RZ ;  /* 0x000040601e0f7810 */ /* 0x040fe40007f9e0ff */
[----:B------:R-:W-:Y:S02]  /*1e6c0*/  IADD3 R11, P3, R30, 0x4040, RZ ;  /* 0x000040401e0b7810 */ /* 0x000fe40007f7e0ff */
[----:B------:R-:W-:Y:S02]  /*1e6d0*/  LOP3.LUT R24, R25, 0x380, RZ, 0xc0, !PT ;  /* 0x0000038019187812 */ /* 0x000fe400078ec0ff */
[----:B------:R-:W-:Y:S02]  /*1e6e0*/  LOP3.LUT R28, R29, 0x380, RZ, 0xc0, !PT ;  /* 0x000003801d1c7812 */ /* 0x000fe400078ec0ff */
[----:B------:R-:W-:-:S02]  /*1e6f0*/  LOP3.LUT R26, R27, 0x380, RZ, 0xc0, !PT ;  /* 0x000003801b1a7812 */ /* 0x000fc400078ec0ff */
[----:B------:R-:W-:Y:S02]  /*1e700*/  LOP3.LUT R14, R15, 0x380, RZ, 0xc0, !PT ;  /* 0x000003800f0e7812 */ /* 0x000fe400078ec0ff */
[----:B------:R-:W-:Y:S02]  /*1e710*/  LOP3.LUT R10, R11, 0x380, RZ, 0xc0, !PT ;  /* 0x000003800b0a7812 */ /* 0x000fe400078ec0ff */
[----:B------:R-:W-:Y:S02]  /*1e720*/  SHF.R.U64 R24, R24, 0x3, RZ ;  /* 0x0000000318187819 */ /* 0x000fe400000012ff */
[----:B------:R-:W-:Y:S02]  /*1e730*/  SHF.R.U64 R28, R28, 0x3, RZ ;  /* 0x000000031c1c7819 */ /* 0x000fe400000012ff */
[----:B------:R-:W-:Y:S02]  /*1e740*/  SHF.R.U64 R26, R26, 0x3, RZ ;  /* 0x000000031a1a7819 */ /* 0x000fe400000012ff */
[----:B------:R-:W-:-:S02]  /*1e750*/  SHF.R.U64 R14, R14, 0x3, RZ ;  /* 0x000000030e0e7819 */ /* 0x000fc400000012ff */
        /* <DEDUP_REMOVED lines=11> */
[----:B------:R-:W-:-:S02]  /*1e810*/  IADD3 R87, P5, R30, 0x60, RZ ;  /* 0x000000601e577810 */ /* 0x000fc40007fbe0ff */
[C---:B------:R-:W-:Y:S02]  /*1e820*/  IADD3 R9, P2, R30.reuse, 0x4020, RZ ;  /* 0x000040201e097810 */ /* 0x040fe40007f5e0ff */
[C---:B------:R-:W-:Y:S02]  /*1e830*/  IADD3 R7, P1, R30.reuse, 0x4000, RZ ;  /* 0x000040001e077810 */ /* 0x040fe40007f3e0ff */
[C---:B------:R-:W-:Y:S02]  /*1e840*/  IADD3 R5, P4, R30.reuse, 0x40, RZ ;  /* 0x000000401e057810 */ /* 0x040fe40007f9e0ff */
[----:B------:R-:W-:Y:S02]  /*1e850*/  IADD3 R89, P3, R30, 0x20, RZ ;  /* 0x000000201e597810 */ /* 0x000fe40007f7e0ff */
[----:B------:R-:W-:Y:S02]  /*1e860*/  LOP3.LUT R86, R87, 0x380, RZ, 0xc0, !PT ;  /* 0x0000038057567812 */ /* 0x000fe400078ec0ff */
[----:B------:R-:W-:-:S02]  /*1e870*/  LOP3.LUT R8, R9, 0x380, RZ, 0xc0, !PT ;  /* 0x0000038009087812 */ /* 0x000fc400078ec0ff */
[----:B------:R-:W-:Y:S02]  /*1e880*/  LOP3.LUT R6, R7, 0x380, RZ, 0xc0, !PT ;  /* 0x0000038007067812 */ /* 0x000fe400078ec0ff */
        /* <DEDUP_REMOVED lines=32> */
[----:B----4-:R-:W-:Y:S01]  /*1ea90*/  LOP3.LUT R3, R0, 0x2, RZ, 0x3c, !PT ;  /* 0x0000000200037812 */ /* 0x010fe200078e3cff */
[----:B------:R-:W-:Y:S06]  /*1eaa0*/  BRA.DIV UR4, `(.L_x_1785) ;  /* 0x000000b604987947 */ /* 0x000fec000b800000 */
        /* <DEDUP_REMOVED lines=10> */
[----:B------:R-:W1:Y:S01]  /*1eb50*/  SHFL.IDX PT, R5, R2, R3, 0x1c1f ;  /* 0x001c1f0302057589 */ /* 0x000e6200000e0000 */
        /* <DEDUP_REMOVED lines=35> */
[----:B------:R-:W3:Y:S01]  /*1ed90*/  SHFL.IDX PT, R33, R40, R3, 0x1c1f ;  /* 0x001c1f0328217589 */ /* 0x000ee200000e0000 */
[----:B------:R-:W-:Y:S02]  /*1eda0*/  SEL R41, R112, R113, P0 ;  /* 0x0000007170297207 */ /* 0x000fe40000000000 */
[----:B------:R-:W-:Y:S01]  /*1edb0*/  SEL R53, R34, R59, P0 ;  /* 0x0000003b22357207 */ /* 0x000fe20000000000 */
[----:B------:R-:W4:Y:S01]  /*1edc0*/  SHFL.IDX PT, R35, R44, R3, 0x1c1f ;  /* 0x001c1f032c237589 */ /* 0x000f2200000e0000 */
        /* <DEDUP_REMOVED lines=14> */
[----:B------:R-:W0:Y:S01]  /*1eeb0*/  SHFL.IDX PT, R31, R36, R3, 0x1c1f ;  /* 0x001c1f03241f7589 */ /* 0x000e2200000e0000 */
[----:B------:R-:W-:Y:S02]  /*1eec0*/  SEL R82, R93, R82, P0 ;  /* 0x000000525d527207 */ /* 0x000fe40000000000 */
[----:B------:R-:W-:Y:S01]  /*1eed0*/  SEL R67, R84, R95, P0 ;  /* 0x0000005f54437207 */ /* 0x000fe20000000000 */
[----:B------:R-:W0:Y:S01]  /*1eee0*/  SHFL.IDX PT, R37, R48, R3, 0x1c1f ;  /* 0x001c1f0330257589 */ /* 0x000e2200000e0000 */
[----:B------:R-:W-:Y:S02]  /*1eef0*/  SEL R84, R95, R84, P0 ;  /* 0x000000545f547207 */ /* 0x000fe40000000000 */
[----:B-1----:R-:W-:Y:S01]  /*1ef00*/  SEL R4, R6, R5, P0 ;  /* 0x0000000506047207 */ /* 0x002fe20000000000 */
[----:B------:R-:W1:Y:S01]  /*1ef10*/  SHFL.IDX PT, R20, R20, R3, 0x1c1f ;  /* 0x001c1f0314147589 */ /* 0x000e6200000e0000 */
[----:B--2---:R-:W-:-:S02]  /*1ef20*/  SEL R8, R10, R7, P0 ;  /* 0x000000070a087207 */ /* 0x004fc40000000000 */
[----:B------:R-:W-:Y:S01]  /*1ef30*/  SEL R24, R26, R25, P0 ;  /* 0x000000191a187207 */ /* 0x000fe20000000000 */
[----:B------:R-:W2:Y:S01]  /*1ef40*/  SHFL.IDX PT, R41, R56, R3, 0x1c1f ;  /* 0x001c1f0338297589 */ /* 0x000ea200000e0000 */
[----:B------:R-:W-:Y:S02]  /*1ef50*/  SEL R28, R30, R27, P0 ;  /* 0x0000001b1e1c7207 */ /* 0x000fe40000000000 */
[----:B---3--:R-:W-:Y:S01]  /*1ef60*/  SEL R40, R42, R33, P0 ;  /* 0x000000212a287207 */ /* 0x008fe20000000000 */
[----:B------:R-:W-:Y:S01]  /*1ef70*/  SHFL.IDX PT, R45, R45, R0, 0x1c1f ;  /* 0x001c1f002d2d7589 */ /* 0x000fe200000e0000 */
[----:B----4-:R-:W-:Y:S02]  /*1ef80*/  SEL R44, R46, R35, P0 ;  /* 0x000000232e2c7207 */ /* 0x010fe40000000000 */
[----:B------:R-:W-:Y:S01]  /*1ef90*/  SEL R52, R54, R39, P0 ;  /* 0x0000002736347207 */ /* 0x000fe20000000000 */
[----:B------:R-:W-:Y:S01]  /*1efa0*/  SHFL.IDX PT, R47, R47, R0, 0x1c1f ;  /* 0x001c1f002f2f7589 */ /* 0x000fe200000e0000 */
[----:B-----5:R-:W-:-:S02]  /*1efb0*/  SEL R32, R34, R29, P0 ;  /* 0x0000001d22207207 */ /* 0x020fc40000000000 */
[----:B------:R-:W-:Y:S01]  /*1efc0*/  SEL R6, R5, R6, P0 ;  /* 0x0000000605067207 */ /* 0x000fe20000000000 */
[----:B------:R-:W-:Y:S01]  /*1efd0*/  SHFL.IDX PT, R49, R49, R0, 0x1c1f ;  /* 0x001c1f0031317589 */ /* 0x000fe200000e0000 */
[----:B0-----:R-:W-:Y:S02]  /*1efe0*/  SEL R36, R38, R31, P0 ;  /* 0x0000001f26247207 */ /* 0x001fe40000000000 */
[----:B------:R-:W-:Y:S01]  /*1eff0*/  SEL R10, R7, R10, P0 ;  /* 0x0000000a070a7207 */ /* 0x000fe20000000000 */
[----:B------:R-:W-:Y:S01]  /*1f000*/  SHFL.IDX PT, R51, R51, R0, 0x1c1f ;  /* 0x001c1f0033337589 */ /* 0x000fe200000e0000 */
[----:B------:R-:W-:Y:S02]  /*1f010*/  SEL R48, R50, R37, P0 ;  /* 0x0000002532307207 */ /* 0x000fe40000000000 */
[----:B------:R-:W-:Y:S01]  /*1f020*/  SEL R26, R25, R26, P0 ;  /* 0x0000001a191a7207 */ /* 0x000fe20000000000 */
[----:B------:R-:W-:Y:S01]  /*1f030*/  SHFL.IDX PT, R53, R53, R0, 0x1c1f ;  /* 0x001c1f0035357589 */ /* 0x000fe200000e0000 */
[----:B-1----:R-:W-:-:S02]  /*1f040*/  SEL R12, R9, R20, P0 ;  /* 0x00000014090c7207 */ /* 0x002fc40000000000 */
[----:B------:R-:W-:Y:S01]  /*1f050*/  SEL R14, R20, R9, P0 ;  /* 0x00000009140e7207 */ /* 0x000fe20000000000 */
[----:B------:R-:W-:Y:S01]  /*1f060*/  SHFL.IDX PT, R55, R55, R0, 0x1c1f ;  /* 0x001c1f0037377589 */ /* 0x000fe200000e0000 */
[----:B------:R-:W-:Y:S02]  /*1f070*/  SEL R30, R27, R30, P0 ;  /* 0x0000001e1b1e7207 */ /* 0x000fe40000000000 */
[----:B------:R-:W-:Y:S01]  /*1f080*/  SEL R34, R29, R34, P0 ;  /* 0x000000221d227207 */ /* 0x000fe20000000000 */
[----:B------:R-:W0:Y:S01]  /*1f090*/  SHFL.IDX PT, R62, R62, R3, 0x1c1f ;  /* 0x001c1f033e3e7589 */ /* 0x000e2200000e0000 */
[----:B------:R-:W-:Y:S02]  /*1f0a0*/  SEL R38, R31, R38, P0 ;  /* 0x000000261f267207 */ /* 0x000fe40000000000 */
[----:B------:R-:W-:Y:S01]  /*1f0b0*/  SEL R42, R33, R42, P0 ;  /* 0x0000002a212a7207 */ /* 0x000fe20000000000 */
[----:B------:R-:W1:Y:S01]  /*1f0c0*/  SHFL.IDX PT, R64, R64, R3, 0x1c1f ;  /* 0x001c1f0340407589 */ /* 0x000e6200000e0000 */
[----:B------:R-:W-:-:S02]  /*1f0d0*/  SEL R46, R35, R46, P0 ;  /* 0x0000002e232e7207 */ /* 0x000fc40000000000 */
[----:B------:R-:W-:Y:S01]  /*1f0e0*/  SEL R50, R37, R50, P0 ;  /* 0x0000003225327207 */ /* 0x000fe20000000000 */
[----:B------:R-:W3:Y:S01]  /*1f0f0*/  SHFL.IDX PT, R66, R66, R3, 0x1c1f ;  /* 0x001c1f0342427589 */ /* 0x000ee200000e0000 */
[----:B------:R-:W-:Y:S02]  /*1f100*/  SEL R54, R39, R54, P0 ;  /* 0x0000003627367207 */ /* 0x000fe40000000000 */
[----:B--2---:R-:W-:Y:S01]  /*1f110*/  SEL R56, R58, R41, P0 ;  /* 0x000000293a387207 */ /* 0x004fe20000000000 */
[----:B------:R-:W2:Y:S01]  /*1f120*/  SHFL.IDX PT, R68, R68, R3, 0x1c1f ;  /* 0x001c1f0344447589 */ /* 0x000ea200000e0000 */
[----:B------:R-:W-:-:S03]  /*1f130*/  SEL R58, R41, R58, P0 ;  /* 0x0000003a293a7207 */ /* 0x000fc60000000000 */
[----:B------:R-:W4:Y:S04]  /*1f140*/  SHFL.IDX PT, R70, R70, R3, 0x1c1f ;  /* 0x001c1f0346467589 */ /* 0x000f2800000e0000 */
[----:B------:R-:W5:Y:S04]  /*1f150*/  SHFL.IDX PT, R72, R72, R3, 0x1c1f ;  /* 0x001c1f0348487589 */ /* 0x000f6800000e0000 */
[----:B------:R-:W5:Y:S01]  /*1f160*/  SHFL.IDX PT, R74, R74, R3, 0x1c1f ;  /* 0x001c1f034a4a7589 */ /* 0x000f6200000e0000 */
[----:B0-----:R-:W-:Y:S02]  /*1f170*/  SEL R5, R43, R62, P0 ;  /* 0x0000003e2b057207 */ /* 0x001fe40000000000 */
[----:B------:R-:W-:Y:S01]  /*1f180*/  SEL R7, R62, R43, P0 ;  /* 0x0000002b3e077207 */ /* 0x000fe20000000000 */
[----:B------:R-:W-:Y:S01]  /*1f190*/  SHFL.IDX PT, R57, R57, R0, 0x1c1f ;  /* 0x001c1f0039397589 */ /* 0x000fe200000e0000 */
[----:B-1----:R-:W-:-:S02]  /*1f1a0*/  SEL R9, R45, R64, P0 ;  /* 0x000000402d097207 */ /* 0x002fc40000000000 */
[----:B------:R-:W-:Y:S01]  /*1f1b0*/  SEL R11, R64, R45, P0 ;  /* 0x0000002d400b7207 */ /* 0x000fe20000000000 */
[----:B------:R-:W-:Y:S01]  /*1f1c0*/  SHFL.IDX PT, R59, R59, R0, 0x1c1f ;  /* 0x001c1f003b3b7589 */ /* 0x000fe200000e0000 */
[----:B---3--:R-:W-:Y:S02]  /*1f1d0*/  SEL R13, R47, R66, P0 ;  /* 0x000000422f0d7207 */ /* 0x008fe40000000000 */
[----:B------:R-:W-:Y:S01]  /*1f1e0*/  SEL R15, R66, R47, P0 ;  /* 0x0000002f420f7207 */ /* 0x000fe20000000000 */
[----:B------:R-:W-:Y:S01]  /*1f1f0*/  SHFL.IDX PT, R63, R63, R0, 0x1c1f ;  /* 0x001c1f003f3f7589 */ /* 0x000fe200000e0000 */
[----:B--2---:R-:W-:Y:S02]  /*1f200*/  SEL R25, R49, R68, P0 ;  /* 0x0000004431197207 */ /* 0x004fe40000000000 */
[----:B------:R-:W-:Y:S01]  /*1f210*/  SEL R27, R68, R49, P0 ;  /* 0x00000031441b7207 */ /* 0x000fe20000000000 */
[----:B------:R-:W-:Y:S01]  /*1f220*/  SHFL.IDX PT, R65, R65, R0, 0x1c1f ;  /* 0x001c1f0041417589 */ /* 0x000fe200000e0000 */
[----:B----4-:R-:W-:-:S02]  /*1f230*/  SEL R29, R51, R70, P0 ;  /* 0x00000046331d7207 */ /* 0x010fc40000000000 */
[----:B------:R-:W-:Y:S01]  /*1f240*/  SEL R31, R70, R51, P0 ;  /* 0x00000033461f7207 */ /* 0x000fe20000000000 */
[----:B------:R-:W0:Y:S01]  /*1f250*/  SHFL.IDX PT, R76, R76, R3, 0x1c1f ;  /* 0x001c1f034c4c7589 */ /* 0x000e2200000e0000 */
[----:B-----5:R-:W-:Y:S02]  /*1f260*/  SEL R33, R53, R72, P0 ;  /* 0x0000004835217207 */ /* 0x020fe40000000000 */
[----:B------:R-:W-:Y:S01]  /*1f270*/  SEL R35, R72, R53, P0 ;  /* 0x0000003548237207 */ /* 0x000fe20000000000 */
[----:B------:R-:W1:Y:S01]  /*1f280*/  SHFL.IDX PT, R78, R78, R3, 0x1c1f ;  /* 0x001c1f034e4e7589 */ /* 0x000e6200000e0000 */
[----:B------:R-:W-:Y:S02]  /*1f290*/  SEL R37, R55, R74, P0 ;  /* 0x0000004a37257207 */ /* 0x000fe40000000000 */
[----:B------:R-:W-:Y:S01]  /*1f2a0*/  SEL R39, R74, R55, P0 ;  /* 0x000000374a277207 */ /* 0x000fe20000000000 */
[----:B------:R-:W2:Y:S04]  /*1f2b0*/  SHFL.IDX PT, R80, R80, R3, 0x1c1f ;  /* 0x001c1f0350507589 */ /* 0x000ea800000e0000 */
[----:B------:R-:W3:Y:S04]  /*1f2c0*/  SHFL.IDX PT, R82, R82, R3, 0x1c1f ;  /* 0x001c1f0352527589 */ /* 0x000ee800000e0000 */
[----:B------:R-:W4:Y:S04]  /*1f2d0*/  SHFL.IDX PT, R84, R84, R3, 0x1c1f ;  /* 0x001c1f0354547589 */ /* 0x000f2800000e0000 */
[----:B------:R5:W4:Y:S01]  /*1f2e0*/  SHFL.IDX PT, R67, R67, R0, 0x1c1f ;  /* 0x001c1f0043437589 */ /* 0x000b2200000e0000 */
[----:B0-----:R-:W-:-:S02]  /*1f2f0*/  SEL R41, R57, R76, P0 ;  /* 0x0000004c39297207 */ /* 0x001fc40000000000 */
[----:B------:R-:W-:Y:S02]  /*1f300*/  SEL R43, R76, R57, P0 ;  /* 0x000000394c2b7207 */ /* 0x000fe40000000000 */
[----:B-1----:R-:W-:Y:S02]  /*1f310*/  SEL R45, R59, R78, P0 ;  /* 0x0000004e3b2d7207 */ /* 0x002fe40000000000 */
[----:B------:R-:W-:Y:S01]  /*1f320*/  SEL R47, R78, R59, P0 ;  /* 0x0000003b4e2f7207 */ /* 0x000fe20000000000 */
[----:B-----5:R-:W-:Y:S01]  /*1f330*/  IMAD.MOV.U32 R0, RZ, RZ, RZ ;  /* 0x000000ffff007224 */ /* 0x020fe200078e00ff */
[----:B--2---:R-:W-:Y:S02]  /*1f340*/  SEL R49, R63, R80, P0 ;  /* 0x000000503f317207 */ /* 0x004fe40000000000 */
[----:B------:R-:W-:Y:S02]  /*1f350*/  SEL R51, R80, R63, P0 ;  /* 0x0000003f50337207 */ /* 0x000fe40000000000 */
[----:B---3--:R-:W-:-:S02]  /*1f360*/  SEL R53, R65, R82, P0 ;  /* 0x0000005241357207 */ /* 0x008fc40000000000 */
[----:B------:R-:W-:-:S07]  /*1f370*/  SEL R55, R82, R65, P0 ;  /* 0x0000004152377207 */ /* 0x000fce0000000000 */
.L_x_2047:
[----:B------:R-:W2:Y:S01]  /*1f380*/  LDL R64, [R1+0x1c] ;  /* 0x00001c0001407983 */ /* 0x000ea20000100800 */
[----:B------:R-:W-:Y:S05]  /*1f390*/  WARPSYNC.ALL ;  /* 0x0000000000007948 */ /* 0x000fea0003800000 */
[----:B------:R-:W-:Y:S01]  /*1f3a0*/  BAR.SYNC.DEFER_BLOCKING 0x1, 0x100 ;  /* 0x0044000000007b1d */ /* 0x000fe20000010000 */
[----:B----4-:R-:W-:Y:S02]  /*1f3b0*/  SEL R57, R67, R84, P0 ;  /* 0x0000005443397207 */ /* 0x010fe40000000000 */
[----:B------:R-:W-:-:S03]  /*1f3c0*/  SEL R59, R84, R67, P0 ;  /* 0x00000043543b7207 */ /* 0x000fc60000000000 */
[----:B------:R-:W-:Y:S02]  /*1f3d0*/  ULDC.64 UR4, c[0x0][0xc00] ;  /* 0x0003000000047ab9 */ /* 0x000fe40000000a00 */
[----:B------:R-:W2:Y:S01]  /*1f3e0*/  LDC.64 R2, c[0x0][0xc00] ;  /* 0x00030000ff027b82 */ /* 0x000ea20000000a00 */
[----:B------:R-:W-:-:S04]  /*1f3f0*/  ISETP.NE.U32.AND P2, PT, RZ, UR4, PT ;  /* 0x00000004ff007c0c */ /* 0x000fc8000bf45070 */
[----:B------:R-:W-:Y:S01]  /*1f400*/  ISETP.NE.AND.EX P2, PT, RZ, UR5, PT, P2 ;  /* 0x00000005ff007c0c */ /* 0x000fe2000bf45320 */
[----:B------:R-:W-:Y:S02]  /*1f410*/  ULDC.64 UR4, c[0x0][0xc08] ;  /* 0x0003020000047ab9 */ /* 0x000fe40000000a00 */
[----:B------:R-:W-:Y:S01]  /*1f420*/  ISETP.NE.U32.AND P0, PT, RZ, UR4, PT ;  /* 0x00000004ff007c0c */ /* 0x000fe2000bf05070 */
[----:B------:R-:W0:Y:S03]  /*1f430*/  LDC R20, c[0x0][0xbe8] ;  /* 0x0002fa00ff147b82 */ /* 0x000e260000000800 */
[----:B------:R-:W-:Y:S01]  /*1f440*/  ISETP.NE.AND.EX P0, PT, RZ, UR5, PT, P0 ;  /* 0x00000005ff007c0c */ /* 0x000fe2000bf05300 */
[----:B------:R1:W-:Y:S04]  /*1f450*/  STSM.16.M88.4 [R83], R4 ;  /* 0x0000000453007844 */ /* 0x0003e80000000200 */
[----:B------:R-:W-:Y:S04]  /*1f460*/  STSM.16.M88.4 [R88], R8 ;  /* 0x0000000858007844 */ /* 0x000fe80000000200 */
[----:B------:R-:W-:Y:S04]  /*1f470*/  STSM.16.M88.4 [R87], R12 ;  /* 0x0000000c57007844 */ /* 0x000fe80000000200 */
[----:B------:R3:W-:Y:S04]  /*1f480*/  STSM.16.M88.4 [R86], R24 ;  /* 0x0000001856007844 */ /* 0x0007e80000000200 */
[----:B------:R4:W-:Y:S04]  /*1f490*/  STSM.16.M88.4 [R85], R28 ;  /* 0x0000001c55007844 */ /* 0x0009e80000000200 */
[----:B------:R4:W-:Y:S04]  /*1f4a0*/  STSM.16.M88.4 [R77], R32 ;  /* 0x000000204d007844 */ /* 0x0009e80000000200 */
[----:B------:R4:W-:Y:S04]  /*1f4b0*/  STSM.16.M88.4 [R79], R36 ;  /* 0x000000244f007844 */ /* 0x0009e80000000200 */
[----:B------:R4:W-:Y:S04]  /*1f4c0*/  STSM.16.M88.4 [R81], R40 ;  /* 0x0000002851007844 */ /* 0x0009e80000000200 */
[----:B------:R4:W-:Y:S04]  /*1f4d0*/  STSM.16.M88.4 [R69], R44 ;  /* 0x0000002c45007844 */ /* 0x0009e80000000200 */
[----:B------:R4:W-:Y:S04]  /*1f4e0*/  STSM.16.M88.4 [R71], R48 ;  /* 0x0000003047007844 */ /* 0x0009e80000000200 */
[----:B------:R4:W-:Y:S04]  /*1f4f0*/  STSM.16.M88.4 [R73], R52 ;  /* 0x0000003449007844 */ /* 0x0009e80000000200 */
[----:B------:R4:W-:Y:S01]  /*1f500*/  STSM.16.M88.4 [R75], R56 ;  /* 0x000000384b007844 */ /* 0x0009e20000000200 */
[----:B------:R-:W-:-:S02]  /*1f510*/  ULDC UR4, c[0x0][0xa88] ;  /* 0x0002a20000047ab9 */ /* 0x000fc40000000800 */
[----:B-1----:R-:W-:Y:S01]  /*1f520*/  IMAD.U32 R7, RZ, RZ, UR4 ;  /* 0x00000004ff077e24 */ /* 0x002fe2000f8e00ff */
[----:B------:R-:W-:Y:S01]  /*1f530*/  BAR.SYNC.DEFER_BLOCKING 0x1, 0x100 ;  /* 0x0044000000007b1d */ /* 0x000fe20000010000 */
[----:B--2---:R-:W-:-:S07]  /*1f540*/  IMAD.WIDE R4, R64, 0x4, R2 ;  /* 0x0000000440047825 */ /* 0x004fce00078e0202 */
[----:B------:R-:W1:Y:S01]  /*1f550*/  @P0 LDC.64 R2, c[0x0][0xc08] ;  /* 0x00030200ff020b82 */ /* 0x000e620000000a00 */
[----:B------:R4:W5:Y:S01]  /*1f560*/  @P2 LDG.E R0, desc[UR42][R4.64] ;  /* 0x0000002a04002981 */ /* 0x000962000c1e1900 */
[----:B0-----:R-:W-:Y:S01]  /*1f570*/  ISETP.NE.AND P1, PT, R20, 0x1, PT ;  /* 0x000000011400780c */ /* 0x001fe20003f25270 */
[----:B---3--:R-:W-:-:S12]  /*1f580*/  IMAD.IADD R25, R227, 0x1, R212 ;  /* 0x00000001e3197824 */ /* 0x008fd800078e02d4 */
[----:B------:R-:W0:Y:S01]  /*1f590*/  @P1 LDC R6, c[0x0][0xbec] ;  /* 0x0002fb00ff061b82 */ /* 0x000e220000000800 */
[----:B-1----:R-:W-:-:S07]  /*1f5a0*/  @P0 IMAD.WIDE R2, R64, 0x4, R2 ;  /* 0x0000000440020825 */ /* 0x002fce00078e0202 */
[----:B------:R-:W1:Y:S01]  /*1f5b0*/  @P1 LDC R11, c[0x0][0xbf0] ;  /* 0x0002fc00ff0b1b82 */ /* 0x000e620000000800 */
[----:B------:R4:W5:Y:S01]  /*1f5c0*/  @P0 LDG.E R7, desc[UR42][R2.64] ;  /* 0x0000002a02070981 */ /* 0x000962000c1e1900 */
[----:B------:R-:W-:Y:S05]  /*1f5d0*/  @P0 BRA `(.L_x_1786) ;  /* 0x0000000000100947 */ /* 0x000fea0003800000 */
[----:B------:R-:W-:Y:S05]  /*1f5e0*/  @!P2 BRA `(.L_x_1786) ;  /* 0x00000000000ca947 */ /* 0x000fea0003800000 */
[----:B----4-:R-:W2:Y:S04]  /*1f5f0*/  LDG.E R2, desc[UR42][R4.64] ;  /* 0x0000002a04027981 */ /* 0x010ea8000c1e1900 */
[----:B-----5:R-:W2:Y:S02]  /*1f600*/  LDG.E R7, desc[UR42][R4.64+0x4] ;  /* 0x0000042a04077981 */ /* 0x020ea4000c1e1900 */
[----:B--2---:R-:W-:-:S07]  /*1f610*/  IMAD.IADD R7, R7, 0x1, -R2 ;  /* 0x0000000107077824 */ /* 0x004fce00078e0a02 */
.L_x_1786:
[----:B------:R-:W2:Y:S01]  /*1f620*/  LDL.LU R68, [R1+0x18] ;  /* 0x0000180001447983 */ /* 0x000ea20000300800 */
[----:B0---4-:R-:W-:Y:S01]  /*1f630*/  @P1 IMAD.HI.U32 R2, R25, R6, RZ ;  /* 0x0000000619021227 */ /* 0x011fe200078e00ff */
[----:B------:R-:W-:Y:S01]  /*1f640*/  ULDC.64 UR4, c[0x0][0xb90] ;  /* 0x0002e40000047ab9 */ /* 0x000fe20000000a00 */
[----:B-----5:R-:W-:Y:S01]  /*1f650*/  SHF.R.S32.HI R3, RZ, 0x1f, R0 ;  /* 0x0000001fff037819 */ /* 0x020fe20000011400 */
[----:B------:R-:W3:Y:S01]  /*1f660*/  LDL R10, [R1+0x40] ;  /* 0x00004000010a7983 */ /* 0x000ee20000100800 */
[----:B------:R-:W-:Y:S01]  /*1f670*/  VIADD R69, R90, 0xffffff80 ;  /* 0xffffff805a457836 */ /* 0x000fe20000000000 */
[----:B------:R-:W-:Y:S01]  /*1f680*/  SHF.R.S32.HI R62, RZ, 0x1f, R64 ;  /* 0x0000001fff3e7819 */ /* 0x000fe20000011440 */
[----:B------:R-:W-:Y:S01]  /*1f690*/  IMAD.MOV.U32 R9, RZ, RZ, R25 ;  /* 0x000000ffff097224 */ /* 0x000fe200078e0019 */
[----:B-1----:R-:W-:Y:S01]  /*1f6a0*/  @P1 SHF.R.U32.HI R9, RZ, R11, R2 ;  /* 0x0000000bff091219 */ /* 0x002fe20000011602 */
[----:B------:R-:W-:Y:S01]  /*1f6b0*/  IMAD.MOV.U32 R2, RZ, RZ, R0 ;  /* 0x000000ffff027224 */ /* 0x000fe200078e0000 */
[----:B------:R-:W-:Y:S01]  /*1f6c0*/  SHF.R.S32.HI R66, RZ, 0x1f, R69 ;  /* 0x0000001fff427819 */ /* 0x000fe20000011445 */
[----:B------:R-:W0:Y:S01]  /*1f6d0*/  S2R R14, SR_TID.X ;  /* 0x00000000000e7919 */ /* 0x000e220000002100 */
[----:B------:R-:W-:Y:S01]  /*1f6e0*/  SEL R62, R62, RZ, !P2 ;  /* 0x000000ff3e3e7207 */ /* 0x000fe20005000000 */
[----:B------:R-:W-:Y:S01]  /*1f6f0*/  IMAD.MOV R15, RZ, RZ, -R9 ;  /* 0x000000ffff0f7224 */ /* 0x000fe200078e0a09 */
[----:B------:R-:W-:Y:S01]  /*1f700*/  LEA.HI R66, R66, R69, RZ, 0x3 ;  /* 0x0000004542427211 */ /* 0x000fe200078f18ff */
[----:B------:R-:W1:Y:S01]  /*1f710*/  @P1 LDC R67, c[0x0][0xbec] ;  /* 0x0002fb00ff431b82 */ /* 0x000e620000000800 */
[----:B------:R-:W-:-:S02]  /*1f720*/  SEL R65, R64, RZ, !P2 ;  /* 0x000000ff40417207 */ /* 0x000fc40005000000 */
[----:B------:R-:W-:-:S05]  /*1f730*/  SHF.R.S32.HI R66, RZ, 0x3, R66 ;  /* 0x00000003ff427819 */ /* 0x000fca0000011442 */
[----:B------:R-:W-:-:S04]  /*1f740*/  IMAD R13, R66, 0x40, R228 ;  /* 0x00000040420d7824 */ /* 0x000fc800078e02e4 */
[----:B------:R-:W-:Y:S01]  /*1f750*/  IMAD.WIDE R60, R13, 0x2, R60 ;  /* 0x000000020d3c7825 */ /* 0x000fe200078e023c */
[----:B------:R-:W-:-:S03]  /*1f760*/  SHF.R.S32.HI R13, RZ, 0x1f, R9 ;  /* 0x0000001fff0d7819 */ /* 0x000fc60000011409 */
[----:B0-----:R-:W-:-:S05]  /*1f770*/  VIADD R26, R14, 0xffffff80 ;  /* 0xffffff800e1a7836 */ /* 0x001fca0000000000 */
[----:B------:R-:W-:-:S04]  /*1f780*/  SHF.R.S32.HI R14, RZ, 0x1f, R26 ;  /* 0x0000001fff0e7819 */ /* 0x000fc8000001141a */
[----:B------:R-:W-:-:S04]  /*1f790*/  LEA.HI R14, R14, R26, RZ, 0x7 ;  /* 0x0000001a0e0e7211 */ /* 0x000fc800078f38ff */
[----:B------:R-:W-:Y:S02]  /*1f7a0*/  LOP3.LUT R14, R14, 0xffffff80, RZ, 0xc0, !PT ;  /* 0xffffff800e0e7812 */ /* 0x000fe400078ec0ff */
[----:B------:R-:W-:-:S03]  /*1f7b0*/  IADD3 R29, P5, R60, 0x4000, RZ ;  /* 0x000040003c1d7810 */ /* 0x000fc60007fbe0ff */
[----:B------:R-:W-:Y:S01]  /*1f7c0*/  IMAD.IADD R14, R26, 0x1, -R14 ;  /* 0x000000011a0e7824 */ /* 0x000fe200078e0a0e */
[----:B------:R-:W-:Y:S02]  /*1f7d0*/  LOP3.LUT R28, R29, 0x380, RZ, 0xc0, !PT ;  /* 0x000003801d1c7812 */ /* 0x000fe400078ec0ff */
[----:B------:R-:W-:Y:S02]  /*1f7e0*/  SHF.R.S32.HI R64, RZ, 0x1f, R69 ;  /* 0x0000001fff407819 */ /* 0x000fe40000011445 */
[----:B------:R-:W-:Y:S02]  /*1f7f0*/  SHF.R.U64 R28, R28, 0x3, RZ ;  /* 0x000000031c1c7819 */ /* 0x000fe400000012ff */
[----:B------:R-:W-:Y:S02]  /*1f800*/  LEA.HI R64, R64, R69, RZ, 0x3 ;  /* 0x0000004540407211 */ /* 0x000fe400078f18ff */
[----:B------:R-:W-:Y:S01]  /*1f810*/  LOP3.LUT R28, R28, R29, RZ, 0x3c, !PT ;  /* 0x0000001d1c1c7212 */ /* 0x000fe200078e3cff */
[----:B------:R-:W-:Y:S01]  /*1f820*/  IMAD.X R29, RZ, RZ, R61, P5 ;  /* 0x000000ffff1d7224 */ /* 0x000fe200028e063d */
[----:B------:R-:W-:-:S02]  /*1f830*/  IADD3 R49, P5, R60, 0x9000, RZ ;  /* 0x000090003c317810 */ /* 0x000fc40007fbe0ff */
[----:B------:R-:W-:Y:S02]  /*1f840*/  LOP3.LUT R64, R64, 0xfffffff8, RZ, 0xc0, !PT ;  /* 0xfffffff840407812 */ /* 0x000fe400078ec0ff */
[----:B------:R-:W-:-:S03]  /*1f850*/  LOP3.LUT R48, R49, 0x380, RZ, 0xc0, !PT ;  /* 0x0000038031307812 */ /* 0x000fc600078ec0ff */
[----:B------:R-:W-:Y:S01]  /*1f860*/  IMAD.IADD R64, R69, 0x1, -R64 ;  /* 0x0000000145407824 */ /* 0x000fe200078e0a40 */
[----:B------:R-:W-:Y:S01]  /*1f870*/  SHF.R.U64 R48, R48, 0x3, RZ ;  /* 0x0000000330307819 */ /* 0x000fe200000012ff */
[----:B------:R-:W0:Y:S03]  /*1f880*/  @P1 LDC R69, c[0x0][0xbf0] ;  /* 0x0002fc00ff451b82 */ /* 0x000e260000000800 */
[----:B------:R-:W-:Y:S01]  /*1f890*/  LOP3.LUT R48, R48, R49, RZ, 0x3c, !PT ;  /* 0x0000003130307212 */ /* 0x000fe200078e3cff */
[----:B------:R-:W-:Y:S02]  /*1f8a0*/  IMAD.X R49, RZ, RZ, R61, P5 ;  /* 0x000000ffff317224 */ /* 0x000fe400028e063d */
[C---:B------:R-:W-:Y:S01]  /*1f8b0*/  VIADD R71, R228.reuse, 0x40 ;  /* 0x00000040e4477836 */ /* 0x040fe20000000000 */
[----:B------:R-:W-:Y:S01]  /*1f8c0*/  BSSY B1, `(.L_x_1787) ;  /* 0x00000a8000017945 */ /* 0x000fe20003800000 */
[----:B------:R-:W-:Y:S01]  /*1f8d0*/  VIADD R70, R228, 0x40 ;  /* 0x00000040e4467836 */ /* 0x000fe20000000000 */
[----:B------:R-:W-:-:S02]  /*1f8e0*/  SHF.R.S32.HI R72, RZ, 0x1f, R228 ;  /* 0x0000001fff487819 */ /* 0x000fc400000114e4 */
[----:B------:R-:W-:Y:S02]  /*1f8f0*/  SHF.R.S32.HI R71, RZ, 0x1f, R71 ;  /* 0x0000001fff477819 */ /* 0x000fe40000011447 */
[----:B--2---:R-:W-:Y:S01]  /*1f900*/  SHF.R.S32.HI R63, RZ, 0x1f, R68 ;  /* 0x0000001fff3f7819 */ /* 0x004fe20000011444 */
[----:B------:R-:W-:-:S04]  /*1f910*/  IMAD.WIDE.U32 R4, R68, UR4, R2 ;  /* 0x0000000444047c25 */ /* 0x000fc8000f8e0002 */
[----:B------:R-:W-:-:S04]  /*1f920*/  IMAD R6, R63, UR4, RZ ;  /* 0x000000043f067c24 */ /* 0x000fc8000f8e02ff */
[----:B------:R-:W-:Y:S01]  /*1f930*/  IMAD R11, R68, UR5, R6 ;  /* 0x00000005440b7c24 */ /* 0x000fe2000f8e0206 */
[----:B------:R-:W-:-:S03]  /*1f940*/  ULDC.64 UR4, c[0x0][0xb98] ;  /* 0x0002e60000047ab9 */ /* 0x000fc60000000a00 */
[----:B------:R-:W-:Y:S02]  /*1f950*/  IMAD.IADD R5, R5, 0x1, R11 ;  /* 0x0000000105057824 */ /* 0x000fe400078e020b */
[----:B------:R-:W-:Y:S02]  /*1f960*/  IMAD R11, R20, R15, R25 ;  /* 0x0000000f140b7224 */ /* 0x000fe400078e0219 */
[----:B------:R-:W-:Y:S02]  /*1f970*/  IMAD R2, R62, UR4, RZ ;  /* 0x000000043e027c24 */ /* 0x000fe4000f8e02ff */
[----:B------:R-:W-:-:S04]  /*1f980*/  IMAD.WIDE.U32 R4, R65, UR4, R4 ;  /* 0x0000000441047c25 */ /* 0x000fc8000f8e0004 */
[----:B------:R-:W-:Y:S01]  /*1f990*/  IMAD R6, R65, UR5, R2 ;  /* 0x0000000541067c24 */ /* 0x000fe2000f8e0202 */
[----:B------:R-:W-:Y:S01]  /*1f9a0*/  SHF.R.S32.HI R2, RZ, 0x1f, R11 ;  /* 0x0000001fff027819 */ /* 0x000fe2000001140b */
[----:B------:R-:W-:Y:S01]  /*1f9b0*/  ULDC.64 UR4, c[0x0][0xb88] ;  /* 0x0002e20000047ab9 */ /* 0x000fe20000000a00 */
[----:B------:R-:W-:-:S03]  /*1f9c0*/  IADD3 R4, P0, R9, R4, RZ ;  /* 0x0000000409047210 */ /* 0x000fc60007f1e0ff */
[----:B------:R-:W-:Y:S01]  /*1f9d0*/  IMAD R2, R2, UR4, RZ ;  /* 0x0000000402027c24 */ /* 0x000fe2000f8e02ff */
[----:B------:R-:W-:-:S03]  /*1f9e0*/  IADD3.X R5, R13, R5, R6, P0, !PT ;  /* 0x000000050d057210 */ /* 0x000fc600007fe406 */
[C---:B------:R-:W-:Y:S02]  /*1f9f0*/  IMAD R13, R11.reuse, UR5, R2 ;  /* 0x000000050b0d7c24 */ /* 0x040fe4000f8e0202 */
[----:B------:R-:W-:Y:S01]  /*1fa00*/  IMAD.WIDE.U32 R4, R11, UR4, R4 ;  /* 0x000000040b047c25 */ /* 0x000fe2000f8e0004 */
[----:B------:R-:W-:-:S03]  /*1fa10*/  ULDC.64 UR4, c[0x0][0xb50] ;  /* 0x0002d40000047ab9 */ /* 0x000fc60000000a00 */
[----:B------:R-:W-:Y:S01]  /*1fa20*/  IMAD.IADD R5, R5, 0x1, R13 ;  /* 0x0000000105057824 */ /* 0x000fe200078e020d */
[----:B------:R-:W-:Y:S02]  /*1fa30*/  IADD3 R13, P2, R60, 0x2000, RZ ;  /* 0x000020003c0d7810 */ /* 0x000fe40007f5e0ff */
[----:B------:R-:W-:Y:S02]  /*1fa40*/  LEA R6, P0, R4, UR4, 0x2 ;  /* 0x0000000404067c11 */ /* 0x000fe4000f8010ff */
[----:B------:R-:W-:Y:S02]  /*1fa50*/  LOP3.LUT R12, R13, 0x380, RZ, 0xc0, !PT ;  /* 0x000003800d0c7812 */ /* 0x000fe400078ec0ff */
[C---:B------:R-:W-:Y:S02]  /*1fa60*/  IADD3 R25, P3, R60.reuse, 0x3000, RZ ;  /* 0x000030003c197810 */ /* 0x040fe40007f7e0ff */
[----:B------:R-:W-:Y:S02]  /*1fa70*/  IADD3 R9, P4, R60, 0x1000, RZ ;  /* 0x000010003c097810 */ /* 0x000fe40007f9e0ff */
[----:B------:R-:W-:-:S02]  /*1fa80*/  SHF.R.U64 R12, R12, 0x3, RZ ;  /* 0x000000030c0c7819 */ /* 0x000fc400000012ff */
[----:B------:R-:W-:Y:S01]  /*1fa90*/  LEA.HI.X R4, R4, UR5, R5, 0x2, P0 ;  /* 0x0000000504047c11 */ /* 0x000fe200080f1405 */
[----:B------:R-:W-:Y:S01]  /*1faa0*/  SHFL.IDX PT, R50, R6, RZ, 0x1c1f ;  /* 0x001c1fff06327589 */ /* 0x000fe200000e0000 */
[----:B------:R-:W-:Y:S01]  /*1fab0*/  IADD3 R33, P0, R60, 0x5000, RZ ;  /* 0x000050003c217810 */ /* 0x000fe20007f1e0ff */
[----:B------:R-:W-:Y:S01]  /*1fac0*/  IMAD R2, R7, R20, RZ ;  /* 0x0000001407027224 */ /* 0x000fe200078e02ff */
[----:B------:R-:W-:Y:S01]  /*1fad0*/  LOP3.LUT R24, R25, 0x380, RZ, 0xc0, !PT ;  /* 0x0000038019187812 */ /* 0x000fe200078ec0ff */
[----:B------:R-:W-:Y:S01]  /*1fae0*/  SHFL.IDX PT, R54, R6, 0x1, 0x1c1f ;  /* 0x003c1f0006367f89 */ /* 0x000fe200000e0000 */
[----:B------:R-:W-:Y:S01]  /*1faf0*/  LOP3.LUT R8, R9, 0x380, RZ, 0xc0, !PT ;  /* 0x0000038009087812 */ /* 0x000fe200078ec0ff */
[----:B------:R-:W-:Y:S01]  /*1fb00*/  ULDC.64 UR4, c[0x0][0xaa0] ;  /* 0x0002a80000047ab9 */ /* 0x000fe20000000a00 */
[----:B------:R-:W-:Y:S01]  /*1fb10*/  LOP3.LUT R12, R12, R13, RZ, 0x3c, !PT ;  /* 0x0000000d0c0c7212 */ /* 0x000fe200078e3cff */
[----:B------:R-:W-:Y:S01]  /*1fb20*/  IMAD.X R13, RZ, RZ, R61, P2 ;  /* 0x000000ffff0d7224 */ /* 0x000fe200010e063d */
[----:B------:R-:W-:-:S02]  /*1fb30*/  LOP3.LUT R32, R33, 0x380, RZ, 0xc0, !PT ;  /* 0x0000038021207812 */ /* 0x000fc400078ec0ff */
[----:B------:R-:W-:Y:S02]  /*1fb40*/  SHF.R.U64 R24, R24, 0x3, RZ ;  /* 0x0000000318187819 */ /* 0x000fe400000012ff */
[----:B------:R-:W-:Y:S02]  /*1fb50*/  IADD3 R41, P2, R60, 0x7000, RZ ;  /* 0x000070003c297810 */ /* 0x000fe40007f5e0ff */
[----:B------:R-:W-:Y:S02]  /*1fb60*/  SHF.R.U64 R8, R8, 0x3, RZ ;  /* 0x0000000308087819 */ /* 0x000fe400000012ff */
[----:B------:R-:W-:Y:S02]  /*1fb70*/  SHF.R.U64 R32, R32, 0x3, RZ ;  /* 0x0000000320207819 */ /* 0x000fe400000012ff */
[----:B------:R-:W-:Y:S01]  /*1fb80*/  LOP3.LUT R24, R24, R25, RZ, 0x3c, !PT ;  /* 0x0000001918187212 */ /* 0x000fe200078e3cff */
[----:B------:R-:W-:Y:S01]  /*1fb90*/  IMAD.X R25, RZ, RZ, R61, P3 ;  /* 0x000000ffff197224 */ /* 0x000fe200018e063d */
[----:B------:R-:W-:-:S02]  /*1fba0*/  LOP3.LUT R40, R41, 0x380, RZ, 0xc0, !PT ;  /* 0x0000038029287812 */ /* 0x000fc400078ec0ff */
[----:B------:R-:W-:Y:S01]  /*1fbb0*/  LOP3.LUT R8, R8, R9, RZ, 0x3c, !PT ;  /* 0x0000000908087212 */ /* 0x000fe200078e3cff */
[--C-:B------:R-:W-:Y:S01]  /*1fbc0*/  IMAD.X R9, RZ, RZ, R61.reuse, P4 ;  /* 0x000000ffff097224 */ /* 0x100fe200020e063d */
[C---:B------:R-:W-:Y:S01]  /*1fbd0*/  IADD3 R45, P3, R60.reuse, 0x8000, RZ ;  /* 0x000080003c2d7810 */ /* 0x040fe20007f7e0ff */
[----:B------:R-:W2:Y:S01]  /*1fbe0*/  SHFL.IDX PT, R51, R4, RZ, 0x1c1f ;  /* 0x001c1fff04337589 */ /* 0x000ea200000e0000 */
[----:B------:R-:W-:Y:S01]  /*1fbf0*/  IADD3 R37, P4, R60, 0x6000, RZ ;  /* 0x000060003c257810 */ /* 0x000fe20007f9e0ff */
[----:B---3--:R-:W-:Y:S01]  /*1fc00*/  IMAD.IADD R5, R10, 0x1, R212 ;  /* 0x000000010a057824 */ /* 0x008fe200078e02d4 */
[----:B------:R-:W-:Y:S01]  /*1fc10*/  LOP3.LUT R32, R32, R33, RZ, 0x3c, !PT ;  /* 0x0000002120207212 */ /* 0x000fe200078e3cff */
[----:B------:R-:W-:Y:S01]  /*1fc20*/  IMAD.X R33, RZ, RZ, R61, P0 ;  /* 0x000000ffff217224 */ /* 0x000fe200000e063d */
[----:B------:R-:W-:Y:S01]  /*1fc30*/  SHF.R.U64 R40, R40, 0x3, RZ ;  /* 0x0000000328287819 */ /* 0x000fe200000012ff */
[----:B------:R3:W4:Y:S01]  /*1fc40*/  SHFL.IDX PT, R55, R4, 0x1, 0x1c1f ;  /* 0x003c1f0004377f89 */ /* 0x00072200000e0000 */
[----:B------:R-:W-:-:S02]  /*1fc50*/  LOP3.LUT R44, R45, 0x380, RZ, 0xc0, !PT ;  /* 0x000003802d2c7812 */ /* 0x000fc400078ec0ff */
[----:B------:R-:W-:Y:S02]  /*1fc60*/  LOP3.LUT P0, RZ, R14, 0x3, RZ, 0xc0, !PT ;  /* 0x000000030eff7812 */ /* 0x000fe4000780c0ff */
[----:B------:R-:W-:Y:S02]  /*1fc70*/  LOP3.LUT R36, R37, 0x380, RZ, 0xc0, !PT ;  /* 0x0000038025247812 */ /* 0x000fe400078ec0ff */
[----:B------:R-:W-:Y:S01]  /*1fc80*/  LOP3.LUT R40, R40, R41, RZ, 0x3c, !PT ;  /* 0x0000002928287212 */ /* 0x000fe200078e3cff */
[----:B------:R-:W-:Y:S01]  /*1fc90*/  IMAD.X R41, RZ, RZ, R61, P2 ;  /* 0x000000ffff297224 */ /* 0x000fe200010e063d */
[----:B------:R-:W-:Y:S02]  /*1fca0*/  SHF.R.U64 R44, R44, 0x3, RZ ;  /* 0x000000032c2c7819 */ /* 0x000fe400000012ff */
[C---:B------:R-:W-:Y:S01]  /*1fcb0*/  ISETP.GE.OR P2, PT, R5.reuse, R2, P0 ;  /* 0x000000020500720c */ /* 0x040fe20000746670 */
[----:B------:R-:W-:Y:S01]  /*1fcc0*/  VIADD R5, R5, 0x8 ;  /* 0x0000000805057836 */ /* 0x000fe20000000000 */
[----:B------:R-:W-:-:S02]  /*1fcd0*/  SHF.R.U64 R36, R36, 0x3, RZ ;  /* 0x0000000324247819 */ /* 0x000fc400000012ff */
[----:B------:R-:W-:Y:S01]  /*1fce0*/  LOP3.LUT R44, R44, R45, RZ, 0x3c, !PT ;  /* 0x0000002d2c2c7212 */ /* 0x000fe200078e3cff */
[--C-:B------:R-:W-:Y:S01]  /*1fcf0*/  IMAD.X R45, RZ, RZ, R61.reuse, P3 ;  /* 0x000000ffff2d7224 */ /* 0x100fe200018e063d */
[----:B------:R-:W-:Y:S01]  /*1fd00*/  LOP3.LUT R36, R36, R37, RZ, 0x3c, !PT ;  /* 0x0000002524247212 */ /* 0x000fe200078e3cff */
[----:B------:R-:W-:Y:S01]  /*1fd10*/  IMAD.X R37, RZ, RZ, R61, P4 ;  /* 0x000000ffff257224 */ /* 0x000fe200020e063d */
[C---:B------:R-:W-:Y:S02]  /*1fd20*/  IADD3 R7, P3, R60.reuse, 0xb000, RZ ;  /* 0x0000b0003c077810 */ /* 0x040fe40007f7e0ff */
[----:B------:R-:W-:Y:S02]  /*1fd30*/  ISETP.GE.OR P0, PT, R5, R2, P0 ;  /* 0x000000020500720c */ /* 0x000fe40000706670 */
[C---:B------:R-:W-:Y:S02]  /*1fd40*/  IADD3 R53, P4, R60.reuse, 0xa000, RZ ;  /* 0x0000a0003c357810 */ /* 0x040fe40007f9e0ff */
[----:B------:R-:W-:-:S02]  /*1fd50*/  LOP3.LUT R11, R60, 0x380, RZ, 0xc0, !PT ;  /* 0x000003803c0b7812 */ /* 0x000fc400078ec0ff */
[----:B---3--:R-:W-:Y:S02]  /*1fd60*/  LOP3.LUT R4, R7, 0x380, RZ, 0xc0, !PT ;  /* 0x0000038007047812 */ /* 0x008fe400078ec0ff */
[----:B------:R-:W-:Y:S02]  /*1fd70*/  LOP3.LUT R52, R53, 0x380, RZ, 0xc0, !PT ;  /* 0x0000038035347812 */ /* 0x000fe400078ec0ff */
[----:B------:R-:W-:Y:S02]  /*1fd80*/  SHF.R.U64 R11, R11, 0x3, RZ ;  /* 0x000000030b0b7819 */ /* 0x000fe400000012ff */
[----:B------:R-:W-:Y:S02]  /*1fd90*/  SHF.R.U64 R4, R4, 0x3, RZ ;  /* 0x0000000304047819 */ /* 0x000fe400000012ff */
[----:B------:R-:W-:Y:S02]  /*1fda0*/  SHF.R.U64 R52, R52, 0x3, RZ ;  /* 0x0000000334347819 */ /* 0x000fe400000012ff */
[----:B------:R-:W-:Y:S01]  /*1fdb0*/  LOP3.LUT R60, R11, R60, RZ, 0x3c, !PT ;  /* 0x0000003c0b3c7212 */ /* 0x000fe200078e3cff */
[----:B------:R-:W-:Y:S01]  /*1fdc0*/  IMAD R3, R3, UR4, RZ ;  /* 0x0000000403037c24 */ /* 0x000fe2000f8e02ff */
[----:B--2---:R2:W-:Y:S01]  /*1fdd0*/  @!P2 ST.E desc[UR42][R50.64], R120 ;  /* 0x000000783200a985 */ /* 0x0045e2000c10192a */
[----:B------:R-:W-:Y:S01]  /*1fde0*/  LOP3.LUT R52, R52, R53, RZ, 0x3c, !PT ;  /* 0x0000003534347212 */ /* 0x000fe200078e3cff */
[--C-:B------:R-:W-:Y:S01]  /*1fdf0*/  IMAD.X R53, RZ, RZ, R61.reuse, P4 ;  /* 0x000000ffff357224 */ /* 0x100fe200020e063d */
[----:B------:R-:W-:Y:S01]  /*1fe00*/  LOP3.LUT R56, R4, R7, RZ, 0x3c, !PT ;  /* 0x0000000704387212 */ /* 0x000fe200078e3cff */
[----:B----4-:R3:W-:Y:S01]  /*1fe10*/  @!P0 ST.E desc[UR42][R54.64], R121 ;  /* 0x0000007936008985 */ /* 0x0107e2000c10192a */
[----:B------:R-:W-:-:S02]  /*1fe20*/  IMAD.X R57, RZ, RZ, R61, P3 ;  /* 0x000000ffff397224 */ /* 0x000fc400018e063d */
[C---:B------:R-:W-:Y:S01]  /*1fe30*/  IMAD R3, R0.reuse, UR5, R3 ;  /* 0x0000000500037c24 */ /* 0x040fe2000f8e0203 */
[----:B------:R4:W5:Y:S04]  /*1fe40*/  LD.E.128 R4, desc[UR42][R60.64] ;  /* 0x0000002a3c047980 */ /* 0x000968000c101d00 */
[----:B------:R-:W5:Y:S04]  /*1fe50*/  LD.E.128 R8, desc[UR42][R8.64] ;  /* 0x0000002a08087980 */ /* 0x000f68000c101d00 */
[----:B------:R-:W5:Y:S01]  /*1fe60*/  LD.E.128 R12, desc[UR42][R12.64] ;  /* 0x0000002a0c0c7980 */ /* 0x000f62000c101d00 */
[----:B----4-:R-:W-:Y:S01]  /*1fe70*/  IMAD.WIDE.U32 R60, R0, UR4, RZ ;  /* 0x00000004003c7c25 */ /* 0x010fe2000f8e00ff */
[----:B------:R-:W-:-:S02]  /*1fe80*/  ULDC.64 UR4, c[0x0][0xae8] ;  /* 0x0002ba0000047ab9 */ /* 0x000fc40000000a00 */
[----:B------:R-:W5:Y:S01]  /*1fe90*/  LD.E.128 R24, desc[UR42][R24.64] ;  /* 0x0000002a18187980 */ /* 0x000f62000c101d00 */
[----:B------:R-:W-:Y:S02]  /*1fea0*/  IMAD.IADD R61, R61, 0x1, R3 ;  /* 0x000000013d3d7824 */ /* 0x000fe400078e0203 */
[----:B------:R-:W-:Y:S01]  /*1feb0*/  IMAD R3, R64, 0x20, R66 ;  /* 0x0000002040037824 */ /* 0x000fe200078e0242 */
[----:B------:R-:W5:Y:S01]  /*1fec0*/  LD.E.128 R28, desc[UR42][R28.64] ;  /* 0x0000002a1c1c7980 */ /* 0x000f62000c101d00 */
[----:B------:R-:W-:Y:S02]  /*1fed0*/  IMAD R0, R63, UR4, RZ ;  /* 0x000000043f007c24 */ /* 0x000fe4000f8e02ff */
[----:B------:R-:W-:Y:S01]  /*1fee0*/  IMAD.IADD R64, R212, 0x1, R3 ;  /* 0x00000001d4407824 */ /* 0x000fe200078e0203 */
[----:B------:R-:W5:Y:S01]  /*1fef0*/  LD.E.128 R32, desc[UR42][R32.64] ;  /* 0x0000002a20207980 */ /* 0x000f62000c101d00 */
[C---:B------:R-:W-:Y:S02]  /*1ff00*/  IMAD R3, R68.reuse, UR5, R0 ;  /* 0x0000000544037c24 */ /* 0x040fe4000f8e0200 */
[----:B------:R-:W-:Y:S01]  /*1ff10*/  IMAD.WIDE.U32 R60, R68, UR4, R60 ;  /* 0x00000004443c7c25 */ /* 0x000fe2000f8e003c */
[----:B------:R-:W-:Y:S01]  /*1ff20*/  ULDC.64 UR4, c[0x0][0xaf0] ;  /* 0x0002bc0000047ab9 */ /* 0x000fe20000000a00 */
[----:B------:R-:W5:Y:S02]  /*1ff30*/  LD.E.128 R36, desc[UR42][R36.64] ;  /* 0x0000002a24247980 */ /* 0x000f64000c101d00 */
[----:B-1----:R-:W-:-:S02]  /*1ff40*/  @P1 IMAD.HI.U32 R0, R64, R67, RZ ;  /* 0x0000004340001227 */ /* 0x002fc400078e00ff */
[----:B------:R-:W5:Y:S02]  /*1ff50*/  LD.E.128 R40, desc[UR42][R40.64] ;  /* 0x0000002a28287980 */ /* 0x000f64000c101d00 */
[----:B------:R-:W-:Y:S02]  /*1ff60*/  IMAD.IADD R61, R61, 0x1, R3 ;  /* 0x000000013d3d7824 */ /* 0x000fe400078e0203 */
[----:B------:R-:W-:Y:S01]  /*1ff70*/  IMAD.MOV.U32 R3, RZ, RZ, R64 ;  /* 0x000000ffff037224 */ /* 0x000fe200078e0040 */
[----:B0-----:R-:W-:Y:S01]  /*1ff80*/  @P1 SHF.R.U32.HI R3, RZ, R69, R0 ;  /* 0x00000045ff031219 */ /* 0x001fe20000011600 */
[----:B------:R-:W-:Y:S01]  /*1ff90*/  IMAD R62, R62, UR4, RZ ;  /* 0x000000043e3e7c24 */ /* 0x000fe2000f8e02ff */
[----:B------:R-:W5:Y:S01]  /*1ffa0*/  LD.E.128 R44, desc[UR42][R44.64] ;  /* 0x0000002a2c2c7980 */ /* 0x000f62000c101d00 */
[C---:B------:R-:W-:Y:S01]  /*1ffb0*/  IMAD.WIDE.U32 R60, R65.reuse, UR4, R60 ;  /* 0x00000004413c7c25 */ /* 0x040fe2000f8e003c */
[--C-:B------:R-:W-:Y:S02]  /*1ffc0*/  SHF.R.S32.HI R0, RZ, 0x1f, R3.reuse ;  /* 0x0000001fff007819 */ /* 0x100fe40000011403 */
[----:B--2---:R-:W5:Y:S01]  /*1ffd0*/  LD.E.128 R48, desc[UR42][R48.64] ;  /* 0x0000002a30307980 */ /* 0x004f62000c101d00 */
[----:B------:R-:W-:Y:S01]  /*1ffe0*/  IMAD R63, R65, UR5, R62 ;  /* 0x00000005413f7c24 */ /* 0x000fe2000f8e023e */
[----:B------:R-:W-:Y:S01]  /*1fff0*/  ULDC.64 UR4, c[0x0][0xae0] ;  /* 0x0002b80000047ab9 */ /* 0x000fe20000000a00 */
[----:B------:R-:W-:Y:S01]  /*20000*/  IMAD.MOV R65, RZ, RZ, -R3 ;  /* 0x000000ffff417224 */ /* 0x000fe200078e0a03 */
[----:B---3--:R-:W5:Y:S01]  /*20010*/  LD.E.128 R52, desc[UR42][R52.64] ;  /* 0x0000002a34347980 */ /* 0x008f62000c101d00 */
[----:B------:R-:W-:-:S02]  /*20020*/  IMAD.IADD R61, R61, 0x1, R63 ;  /* 0x000000013d3d7824 */ /* 0x000fc400078e023f */
[----:B------:R-:W-:Y:S01]  /*20030*/  IMAD R0, R0, UR4, RZ ;  /* 0x0000000400007c24 */ /* 0x000fe2000f8e02ff */
[----:B------:R-:W5:Y:S01]  /*20040*/  LD.E.128 R56, desc[UR42][R56.64] ;  /* 0x0000002a38387980 */ /* 0x000f62000c101d00 */
[----:B------:R-:W-:Y:S02]  /*20050*/  IMAD R63, R20, R65, R64 ;  /* 0x00000041143f7224 */ /* 0x000fe400078e0240 */
[C---:B------:R-:W-:Y:S01]  /*20060*/  IMAD R65, R3.reuse, UR5, R0 ;  /* 0x0000000503417c24 */ /* 0x040fe2000f8e0200 */
[----:B------:R-:W-:Y:S01]  /*20070*/  @!PT LDS RZ, [RZ] ;  /* 0x00000000fffff984 */ /* 0x000fe20000000800 */
[----:B------:R-:W-:Y:S01]  /*20080*/  @!PT LDS RZ, [RZ] ;  /* 0x00000000fffff984 */ /* 0x000fe20000000800 */
[----:B------:R-:W-:Y:S01]  /*20090*/  @!PT LDS RZ, [RZ] ;  /* 0x00000000fffff984 */ /* 0x000fe20000000800 */
[----:B------:R-:W-:Y:S01]  /*200a0*/  @!PT LDS RZ, [RZ] ;  /* 0x00000000fffff984 */ /* 0x000fe20000000800 */
[----:B------:R0:W-:Y:S06]  /*200b0*/  MEMBAR.ALL.CTA ;  /* 0x0000000000007992 */ /* 0x0001ec0000008000 */
[----:B0-----:R-:W0:Y:S01]  /*200c0*/  FENCE.VIEW.ASYNC.S ;  /* 0x00000000000073c6 */ /* 0x001e220000000000 */
[----:B------:R-:W-:Y:S01]  /*200d0*/  IMAD.WIDE.U32 R60, R3, UR4, R60 ;  /* 0x00000004033c7c25 */ /* 0x000fe2000f8e003c */
[----:B------:R-:W-:Y:S01]  /*200e0*/  SHF.R.S32.HI R0, RZ, 0x1f, R63 ;  /* 0x0000001fff007819 */ /* 0x000fe2000001143f */
[----:B------:R-:W-:-:S02]  /*200f0*/  ULDC.64 UR4, c[0x0][0xad8] ;  /* 0x0002b60000047ab9 */ /* 0x000fc40000000a00 */
[----:B------:R-:W-:Y:S02]  /*20100*/  IMAD.IADD R61, R61, 0x1, R65 ;  /* 0x000000013d3d7824 */ /* 0x000fe400078e0241 */
[----:B------:R-:W-:Y:S02]  /*20110*/  IMAD R0, R0, UR4, RZ ;  /* 0x0000000400007c24 */ /* 0x000fe4000f8e02ff */
[----:B------:R-:W-:Y:S02]  /*20120*/  IMAD.IADD R67, R66, 0x1, R212 ;  /* 0x0000000142437824 */ /* 0x000fe400078e02d4 */
        /* <DEDUP_REMOVED lines=8> */
[-C--:B------:R-:W-:Y:S01]  /*201b0*/  ISETP.GE.AND P1, PT, R3, R2.reuse, PT ;  /* 0x000000020300720c */ /* 0x080fe20003f26270 */
[----:B------:R-:W-:Y:S01]  /*201c0*/  VIADD R3, R67, 0x40 ;  /* 0x0000004043037836 */ /* 0x000fe20000000000 */
[----:B------:R-:W-:Y:S02]  /*201d0*/  LEA.HI.X R66, R60, UR5, R61, 0x1, P3 ;  /* 0x000000053c427c11 */ /* 0x000fe400098f0c3d */
[----:B------:R-:W-:Y:S01]  /*201e0*/  PRMT R0, RZ, 0x654, R0 ;  /* 0x00000654ff007816 */ /* 0x000fe20000000000 */
[C---:B------:R-:W-:Y:S01]  /*201f0*/  VIADD R69, R228.reuse, 0x80 ;  /* 0x00000080e4457836 */ /* 0x040fe20000000000 */
[----:B------:R-:W-:Y:S01]  /*20200*/  ISETP.GE.AND P0, PT, R3, R2, PT ;  /* 0x000000020300720c */ /* 0x000fe20003f06270 */
[----:B0-----:R0:W1:Y:S01]  /*20210*/  SHFL.IDX PT, R65, R20, RZ, 0x181f ;  /* 0x00181fff14417589 */ /* 0x00106200000e0000 */
[----:B------:R0:W-:Y:S03]  /*20220*/  SYNCS.ARRIVE.TRANS64.RED.A1T0 RZ, [R0+URZ], RZ ;  /* 0x000000ff00ff79a7 */ /* 0x0001e6000810043f */
[----:B------:R0:W2:Y:S01]  /*20230*/  SHFL.IDX PT, R3, R66, RZ, 0x181f ;  /* 0x00181fff42037589 */ /* 0x0000a200000e0000 */
[----:B------:R-:W-:Y:S01]  /*20240*/  VIADD R68, R228, 0x80 ;  /* 0x00000080e4447836 */ /* 0x000fe20000000000 */
[----:B------:R-:W-:Y:S01]  /*20250*/  SHF.R.S32.HI R69, RZ, 0x1f, R69 ;  /* 0x0000001fff457819 */ /* 0x000fe20000011445 */
[----:B------:R-:W-:Y:S06]  /*20260*/  @P2 BRA `(.L_x_1788) ;  /* 0x0000000000342947 */ /* 0x000fec0003800000 */
        /* <DEDUP_REMOVED lines=13> */
.L_x_1788:
[----:B------:R-:W-:Y:S05]  /*20340*/  BSYNC B1 ;  /* 0x0000000000017941 */ /* 0x000fea0003800000 */
.L_x_1787:
        /* <DEDUP_REMOVED lines=17> */
.L_x_1790:
[----:B------:R-:W-:Y:S05]  /*20460*/  BSYNC B1 ;  /* 0x0000000000017941 */ /* 0x000fea0003800000 */
.L_x_1789:
        /* <DEDUP_REMOVED lines=10> */
[----:B------:R-:W-:Y:S02]  /*20510*/  @!P5 LEA R8, P2, R68, R9, 0x1 ;  /* 0x000000094408d211 */ /* 0x000fe400078408ff */
[-C--:B0-----:R-:W-:Y:S02]  /*20520*/  @!P3 LEA.HI.X R5, R228, R3.reuse, R72, 0x1, P0 ;  /* 0x00000003e405b211 */ /* 0x081fe400000f0c48 */
[-C--:B------:R-:W-:Y:S02]  /*20530*/  @!P4 LEA.HI.X R7, R70, R3.reuse, R71, 0x1, P1 ;  /* 0x000000034607c211 */ /* 0x080fe400008f0c47 */
[----:B------:R-:W-:Y:S01]  /*20540*/  @!P5 LEA.HI.X R9, R68, R3, R69, 0x1, P2 ;  /* 0x000000034409d211 */ /* 0x000fe200010f0c45 */
[----:B------:R0:W-:Y:S04]  /*20550*/  @!P3 ST.E.128 desc[UR42][R4.64], R12 ;  /* 0x0000000c0400b985 */ /* 0x0001e8000c101d2a */
[----:B------:R0:W-:Y:S04]  /*20560*/  @!P4 ST.E.128 desc[UR42][R6.64], R36 ;  /* 0x000000240600c985 */ /* 0x0001e8000c101d2a */
[----:B------:R0:W-:Y:S02]  /*20570*/  @!P5 ST.E.128 desc[UR42][R8.64], R52 ;  /* 0x000000340800d985 */ /* 0x0001e4000c101d2a */
.L_x_1792:
[----:B------:R-:W-:Y:S05]  /*20580*/  BSYNC B1 ;  /* 0x0000000000017941 */ /* 0x000fea0003800000 */
.L_x_1791:
[----:B0-----:R-:W-:Y:S01]  /*20590*/  VIADD R3, R67, 0x60 ;  /* 0x0000006043037836 */ /* 0x001fe20000000000 */
[----:B------:R0:W0:Y:S04]  /*205a0*/  SHFL.IDX PT, R7, R66, 0x3, 0x181f ;  /* 0x00781f0042077f89 */ /* 0x00002800000e0000 */
[----:B------:R-:W-:Y:S01]  /*205b0*/  ISETP.GE.AND P0, PT, R3, R2, PT ;  /* 0x000000020300720c */ /* 0x000fe20003f06270 */
[----:B---3--:R3:W0:-:S12]  /*205c0*/  SHFL.IDX PT, R9, R20, 0x3, 0x181f ;  /* 0x00781f0014097f89 */ /* 0x00861800000e0000 */
        /* <DEDUP_REMOVED lines=12> */
[----:B---3--:R-:W-:-:S04]  /*20690*/  LEA R2, P0, R68, R9, 0x1 ;  /* 0x0000000944027211 */ /* 0x008fc800078008ff */
[----:B------:R-:W-:-:S05]  /*206a0*/  LEA.HI.X R3, R68, R7, R69, 0x1, P0 ;  /* 0x0000000744037211 */ /* 0x000fca00000f0c45 */
[----:B------:R0:W-:Y:S01]  /*206b0*/  ST.E.128 desc[UR42][R2.64], R56 ;  /* 0x0000003802007985 */ /* 0x0001e2000c101d2a */
[----:B------:R-:W-:Y:S05]  /*206c0*/  BRA `(.L_x_1793) ;  /* 0x0000000c00a87947 */ /* 0x000fea0003800000 */
.L_x_1784:
[----:B------:R-:W2:Y:S01]  /*206d0*/  LDL R9, [R1+0x1c] ;  /* 0x00001c0001097983 */ /* 0x000ea20000100800 */
[----:B------:R-:W-:Y:S01]  /*206e0*/  ULDC.64 UR4, c[0x0][0xc00] ;  /* 0x0003000000047ab9 */ /* 0x000fe20000000a00 */
[----:B------:R-:W2:Y:S01]  /*206f0*/  LDC.64 R2, c[0x0][0xc00] ;  /* 0x00030000ff027b82 */ /* 0x000ea20000000a00 */
[----:B------:R-:W-:Y:S01]  /*20700*/  ISETP.NE.U32.AND P0, PT, RZ, UR4, PT ;  /* 0x00000004ff007c0c */ /* 0x000fe2000bf05070 */
[----:B------:R-:W-:-:S03]  /*20710*/  IMAD.MOV.U32 R0, RZ, RZ, RZ ;  /* 0x000000ffff007224 */ /* 0x000fc600078e00ff */
[----:B------:R-:W-:Y:S01]  /*20720*/  ISETP.NE.AND.EX P0, PT, RZ, UR5, PT, P0 ;  /* 0x00000005ff007c0c */ /* 0x000fe2000bf05300 */
[----:B------:R-:W-:Y:S02]  /*20730*/  ULDC.64 UR4, c[0x0][0xc08] ;  /* 0x0003020000047ab9 */ /* 0x000fe40000000a00 */
[----:B------:R-:W-:Y:S01]  /*20740*/  ISETP.NE.U32.AND P1, PT, RZ, UR4, PT ;  /* 0x00000004ff007c0c */ /* 0x000fe2000bf25070 */
[----:B------:R-:W3:Y:S03]  /*20750*/  LDC R27, c[0x0][0xbe8] ;  /* 0x0002fa00ff1b7b82 */ /* 0x000ee60000000800 */
[----:B------:R-:W-:-:S13]  /*20760*/  ISETP.NE.AND.EX P1, PT, RZ, UR5, PT, P1 ;  /* 0x00000005ff007c0c */ /* 0x000fda000bf25310 */
[----:B------:R-:W4:Y:S01]  /*20770*/  @P1 LDC.64 R4, c[0x0][0xc08] ;  /* 0x00030200ff041b82 */ /* 0x000f220000000a00 */
[----:B------:R-:W-:Y:S02]  /*20780*/  ULDC UR4, c[0x0][0xa88] ;  /* 0x0002a20000047ab9 */ /* 0x000fe40000000800 */
[----:B------:R-:W-:Y:S01]  /*20790*/  IMAD.U32 R6, RZ, RZ, UR4 ;  /* 0x00000004ff067e24 */ /* 0x000fe2000f8e00ff */
[----:B------:R-:W0:Y:S01]  /*207a0*/  S2R R8, SR_TID.X ;  /* 0x0000000000087919 */ /* 0x000e220000002100 */
[----:B--2---:R-:W-:-:S04]  /*207b0*/  IMAD.WIDE R2, R9, 0x4, R2 ;  /* 0x0000000409027825 */ /* 0x004fc800078e0202 */
[----:B----4-:R-:W-:Y:S01]  /*207c0*/  @P1 IMAD.WIDE R4, R9, 0x4, R4 ;  /* 0x0000000409041825 */ /* 0x010fe200078e0204 */
[----:B------:R2:W5:Y:S04]  /*207d0*/  @P0 LDG.E R0, desc[UR42][R2.64] ;  /* 0x0000002a02000981 */ /* 0x000568000c1e1900 */
[----:B------:R2:W5:Y:S01]  /*207e0*/  @P1 LDG.E R6, desc[UR42][R4.64] ;  /* 0x0000002a04061981 */ /* 0x000562000c1e1900 */
[----:B---3--:R-:W-:Y:S01]  /*207f0*/  ISETP.NE.AND P2, PT, R27, 0x1, PT ;  /* 0x000000011b00780c */ /* 0x008fe20003f45270 */
[----:B0----5:R-:W-:Y:S01]  /*20800*/  VIADD R24, R8, 0xffffff80 ;  /* 0xffffff8008187836 */ /* 0x021fe20000000000 */
[----:B------:R-:W-:-:S04]  /*20810*/  SHF.R.S32.HI R7, RZ, 0x1f, R9 ;  /* 0x0000001fff077819 */ /* 0x000fc80000011409 */
[----:B------:R-:W-:-:S07]  /*20820*/  ISETP.GE.AND P3, PT, R24, 0x80, PT ;  /* 0x000000801800780c */ /* 0x000fce0003f66270 */
[----:B------:R-:W0:Y:S08]  /*20830*/  @P2 LDC R14, c[0x0][0xbec] ;  /* 0x0002fb00ff0e2b82 */ /* 0x000e300000000800 */
[----:B------:R-:W3:Y:S01]  /*20840*/  @P2 LDC R29, c[0x0][0xbf0] ;  /* 0x0002fc00ff1d2b82 */ /* 0x000ee20000000800 */
[----:B--2---:R-:W-:Y:S05]  /*20850*/  @P1 BRA `(.L_x_1794) ;  /* 0x0000000000101947 */ /* 0x004fea0003800000 */
[----:B------:R-:W-:Y:S05]  /*20860*/  @!P0 BRA `(.L_x_1794) ;  /* 0x00000000000c8947 */ /* 0x000fea0003800000 */
[----:B------:R-:W2:Y:S04]  /*20870*/  LDG.E R5, desc[UR42][R2.64] ;  /* 0x0000002a02057981 */ /* 0x000ea8000c1e1900 */
[----:B------:R-:W2:Y:S02]  /*20880*/  LDG.E R6, desc[UR42][R2.64+0x4] ;  /* 0x0000042a02067981 */ /* 0x000ea4000c1e1900 */
[----:B--2---:R-:W-:-:S07]  /*20890*/  IMAD.IADD R6, R6, 0x1, -R5 ;  /* 0x0000000106067824 */ /* 0x004fce00078e0a05 */
.L_x_1794:
[----:B-1----:R-:W2:Y:S01]  /*208a0*/  LDL R20, [R1+0x18] ;  /* 0x0000180001147983 */ /* 0x002ea20000100800 */
[----:B------:R-:W-:Y:S01]  /*208b0*/  BSSY B1, `(.L_x_1795) ;  /* 0x000002c000017945 */ /* 0x000fe20003800000 */
[----:B------:R-:W-:Y:S02]  /*208c0*/  SEL R13, R9, RZ, !P0 ;  /* 0x000000ff090d7207 */ /* 0x000fe40004000000 */
[----:B------:R-:W-:Y:S02]  /*208d0*/  SEL R12, R7, RZ, !P0 ;  /* 0x000000ff070c7207 */ /* 0x000fe40004000000 */
[----:B------:R-:W-:Y:S02]  /*208e0*/  SHF.R.S32.HI R11, RZ, 0x1f, R0 ;  /* 0x0000001fff0b7819 */ /* 0x000fe40000011400 */
[----:B--2---:R-:W-:Y:S01]  /*208f0*/  SHF.R.S32.HI R10, RZ, 0x1f, R20 ;  /* 0x0000001fff0a7819 */ /* 0x004fe20000011414 */
[----:B------:R-:W-:Y:S06]  /*20900*/  @P3 BRA `(.L_x_1796) ;  /* 0x0000000000983947 */ /* 0x000fec0003800000 */
[----:B------:R-:W1:Y:S01]  /*20910*/  LDC R9, c[0x0][0xbe8] ;  /* 0x0002fa00ff097b82 */ /* 0x000e620000000800 */
[----:B------:R-:W-:Y:S01]  /*20920*/  IADD3 R8, R212, -0x80, R8 ;  /* 0xffffff80d4087810 */ /* 0x000fe20007ffe008 */
[----:B-1----:R-:W-:-:S05]  /*20930*/  IMAD R2, R6, R9, RZ ;  /* 0x0000000906027224 */ /* 0x002fca00078e02ff */
        /* <DEDUP_REMOVED lines=9> */
[----:B------:R-:W1:Y:S01]  /*209d0*/  @P0 LDC R15, c[0x0][0xbec] ;  /* 0x0002fb00ff0f0b82 */ /* 0x000e620000000800 */
[----:B------:R-:W-:Y:S01]  /*209e0*/  IMAD R7, R20, UR5, R7 ;  /* 0x0000000514077c24 */ /* 0x000fe2000f8e0207 */
[----:B------:R-:W-:-:S03]  /*209f0*/  ULDC.64 UR4, c[0x0][0xb98] ;  /* 0x0002e60000047ab9 */ /* 0x000fc60000000a00 */
[----:B------:R-:W-:-:S03]  /*20a00*/  IMAD.IADD R3, R3, 0x1, R7 ;  /* 0x0000000103037824 */ /* 0x000fc600078e0207 */
[----:B------:R-:W2:Y:S01]  /*20a10*/  @P0 LDC R25, c[0x0][0xbf0] ;  /* 0x0002fc00ff190b82 */ /* 0x000ea20000000800 */
[----:B------:R-:W-:-:S04]  /*20a20*/  IMAD.WIDE.U32 R2, R13, UR4, R2 ;  /* 0x000000040d027c25 */ /* 0x000fc8000f8e0002 */
[----:B-1----:R-:W-:-:S05]  /*20a30*/  @P0 IMAD.HI.U32 R4, R8, R15, RZ ;  /* 0x0000000f08040227 */ /* 0x002fca00078e00ff */
[----:B--2---:R-:W-:Y:S01]  /*20a40*/  @P0 SHF.R.U32.HI R5, RZ, R25, R4 ;  /* 0x00000019ff050219 */ /* 0x004fe20000011604 */
        /* <DEDUP_REMOVED lines=18> */
.L_x_1796:
[----:B------:R-:W-:Y:S05]  /*20b70*/  BSYNC B1 ;  /* 0x0000000000017941 */ /* 0x000fea0003800000 */
.L_x_1795:
[--C-:B-1----:R-:W-:Y:S01]  /*20b80*/  SHF.R.S32.HI R4, RZ, 0x1f, R24.reuse ;  /* 0x0000001fff047819 */ /* 0x102fe20000011418 */
[----:B------:R-:W-:Y:S01]  /*20b90*/  ULDC.64 UR4, c[0x0][0xaa0] ;  /* 0x0002a80000047ab9 */ /* 0x000fe20000000a00 */
[----:B------:R-:W-:Y:S01]  /*20ba0*/  SHF.R.S32.HI R8, RZ, 0x1f, R24 ;  /* 0x0000001fff087819 */ /* 0x000fe20000011418 */
[----:B------:R-:W-:Y:S01]  /*20bb0*/  IMAD R3, R11, UR4, RZ ;  /* 0x000000040b037c24 */ /* 0x000fe2000f8e02ff */
[-C--:B------:R-:W-:Y:S02]  /*20bc0*/  LEA.HI R4, R4, R24.reuse, RZ, 0x3 ;  /* 0x0000001804047211 */ /* 0x080fe400078f18ff */
[----:B------:R-:W-:Y:S01]  /*20bd0*/  LEA.HI R8, R8, R24, RZ, 0x3 ;  /* 0x0000001808087211 */ /* 0x000fe200078f18ff */
[----:B------:R-:W-:Y:S01]  /*20be0*/  IMAD R5, R0, UR5, R3 ;  /* 0x0000000500057c24 */ /* 0x000fe2000f8e0203 */
[----:B------:R-:W-:Y:S01]  /*20bf0*/  LOP3.LUT R4, R4, 0xfffffff8, RZ, 0xc0, !PT ;  /* 0xfffffff804047812 */ /* 0x000fe200078ec0ff */
[----:B------:R-:W-:Y:S01]  /*20c00*/  IMAD.WIDE.U32 R2, R0, UR4, RZ ;  /* 0x0000000400027c25 */ /* 0x000fe2000f8e00ff */
[----:B------:R-:W-:Y:S01]  /*20c10*/  SHF.R.S32.HI R8, RZ, 0x3, R8 ;  /* 0x00000003ff087819 */ /* 0x000fe20000011408 */
[----:B------:R-:W-:-:S02]  /*20c20*/  ULDC.64 UR4, c[0x0][0xae8] ;  /* 0x0002ba0000047ab9 */ /* 0x000fc40000000a00 */
[----:B------:R-:W-:Y:S02]  /*20c30*/  IMAD.IADD R4, R24, 0x1, -R4 ;  /* 0x0000000118047824 */ /* 0x000fe400078e0a04 */
[----:B------:R-:W-:Y:S02]  /*20c40*/  IMAD.IADD R3, R3, 0x1, R5 ;  /* 0x0000000103037824 */ /* 0x000fe400078e0205 */
[----:B------:R-:W-:Y:S02]  /*20c50*/  IMAD R7, R4, 0x20, R8 ;  /* 0x0000002004077824 */ /* 0x000fe400078e0208 */
[----:B------:R-:W-:Y:S02]  /*20c60*/  IMAD R4, R10, UR4, RZ ;  /* 0x000000040a047c24 */ /* 0x000fe4000f8e02ff */
[----:B------:R-:W-:Y:S02]  /*20c70*/  IMAD.IADD R9, R212, 0x1, R7 ;  /* 0x00000001d4097824 */ /* 0x000fe400078e0207 */
[----:B------:R-:W-:-:S02]  /*20c80*/  IMAD R7, R20, UR5, R4 ;  /* 0x0000000514077c24 */ /* 0x000fc4000f8e0204 */
[----:B0-----:R-:W-:-:S04]  /*20c90*/  @P2 IMAD.HI.U32 R0, R9, R14, RZ ;  /* 0x0000000e09002227 */ /* 0x001fc800078e00ff */
[----:B------:R-:W-:Y:S01]  /*20ca0*/  IMAD.WIDE.U32 R2, R20, UR4, R2 ;  /* 0x0000000414027c25 */ /* 0x000fe2000f8e0002 */
[----:B------:R-:W-:-:S03]  /*20cb0*/  ULDC.64 UR4, c[0x0][0xaf0] ;  /* 0x0002bc0000047ab9 */ /* 0x000fc60000000a00 */
[----:B------:R-:W-:Y:S01]  /*20cc0*/  IMAD.MOV.U32 R5, RZ, RZ, R9 ;  /* 0x000000ffff057224 */ /* 0x000fe200078e0009 */
[----:B---3--:R-:W-:Y:S01]  /*20cd0*/  @P2 SHF.R.U32.HI R5, RZ, R29, R0 ;  /* 0x0000001dff052219 */ /* 0x008fe20000011600 */
[----:B------:R-:W-:Y:S02]  /*20ce0*/  IMAD R4, R12, UR4, RZ ;  /* 0x000000040c047c24 */ /* 0x000fe4000f8e02ff */
[----:B------:R-:W-:Y:S01]  /*20cf0*/  IMAD.IADD R3, R3, 0x1, R7 ;  /* 0x0000000103037824 */ /* 0x000fe200078e0207 */
[----:B------:R-:W-:Y:S01]  /*20d00*/  SHF.R.S32.HI R0, RZ, 0x1f, R5 ;  /* 0x0000001fff007819 */ /* 0x000fe20000011405 */
[C---:B------:R-:W-:Y:S02]  /*20d10*/  IMAD R7, R13.reuse, UR5, R4 ;  /* 0x000000050d077c24 */ /* 0x040fe4000f8e0204 */
[----:B------:R-:W-:Y:S01]  /*20d20*/  IMAD.WIDE.U32 R2, R13, UR4, R2 ;  /* 0x000000040d027c25 */ /* 0x000fe2000f8e0002 */
[----:B------:R-:W-:-:S03]  /*20d30*/  ULDC.64 UR4, c[0x0][0xae0] ;  /* 0x0002b80000047ab9 */ /* 0x000fc60000000a00 */
[----:B------:R-:W-:Y:S02]  /*20d40*/  IMAD.MOV R4, RZ, RZ, -R5 ;  /* 0x000000ffff047224 */ /* 0x000fe400078e0a05 */
[----:B------:R-:W-:Y:S02]  /*20d50*/  IMAD.IADD R3, R3, 0x1, R7 ;  /* 0x0000000103037824 */ /* 0x000fe400078e0207 */
[----:B------:R-:W-:Y:S02]  /*20d60*/  IMAD R0, R0, UR4, RZ ;  /* 0x0000000400007c24 */ /* 0x000fe4000f8e02ff */
[----:B------:R-:W-:Y:S02]  /*20d70*/  IMAD R7, R27, R4, R9 ;  /* 0x000000041b077224 */ /* 0x000fe400078e0209 */
[C---:B------:R-:W-:Y:S02]  /*20d80*/  IMAD R9, R5.reuse, UR5, R0 ;  /* 0x0000000505097c24 */ /* 0x040fe4000f8e0200 */
[----:B------:R-:W-:Y:S01]  /*20d90*/  IMAD.WIDE.U32 R2, R5, UR4, R2 ;  /* 0x0000000405027c25 */ /* 0x000fe2000f8e0002 */
[----:B------:R-:W-:Y:S01]  /*20da0*/  SHF.R.S32.HI R0, RZ, 0x1f, R7 ;  /* 0x0000001fff007819 */ /* 0x000fe20000011407 */
[----:B------:R-:W-:-:S02]  /*20db0*/  ULDC.64 UR4, c[0x0][0xad8] ;  /* 0x0002b60000047ab9 */ /* 0x000fc40000000a00 */
[----:B------:R-:W-:Y:S02]  /*20dc0*/  IMAD.IADD R3, R3, 0x1, R9 ;  /* 0x0000000103037824 */ /* 0x000fe400078e0209 */
[----:B------:R-:W-:Y:S02]  /*20dd0*/  IMAD R0, R0, UR4, RZ ;  /* 0x0000000400007c24 */ /* 0x000fe4000f8e02ff */
[----:B------:R-:W-:-:S04]  /*20de0*/  IMAD.WIDE.U32 R2, R7, UR4, R2 ;  /* 0x0000000407027c25 */ /* 0x000fc8000f8e0002 */
[----:B------:R-:W-:Y:S01]  /*20df0*/  IMAD R7, R7, UR5, R0 ;  /* 0x0000000507077c24 */ /* 0x000fe2000f8e0200 */
[----:B------:R-:W-:Y:S02]  /*20e00*/  ULDC.64 UR4, c[0x0][0xa80] ;  /* 0x0002a00000047ab9 */ /* 0x000fe40000000a00 */
[----:B------:R-:W-:Y:S01]  /*20e10*/  LEA R0, P0, R2, UR4, 0x1 ;  /* 0x0000000402007c11 */ /* 0x000fe2000f8008ff */
[----:B------:R-:W-:Y:S01]  /*20e20*/  IMAD.IADD R3, R3, 0x1, R7 ;  /* 0x0000000103037824 */ /* 0x000fe200078e0207 */
[----:B------:R-:W-:-:S04]  /*20e30*/  UMOV UR4, 0xffffffff ;  /* 0xffffffff00047882 */ /* 0x000fc80000000000 */
[----:B------:R-:W-:Y:S01]  /*20e40*/  LEA.HI.X R2, R2, UR5, R3, 0x1, P0 ;  /* 0x0000000502027c11 */ /* 0x000fe200080f0c03 */
[----:B------:R-:W-:Y:S06]  /*20e50*/  BRA.DIV UR4, `(.L_x_1797) ;  /* 0x000000aa04a87947 */ /* 0x000fec000b800000 */
[----:B------:R0:W1:Y:S04]  /*20e60*/  SHFL.IDX PT, R3, R2, RZ, 0x181f ;  /* 0x00181fff02037589 */ /* 0x00006800000e0000 */
[----:B------:R0:W2:Y:S02]  /*20e70*/  SHFL.IDX PT, R14, R0, RZ, 0x181f ;  /* 0x00181fff000e7589 */ /* 0x0000a400000e0000 */
.L_x_2050:
[----:B------:R-:W-:Y:S01]  /*20e80*/  IMAD R27, R6, R27, RZ ;  /* 0x0000001b061b7224 */ /* 0x000fe200078e02ff */
[----:B------:R-:W-:Y:S01]  /*20e90*/  BSSY B1, `(.L_x_1798) ;  /* 0x0000018000017945 */ /* 0x000fe20003800000 */
[----:B------:R-:W-:-:S05]  /*20ea0*/  IMAD.IADD R212, R8, 0x1, R212 ;  /* 0x0000000108d47824 */ /* 0x000fca00078e02d4 */
[----:B------:R-:W-:-:S13]  /*20eb0*/  ISETP.GE.AND P0, PT, R212, R27, PT ;  /* 0x0000001bd400720c */ /* 0x000fda0003f06270 */
[----:B------:R-:W-:Y:S05]  /*20ec0*/  @P0 BRA `(.L_x_1799) ;  /* 0x0000000000500947 */ /* 0x000fea0003800000 */
[C---:B------:R-:W-:Y:S01]  /*20ed0*/  VIADD R10, R228.reuse, 0x40 ;  /* 0x00000040e40a7836 */ /* 0x040fe20000000000 */
[----:B------:R-:W-:Y:S01]  /*20ee0*/  ULDC UR4, c[0x0][0xac8] ;  /* 0x0002b20000047ab9 */ /* 0x000fe20000000800 */
[C---:B------:R-:W-:Y:S01]  /*20ef0*/  VIADD R8, R228.reuse, 0x80 ;  /* 0x00000080e4087836 */ /* 0x040fe20000000000 */
[C---:B------:R-:W-:Y:S01]  /*20f00*/  ISETP.GE.AND P3, PT, R228.reuse, UR4, PT ;  /* 0x00000004e4007c0c */ /* 0x040fe2000bf66270 */
[----:B------:R-:W-:Y:S01]  /*20f10*/  VIADD R11, R228, 0x40 ;  /* 0x00000040e40b7836 */ /* 0x000fe20000000000 */
[----:B------:R-:W-:Y:S01]  /*20f20*/  ISETP.GE.AND P4, PT, R10, UR4, PT ;  /* 0x000000040a007c0c */ /* 0x000fe2000bf86270 */
[----:B------:R-:W-:Y:S01]  /*20f30*/  VIADD R9, R228, 0x80 ;  /* 0x00000080e4097836 */ /* 0x000fe20000000000 */
[----:B------:R-:W-:Y:S02]  /*20f40*/  ISETP.GE.AND P5, PT, R8, UR4, PT ;  /* 0x0000000408007c0c */ /* 0x000fe4000bfa6270 */
[----:B------:R-:W-:Y:S02]  /*20f50*/  SHF.R.S32.HI R12, RZ, 0x1f, R228 ;  /* 0x0000001fff0c7819 */ /* 0x000fe400000114e4 */
[----:B------:R-:W-:-:S02]  /*20f60*/  SHF.R.S32.HI R11, RZ, 0x1f, R11 ;  /* 0x0000001fff0b7819 */ /* 0x000fc4000001140b */
[----:B------:R-:W-:-:S03]  /*20f70*/  SHF.R.S32.HI R9, RZ, 0x1f, R9 ;  /* 0x0000001fff097819 */ /* 0x000fc60000011409 */
[-C--:B--2---:R-:W-:Y:S02]  /*20f80*/  @!P3 LEA R4, P0, R228, R14.reuse, 0x1 ;  /* 0x0000000ee404b211 */ /* 0x084fe400078008ff */
[-C--:B------:R-:W-:Y:S02]  /*20f90*/  @!P4 LEA R6, P1, R10, R14.reuse, 0x1 ;  /* 0x0000000e0a06c211 */ /* 0x080fe400078208ff */
[----:B------:R-:W-:Y:S02]  /*20fa0*/  @!P5 LEA R14, P2, R8, R14, 0x1 ;  /* 0x0000000e080ed211 */ /* 0x000fe400078408ff */
[-C--:B-1----:R-:W-:Y:S02]  /*20fb0*/  @!P3 LEA.HI.X R5, R228, R3.reuse, R12, 0x1, P0 ;  /* 0x00000003e405b211 */ /* 0x082fe400000f0c0c */
[-C--:B------:R-:W-:Y:S02]  /*20fc0*/  @!P4 LEA.HI.X R7, R10, R3.reuse, R11, 0x1, P1 ;  /* 0x000000030a07c211 */ /* 0x080fe400008f0c0b */
[----:B------:R-:W-:Y:S01]  /*20fd0*/  @!P5 LEA.HI.X R15, R8, R3, R9, 0x1, P2 ;  /* 0x00000003080fd211 */ /* 0x000fe200010f0c09 */
[----:B------:R3:W-:Y:S04]  /*20fe0*/  @!P3 ST.E.128 desc[UR42][R4.64], RZ ;  /* 0x000000ff0400b985 */ /* 0x0007e8000c101d2a */
[----:B------:R3:W-:Y:S04]  /*20ff0*/  @!P4 ST.E.128 desc[UR42][R6.64], RZ ;  /* 0x000000ff0600c985 */ /* 0x0007e8000c101d2a */
[----:B------:R3:W-:Y:S02]  /*21000*/  @!P5 ST.E.128 desc[UR42][R14.64], RZ ;  /* 0x000000ff0e00d985 */ /* 0x0007e4000c101d2a */
.L_x_1799:
[----:B------:R-:W-:Y:S05]  /*21010*/  BSYNC B1 ;  /* 0x0000000000017941 */ /* 0x000fea0003800000 */
.L_x_1798:
[----:B------:R-:W-:-:S03]  /*21020*/  UMOV UR4, 0xffffffff ;  /* 0xffffffff00047882 */ /* 0x000fc60000000000 */
[----:B------:R-:W-:Y:S05]  /*21030*/  BRA.DIV UR4, `(.L_x_1800) ;  /* 0x000000aa04647947 */ /* 0x000fea000b800000 */
[----:B-1----:R1:W4:Y:S04]  /*21040*/  SHFL.IDX PT, R3, R2, 0x1, 0x181f ;  /* 0x00381f0002037f89 */ /* 0x00232800000e0000 */
[----:B--23--:R1:W2:Y:S02]  /*21050*/  SHFL.IDX PT, R14, R0, 0x1, 0x181f ;  /* 0x00381f00000e7f89 */ /* 0x00c2a400000e0000 */
.L_x_2054:
[----:B------:R-:W-:Y:S01]  /*21060*/  VIADD R4, R212, 0x20 ;  /* 0x00000020d4047836 */ /* 0x000fe20000000000 */
[----:B------:R-:W-:Y:S04]  /*21070*/  BSSY B1, `(.L_x_1801) ;  /* 0x0000017000017945 */ /* 0x000fe80003800000 */
        /* <DEDUP_REMOVED lines=16> */
[-C--:B----4-:R-:W-:Y:S02]  /*21180*/  @!P3 LEA.HI.X R5, R228, R3.reuse, R12, 0x1, P0 ;  /* 0x00000003e405b211 */ /* 0x090fe400000f0c0c */
[-C--:B------:R-:W-:Y:S02]  /*21190*/  @!P4 LEA.HI.X R7, R10, R3.reuse, R11, 0x1, P1 ;  /* 0x000000030a07c211 */ /* 0x080fe400008f0c0b */
[----:B------:R-:W-:Y:S01]  /*211a0*/  @!P5 LEA.HI.X R15, R8, R3, R9, 0x1, P2 ;  /* 0x00000003080fd211 */ /* 0x000fe200010f0c09 */
[----:B------:R3:W-:Y:S04]  /*211b0*/  @!P3 ST.E.128 desc[UR42][R4.64], RZ ;  /* 0x000000ff0400b985 */ /* 0x0007e8000c101d2a */
[----:B------:R3:W-:Y:S04]  /*211c0*/  @!P4 ST.E.128 desc[UR42][R6.64], RZ ;  /* 0x000000ff0600c985 */ /* 0x0007e8000c101d2a */
[----:B------:R3:W-:Y:S02]  /*211d0*/  @!P5 ST.E.128 desc[UR42][R14.64], RZ ;  /* 0x000000ff0e00d985 */ /* 0x0007e4000c101d2a */
.L_x_1802:
[----:B------:R-:W-:Y:S05]  /*211e0*/  BSYNC B1 ;  /* 0x0000000000017941 */ /* 0x000fea0003800000 */
.L_x_1801:
[----:B------:R-:W-:-:S03]  /*211f0*/  UMOV UR4, 0xffffffff ;  /* 0xffffffff00047882 */ /* 0x000fc60000000000 */
[----:B------:R-:W-:Y:S05]  /*21200*/  BRA.DIV UR4, `(.L_x_1803) ;  /* 0x000000aa04387947 */ /* 0x000fea000b800000 */
[----:B----4-:R4:W0:Y:S04]  /*21210*/  SHFL.IDX PT, R3, R2, 0x2, 0x181f ;  /* 0x00581f0002037f89 */ /* 0x01082800000e0000 */
[----:B--23--:R4:W2:Y:S02]  /*21220*/  SHFL.IDX PT, R14, R0, 0x2, 0x181f ;  /* 0x00581f00000e7f89 */ /* 0x00c8a400000e0000 */
.L_x_2058:
        /* <DEDUP_REMOVED lines=24> */
.L_x_1805:
[----:B------:R-:W-:Y:S05]  /*213b0*/  BSYNC B1 ;  /* 0x0000000000017941 */ /* 0x000fea0003800000 */
.L_x_1804:
[----:B------:R-:W-:-:S03]  /*213c0*/  UMOV UR4, 0xffffffff ;  /* 0xffffffff00047882 */ /* 0x000fc60000000000 */
[----:B------:R-:W-:Y:S05]  /*213d0*/  BRA.DIV UR4, `(.L_x_1806) ;  /* 0x000000aa040c7947 */ /* 0x000fea000b800000 */
[----:B0-----:R0:W0:Y:S04]  /*213e0*/  SHFL.IDX PT, R3, R2, 0x3, 0x181f ;  /* 0x00781f0002037f89 */ /* 0x00102800000e0000 */
[----:B--23--:R2:W3:Y:S02]  /*213f0*/  SHFL.IDX PT, R14, R0, 0x3, 0x181f ;  /* 0x00781f00000e7f89 */ /* 0x00c4e400000e0000 */
.L_x_2062:
[----:B-12-4-:R-:W-:-:S05]  /*21400*/  VIADD R0, R212, 0x60 ;  /* 0x00000060d4007836 */ /* 0x016fca0000000000 */
[----:B------:R-:W-:-:S13]  /*21410*/  ISETP.GE.AND P0, PT, R0, R27, PT ;  /* 0x0000001b0000720c */ /* 0x000fda0003f06270 */
[----:B------:R-:W-:Y:S05]  /*21420*/  @P0 BRA `(.L_x_1793) ;  /* 0x0000000000500947 */ /* 0x000fea0003800000 */
[C---:B------:R-:W-:Y:S01]  /*21430*/  VIADD R9, R228.reuse, 0x40 ;  /* 0x00000040e4097836 */ /* 0x040fe20000000000 */
[----:B------:R-:W-:Y:S01]  /*21440*/  ULDC UR4, c[0x0][0xac8] ;  /* 0x0002b20000047ab9 */ /* 0x000fe20000000800 */
[C---:B0-----:R-:W-:Y:S01]  /*21450*/  VIADD R2, R228.reuse, 0x80 ;  /* 0x00000080e4027836 */ /* 0x041fe20000000000 */
[C---:B------:R-:W-:Y:S01]  /*21460*/  ISETP.GE.AND P3, PT, R228.reuse, UR4, PT ;  /* 0x00000004e4007c0c */ /* 0x040fe2000bf66270 */
[C---:B------:R-:W-:Y:S01]  /*21470*/  VIADD R10, R228.reuse, 0x40 ;  /* 0x00000040e40a7836 */ /* 0x040fe20000000000 */
[----:B------:R-:W-:Y:S01]  /*21480*/  ISETP.GE.AND P4, PT, R9, UR4, PT ;  /* 0x0000000409007c0c */ /* 0x000fe2000bf86270 */
[----:B------:R-:W-:Y:S01]  /*21490*/  VIADD R8, R228, 0x80 ;  /* 0x00000080e4087836 */ /* 0x000fe20000000000 */
[----:B------:R-:W-:Y:S02]  /*214a0*/  ISETP.GE.AND P5, PT, R2, UR4, PT ;  /* 0x0000000402007c0c */ /* 0x000fe4000bfa6270 */
[----:B------:R-:W-:Y:S02]  /*214b0*/  SHF.R.S32.HI R11, RZ, 0x1f, R228 ;  /* 0x0000001fff0b7819 */ /* 0x000fe400000114e4 */
[----:B------:R-:W-:-:S02]  /*214c0*/  SHF.R.S32.HI R10, RZ, 0x1f, R10 ;  /* 0x0000001fff0a7819 */ /* 0x000fc4000001140a */
[----:B------:R-:W-:-:S03]  /*214d0*/  SHF.R.S32.HI R8, RZ, 0x1f, R8 ;  /* 0x0000001fff087819 */ /* 0x000fc60000011408 */
[-C--:B---3--:R-:W-:Y:S02]  /*214e0*/  @!P3 LEA R4, P0, R228, R14.reuse, 0x1 ;  /* 0x0000000ee404b211 */ /* 0x088fe400078008ff */
[CC--:B------:R-:W-:Y:S02]  /*214f0*/  @!P4 LEA R6, P1, R9.reuse, R14.reuse, 0x1 ;  /* 0x0000000e0906c211 */ /* 0x0c0fe400078208ff */
[----:B------:R-:W-:Y:S02]  /*21500*/  @!P5 LEA R14, P2, R2, R14, 0x1 ;  /* 0x0000000e020ed211 */ /* 0x000fe400078408ff */
[-C--:B------:R-:W-:Y:S02]  /*21510*/  @!P3 LEA.HI.X R5, R228, R3.reuse, R11, 0x1, P0 ;  /* 0x00000003e405b211 */ /* 0x080fe400000f0c0b */
[-C--:B------:R-:W-:Y:S02]  /*21520*/  @!P4 LEA.HI.X R7, R9, R3.reuse, R10, 0x1, P1 ;  /* 0x000000030907c211 */ /* 0x080fe400008f0c0a */
[----:B------:R-:W-:Y:S01]  /*21530*/  @!P5 LEA.HI.X R15, R2, R3, R8, 0x1, P2 ;  /* 0x00000003020fd211 */ /* 0x000fe200010f0c08 */
[----:B------:R0:W-:Y:S04]  /*21540*/  @!P3 ST.E.128 desc[UR42][R4.64], RZ ;  /* 0x000000ff0400b985 */ /* 0x0001e8000c101d2a */
[----:B------:R0:W-:Y:S04]  /*21550*/  @!P4 ST.E.128 desc[UR42][R6.64], RZ ;  /* 0x000000ff0600c985 */ /* 0x0001e8000c101d2a */
[----:B------:R0:W-:Y:S02]  /*21560*/  @!P5 ST.E.128 desc[UR42][R14.64], RZ ;  /* 0x000000ff0e00d985 */ /* 0x0001e4000c101d2a */
.L_x_1793:
[----:B------:R-:W-:Y:S05]  /*21570*/  BSYNC B0 ;  /* 0x0000000000007941 */ /* 0x000fea0003800000 */
.L_x_1783:
[----:B------:R-:W-:Y:S02]  /*21580*/  ULDC UR4, c[0x0][0xc3c] ;  /* 0x00030f0000047ab9 */ /* 0x000fe40000000800 */
[----:B------:R-:W-:-:S13]  /*21590*/  ISETP.GE.AND P0, PT, R23, UR4, PT ;  /* 0x0000000417007c0c */ /* 0x000fda000bf06270 */
[----:B------:R-:W-:Y:S05]  /*215a0*/  @!P0 BRA `(.L_x_1807) ;  /* 0xfffffdfc00588947 */ /* 0x000fea000383ffff */
[----:B------:R-:W-:Y:S05]  /*215b0*/  BRA `(.L_x_1581) ;  /* 0x0000007c00c07947 */ /* 0x000fea0003800000 */
.L_x_1579:
[----:B------:R-:W-:-:S08]  /*215c0*/  NOP ;  /* 0x0000000000007918 */ /* 0x000fd00000000000 */
[----:B------:R-:W0:-:S00]  /*215d0*/  USETMAXREG.DEALLOC.CTAPOOL 0x28 ;  /* 0x00000028000079c8 */ /* 0x000e0000080e0500 */
[----:B0-----:R-:W2:Y:S01]  /*215e0*/  LDL.LU R3, [R1] ;  /* 0x0000000001037983 */ /* 0x001ea20000300800 */
[----:B------:R-:W-:-:S06]  /*215f0*/  LOP3.LUT R0, R0, 0x3, RZ, 0xc0, !PT ;  /* 0x0000000300007812 */ /* 0x000fcc00078ec0ff */
[----:B------:R-:W0:Y:S02]  /*21600*/  SHFL.IDX PT, R0, R0, RZ, 0x1f ;  /* 0x00001fff00007589 */ /* 0x000e2400000e0000 */
[----:B0-----:R-:W-:-:S13]  /*21610*/  ISETP.NE.AND P0, PT, R0, RZ, PT ;  /* 0x000000ff0000720c */ /* 0x001fda0003f05270 */
[----:B------:R-:W-:Y:S01]  /*21620*/  @P0 BAR.SYNC.DEFER_BLOCKING 0x5, 0x180 ;  /* 0x0146000000000b1d */ /* 0x000fe20000010000 */
[----:B--2---:R-:W-:-:S04]  /*21630*/  LOP3.LUT R3, R3, 0xffffffdf, RZ, 0xc0, !PT ;  /* 0xffffffdf03037812 */ /* 0x004fc800078ec0ff */
[----:B------:R-:W-:-:S05]  /*21640*/  @P0 LOP3.LUT R3, R3, 0x20, RZ, 0xfc, !PT ;  /* 0x0000002003030812 */ /* 0x000fca00078efcff */
[----:B------:R0:W-:Y:S02]  /*21650*/  STL [R1], R3 ;  /* 0x0000000301007387 */ /* 0x0001e40000100800 */
[----:B0-----:R-:W-:-:S04]  /*21660*/  @P0 MOV R3, 0x400 ;  /* 0x0000040000030802 */ /* 0x001fc80000000f00 */
        /* <DEDUP_REMOVED lines=47> */
.L_x_1813:
[----:B------:R-:W-:Y:S01]  /*21960*/  UIADD3 UR4, UR4, 0x1f, URZ ;  /* 0x0000001f04047890 */ /* 0x000fe2000fffe03f */
[----:B------:R-:W-:-:S05]  /*21970*/  IMAD.U32 R19, RZ, RZ, UR7 ;  /* 0x00000007ff137e24 */ /* 0x000fca000f8e00ff */
        /* <DEDUP_REMOVED lines=10> */
.L_x_1812:
[----:B------:R-:W-:Y:S05]  /*21a20*/  BSYNC B0 ;  /* 0x0000000000007941 */ /* 0x000fea0003800000 */
.L_x_1811:
        /* <DEDUP_REMOVED lines=20> */
.L_x_1809:
[----:B------:R-:W-:-:S04]  /*21b70*/  IMAD.IADD R11, R4, 0x1, -R3 ;  /* 0x00000001040b7824 */ /* 0x000fc800078e0a03 */
[----:B------:R-:W-:-:S05]  /*21b80*/  IMAD R2, R6, UR5, R11 ;  /* 0x0000000506027c24 */ /* 0x000fca000f8e020b */
[----:B------:R-:W-:Y:S02]  /*21b90*/  ISETP.GT.AND P0, PT, R2, UR6, PT ;  /* 0x0000000602007c0c */ /* 0x000fe4000bf04270 */
[----:B------:R-:W0:Y:S11]  /*21ba0*/  LDC.64 R2, c[0x0][0xc90] ;  /* 0x00032400ff027b82 */ /* 0x000e360000000a00 */
[----:B------:R-:W-:-:S04]  /*21bb0*/  VOTE.ANY R8, PT, !P0 ;  /* 0x0000000000087806 */ /* 0x000fc800040e0100 */
[----:B------:R-:W1:Y:S02]  /*21bc0*/  POPC R13, R8 ;  /* 0x00000008000d7309 */ /* 0x000e640000000000 */
[----:B-1----:R-:W-:-:S04]  /*21bd0*/  VIADD R19, R13, UR4 ;  /* 0x000000040d137c36 */ /* 0x002fc80008000000 */
        /* <DEDUP_REMOVED lines=13> */
.L_x_1814:
[----:B-1----:R-:W-:Y:S02]  /*21cb0*/  IMAD.MOV R2, RZ, RZ, -R3 ;  /* 0x000000ffff027224 */ /* 0x002fe400078e0a03 */
[----:B---3--:R-:W-:Y:S02]  /*21cc0*/  IMAD R16, R16, UR5, R11 ;  /* 0x0000000510107c24 */ /* 0x008fe4000f8e020b */
[----:B------:R-:W-:Y:S01]  /*21cd0*/  IMAD.MOV.U32 R11, RZ, RZ, R2 ;  /* 0x000000ffff0b7224 */ /* 0x000fe200078e0002 */
[----:B------:R-:W-:Y:S02]  /*21ce0*/  IABS R2, R4 ;  /* 0x0000000400027213 */ /* 0x000fe40000000000 */
[----:B--2---:R-:W-:Y:S01]  /*21cf0*/  IADD3 R9, -R16, UR6, RZ ;  /* 0x0000000610097c10 */ /* 0x004fe2000fffe1ff */
[----:B------:R-:W-:Y:S02]  /*21d00*/  IMAD R11, R11, R12, RZ ;  /* 0x0000000c0b0b7224 */ /* 0x000fe400078e02ff */
[----:B------:R-:W-:Y:S01]  /*21d10*/  IMAD.MOV R8, RZ, RZ, -R2 ;  /* 0x000000ffff087224 */ /* 0x000fe200078e0a02 */
        /* <DEDUP_REMOVED lines=22> */
[----:B------:R-:W-:Y:S02]  /*21e80*/  VIADDMNMX R13, R6, UR5, R7, PT ;  /* 0x00000005060d7c46 */ /* 0x000fe4000b800107 */
[----:B------:R-:W-:-:S02]  /*21e90*/  IABS R9, R4 ;  /* 0x0000000400097213 */ /* 0x000fc40000000000 */
[-C--:B------:R-:W-:Y:S01]  /*21ea0*/  IABS R8, R13.reuse ;  /* 0x0000000d00087213 */ /* 0x080fe20000000000 */
[----:B------:R-:W-:Y:S01]  /*21eb0*/  IMAD.MOV R18, RZ, RZ, -R13 ;  /* 0x000000ffff127224 */ /* 0x000fe200078e0a0d */
[----:B0-----:R-:W-:Y:S02]  /*21ec0*/  IABS R10, R13 ;  /* 0x0000000d000a7213 */ /* 0x001fe40000000000 */
[----:B------:R-:W0:Y:S08]  /*21ed0*/  I2F.RP R6, R8 ;  /* 0x0000000800067306 */ /* 0x000e300000209400 */
[----:B0-----:R-:W0:Y:S02]  /*21ee0*/  MUFU.RCP R6, R6 ;  /* 0x0000000600067308 */ /* 0x001e240000001000 */
[----:B0-----:R-:W-:-:S06]  /*21ef0*/  VIADD R3, R6, 0xffffffe ;  /* 0x0ffffffe06037836 */ /* 0x001fcc0000000000 */
[----:B------:R-:W0:Y:S02]  /*21f00*/  F2I.FTZ.U32.TRUNC.NTZ R3, R3 ;  /* 0x0000000300037305 */ /* 0x000e24000021f000 */
[----:B0-----:R-:W-:-:S04]  /*21f10*/  IMAD.MOV R7, RZ, RZ, -R3 ;  /* 0x000000ffff077224 */ /* 0x001fc800078e0a03 */
        /* <DEDUP_REMOVED lines=20> */
.L_x_1810:
[----:B------:R-:W-:Y:S02]  /*22060*/  IMAD.MOV.U32 R17, RZ, RZ, RZ ;  /* 0x000000ffff117224 */ /* 0x000fe400078e00ff */
[----:B------:R-:W-:Y:S02]  /*22070*/  IMAD.U32 R16, RZ, RZ, UR6 ;  /* 0x00000006ff107e24 */ /* 0x000fe4000f8e00ff */
[----:B------:R-:W-:-:S07]  /*22080*/  IMAD.MOV.U32 R18, RZ, RZ, RZ ;  /* 0x000000ffff127224 */ /* 0x000fce00078e00ff */
.L_x_1815:
[----:B------:R-:W-:-:S13]  /*22090*/  ISETP.NE.AND P0, PT, R5, RZ, PT ;  /* 0x000000ff0500720c */ /* 0x000fda0003f05270 */
[----:B------:R-:W0:Y:S01]  /*220a0*/  @!P0 S2R R3, SR_CgaCtaId ;  /* 0x0000000000038919 */ /* 0x000e220000008800 */
[----:B------:R-:W-:-:S04]  /*220b0*/  @!P0 MOV R0, 0x400 ;  /* 0x0000040000008802 */ /* 0x000fc80000000f00 */
[----:B0-----:R-:W-:-:S05]  /*220c0*/  @!P0 LEA R0, R3, R0, 0x18 ;  /* 0x0000000003008211 */ /* 0x001fca00078ec0ff */
[----:B------:R2:W-:Y:S01]  /*220d0*/  @!P0 STS.128 [R0+0x2a8d0], R16 ;  /* 0x02a8d01000008388 */ /* 0x0005e20000000c00 */
[----:B------:R-:W-:Y:S06]  /*220e0*/  BAR.ARV 0x5, 0x180 ;  /* 0x0146000000007b1d */ /* 0x000fec0000002000 */
.L_x_1808:
        /* <DEDUP_REMOVED lines=8> */
[----:B------:R-:W-:Y:S01]  /*22170*/  IMAD.MOV.U32 R31, RZ, RZ, 0x20 ;  /* 0x00000020ff1f7424 */ /* 0x000fe200078e00ff */
[----:B------:R-:W-:Y:S01]  /*22180*/  BSSY B7, `(.L_x_1816) ;  /* 0x00006f4000077945 */ /* 0x000fe20003800000 */
[----:B------:R-:W-:Y:S01]  /*22190*/  IMAD.MOV.U32 R27, RZ, RZ, 0x1 ;  /* 0x00000001ff1b7424 */ /* 0x000fe200078e00ff */
[----:B------:R-:W-:Y:S01]  /*221a0*/  ULDC.64 UR40, c[0x0][0x198] ;  /* 0x0000660000287ab9 */ /* 0x000fe20000000a00 */
[----:B------:R-:W-:Y:S01]  /*221b0*/  IMAD.MOV.U32 R24, RZ, RZ, RZ ;  /* 0x000000ffff187224 */ /* 0x000fe200078e00ff */
[----:B------:R-:W-:Y:S01]  /*221c0*/  ULOP3.LUT UR39, UR36, 0x2, URZ, 0xfc, !UPT ;  /* 0x0000000224277892 */ /* 0x000fe2000f8efc3f */
[----:B------:R-:W-:Y:S01]  /*221d0*/  IMAD.MOV.U32 R23, RZ, RZ, RZ ;  /* 0x000000ffff177224 */ /* 0x000fe200078e00ff */
[----:B------:R-:W-:Y:S01]  /*221e0*/  ULOP3.LUT UR37, UR36, 0x1, URZ, 0xfc, !UPT ;  /* 0x0000000124257892 */ /* 0x000fe2000f8efc3f */
[----:B------:R-:W-:Y:S01]  /*221f0*/  IMAD.MOV.U32 R25, RZ, RZ, 0x1 ;  /* 0x00000001ff197424 */ /* 0x000fe200078e00ff */
[----:B------:R-:W-:Y:S01]  /*22200*/  ULDC UR38, c[0x0][0xc] ;  /* 0x0000030000267ab9 */ /* 0x000fe20000000800 */
[----:B-1----:R-:W-:-:S02]  /*22210*/  IMAD.U32 R36, RZ, RZ, UR4 ;  /* 0x00000004ff247e24 */ /* 0x002fc4000f8e00ff */
[C---:B0-----:R-:W-:Y:S01]  /*22220*/  IMAD.SHL.U32 R2, R11.reuse, 0x80, RZ ;  /* 0x000000800b027824 */ /* 0x041fe200078e00ff */
[C---:B------:R-:W-:Y:S01]  /*22230*/  LOP3.LUT R9, R11.reuse, 0x7f, RZ, 0xc0, !PT ;  /* 0x0000007f0b097812 */ /* 0x040fe200078ec0ff */
[C---:B------:R-:W-:Y:S01]  /*22240*/  IMAD.SHL.U32 R30, R11.reuse, 0x10, RZ ;  /* 0x000000100b1e7824 */ /* 0x040fe200078e00ff */
[C---:B------:R-:W-:Y:S01]  /*22250*/  R2P PR, R11.reuse, 0x6 ;  /* 0x000000060b007804 */ /* 0x040fe20000000000 */
[C---:B--2---:R-:W-:Y:S01]  /*22260*/  IMAD.SHL.U32 R0, R11.reuse, 0x40, RZ ;  /* 0x000000400b007824 */ /* 0x044fe200078e00ff */
[----:B------:R-:W-:Y:S01]  /*22270*/  SHF.R.U32.HI R4, RZ, 0x5, R9 ;  /* 0x00000005ff047819 */ /* 0x000fe20000011609 */
[----:B------:R-:W-:Y:S01]  /*22280*/  IMAD.SHL.U32 R8, R11, 0x2, RZ ;  /* 0x000000020b087824 */ /* 0x000fe200078e00ff */
[----:B------:R-:W-:Y:S02]  /*22290*/  LOP3.LUT R3, R2, 0x400, RZ, 0xc0, !PT ;  /* 0x0000040002037812 */ /* 0x000fe400078ec0ff */
[C---:B------:R-:W-:Y:S02]  /*222a0*/  LOP3.LUT R5, R30.reuse, 0x40, RZ, 0xc0, !PT ;  /* 0x000000401e057812 */ /* 0x040fe400078ec0ff */
[----:B------:R-:W-:Y:S01]  /*222b0*/  LOP3.LUT R7, R30, 0x1b0, RZ, 0xc0, !PT ;  /* 0x000001b01e077812 */ /* 0x000fe200078ec0ff */
[C---:B------:R-:W-:Y:S01]  /*222c0*/  IMAD R6, R4.reuse, 0x800, R3 ;  /* 0x0000080004067824 */ /* 0x040fe200078e0203 */
[----:B------:R-:W-:Y:S01]  /*222d0*/  SHF.R.U32.HI R3, RZ, 0x1, R11 ;  /* 0x00000001ff037819 */ /* 0x000fe2000001160b */
[----:B------:R-:W-:Y:S01]  /*222e0*/  IMAD R10, R4, 0x200, R5 ;  /* 0x00000200040a7824 */ /* 0x000fe200078e0205 */
[----:B------:R-:W-:-:S02]  /*222f0*/  LOP3.LUT R4, R2, 0x380, RZ, 0xc0, !PT ;  /* 0x0000038002047812 */ /* 0x000fc400078ec0ff */
[----:B------:R-:W-:Y:S02]  /*22300*/  LOP3.LUT R2, R0, 0x180, RZ, 0xc0, !PT ;  /* 0x0000018000027812 */ /* 0x000fe400078ec0ff */
[----:B------:R-:W-:Y:S02]  /*22310*/  LOP3.LUT R5, R4, 0x10, R11, 0xf8, !PT ;  /* 0x0000001004057812 */ /* 0x000fe400078ef80b */
[----:B------:R-:W-:Y:S01]  /*22320*/  LOP3.LUT R2, R2, 0x30, R3, 0xf8, !PT ;  /* 0x0000003002027812 */ /* 0x000fe200078ef803 */
[----:B------:R-:W-:Y:S01]  /*22330*/  IMAD.SHL.U32 R3, R11, 0x8, RZ ;  /* 0x000000080b037824 */ /* 0x000fe200078e00ff */
[----:B------:R-:W-:Y:S02]  /*22340*/  LOP3.LUT R5, R5, 0x70, R30, 0x78, !PT ;  /* 0x0000007005057812 */ /* 0x000fe400078e781e */
[----:B------:R-:W-:Y:S02]  /*22350*/  LOP3.LUT R7, R7, 0x30, R8, 0x78, !PT ;  /* 0x0000003007077812 */ /* 0x000fe400078e7808 */
[----:B------:R-:W-:Y:S01]  /*22360*/  LOP3.LUT R3, R2, 0x30, R3, 0x78, !PT ;  /* 0x0000003002037812 */ /* 0x000fe200078e7803 */
[----:B------:R-:W-:Y:S01]  /*22370*/  IMAD.IADD R2, R6, 0x1, R5 ;  /* 0x0000000106027824 */ /* 0x000fe200078e0205 */
[----:B------:R-:W-:Y:S01]  /*22380*/  SHF.R.U32.HI R4, RZ, 0x2, R9 ;  /* 0x00000002ff047819 */ /* 0x000fe20000011609 */
[----:B------:R-:W-:Y:S01]  /*22390*/  IMAD.IADD R37, R7, 0x1, R10 ;  /* 0x0000000107257824 */ /* 0x000fe200078e020a */
[----:B------:R-:W-:-:S02]  /*223a0*/  LOP3.LUT R0, R3, 0x640, R0, 0xf8, !PT ;  /* 0x0000064003007812 */ /* 0x000fc400078ef800 */
[----:B------:R0:W-:Y:S01]  /*223b0*/  STL [R1+0x4], R2 ;  /* 0x0000040201007387 */ /* 0x0001e20000100800 */
[----:B------:R-:W-:Y:S02]  /*223c0*/  MOV R3, 0x400 ;  /* 0x0000040000037802 */ /* 0x000fe40000000f00 */
[----:B------:R-:W-:Y:S01]  /*223d0*/  LOP3.LUT R30, R30, 0x30, RZ, 0xc0, !PT ;  /* 0x000000301e1e7812 */ /* 0x000fe200078ec0ff */
[----:B------:R1:W-:Y:S01]  /*223e0*/  STL [R1+0xc], R0 ;  /* 0x00000c0001007387 */ /* 0x0003e20000100800 */
[----:B------:R-:W-:Y:S02]  /*223f0*/  LEA R22, R36, R3, 0x18 ;  /* 0x0000000324167211 */ /* 0x000fe400078ec0ff */
[----:B------:R-:W-:Y:S01]  /*22400*/  SEL R31, R31, 0xffffffe0, !P1 ;  /* 0xffffffe01f1f7807 */ /* 0x000fe20004800000 */
[----:B------:R-:W-:Y:S01]  /*22410*/  STL [R1+0x28], RZ ;  /* 0x000028ff01007387 */ /* 0x000fe20000100800 */
[----:B------:R-:W-:Y:S01]  /*22420*/  LOP3.LUT R3, R30, 0x40, RZ, 0xfc, !PT ;  /* 0x000000401e037812 */ /* 0x000fe200078efcff */
[----:B0-----:R-:W-:-:S02]  /*22430*/  IMAD.MOV.U32 R2, RZ, RZ, 0x40 ;  /* 0x00000040ff027424 */ /* 0x001fc400078e00ff */
[----:B-1----:R-:W-:-:S03]  /*22440*/  IMAD.SHL.U32 R0, R11, 0x20, RZ ;  /* 0x000000200b007824 */ /* 0x002fc600078e00ff */
[----:B------:R-:W-:Y:S02]  /*22450*/  SEL R2, R2, 0xffffffc0, !P2 ;  /* 0xffffffc002027807 */ /* 0x000fe40005000000 */
[----:B------:R-:W-:-:S03]  /*22460*/  LOP3.LUT R0, R0, 0x60, RZ, 0xc0, !PT ;  /* 0x0000006000007812 */ /* 0x000fc600078ec0ff */
[----:B------:R0:W-:Y:S01]  /*22470*/  STL [R1+0x8], R2 ;  /* 0x0000080201007387 */ /* 0x0001e20000100800 */
[----:B------:R-:W-:Y:S01]  /*22480*/  LOP3.LUT R0, R4, R0, RZ, 0xfc, !PT ;  /* 0x0000000004007212 */ /* 0x000fe200078efcff */
[----:B------:R-:W-:-:S05]  /*22490*/  IMAD.IADD R0, R22, 0x1, R37 ;  /* 0x0000000116007824 */ /* 0x000fca00078e0225 */
[----:B------:R1:W-:Y:S01]  /*224a0*/  STL [R1+0x10], R0 ;  /* 0x0000100001007387 */ /* 0x0003e20000100800 */
[----:B0-----:R-:W-:-:S07]  /*224b0*/  LOP3.LUT R2, R30, 0x80, RZ, 0xfc, !PT ;  /* 0x000000801e027812 */ /* 0x001fce00078efcff */
.L_x_1950:
[----:B------:R-:W-:Y:S05]  /*224c0*/  YIELD ;  /* 0x0000000000007946 */ /* 0x000fea0003800000 */
[----:B------:R-:W-:Y:S01]  /*224d0*/  ULDC.64 UR4, c[0x0][0xa28] ;  /* 0x00028a0000047ab9 */ /* 0x000fe20000000a00 */
[----:B------:R-:W-:Y:S01]  /*224e0*/  IMAD.MOV.U32 R32, RZ, RZ, RZ ;  /* 0x000000ffff207224 */ /* 0x000fe200078e00ff */
[----:B------:R-:W-:Y:S01]  /*224f0*/  ISETP.NE.U32.AND P0, PT, RZ, UR4, PT ;  /* 0x00000004ff007c0c */ /* 0x000fe2000bf05070 */
[----:B0-----:R-:W0:Y:S01]  /*22500*/  LDC.64 R4, c[0x0][0xa00] ;  /* 0x00028000ff047b82 */ /* 0x001e220000000a00 */
[----:B------:R-:W-:Y:S01]  /*22510*/  IMAD.MOV.U32 R8, RZ, RZ, RZ ;  /* 0x000000ffff087224 */ /* 0x000fe200078e00ff */
[----:B------:R-:W-:Y:S01]  /*22520*/  ULDC.64 UR6, c[0x0][0xa10] ;  /* 0x0002840000067ab9 */ /* 0x000fe20000000a00 */
[----:B------:R-:W-:Y:S01]  /*22530*/  ISETP.NE.AND.EX P0, PT, RZ, UR5, PT, P0 ;  /* 0x00000005ff007c0c */ /* 0x000fe2000bf05300 */
[----:B------:R-:W-:-:S12]  /*22540*/  ULDC.64 UR4, c[0x0][0xa18] ;  /* 0x0002860000047ab9 */ /* 0x000fd80000000a00 */
[----:B--2---:R-:W2:Y:S02]  /*22550*/  @P0 LDC.64 R2, c[0x0][0xa28] ;  /* 0x00028a00ff020b82 */ /* 0x004ea40000000a00 */
[----:B--2---:R-:W-:-:S05]  /*22560*/  @P0 IMAD.WIDE R2, R19, 0x4, R2 ;  /* 0x0000000413020825 */ /* 0x004fca00078e0202 */
[----:B------:R2:W5:Y:S01]  /*22570*/  @P0 LDG.E R32, desc[UR42][R2.64] ;  /* 0x0000002a02200981 */ /* 0x000562000c1e1900 */
[----:B------:R-:W-:Y:S01]  /*22580*/  ISETP.NE.U32.AND P0, PT, RZ, UR4, PT ;  /* 0x00000004ff007c0c */ /* 0x000fe2000bf05070 */
[----:B0-----:R-:W-:Y:S01]  /*22590*/  IMAD.WIDE R4, R19, 0x4, R4 ;  /* 0x0000000413047825 */ /* 0x001fe200078e0204 */
[----:B------:R-:W-:Y:S02]  /*225a0*/  ISETP.NE.U32.AND P1, PT, RZ, UR6, PT ;  /* 0x00000006ff007c0c */ /* 0x000fe4000bf25070 */
[----:B------:R-:W-:Y:S01]  /*225b0*/  ISETP.NE.AND.EX P2, PT, RZ, UR5, PT, P0 ;  /* 0x00000005ff007c0c */ /* 0x000fe2000bf45300 */
[----:B------:R-:W-:Y:S01]  /*225c0*/  ULDC.64 UR4, c[0x0][0xa00] ;  /* 0x0002800000047ab9 */ /* 0x000fe20000000a00 */
[----:B------:R-:W-:Y:S01]  /*225d0*/  ISETP.NE.AND.EX P1, PT, RZ, UR7, PT, P1 ;  /* 0x00000007ff007c0c */ /* 0x000fe2000bf25310 */
[----:B-1----:R-:W-:Y:S01]  /*225e0*/  IMAD.MOV.U32 R0, RZ, RZ, RZ ;  /* 0x000000ffff007224 */ /* 0x002fe200078e00ff */
[----:B------:R-:W-:Y:S01]  /*225f0*/  ISETP.NE.U32.AND P0, PT, RZ, UR4, PT ;  /* 0x00000004ff007c0c */ /* 0x000fe2000bf05070 */
[----:B--2---:R-:W0:Y:S03]  /*22600*/  LDC.64 R2, c[0x0][0xa10] ;  /* 0x00028400ff027b82 */ /* 0x004e260000000a00 */
[----:B------:R-:W-:-:S05]  /*22610*/  ISETP.NE.AND.EX P0, PT, RZ, UR5, PT, P0 ;  /* 0x00000005ff007c0c */ /* 0x000fca000bf05300 */
[----:B------:R-:W1:Y:S08]  /*22620*/  @P2 LDC.64 R6, c[0x0][0xa18] ;  /* 0x00028600ff062b82 */ /* 0x000e700000000a00 */
[----:B------:R-:W2:Y:S01]  /*22630*/  @P0 LDG.E R8, desc[UR42][R4.64] ;  /* 0x0000002a04080981 */ /* 0x000ea2000c1e1900 */
[----:B0-----:R-:W-:-:S05]  /*22640*/  IMAD.WIDE R2, R19, 0x4, R2 ;  /* 0x0000000413027825 */ /* 0x001fca00078e0202 */
[----:B------:R-:W5:Y:S01]  /*22650*/  @P1 LDG.E R0, desc[UR42][R2.64] ;  /* 0x0000002a02001981 */ /* 0x000f62000c1e1900 */
[----:B------:R-:W-:Y:S02]  /*22660*/  ULDC UR4, c[0x0][0x288] ;  /* 0x0000a20000047ab9 */ /* 0x000fe40000000800 */
[----:B------:R-:W-:Y:S01]  /*22670*/  IMAD.U32 R34, RZ, RZ, UR4 ;  /* 0x00000004ff227e24 */ /* 0x000fe2000f8e00ff */
[----:B------:R-:W-:Y:S02]  /*22680*/  ULDC.64 UR4, c[0x0][0x418] ;  /* 0x0001060000047ab9 */ /* 0x000fe40000000a00 */
[----:B------:R-:W-:-:S03]  /*22690*/  UISETP.NE.U32.AND UP0, UPT, UR4, URZ, UPT ;  /* 0x0000003f0400728c */ /* 0x000fc6000bf05070 */
[----:B------:R-:W-:Y:S01]  /*226a0*/  ULDC UR4, c[0x0][0x424] ;  /* 0x0001090000047ab9 */ /* 0x000fe20000000800 */
[----:B------:R-:W-:Y:S01]  /*226b0*/  UISETP.NE.AND.EX UP0, UPT, UR5, URZ, UPT, UP0 ;  /* 0x0000003f0500728c */ /* 0x000fe2000bf05300 */
[----:B-1----:R-:W-:Y:S02]  /*226c0*/  @P2 IMAD.WIDE R6, R19, 0x4, R6 ;  /* 0x0000000413062825 */ /* 0x002fe400078e0206 */
[----:B------:R-:W-:Y:S01]  /*226d0*/  ULDC UR5, c[0x0][0x2f0] ;  /* 0x0000bc0000057ab9 */ /* 0x000fe20000000800 */
[----:B------:R-:W-:Y:S02]  /*226e0*/  USEL UR4, UR4, 0x1, UP0 ;  /* 0x0000000104047887 */ /* 0x000fe40008000000 */
[----:B------:R0:W5:Y:S02]  /*226f0*/  @P2 LDG.E R34, desc[UR42][R6.64] ;  /* 0x0000002a06222981 */ /* 0x000164000c1e1900 */
[----:B------:R-:W-:-:S03]  /*22700*/  UIMAD UR4, UR4, UR5, URZ ;  /* 0x00000005040472a4 */ /* 0x000fc6000f8e023f */
[----:B------:R-:W-:-:S03]  /*22710*/  ULDC UR5, c[0x0][0x348] ;  /* 0x0000d20000057ab9 */ /* 0x000fc60000000800 */
[----:B------:R-:W-:Y:S02]  /*22720*/  IMAD.U32 R9, RZ, RZ, UR4 ;  /* 0x00000004ff097e24 */ /* 0x000fe4000f8e00ff */
[----:B0-----:R-:W-:Y:S01]  /*22730*/  IMAD.U32 R6, RZ, RZ, UR5 ;  /* 0x00000005ff067e24 */ /* 0x001fe2000f8e00ff */
[----:B--2---:R0:W-:Y:S01]  /*22740*/  STL [R1+0x14], R8 ;  /* 0x0000140801007387 */ /* 0x0041e20000100800 */
[----:B---3--:R-:W-:Y:S05]  /*22750*/  @P2 BRA `(.L_x_1817) ;  /* 0x0000000000102947 */ /* 0x008fea0003800000 */
[----:B------:R-:W-:Y:S05]  /*22760*/  @!P0 BRA `(.L_x_1817) ;  /* 0x00000000000c8947 */ /* 0x000fea0003800000 */
[----:B-----5:R-:W2:Y:S04]  /*22770*/  LDG.E R34, desc[UR42][R4.64] ;  /* 0x0000002a04227981 */ /* 0x020ea8000c1e1900 */
[----:B------:R-:W2:Y:S02]  /*22780*/  LDG.E R7, desc[UR42][R4.64+0x4] ;  /* 0x0000042a04077981 */ /* 0x000ea4000c1e1900 */
[----:B--2---:R-:W-:-:S07]  /*22790*/  IMAD.IADD R34, R7, 0x1, -R34 ;  /* 0x0000000107227824 */ /* 0x004fce00078e0a22 */
.L_x_1817:
[----:B------:R-:W-:Y:S02]  /*227a0*/  ULDC.64 UR4, c[0x0][0xa20] ;  /* 0x0002880000047ab9 */ /* 0x000fe40000000a00 */
[----:B------:R-:W-:-:S04]  /*227b0*/  ISETP.NE.U32.AND P0, PT, RZ, UR4, PT ;  /* 0x00000004ff007c0c */ /* 0x000fc8000bf05070 */
[----:B------:R-:W-:-:S13]  /*227c0*/  ISETP.NE.AND.EX P0, PT, RZ, UR5, PT, P0 ;  /* 0x00000005ff007c0c */ /* 0x000fda000bf05300 */
[----:B------:R-:W-:Y:S05]  /*227d0*/  @!P0 BRA `(.L_x_1818) ;  /* 0x0000000000108947 */ /* 0x000fea0003800000 */
[----:B------:R-:W1:Y:S02]  /*227e0*/  LDC.64 R4, c[0x0][0xa20] ;  /* 0x00028800ff047b82 */ /* 0x000e640000000a00 */
[----:B-1----:R-:W-:-:S05]  /*227f0*/  IMAD.WIDE R4, R19, 0x4, R4 ;  /* 0x0000000413047825 */ /* 0x002fca00078e0204 */
[----:B------:R1:W5:Y:S01]  /*22800*/  LDG.E R9, desc[UR42][R4.64] ;  /* 0x0000002a04097981 */ /* 0x000362000c1e1900 */
[----:B------:R-:W-:Y:S05]  /*22810*/  BRA `(.L_x_1819) ;  /* 0x0000000000247947 */ /* 0x000fea0003800000 */
.L_x_1818:
[----:B------:R-:W-:Y:S02]  /*22820*/  ULDC.64 UR4, c[0x0][0xa08] ;  /* 0x0002820000047ab9 */ /* 0x000fe40000000a00 */
[----:B------:R-:W-:-:S04]  /*22830*/  ISETP.NE.U32.AND P0, PT, RZ, UR4, PT ;  /* 0x00000004ff007c0c */ /* 0x000fc8000bf05070 */
[----:B------:R-:W-:-:S13]  /*22840*/  ISETP.NE.AND.EX P0, PT, RZ, UR5, PT, P0 ;  /* 0x00000005ff007c0c */ /* 0x000fda000bf05300 */
[----:B------:R-:W-:Y:S05]  /*22850*/  @!P0 BRA `(.L_x_1819) ;  /* 0x0000000000148947 */ /* 0x000fea0003800000 */
[----:B------:R-:W1:Y:S02]  /*22860*/  LDC.64 R4, c[0x0][0xa08] ;  /* 0x00028200ff047b82 */ /* 0x000e640000000a00 */
[----:B-1----:R-:W-:-:S05]  /*22870*/  IMAD.WIDE R4, R19, 0x4, R4 ;  /* 0x0000000413047825 */ /* 0x002fca00078e0204 */
[----:B------:R-:W2:Y:S04]  /*22880*/  LDG.E R9, desc[UR42][R4.64] ;  /* 0x0000002a04097981 */ /* 0x000ea8000c1e1900 */
[----:B0-----:R-:W2:Y:S02]  /*22890*/  LDG.E R8, desc[UR42][R4.64+0x4] ;  /* 0x0000042a04087981 */ /* 0x001ea4000c1e1900 */
[----:B--2---:R-:W-:-:S07]  /*228a0*/  IMAD.IADD R9, R8, 0x1, -R9 ;  /* 0x0000000108097824 */ /* 0x004fce00078e0a09 */
.L_x_1819:
[----:B-1----:R-:W2:Y:S01]  /*228b0*/  @P1 LDG.E R4, desc[UR42][R2.64] ;  /* 0x0000002a02041981 */ /* 0x002ea2000c1e1900 */
[----:B------:R-:W1:Y:S03]  /*228c0*/  LDC R5, c[0x0][0x448] ;  /* 0x00011200ff057b82 */ /* 0x000e660000000800 */
[----:B------:R-:W2:Y:S01]  /*228d0*/  @P1 LDG.E R11, desc[UR42][R2.64+0x4] ;  /* 0x0000042a020b1981 */ /* 0x000ea2000c1e1900 */
[----:B-----5:R-:W-:Y:S02]  /*228e0*/  IMAD.IADD R9, R9, 0x1, -R32 ;  /* 0x0000000109097824 */ /* 0x020fe400078e0a20 */
[----:B------:R-:W-:-:S04]  /*228f0*/  IMAD.SHL.U32 R17, R17, 0x80, RZ ;  /* 0x0000008011117824 */ /* 0x000fc800078e00ff */
[----:B0-----:R-:W-:Y:S01]  /*22900*/  VIADD R8, R17, 0x7f ;  /* 0x0000007f11087836 */ /* 0x001fe20000000000 */
[----:B-1----:R-:W-:-:S13]  /*22910*/  ISETP.NE.AND P2, PT, R5, 0x1, PT ;  /* 0x000000010500780c */ /* 0x002fda0003f45270 */
[----:B------:R-:W0:Y:S08]  /*22920*/  @P2 LDC R7, c[0x0][0x44c] ;  /* 0x00011300ff072b82 */ /* 0x000e300000000800 */
[----:B------:R-:W1:Y:S01]  /*22930*/  @P2 LDC R5, c[0x0][0x450] ;  /* 0x00011400ff052b82 */ /* 0x000e620000000800 */
[----:B--2---:R-:W-:Y:S02]  /*22940*/  @P1 IMAD.IADD R6, R11, 0x1, -R4 ;  /* 0x000000010b061824 */ /* 0x004fe400078e0a04 */
[----:B0-----:R-:W-:-:S04]  /*22950*/  @P2 IMAD.HI.U32 R4, R8, R7, RZ ;  /* 0x0000000708042227 */ /* 0x001fc800078e00ff */
[----:B------:R-:W-:Y:S01]  /*22960*/  IMAD.IADD R26, R9, 0x1, R6 ;  /* 0x00000001091a7824 */ /* 0x000fe200078e0206 */
[----:B-1----:R-:W-:-:S03]  /*22970*/  @P2 SHF.R.U32.HI R8, RZ, R5, R4 ;  /* 0x00000005ff082219 */ /* 0x002fc60000011604 */
[C---:B------:R-:W-:Y:S01]  /*22980*/  VIADD R10, R26.reuse, 0x7f ;  /* 0x0000007f1a0a7836 */ /* 0x040fe20000000000 */
[----:B------:R-:W-:-:S04]  /*22990*/  IADD3 R7, R26, 0x1, -R34 ;  /* 0x000000011a077810 */ /* 0x000fc80007ffe822 */
[----:B------:R-:W-:Y:S01]  /*229a0*/  SHF.R.S32.HI R3, RZ, 0x1f, R10 ;  /* 0x0000001fff037819 */ /* 0x000fe2000001140a */
[----:B------:R-:W-:-:S03]  /*229b0*/  IMAD.IADD R8, R7, 0x1, R8 ;  /* 0x0000000107087824 */ /* 0x000fc600078e0208 */
[----:B------:R-:W-:Y:S02]  /*229c0*/  LEA.HI R10, R3, R10, RZ, 0x7 ;  /* 0x0000000a030a7211 */ /* 0x000fe400078f38ff */
[----:B------:R-:W0:Y:S02]  /*229d0*/  LDC.64 R2, c[0x0][0x9e0] ;  /* 0x00027800ff027b82 */ /* 0x000e240000000a00 */
[----:B------:R-:W-:Y:S02]  /*229e0*/  SHF.R.S32.HI R10, RZ, 0x7, R10 ;  /* 0x00000007ff0a7819 */ /* 0x000fe4000001140a */
[----:B0-----:R-:W-:Y:S01]  /*229f0*/  ISETP.GE.AND P3, PT, R3, 0x1, PT ;  /* 0x000000010300780c */ /* 0x001fe20003f66270 */
[----:B------:R-:W-:-:S12]  /*22a00*/  IMAD.IADD R2, R8, 0x1, R2 ;  /* 0x0000000108027824 */ /* 0x000fd800078e0202 */
[----:B------:R-:W-:Y:S05]  /*22a10*/  @!P3 BRA `(.L_x_1820) ;  /* 0x000000000048b947 */ /* 0x000fea0003800000 */
        /* <DEDUP_REMOVED lines=11> */
.L_x_1822:
[----:B------:R-:W-:-:S13]  /*22ad0*/  ISETP.NE.AND P0, PT, R3, 0x1, PT ;  /* 0x000000010300780c */ /* 0x000fda0003f05270 */
[----:B------:R-:W0:Y:S02]  /*22ae0*/  @P0 LDC.64 R4, c[0x0][0x9e8] ;  /* 0x00027a00ff040b82 */ /* 0x000e240000000a00 */
[----:B0-----:R-:W-:-:S05]  /*22af0*/  @P0 IMAD.HI.U32 R4, R11, R4, RZ ;  /* 0x000000040b040227 */ /* 0x001fca00078e00ff */
[----:B------:R-:W-:-:S07]  /*22b00*/  @P0 SHF.R.U32.HI R11, RZ, R5, R4 ;  /* 0x00000005ff0b0219 */ /* 0x000fce0000011604 */
.L_x_1823:
[----:B------:R-:W-:Y:S05]  /*22b10*/  BSYNC B0 ;  /* 0x0000000000007941 */ /* 0x000fea0003800000 */
.L_x_1821:
[----:B------:R-:W-:-:S05]  /*22b20*/  IMAD R11, R11, R3, R3 ;  /* 0x000000030b0b7224 */ /* 0x000fca00078e0203 */
[----:B------:R-:W-:-:S07]  /*22b30*/  VIMNMX R2, R2, R11, PT ;  /* 0x0000000b02027248 */ /* 0x000fce0003fe0100 */
.L_x_1820:
[----:B------:R-:W0:Y:S01]  /*22b40*/  @P2 LDC R8, c[0x0][0x44c] ;  /* 0x00011300ff082b82 */ /* 0x000e220000000800 */
[----:B------:R-:W-:Y:S01]  /*22b50*/  IMAD.MOV.U32 R4, RZ, RZ, R17 ;  /* 0x000000ffff047224 */ /* 0x000fe200078e0011 */
[----:B------:R-:W-:-:S06]  /*22b60*/  ULDC UR4, c[0x0][0x9dc] ;  /* 0x0002770000047ab9 */ /* 0x000fcc0000000800 */
[----:B------:R-:W1:Y:S01]  /*22b70*/  @P2 LDC R5, c[0x0][0x450] ;  /* 0x00011400ff052b82 */ /* 0x000e620000000800 */
[----:B0-----:R-:W-:-:S05]  /*22b80*/  @P2 IMAD.HI.U32 R8, R17, R8, RZ ;  /* 0x0000000811082227 */ /* 0x001fca00078e00ff */
[----:B-1----:R-:W-:Y:S01]  /*22b90*/  @P2 SHF.R.U32.HI R4, RZ, R5, R8 ;  /* 0x00000005ff042219 */ /* 0x002fe20000011608 */
[----:B------:R-:W-:-:S04]  /*22ba0*/  IMAD.IADD R8, R26, 0x1, -R34 ;  /* 0x000000011a087824 */ /* 0x000fc800078e0a22 */
        /* <DEDUP_REMOVED lines=13> */
.L_x_1826:
[----:B------:R-:W-:-:S13]  /*22c80*/  ISETP.NE.AND P0, PT, R3, 0x1, PT ;  /* 0x000000010300780c */ /* 0x000fda0003f05270 */
[----:B------:R-:W0:Y:S02]  /*22c90*/  @P0 LDC.64 R4, c[0x0][0x9e8] ;  /* 0x00027a00ff040b82 */ /* 0x000e240000000a00 */
[----:B0-----:R-:W-:-:S05]  /*22ca0*/  @P0 IMAD.HI.U32 R4, R12, R4, RZ ;  /* 0x000000040c040227 */ /* 0x001fca00078e00ff */
[----:B------:R-:W-:-:S07]  /*22cb0*/  @P0 SHF.R.U32.HI R12, RZ, R5, R4 ;  /* 0x00000005ff0c0219 */ /* 0x000fce0000011604 */
.L_x_1827:
[----:B------:R-:W-:Y:S05]  /*22cc0*/  BSYNC B0 ;  /* 0x0000000000007941 */ /* 0x000fea0003800000 */
.L_x_1825:
[----:B------:R-:W-:-:S05]  /*22cd0*/  IMAD R3, R12, R3, RZ ;  /* 0x000000030c037224 */ /* 0x000fca00078e02ff */
[----:B------:R-:W-:-:S07]  /*22ce0*/  VIMNMX R11, R11, R3, !PT ;  /* 0x000000030b0b7248 */ /* 0x000fce0007fe0100 */
.L_x_1824:
[----:B------:R-:W-:Y:S01]  /*22cf0*/  VIADD R2, R2, 0x7f ;  /* 0x0000007f02027836 */ /* 0x000fe20000000000 */
[----:B------:R-:W-:Y:S04]  /*22d00*/  BSSY B0, `(.L_x_1828) ;  /* 0x0000157000007945 */ /* 0x000fe80003800000 */
[----:B------:R-:W-:-:S04]  /*22d10*/  SHF.R.S32.HI R3, RZ, 0x1f, R2 ;  /* 0x0000001fff037819 */ /* 0x000fc80000011402 */
[----:B------:R-:W-:Y:S02]  /*22d20*/  LEA.HI R3, R3, R2, RZ, 0x7 ;  /* 0x0000000203037211 */ /* 0x000fe400078f38ff */
[----:B------:R-:W-:Y:S02]  /*22d30*/  SHF.R.S32.HI R2, RZ, 0x1f, R11 ;  /* 0x0000001fff027819 */ /* 0x000fe4000001140b */
[----:B------:R-:W-:Y:S02]  /*22d40*/  SHF.R.S32.HI R3, RZ, 0x7, R3 ;  /* 0x00000007ff037819 */ /* 0x000fe40000011403 */
[----:B------:R-:W-:Y:S02]  /*22d50*/  LEA.HI R2, R2, R11, RZ, 0x7 ;  /* 0x0000000b02027211 */ /* 0x000fe400078f38ff */
[----:B------:R-:W-:Y:S02]  /*22d60*/  VIMNMX R3, R10, R3, PT ;  /* 0x000000030a037248 */ /* 0x000fe40003fe0100 */
[----:B------:R-:W-:-:S03]  /*22d70*/  SHF.R.S32.HI R2, RZ, 0x7, R2 ;  /* 0x00000007ff027819 */ /* 0x000fc60000011402 */
[----:B------:R-:W-:Y:S01]  /*22d80*/  IMAD R3, R3, 0x80, -R9 ;  /* 0x0000008003037824 */ /* 0x000fe200078e0a09 */
[----:B------:R-:W-:-:S04]  /*22d90*/  VIMNMX R2, RZ, R2, !PT ;  /* 0x00000002ff027248 */ /* 0x000fc80007fe0100 */
[----:B------:R-:W-:Y:S01]  /*22da0*/  VIMNMX R3, R3, R6, PT ;  /* 0x0000000603037248 */ /* 0x000fe20003fe0100 */
[----:B------:R-:W-:-:S05]  /*22db0*/  IMAD R2, R2, 0x80, -R9 ;  /* 0x0000008002027824 */ /* 0x000fca00078e0a09 */
[----:B------:R-:W-:-:S04]  /*22dc0*/  VIMNMX R5, RZ, R2, !PT ;  /* 0x00000002ff057248 */ /* 0x000fc80007fe0100 */
[----:B------:R-:W-:Y:S02]  /*22dd0*/  ISETP.GT.AND P0, PT, R3, R5, PT ;  /* 0x000000050300720c */ /* 0x000fe40003f04270 */
[----:B------:R-:W-:-:S11]  /*22de0*/  SHF.R.U32.HI R5, RZ, 0x7, R5 ;  /* 0x00000007ff057819 */ /* 0x000fd60000011605 */
[----:B------:R-:W-:-:S05]  /*22df0*/  @P0 VIADD R2, R3, 0x7f ;  /* 0x0000007f03020836 */ /* 0x000fca0000000000 */
[----:B------:R-:W-:-:S04]  /*22e00*/  @P0 SHF.R.S32.HI R3, RZ, 0x1f, R2 ;  /* 0x0000001fff030819 */ /* 0x000fc80000011402 */
[----:B------:R-:W-:Y:S01]  /*22e10*/  @P0 LEA.HI R3, R3, R2, RZ, 0x7 ;  /* 0x0000000203030211 */ /* 0x000fe200078f38ff */
[----:B------:R-:W-:-:S03]  /*22e20*/  IMAD.MOV.U32 R2, RZ, RZ, R5 ;  /* 0x000000ffff027224 */ /* 0x000fc600078e0005 */
[----:B------:R-:W-:Y:S02]  /*22e30*/  @P0 SHF.R.S32.HI R2, RZ, 0x7, R3 ;  /* 0x00000007ff020819 */ /* 0x000fe40000011403 */
[----:B------:R-:W-:Y:S02]  /*22e40*/  PLOP3.LUT P0, PT, PT, PT, PT, 0x80, 0x0 ;  /* 0x000000000000781c */ /* 0x000fe40003f0f070 */
[----:B------:R-:W-:-:S13]  /*22e50*/  ISETP.GT.AND P2, PT, R2, R5, PT ;  /* 0x000000050200720c */ /* 0x000fda0003f44270 */
[----:B------:R-:W-:Y:S05]  /*22e60*/  @!P2 BRA `(.L_x_1829) ;  /* 0x000000140000a947 */ /* 0x000fea0003800000 */
[----:B------:R-:W-:Y:S01]  /*22e70*/  UMOV UR4, 0xffffffff ;  /* 0xffffffff00047882 */ /* 0x000fe20000000000 */
[----:B------:R-:W-:Y:S02]  /*22e80*/  SEL R4, R19, RZ, !P1 ;  /* 0x000000ff13047207 */ /* 0x000fe40004800000 */
[----:B------:R-:W-:Y:S05]  /*22e90*/  BRA.DIV UR4, `(.L_x_1830) ;  /* 0x0000008e04a47947 */ /* 0x000fea000b800000 */
[----:B------:R-:W0:Y:S02]  /*22ea0*/  S2R R3, SR_TID.X ;  /* 0x0000000000037919 */ /* 0x000e240000002100 */
[----:B0-----:R-:W-:-:S04]  /*22eb0*/  SHF.R.U32.HI R3, RZ, 0x5, R3 ;  /* 0x00000005ff037819 */ /* 0x001fc80000011603 */
[----:B------:R-:W-:-:S05]  /*22ec0*/  LOP3.LUT R3, R3, 0x3, RZ, 0xc0, !PT ;  /* 0x0000000303037812 */ /* 0x000fca00078ec0ff */
[----:B------:R0:W1:Y:S02]  /*22ed0*/  SHFL.IDX PT, R14, R3, RZ, 0x1f ;  /* 0x00001fff030e7589 */ /* 0x00006400000e0000 */
.L_x_2065:
[----:B-1----:R-:W-:Y:S02]  /*22ee0*/  ISETP.NE.AND P0, PT, R14, RZ, PT ;  /* 0x000000ff0e00720c */ /* 0x002fe40003f05270 */
[----:B------:R-:W-:-:S11]  /*22ef0*/  PLOP3.LUT P6, PT, PT, PT, PT, 0x8, 0x0 ;  /* 0x000000000000781c */ /* 0x000fd60003fce170 */
[----:B------:R-:W-:Y:S05]  /*22f00*/  @P0 BRA `(.L_x_1831) ;  /* 0x00000000000c0947 */ /* 0x000fea0003800000 */
[----:B------:R-:W-:-:S03]  /*22f10*/  UMOV UR4, 0xffffffff ;  /* 0xffffffff00047882 */ /* 0x000fc60000000000 */
[----:B------:R-:W-:Y:S05]  /*22f20*/  BRA.DIV UR4, `(.L_x_1832) ;  /* 0x0000008e04b47947 */ /* 0x000fea000b800000 */
[----:B------:R-:W-:-:S13]  /*22f30*/  ELECT P6, URZ, PT ;  /* 0x00000000003f782f */ /* 0x000fda00038c0000 */
.L_x_1831:
[----:B0-----:R-:W2:Y:S01]  /*22f40*/  LDL R3, [R1+0x28] ;  /* 0x0000280001037983 */ /* 0x001ea20000100800 */
[----:B------:R-:W-:Y:S01]  /*22f50*/  BSSY B1, `(.L_x_1833) ;  /* 0x0000008000017945 */ /* 0x000fe20003800000 */
[----:B--2---:R-:W-:-:S05]  /*22f60*/  VIADD R3, R3, 0x1 ;  /* 0x0000000103037836 */ /* 0x004fca0000000000 */
[----:B------:R-:W-:-:S04]  /*22f70*/  LEA.HI R6, R3, R3, RZ, 0x1 ;  /* 0x0000000303067211 */ /* 0x000fc800078f08ff */
[----:B------:R-:W-:-:S05]  /*22f80*/  LOP3.LUT R6, R6, 0xfffffffe, RZ, 0xc0, !PT ;  /* 0xfffffffe06067812 */ /* 0x000fca00078ec0ff */
[----:B------:R-:W-:-:S05]  /*22f90*/  IMAD.IADD R3, R3, 0x1, -R6 ;  /* 0x0000000103037824 */ /* 0x000fca00078e0a06 */
[----:B------:R-:W-:-:S04]  /*22fa0*/  SHF.L.U32 R3, R3, 0x1f, RZ ;  /* 0x0000001f03037819 */ /* 0x000fc800000006ff */
[----:B------:R-:W0:Y:S02]  /*22fb0*/  SYNCS.PHASECHK.TRANS64.TRYWAIT P0, [R22+URZ+0x2a820], R3 ;  /* 0x02a82003160075a7 */ /* 0x000e24000800017f */
[----:B0-----:R-:W-:Y:S05]  /*22fc0*/  @!P0 BRA `(.L_x_1834) ;  /* 0x0000008c00ac8947 */ /* 0x001fea0003800000 */
.L_x_2068:
[----:B------:R-:W-:Y:S05]  /*22fd0*/  BSYNC B1 ;  /* 0x0000000000017941 */ /* 0x000fea0003800000 */
.L_x_1833:
[----:B------:R-:W-:Y:S04]  /*22fe0*/  BSSY B1, `(.L_x_1835) ;  /* 0x000008b000017945 */ /* 0x000fe80003800000 */
[----:B------:R-:W-:Y:S05]  /*22ff0*/  @!P6 BRA `(.L_x_1836) ;  /* 0x000000080024e947 */ /* 0x000fea0003800000 */
[----:B------:R-:W-:Y:S01]  /*23000*/  IMAD R12, R24, 0x8, R22 ;  /* 0x00000008180c7824 */ /* 0x000fe200078e0216 */
[----:B------:R-:W-:Y:S01]  /*23010*/  SHF.L.U32 R11, R27, 0x1f, RZ ;  /* 0x0000001f1b0b7819 */ /* 0x000fe200000006ff */
[----:B------:R-:W1:Y:S01]  /*23020*/  S2R R6, SR_TID.X ;  /* 0x0000000000067919 */ /* 0x000e620000002100 */
[----:B------:R-:W-:Y:S02]  /*23030*/  BSSY B2, `(.L_x_1837) ;  /* 0x0000005000027945 */ /* 0x000fe40003800000 */
[----:B------:R-:W2:Y:S01]  /*23040*/  SYNCS.PHASECHK.TRANS64.TRYWAIT P0, [R12+URZ+0x2a8a0], R11 ;  /* 0x02a8a00b0c0075a7 */ /* 0x000ea2000800017f */
[----:B-1----:R-:W-:-:S04]  /*23050*/  LOP3.LUT R6, R6, 0x7f, RZ, 0xc0, !PT ;  /* 0x0000007f06067812 */ /* 0x002fc800078ec0ff */
[----:B------:R-:W-:Y:S01]  /*23060*/  ISETP.NE.AND P1, PT, R6, RZ, PT ;  /* 0x000000ff0600720c */ /* 0x000fe20003f25270 */
[----:B--2---:R-:W-:-:S12]  /*23070*/  @!P0 BRA `(.L_x_1838) ;  /* 0x0000008c00948947 */ /* 0x004fd80003800000 */
.L_x_2069:
[----:B------:R-:W-:Y:S05]  /*23080*/  BSYNC B2 ;  /* 0x0000000000027941 */ /* 0x000fea0003800000 */
.L_x_1837:
[----:B------:R-:W-:Y:S04]  /*23090*/  BSSY B2, `(.L_x_1839) ;  /* 0x0000009000027945 */ /* 0x000fe80003800000 */
[----:B------:R-:W-:Y:S05]  /*230a0*/  @P1 BRA `(.L_x_1840) ;  /* 0x00000000001c1947 */ /* 0x000fea0003800000 */
[----:B0-----:R-:W0:Y:S02]  /*230b0*/  S2R R3, SR_TID.X ;  /* 0x0000000000037919 */ /* 0x001e240000002100 */
[----:B0-----:R-:W-:Y:S01]  /*230c0*/  LOP3.LUT R6, R3, 0x1f, RZ, 0xc0, !PT ;  /* 0x0000001f03067812 */ /* 0x001fe200078ec0ff */
[----:B------:R-:W-:-:S03]  /*230d0*/  IMAD.MOV.U32 R3, RZ, RZ, 0x6000 ;  /* 0x00006000ff037424 */ /* 0x000fc600078e00ff */
[----:B------:R-:W-:Y:S01]  /*230e0*/  ISETP.NE.AND P0, PT, R6, RZ, PT ;  /* 0x000000ff0600720c */ /* 0x000fe20003f05270 */
[----:B------:R2:W-:-:S12]  /*230f0*/  SYNCS.ARRIVE.TRANS64 RZ, [R12+URZ+0x2a890], R3 ;  /* 0x02a890030cff79a7 */ /* 0x0005d8000800003f */
[----:B--2---:R-:W-:Y:S05]  /*23100*/  @!P0 BRA `(.L_x_1840) ;  /* 0x0000000000048947 */ /* 0x004fea0003800000 */
[----:B------:R-:W-:Y:S01]  /*23110*/  BPT.TRAP 0x1 ;  /* 0x000000040000795c */ /* 0x000fe20000300000 */
.L_x_1840:
[----:B------:R-:W-:Y:S05]  /*23120*/  BSYNC B2 ;  /* 0x0000000000027941 */ /* 0x000fea0003800000 */
.L_x_1839:
[----:B------:R-:W-:Y:S01]  /*23130*/  IMAD.MOV.U32 R28, RZ, RZ, RZ ;  /* 0x000000ffff1c7224 */ /* 0x000fe200078e00ff */
[----:B------:R-:W-:Y:S01]  /*23140*/  UIADD3 UR4, UP0, UR40, 0x570, URZ ;  /* 0x0000057028047890 */ /* 0x000fe2000ff1e03f */
[----:B------:R-:W-:Y:S01]  /*23150*/  IMAD R6, R2, 0x80, R0 ;  /* 0x0000008002067824 */ /* 0x000fe200078e0200 */
[----:B------:R-:W-:Y:S01]  /*23160*/  PLOP3.LUT P0, PT, PT, PT, PT, 0x80, 0x0 ;  /* 0x000000000000781c */ /* 0x000fe20003f0f070 */
[----:B------:R-:W-:Y:S01]  /*23170*/  IMAD R9, R24, 0x6000, R22 ;  /* 0x0000600018097824 */ /* 0x000fe200078e0216 */
[----:B------:R-:W-:Y:S01]  /*23180*/  R2UR UR10, R28 ;  /* 0x000000001c0a72ca */ /* 0x000fe200000e0000 */
[----:B------:R-:W-:Y:S01]  /*23190*/  VIADD R6, R6, 0xffffff80 ;  /* 0xffffff8006067836 */ /* 0x000fe20000000000 */
[----:B------:R-:W-:Y:S01]  /*231a0*/  UIADD3.X UR5, URZ, UR41, URZ, UP0, !UPT ;  /* 0x000000293f057290 */ /* 0x000fe200087fe43f */
[----:B0-----:R-:W-:Y:S01]  /*231b0*/  VIADD R3, R12, 0x2a890 ;  /* 0x0002a8900c037836 */ /* 0x001fe20000000000 */
[----:B------:R-:W-:Y:S01]  /*231c0*/  UMOV UR6, 0x0 ;  /* 0x0000000000067882 */ /* 0x000fe20000000000 */
[----:B------:R-:W-:Y:S01]  /*231d0*/  VIADD R13, R9, 0x1e400 ;  /* 0x0001e400090d7836 */ /* 0x000fe20000000000 */
[----:B------:R-:W-:-:S09]  /*231e0*/  UMOV UR7, 0x12f00000 ;  /* 0x12f0000000077882 */ /* 0x000fd20000000000 */
.L_x_1841:
        /* <DEDUP_REMOVED lines=16> */
.L_x_1842:
        /* <DEDUP_REMOVED lines=16> */
.L_x_1843:
        /* <DEDUP_REMOVED lines=13> */
.L_x_2070:
[----:B------:R-:W-:Y:S05]  /*234c0*/  BSYNC B2 ;  /* 0x0000000000027941 */ /* 0x000fea0003800000 */
.L_x_1844:
        /* <DEDUP_REMOVED lines=11> */
.L_x_1847:
[----:B------:R-:W-:Y:S05]  /*23580*/  BSYNC B2 ;  /* 0x0000000000027941 */ /* 0x000fea0003800000 */
.L_x_1846:
[----:B------:R-:W-:Y:S01]  /*23590*/  R2UR UR10, R28 ;  /* 0x000000001c0a72ca */ /* 0x000fe200000e0000 */
[----:B------:R-:W-:Y:S01]  /*235a0*/  UIADD3 UR4, UP0, UR40, 0x670, URZ ;  /* 0x0000067028047890 */ /* 0x000fe2000ff1e03f */
[----:B------:R-:W-:Y:S01]  /*235b0*/  R2UR UR6, R14 ;  /* 0x000000000e0672ca */ /* 0x000fe200000e0000 */
[----:B01----:R-:W-:Y:S01]  /*235c0*/  VIADD R12, R12, 0x2a8b0 ;  /* 0x0002a8b00c0c7836 */ /* 0x003fe20000000000 */
[----:B------:R-:W-:Y:S01]  /*235d0*/  R2UR UR7, R15 ;  /* 0x000000000f0772ca */ /* 0x000fe200000e0000 */
[----:B------:R-:W-:Y:S01]  /*235e0*/  VIADD R3, R9, 0xc400 ;  /* 0x0000c40009037836 */ /* 0x000fe20000000000 */
[----:B------:R-:W-:Y:S01]  /*235f0*/  PLOP3.LUT P0, PT, PT, PT, PT, 0x80, 0x0 ;  /* 0x000000000000781c */ /* 0x000fe20003f0f070 */
[----:B------:R-:W-:-:S12]  /*23600*/  UIADD3.X UR5, URZ, UR41, URZ, UP0, !UPT ;  /* 0x000000293f057290 */ /* 0x000fd800087fe43f */
.L_x_1848:
        /* <DEDUP_REMOVED lines=15> */
.L_x_1849:
        /* <DEDUP_REMOVED lines=15> */
.L_x_1850:
        /* <DEDUP_REMOVED lines=10> */
.L_x_1836:
[----:B------:R-:W-:Y:S05]  /*23890*/  BSYNC B1 ;  /* 0x0000000000017941 */ /* 0x000fea0003800000 */
.L_x_1835:
[----:B------:R-:W-:Y:S01]  /*238a0*/  VIADD R9, R2, 0xfffffffe ;  /* 0xfffffffe02097836 */ /* 0x000fe20000000000 */
[----:B------:R-:W-:Y:S01]  /*238b0*/  PLOP3.LUT P0, PT, PT, PT, PT, 0x8, 0x0 ;  /* 0x000000000000781c */ /* 0x000fe20003f0e170 */
[----:B------:R-:W-:-:S03]  /*238c0*/  VIADD R24, R24, 0x1 ;  /* 0x0000000118187836 */ /* 0x000fc60000000000 */
[----:B------:R-:W-:Y:S02]  /*238d0*/  ISETP.GE.AND P2, PT, R9, R5, PT ;  /* 0x000000050900720c */ /* 0x000fe40003f46270 */
[----:B------:R-:W-:-:S04]  /*238e0*/  ISETP.NE.AND P1, PT, R24, 0x2, PT ;  /* 0x000000021800780c */ /* 0x000fc80003f25270 */
[----:B------:R-:W-:Y:S02]  /*238f0*/  SEL R2, RZ, 0x1, P1 ;  /* 0x00000001ff027807 */ /* 0x000fe40000800000 */
[----:B------:R-:W-:Y:S02]  /*23900*/  SEL R24, R24, RZ, P1 ;  /* 0x000000ff18187207 */ /* 0x000fe40000800000 */
[----:B------:R-:W-:-:S03]  /*23910*/  LOP3.LUT R27, R27, R2, RZ, 0x3c, !PT ;  /* 0x000000021b1b7212 */ /* 0x000fc600078e3cff */
[----:B------:R-:W-:Y:S05]  /*23920*/  @!P2 BRA `(.L_x_1829) ;  /* 0x000000080050a947 */ /* 0x000fea0003800000 */
.L_x_1867:
[----:B------:R-:W-:Y:S05]  /*23930*/  YIELD ;  /* 0x0000000000007946 */ /* 0x000fea0003800000 */
[----:B------:R-:W-:Y:S04]  /*23940*/  BSSY B1, `(.L_x_1851) ;  /* 0x000008a000017945 */ /* 0x000fe80003800000 */
[----:B------:R-:W-:Y:S05]  /*23950*/  @!P6 BRA `(.L_x_1852) ;  /* 0x000000080020e947 */ /* 0x000fea0003800000 */
[----:B------:R-:W-:Y:S01]  /*23960*/  IMAD R6, R24, 0x8, R22 ;  /* 0x0000000818067824 */ /* 0x000fe200078e0216 */
[----:B0-----:R-:W-:Y:S01]  /*23970*/  SHF.L.U32 R3, R27, 0x1f, RZ ;  /* 0x0000001f1b037819 */ /* 0x001fe200000006ff */
[----:B------:R-:W0:Y:S01]  /*23980*/  S2R R2, SR_TID.X ;  /* 0x0000000000027919 */ /* 0x000e220000002100 */
[----:B------:R-:W-:Y:S02]  /*23990*/  BSSY B2, `(.L_x_1853) ;  /* 0x0000005000027945 */ /* 0x000fe40003800000 */
[----:B------:R-:W1:Y:S01]  /*239a0*/  SYNCS.PHASECHK.TRANS64.TRYWAIT P1, [R6+URZ+0x2a8a0], R3 ;  /* 0x02a8a003060075a7 */ /* 0x000e62000802017f */
[----:B0-----:R-:W-:-:S04]  /*239b0*/  LOP3.LUT R2, R2, 0x7f, RZ, 0xc0, !PT ;  /* 0x0000007f02027812 */ /* 0x001fc800078ec0ff */
[----:B------:R-:W-:Y:S01]  /*239c0*/  ISETP.NE.AND P2, PT, R2, RZ, PT ;  /* 0x000000ff0200720c */ /* 0x000fe20003f45270 */
[----:B-1----:R-:W-:-:S12]  /*239d0*/  @!P1 BRA `(.L_x_1854) ;  /* 0x0000008400649947 */ /* 0x002fd80003800000 */
.L_x_2071:
[----:B------:R-:W-:Y:S05]  /*239e0*/  BSYNC B2 ;  /* 0x0000000000027941 */ /* 0x000fea0003800000 */
.L_x_1853:
[----:B------:R-:W-:Y:S04]  /*239f0*/  BSSY B2, `(.L_x_1855) ;  /* 0x0000009000027945 */ /* 0x000fe80003800000 */
[----:B------:R-:W-:Y:S05]  /*23a00*/  @P2 BRA `(.L_x_1856) ;  /* 0x00000000001c2947 */ /* 0x000fea0003800000 */
[----:B------:R-:W1:Y:S02]  /*23a10*/  S2R R2, SR_TID.X ;  /* 0x0000000000027919 */ /* 0x000e640000002100 */
[----:B-1----:R-:W-:Y:S01]  /*23a20*/  LOP3.LUT R11, R2, 0x1f, RZ, 0xc0, !PT ;  /* 0x0000001f020b7812 */ /* 0x002fe200078ec0ff */
[----:B------:R-:W-:-:S03]  /*23a30*/  IMAD.MOV.U32 R2, RZ, RZ, 0x6000 ;  /* 0x00006000ff027424 */ /* 0x000fc600078e00ff */
[----:B------:R-:W-:Y:S01]  /*23a40*/  ISETP.NE.AND P1, PT, R11, RZ, PT ;  /* 0x000000ff0b00720c */ /* 0x000fe20003f25270 */
[----:B------:R1:W-:-:S12]  /*23a50*/  SYNCS.ARRIVE.TRANS64 RZ, [R6+URZ+0x2a890], R2 ;  /* 0x02a8900206ff79a7 */ /* 0x0003d8000800003f */
[----:B-1----:R-:W-:Y:S05]  /*23a60*/  @!P1 BRA `(.L_x_1856) ;  /* 0x0000000000049947 */ /* 0x002fea0003800000 */
[----:B------:R-:W-:Y:S01]  /*23a70*/  BPT.TRAP 0x1 ;  /* 0x000000040000795c */ /* 0x000fe20000300000 */
.L_x_1856:
[----:B------:R-:W-:Y:S05]  /*23a80*/  BSYNC B2 ;  /* 0x0000000000027941 */ /* 0x000fea0003800000 */
.L_x_1855:
        /* <DEDUP_REMOVED lines=8> */
[----:B------:R-:W-:Y:S01]  /*23b10*/  VIADD R13, R11, 0x1e400 ;  /* 0x0001e4000b0d7836 */ /* 0x000fe20000000000 */
[----:B------:R-:W-:Y:S01]  /*23b20*/  UMOV UR6, 0x0 ;  /* 0x0000000000067882 */ /* 0x000fe20000000000 */
[----:B------:R-:W-:-:S10]  /*23b30*/  UMOV UR7, 0x12f00000 ;  /* 0x12f0000000077882 */ /* 0x000fd40000000000 */
.L_x_1857:
        /* <DEDUP_REMOVED lines=16> */
.L_x_1858:
        /* <DEDUP_REMOVED lines=16> */
.L_x_1859:
        /* <DEDUP_REMOVED lines=13> */
.L_x_2072:
[----:B------:R-:W-:Y:S05]  /*23e10*/  BSYNC B2 ;  /* 0x0000000000027941 */ /* 0x000fea0003800000 */
.L_x_1860:
[----:B------:R-:W-:Y:S01]  /*23e20*/  BSSY B2, `(.L_x_1862) ;  /* 0x000000b000027945 */ /* 0x000fe20003800000 */
[----:B------:R-:W-:Y:S02]  /*23e30*/  IMAD.MOV.U32 R2, RZ, RZ, 0x0 ;  /* 0x00000000ff027424 */ /* 0x000fe400078e00ff */
[----:B01----:R-:W-:Y:S01]  /*23e40*/  IMAD.MOV.U32 R3, RZ, RZ, 0x12f00000 ;  /* 0x12f00000ff037424 */ /* 0x003fe200078e00ff */
[----:B------:R-:W-:Y:S06]  /*23e50*/  @P2 BRA `(.L_x_1863) ;  /* 0x00000000001c2947 */ /* 0x000fec0003800000 */
[----:B------:R-:W0:Y:S02]  /*23e60*/  S2R R13, SR_TID.X ;  /* 0x00000000000d7919 */ /* 0x000e240000002100 */
[----:B0-----:R-:W-:Y:S01]  /*23e70*/  LOP3.LUT R21, R13, 0x1f, RZ, 0xc0, !PT ;  /* 0x0000001f0d157812 */ /* 0x001fe200078ec0ff */
[----:B------:R-:W-:-:S03]  /*23e80*/  IMAD.MOV.U32 R13, RZ, RZ, 0x6000 ;  /* 0x00006000ff0d7424 */ /* 0x000fc600078e00ff */
[----:B------:R-:W-:Y:S01]  /*23e90*/  ISETP.NE.AND P1, PT, R21, RZ, PT ;  /* 0x000000ff1500720c */ /* 0x000fe20003f25270 */
[----:B------:R0:W-:-:S12]  /*23ea0*/  SYNCS.ARRIVE.TRANS64 RZ, [R6+URZ+0x2a8b0], R13 ;  /* 0x02a8b00d06ff79a7 */ /* 0x0001d8000800003f */
[----:B0-----:R-:W-:Y:S05]  /*23eb0*/  @!P1 BRA `(.L_x_1863) ;  /* 0x0000000000049947 */ /* 0x001fea0003800000 */
[----:B------:R-:W-:Y:S01]  /*23ec0*/  BPT.TRAP 0x1 ;  /* 0x000000040000795c */ /* 0x000fe20000300000 */
.L_x_1863:
[----:B------:R-:W-:Y:S05]  /*23ed0*/  BSYNC B2 ;  /* 0x0000000000027941 */ /* 0x000fea0003800000 */
.L_x_1862:
        /* <DEDUP_REMOVED lines=8> */
.L_x_1864:
        /* <DEDUP_REMOVED lines=15> */
.L_x_1865:
        /* <DEDUP_REMOVED lines=15> */
.L_x_1866:
        /* <DEDUP_REMOVED lines=10> */
.L_x_1852:
[----:B------:R-:W-:Y:S05]  /*241e0*/  BSYNC B1 ;  /* 0x0000000000017941 */ /* 0x000fea0003800000 */
.L_x_1851:
[C---:B------:R-:W-:Y:S01]  /*241f0*/  ISETP.GT.AND P2, PT, R9.reuse, R5, PT ;  /* 0x000000050900720c */ /* 0x040fe20003f44270 */
[----:B------:R-:W-:Y:S02]  /*24200*/  VIADD R24, R24, 0x1 ;  /* 0x0000000118187836 */ /* 0x000fe40000000000 */
[----:B------:R-:W-:-:S03]  /*24210*/  VIADD R9, R9, 0xffffffff ;  /* 0xffffffff09097836 */ /* 0x000fc60000000000 */
[----:B------:R-:W-:-:S04]  /*24220*/  ISETP.NE.AND P1, PT, R24, 0x2, PT ;  /* 0x000000021800780c */ /* 0x000fc80003f25270 */
[----:B------:R-:W-:Y:S02]  /*24230*/  SEL R2, RZ, 0x1, P1 ;  /* 0x00000001ff027807 */ /* 0x000fe40000800000 */
[----:B------:R-:W-:Y:S02]  /*24240*/  SEL R24, R24, RZ, P1 ;  /* 0x000000ff18187207 */ /* 0x000fe40000800000 */
[----:B------:R-:W-:Y:S01]  /*24250*/  LOP3.LUT R27, R27, R2, RZ, 0x3c, !PT ;  /* 0x000000021b1b7212 */ /* 0x000fe200078e3cff */
[----:B------:R-:W-:Y:S06]  /*24260*/  @P2 BRA `(.L_x_1867) ;  /* 0xfffffff400b02947 */ /* 0x000fec000383ffff */
.L_x_1829:
[----:B------:R-:W-:Y:S05]  /*24270*/  BSYNC B0 ;  /* 0x0000000000007941 */ /* 0x000fea0003800000 */
.L_x_1828:
[----:B------:R-:W1:Y:S01]  /*24280*/  LDC R0, c[0x0][0x448] ;  /* 0x00011200ff007b82 */ /* 0x000e620000000800 */
[----:B------:R-:W-:Y:S01]  /*24290*/  VIADD R2, R17, 0x7f ;  /* 0x0000007f11027836 */ /* 0x000fe20000000000 */
[----:B------:R-:W-:Y:S06]  /*242a0*/  @!P0 WARPSYNC.ALL ;  /* 0x0000000000008948 */ /* 0x000fec0003800000 */
[----:B------:R-:W-:Y:S01]  /*242b0*/  @!P0 BAR.SYNC.DEFER_BLOCKING 0xc, 0x180 ;  /* 0x0306000000008b1d */ /* 0x000fe20000010000 */
[----:B-1----:R-:W-:-:S13]  /*242c0*/  ISETP.NE.AND P1, PT, R0, 0x1, PT ;  /* 0x000000010000780c */ /* 0x002fda0003f25270 */
[----:B------:R-:W1:Y:S08]  /*242d0*/  @P1 LDC R5, c[0x0][0x44c] ;  /* 0x00011300ff051b82 */ /* 0x000e700000000800 */
[----:B0-----:R-:W0:Y:S01]  /*242e0*/  @P1 LDC R3, c[0x0][0x450] ;  /* 0x00011400ff031b82 */ /* 0x001e220000000800 */
[----:B-1----:R-:W-:-:S05]  /*242f0*/  @P1 IMAD.HI.U32 R0, R2, R5, RZ ;  /* 0x0000000502001227 */ /* 0x002fca00078e00ff */
[----:B0-----:R-:W-:-:S05]  /*24300*/  @P1 SHF.R.U32.HI R2, RZ, R3, R0 ;  /* 0x00000003ff021219 */ /* 0x001fca0000011600 */
[----:B------:R-:W-:Y:S02]  /*24310*/  IMAD.IADD R7, R7, 0x1, R2 ;  /* 0x0000000107077824 */ /* 0x000fe400078e0202 */
[----:B------:R-:W0:Y:S02]  /*24320*/  LDC.64 R2, c[0x0][0x9e0] ;  /* 0x00027800ff027b82 */ /* 0x000e240000000a00 */
        /* <DEDUP_REMOVED lines=14> */
.L_x_1870:
[----:B------:R-:W-:-:S13]  /*24410*/  ISETP.NE.AND P0, PT, R3, 0x1, PT ;  /* 0x000000010300780c */ /* 0x000fda0003f05270 */
[----:B------:R-:W0:Y:S02]  /*24420*/  @P0 LDC.64 R4, c[0x0][0x9e8] ;  /* 0x00027a00ff040b82 */ /* 0x000e240000000a00 */
[----:B0-----:R-:W-:-:S05]  /*24430*/  @P0 IMAD.HI.U32 R4, R0, R4, RZ ;  /* 0x0000000400040227 */ /* 0x001fca00078e00ff */
[----:B------:R-:W-:-:S07]  /*24440*/  @P0 SHF.R.U32.HI R0, RZ, R5, R4 ;  /* 0x00000005ff000219 */ /* 0x000fce0000011604 */
.L_x_1871:
[----:B------:R-:W-:Y:S05]  /*24450*/  BSYNC B0 ;  /* 0x0000000000007941 */ /* 0x000fea0003800000 */
.L_x_1869:
[----:B------:R-:W-:-:S05]  /*24460*/  IMAD R5, R0, R3, R3 ;  /* 0x0000000300057224 */ /* 0x000fca00078e0203 */
[----:B------:R-:W-:-:S07]  /*24470*/  VIMNMX R2, R2, R5, PT ;  /* 0x0000000502027248 */ /* 0x000fce0003fe0100 */
.L_x_1868:
[----:B------:R-:W-:Y:S01]  /*24480*/  VIADD R2, R2, 0x7f ;  /* 0x0000007f02027836 */ /* 0x000fe20000000000 */
[----:B------:R-:W0:Y:S01]  /*24490*/  @P1 LDC R0, c[0x0][0x450] ;  /* 0x00011400ff001b82 */ /* 0x000e220000000800 */
[----:B------:R-:W-:-:S03]  /*244a0*/  ULDC UR4, c[0x0][0x9dc] ;  /* 0x0002770000047ab9 */ /* 0x000fc60000000800 */
[----:B------:R-:W-:-:S04]  /*244b0*/  SHF.R.S32.HI R5, RZ, 0x1f, R2 ;  /* 0x0000001fff057819 */ /* 0x000fc80000011402 */
[----:B------:R-:W-:Y:S02]  /*244c0*/  LEA.HI R5, R5, R2, RZ, 0x7 ;  /* 0x0000000205057211 */ /* 0x000fe400078f38ff */
[----:B------:R-:W1:Y:S02]  /*244d0*/  @P1 LDC R2, c[0x0][0x44c] ;  /* 0x00011300ff021b82 */ /* 0x000e640000000800 */
[----:B------:R-:W-:-:S04]  /*244e0*/  SHF.R.S32.HI R5, RZ, 0x7, R5 ;  /* 0x00000007ff057819 */ /* 0x000fc80000011405 */
[----:B------:R-:W-:Y:S01]  /*244f0*/  VIMNMX R33, R10, R5, PT ;  /* 0x000000050a217248 */ /* 0x000fe20003fe0100 */
[----:B------:R-:W-:-:S04]  /*24500*/  IMAD.MOV.U32 R5, RZ, RZ, R17 ;  /* 0x000000ffff057224 */ /* 0x000fc800078e0011 */
[----:B------:R2:W-:Y:S01]  /*24510*/  STL [R1+0x20], R33 ;  /* 0x0000202101007387 */ /* 0x0005e20000100800 */
[----:B-1----:R-:W-:-:S05]  /*24520*/  @P1 IMAD.HI.U32 R7, R17, R2, RZ ;  /* 0x0000000211071227 */ /* 0x002fca00078e00ff */
[----:B0-----:R-:W-:-:S05]  /*24530*/  @P1 SHF.R.U32.HI R5, RZ, R0, R7 ;  /* 0x00000000ff051219 */ /* 0x001fca0000011607 */
[----:B------:R-:W-:-:S04]  /*24540*/  IMAD.IADD R2, R8, 0x1, R5 ;  /* 0x0000000108027824 */ /* 0x000fc800078e0205 */
[----:B------:R-:W-:Y:S01]  /*24550*/  VIADD R0, R2, -UR4 ;  /* 0x8000000402007c36 */ /* 0x000fe20008000000 */
[----:B--2---:R-:W-:Y:S06]  /*24560*/  @!P2 BRA `(.L_x_1872) ;  /* 0x000000000044a947 */ /* 0x004fec0003800000 */
        /* <DEDUP_REMOVED lines=10> */
.L_x_1874:
[----:B------:R-:W-:-:S13]  /*24610*/  ISETP.NE.AND P0, PT, R3, 0x1, PT ;  /* 0x000000010300780c */ /* 0x000fda0003f05270 */
[----:B------:R-:W0:Y:S02]  /*24620*/  @P0 LDC.64 R4, c[0x0][0x9e8] ;  /* 0x00027a00ff040b82 */ /* 0x000e240000000a00 */
[----:B0-----:R-:W-:-:S05]  /*24630*/  @P0 IMAD.HI.U32 R4, R2, R4, RZ ;  /* 0x0000000402040227 */ /* 0x001fca00078e00ff */
[----:B------:R-:W-:-:S07]  /*24640*/  @P0 SHF.R.U32.HI R2, RZ, R5, R4 ;  /* 0x00000005ff020219 */ /* 0x000fce0000011604 */
.L_x_1875:
[----:B------:R-:W-:Y:S05]  /*24650*/  BSYNC B0 ;  /* 0x0000000000007941 */ /* 0x000fea0003800000 */
.L_x_1873:
[----:B------:R-:W-:-:S05]  /*24660*/  IMAD R3, R2, R3, RZ ;  /* 0x0000000302037224 */ /* 0x000fca00078e02ff */
[----:B------:R-:W-:-:S07]  /*24670*/  VIMNMX R0, R0, R3, !PT ;  /* 0x0000000300007248 */ /* 0x000fce0007fe0100 */
.L_x_1872:
[----:B------:R-:W-:-:S04]  /*24680*/  SHF.R.S32.HI R3, RZ, 0x1f, R0 ;  /* 0x0000001fff037819 */ /* 0x000fc80000011400 */
[----:B------:R-:W-:-:S04]  /*24690*/  LEA.HI R3, R3, R0, RZ, 0x7 ;  /* 0x0000000003037211 */ /* 0x000fc800078f38ff */
[----:B------:R-:W-:-:S04]  /*246a0*/  SHF.R.S32.HI R3, RZ, 0x7, R3 ;  /* 0x00000007ff037819 */ /* 0x000fc80000011403 */
[----:B------:R-:W-:-:S04]  /*246b0*/  VIMNMX R35, RZ, R3, !PT ;  /* 0x00000003ff237248 */ /* 0x000fc80007fe0100 */
[----:B------:R-:W-:-:S13]  /*246c0*/  ISETP.GT.AND P0, PT, R33, R35, PT ;  /* 0x000000232100720c */ /* 0x000fda0003f04270 */
        /* <DEDUP_REMOVED lines=18> */
.L_x_1876:
        /* <DEDUP_REMOVED lines=20> */
.L_x_1879:
[----:B------:R-:W-:Y:S05]  /*24930*/  BSYNC B6 ;  /* 0x0000000000067941 */ /* 0x000fea0003800000 */
.L_x_1878:
[----:B------:R-:W2:Y:S01]  /*24940*/  LDL.LU R28, [R1] ;  /* 0x00000000011c7983 */ /* 0x000ea20000300800 */
[----:B------:R-:W-:Y:S01]  /*24950*/  VIADD R0, R22, 0xc400 ;  /* 0x0000c40016007836 */ /* 0x000fe20000000000 */
[----:B------:R-:W-:Y:S04]  /*24960*/  BSSY B6, `(.L_x_1880) ;  /* 0x0000016000067945 */ /* 0x000fe80003800000 */
[----:B------:R-:W-:Y:S02]  /*24970*/  LOP3.LUT P0, RZ, R0, 0x1bf, RZ, 0xc0, !PT ;  /* 0x000001bf00ff7812 */ /* 0x000fe4000780c0ff */
[----:B--2---:R-:W-:-:S11]  /*24980*/  LOP3.LUT R28, R28, 0xfffffffe, RZ, 0xc0, !PT ;  /* 0xfffffffe1c1c7812 */ /* 0x004fd600078ec0ff */
[----:B------:R-:W-:-:S05]  /*24990*/  @P0 LOP3.LUT R28, R28, 0x1, RZ, 0xfc, !PT ;  /* 0x000000011c1c0812 */ /* 0x000fca00078efcff */
[----:B------:R0:W-:Y:S01]  /*249a0*/  STL [R1], R28 ;  /* 0x0000001c01007387 */ /* 0x0001e20000100800 */
[----:B------:R-:W-:Y:S05]  /*249b0*/  @!P0 BRA `(.L_x_1881) ;  /* 0x0000000000408947 */ /* 0x000fea0003800000 */
[----:B------:R-:W-:Y:S01]  /*249c0*/  MOV R2, 0x0 ;  /* 0x0000000000027802 */ /* 0x000fe20000000f00 */
[----:B------:R-:W-:Y:S01]  /*249d0*/  ULDC.64 UR6, c[0x4][0xc0] ;  /* 0x0100300000067ab9 */ /* 0x000fe20000000a00 */
[----:B------:R-:W-:Y:S01]  /*249e0*/  ULDC.64 UR8, c[0x4][0xc8] ;  /* 0x0100320000087ab9 */ /* 0x000fe20000000a00 */
[----:B------:R-:W-:Y:S01]  /*249f0*/  ULDC.64 UR4, c[0x4][0x48] ;  /* 0x0100120000047ab9 */ /* 0x000fe20000000a00 */
[----:B------:R-:W-:Y:S02]  /*24a00*/  IMAD.U32 R4, RZ, RZ, UR6 ;  /* 0x00000006ff047e24 */ /* 0x000fe4000f8e00ff */
[----:B------:R-:W1:Y:S01]  /*24a10*/  LDC.64 R2, c[0x4][R2] ;  /* 0x0100000002027b82 */ /* 0x000e620000000a00 */
        /* <DEDUP_REMOVED lines=9> */
[----:B01----:R-:W-:Y:S05]  /*24ab0*/  CALL.ABS.NOINC R2 ;  /* 0x0000000002007343 */ /* 0x003fea0003c00000 */
.L_x_1881:
[----:B------:R-:W-:Y:S05]  /*24ac0*/  BSYNC B6 ;  /* 0x0000000000067941 */ /* 0x000fea0003800000 */
.L_x_1880:
        /* <DEDUP_REMOVED lines=20> */
.L_x_1883:
[----:B------:R-:W-:Y:S05]  /*24c10*/  BSYNC B6 ;  /* 0x0000000000067941 */ /* 0x000fea0003800000 */
.L_x_1882:
[----:B------:R-:W-:Y:S01]  /*24c20*/  IMAD.MOV.U32 R29, RZ, RZ, R28 ;  /* 0x000000ffff1d7224 */ /* 0x000fe200078e001c */
        /* <DEDUP_REMOVED lines=19> */
.L_x_1885:
[----:B------:R-:W-:Y:S05]  /*24d60*/  BSYNC B6 ;  /* 0x0000000000067941 */ /* 0x000fea0003800000 */
.L_x_1884:
[----:B------:R-:W-:Y:S01]  /*24d70*/  ULDC.64 UR4, c[0x0][0x9f8] ;  /* 0x00027e0000047ab9 */ /* 0x000fe20000000a00 */
[----:B0-----:R-:W-:Y:S01]  /*24d80*/  IMAD.MOV.U32 R28, RZ, RZ, R19 ;  /* 0x000000ffff1c7224 */ /* 0x001fe200078e0013 */
[----:B------:R-:W-:Y:S01]  /*24d90*/  ISETP.NE.U32.AND P0, PT, RZ, UR4, PT ;  /* 0x00000004ff007c0c */ /* 0x000fe2000bf05070 */
[----:B------:R-:W0:Y:S01]  /*24da0*/  LDC R6, c[0x0][0x430] ;  /* 0x00010c00ff067b82 */ /* 0x000e220000000800 */
[----:B------:R-:W1:Y:S02]  /*24db0*/  S2R R20, SR_TID.X ;  /* 0x0000000000147919 */ /* 0x000e640000002100 */
[----:B------:R-:W-:Y:S01]  /*24dc0*/  ISETP.NE.AND.EX P0, PT, RZ, UR5, PT, P0 ;  /* 0x00000005ff007c0c */ /* 0x000fe2000bf05300 */
[----:B------:R-:W2:Y:S01]  /*24dd0*/  S2R R21, SR_TID.X ;  /* 0x0000000000157919 */ /* 0x000ea20000002100 */
[----:B------:R-:W-:-:S03]  /*24de0*/  LEA R0, R33, 0xffffff80, 0x7 ;  /* 0xffffff8021007811 */ /* 0x000fc600078e38ff */
[----:B------:R-:W3:Y:S08]  /*24df0*/  LDC R10, c[0x0][0x2f4] ;  /* 0x0000bd00ff0a7b82 */ /* 0x000ef00000000800 */
[----:B------:R-:W4:Y:S02]  /*24e00*/  @P0 LDC.64 R2, c[0x0][0x9f8] ;  /* 0x00027e00ff020b82 */ /* 0x000f240000000a00 */
[----:B----4-:R-:W-:-:S05]  /*24e10*/  @P0 IMAD.WIDE R2, R19, 0x4, R2 ;  /* 0x0000000413020825 */ /* 0x010fca00078e0202 */
[----:B------:R4:W3:Y:S01]  /*24e20*/  @P0 LDG.E R28, desc[UR42][R2.64] ;  /* 0x0000002a021c0981 */ /* 0x0008e2000c1e1900 */
[----:B0-----:R-:W-:Y:S01]  /*24e30*/  ISETP.NE.AND P1, PT, R6, 0x1, PT ;  /* 0x000000010600780c */ /* 0x001fe20003f25270 */
[----:B--2---:R-:W-:Y:S01]  /*24e40*/  IMAD.SHL.U32 R21, R21, 0x20, RZ ;  /* 0x0000002015157824 */ /* 0x004fe200078e00ff */
[----:B-1----:R-:W-:Y:S01]  /*24e50*/  LOP3.LUT R20, R20, 0x7f, RZ, 0xc0, !PT ;  /* 0x0000007f14147812 */ /* 0x002fe200078ec0ff */
[----:B------:R-:W-:-:S03]  /*24e60*/  IMAD.MOV.U32 R7, RZ, RZ, RZ ;  /* 0x000000ffff077224 */ /* 0x000fc600078e00ff */
[----:B------:R-:W-:Y:S02]  /*24e70*/  SHF.R.U32.HI R20, RZ, 0x2, R20 ;  /* 0x00000002ff147819 */ /* 0x000fe40000011614 */
[----:B------:R-:W-:-:S04]  /*24e80*/  LOP3.LUT R21, R21, 0x60, RZ, 0xc0, !PT ;  /* 0x0000006015157812 */ /* 0x000fc800078ec0ff */
[----:B------:R-:W-:Y:S01]  /*24e90*/  LOP3.LUT R5, R0, R20, R21, 0xfe, !PT ;  /* 0x0000001400057212 */ /* 0x000fe200078efe15 */
[----:B------:R-:W0:Y:S03]  /*24ea0*/  @P1 LDC R4, c[0x0][0x434] ;  /* 0x00010d00ff041b82 */ /* 0x000e260000000800 */
[C---:B------:R-:W-:Y:S01]  /*24eb0*/  ISETP.GE.AND P0, PT, R5.reuse, R26, PT ;  /* 0x0000001a0500720c */ /* 0x040fe20003f06270 */
[----:B----4-:R-:W-:-:S04]  /*24ec0*/  IMAD.IADD R3, R5, 0x1, R32 ;  /* 0x0000000105037824 */ /* 0x010fc800078e0220 */
[----:B------:R-:W1:Y:S01]  /*24ed0*/  @P1 LDC R2, c[0x0][0x438] ;  /* 0x00010e00ff021b82 */ /* 0x000e620000000800 */
[----:B------:R-:W-:Y:S02]  /*24ee0*/  IMAD.MOV.U32 R8, RZ, RZ, R3 ;  /* 0x000000ffff087224 */ /* 0x000fe400078e0003 */
[----:B0-----:R-:W-:-:S05]  /*24ef0*/  @P1 IMAD.HI.U32 R4, R3, R4, RZ ;  /* 0x0000000403041227 */ /* 0x001fca00078e00ff */
[----:B-1----:R-:W-:Y:S02]  /*24f00*/  @P1 SHF.R.U32.HI R8, RZ, R2, R4 ;  /* 0x00000002ff081219 */ /* 0x002fe40000011604 */
[----:B------:R-:W0:Y:S02]  /*24f10*/  @!P0 LDC.64 R4, c[0x0][0x418] ;  /* 0x00010600ff048b82 */ /* 0x000e240000000a00 */
[--C-:B------:R-:W-:Y:S01]  /*24f20*/  @!P0 SHF.R.S32.HI R9, RZ, 0x1f, R8.reuse ;  /* 0x0000001fff098819 */ /* 0x100fe20000011408 */
[----:B------:R-:W-:-:S04]  /*24f30*/  IMAD.MOV R2, RZ, RZ, -R8 ;  /* 0x000000ffff027224 */ /* 0x000fc800078e0a08 */
[----:B------:R-:W-:Y:S02]  /*24f40*/  IMAD R6, R6, R2, R3 ;  /* 0x0000000206067224 */ /* 0x000fe400078e0203 */
[----:B------:R-:W1:Y:S01]  /*24f50*/  @!P0 LDC.64 R2, c[0x0][0x428] ;  /* 0x00010a00ff028b82 */ /* 0x000e620000000a00 */
[C---:B---3--:R-:W-:Y:S02]  /*24f60*/  ISETP.GE.AND P3, PT, R30.reuse, R10, PT ;  /* 0x0000000a1e00720c */ /* 0x048fe40003f66270 */
[C---:B------:R-:W-:Y:S02]  /*24f70*/  LOP3.LUT R11, R30.reuse, 0x40, RZ, 0xfc, !PT ;  /* 0x000000401e0b7812 */ /* 0x040fe400078efcff */
[----:B------:R-:W-:Y:S01]  /*24f80*/  LOP3.LUT R29, R29, 0xfffffffb, RZ, 0xc0, !PT ;  /* 0xfffffffb1d1d7812 */ /* 0x000fe200078ec0ff */
[----:B------:R-:W-:Y:S01]  /*24f90*/  IMAD.U32 R12, RZ, RZ, UR39 ;  /* 0x00000027ff0c7e24 */ /* 0x000fe2000f8e00ff */
[----:B------:R-:W-:-:S04]  /*24fa0*/  LOP3.LUT R21, R30, 0x80, RZ, 0xfc, !PT ;  /* 0x000000801e157812 */ /* 0x000fc800078efcff */
[----:B------:R-:W-:-:S03]  /*24fb0*/  ISETP.NE.AND P2, PT, R12, 0x3, PT ;  /* 0x000000030c00780c */ /* 0x000fc60003f45270 */
[----:B------:R-:W-:-:S04]  /*24fc0*/  @P3 LOP3.LUT R29, R29, 0x4, RZ, 0xfc, !PT ;  /* 0x000000041d1d3812 */ /* 0x000fc800078efcff */
[----:B------:R-:W-:-:S04]  /*24fd0*/  LOP3.LUT R29, R29, 0xfffffff7, RZ, 0xc0, !PT ;  /* 0xfffffff71d1d7812 */ /* 0x000fc800078ec0ff */
[----:B------:R-:W-:Y:S01]  /*24fe0*/  LOP3.LUT R29, R29, 0xfffffffd, RZ, 0xc0, !PT ;  /* 0xfffffffd1d1d7812 */ /* 0x000fe200078ec0ff */
[----:B------:R-:W-:Y:S01]  /*24ff0*/  UMOV UR4, 0xffffffff ;  /* 0xffffffff00047882 */ /* 0x000fe20000000000 */
[----:B------:R-:W-:Y:S01]  /*25000*/  SHF.R.S32.HI R33, RZ, 0x1f, R28 ;  /* 0x0000001fff217819 */ /* 0x000fe2000001141c */
[----:B-1----:R-:W-:-:S04]  /*25010*/  @!P0 IMAD.WIDE.U32 R8, R28, R2, R8 ;  /* 0x000000021c088225 */ /* 0x002fc800078e0008 */
[----:B------:R-:W-:Y:S01]  /*25020*/  @!P0 IMAD R2, R33, R2, RZ ;  /* 0x0000000221028224 */ /* 0x000fe200078e02ff */
[----:B0-----:R-:W-:-:S03]  /*25030*/  @!P0 LEA R4, P1, R8, R4, 0x2 ;  /* 0x0000000408048211 */ /* 0x001fc600078210ff */
[----:B------:R-:W-:-:S04]  /*25040*/  @!P0 IMAD R3, R28, R3, R2 ;  /* 0x000000031c038224 */ /* 0x000fc800078e0202 */
[----:B------:R-:W-:-:S05]  /*25050*/  @!P0 IMAD.IADD R3, R9, 0x1, R3 ;  /* 0x0000000109038824 */ /* 0x000fca00078e0203 */
[----:B------:R-:W-:Y:S02]  /*25060*/  @!P0 LEA.HI.X R5, R8, R5, R3, 0x2, P1 ;  /* 0x0000000508058211 */ /* 0x000fe400008f1403 */
[----:B------:R-:W-:-:S03]  /*25070*/  ISETP.GE.AND P1, PT, R11, R10, PT ;  /* 0x0000000a0b00720c */ /* 0x000fc60003f26270 */
[----:B------:R0:W5:Y:S01]  /*25080*/  @!P0 LDG.E R7, desc[UR42][R4.64] ;  /* 0x0000002a04078981 */ /* 0x000162000c1e1900 */
[----:B------:R-:W-:-:S09]  /*25090*/  ISETP.GE.AND P0, PT, R21, R10, PT ;  /* 0x0000000a1500720c */ /* 0x000fd20003f06270 */
[----:B------:R-:W-:-:S04]  /*250a0*/  @P1 LOP3.LUT R29, R29, 0x2, RZ, 0xfc, !PT ;  /* 0x000000021d1d1812 */ /* 0x000fc800078efcff */
[----:B------:R-:W-:-:S04]  /*250b0*/  @P2 LOP3.LUT R29, R29, 0x8, RZ, 0xfc, !PT ;  /* 0x000000081d1d2812 */ /* 0x000fc800078efcff */
[----:B------:R-:W-:-:S04]  /*250c0*/  LOP3.LUT R29, R29, 0xfffffffe, RZ, 0xc0, !PT ;  /* 0xfffffffe1d1d7812 */ /* 0x000fc800078ec0ff */
[----:B------:R-:W-:-:S05]  /*250d0*/  @P0 LOP3.LUT R29, R29, 0x1, RZ, 0xfc, !PT ;  /* 0x000000011d1d0812 */ /* 0x000fca00078efcff */
[----:B------:R0:W-:Y:S01]  /*250e0*/  STL [R1], R29 ;  /* 0x0000001d01007387 */ /* 0x0001e20000100800 */
[----:B------:R-:W-:Y:S05]  /*250f0*/  BRA.DIV UR4, `(.L_x_1886) ;  /* 0x0000006e04c47947 */ /* 0x000fea000b800000 */
.L_x_2075:
[----:B0-----:R-:W-:Y:S01]  /*25100*/  SHF.R.S32.HI R29, RZ, 0x1f, R18 ;  /* 0x0000001fff1d7819 */ /* 0x001fe20000011412 */
[----:B------:R-:W-:Y:S06]  /*25110*/  @!P2 BRA `(.L_x_1887) ;  /* 0x000000000004a947 */ /* 0x000fec0003800000 */
[----:B------:R-:W-:Y:S01]  /*25120*/  BPT.TRAP 0x1 ;  /* 0x000000040000795c */ /* 0x000fe20000300000 */
.L_x_1887:
[----:B------:R-:W-:Y:S01]  /*25130*/  IMAD R4, R23, 0x8, R22 ;  /* 0x0000000817047824 */ /* 0x000fe200078e0216 */
[----:B------:R-:W-:Y:S01]  /*25140*/  SHF.L.U32 R21, R25, 0x1f, RZ ;  /* 0x0000001f19157819 */ /* 0x000fe200000006ff */
[----:B------:R-:W-:Y:S01]  /*25150*/  BSSY B0, `(.L_x_1888) ;  /* 0x0000005000007945 */ /* 0x000fe20003800000 */
[----:B------:R-:W-:Y:S02]  /*25160*/  IADD3 R26, -R20, R26, -R0 ;  /* 0x0000001a141a7210 */ /* 0x000fe40007ffe900 */
[----:B------:R-:W0:Y:S01]  /*25170*/  SYNCS.PHASECHK.TRANS64.TRYWAIT P0, [R4+URZ+0x2a880], R21 ;  /* 0x02a88015040075a7 */ /* 0x000e22000800017f */
[----:B------:R-:W-:Y:S01]  /*25180*/  SHF.R.S32.HI R10, RZ, 0x1f, R6 ;  /* 0x0000001fff0a7819 */ /* 0x000fe20000011406 */
[----:B0-----:R-:W-:Y:S06]  /*25190*/  @!P0 BRA `(.L_x_1889) ;  /* 0x0000006c00d08947 */ /* 0x001fec0003800000 */
.L_x_2076:
[----:B------:R-:W-:Y:S05]  /*251a0*/  BSYNC B0 ;  /* 0x0000000000007941 */ /* 0x000fea0003800000 */
.L_x_1888:
[----:B------:R-:W-:Y:S01]  /*251b0*/  ULDC.64 UR4, c[0x0][0x328] ;  /* 0x0000ca0000047ab9 */ /* 0x000fe20000000a00 */
[----:B-----5:R-:W-:Y:S01]  /*251c0*/  SHF.R.S32.HI R20, RZ, 0x1f, R7 ;  /* 0x0000001fff147819 */ /* 0x020fe20000011407 */
[----:B------:R-:W-:Y:S01]  /*251d0*/  IMAD R0, R10, UR4, RZ ;  /* 0x000000040a007c24 */ /* 0x000fe2000f8e02ff */
[----:B------:R-:W-:Y:S01]  /*251e0*/  ISETP.GE.AND P5, PT, R26, 0x1, PT ;  /* 0x000000011a00780c */ /* 0x000fe20003fa6270 */
        /* <DEDUP_REMOVED lines=8> */
[----:B------:R-:W-:-:S03]  /*25270*/  ULDC.64 UR4, c[0x0][0x330] ;  /* 0x0000cc0000047ab9 */ /* 0x000fc60000000a00 */
[----:B------:R-:W-:Y:S02]  /*25280*/  IMAD.IADD R3, R3, 0x1, R0 ;  /* 0x0000000103037824 */ /* 0x000fe400078e0200 */
        /* <DEDUP_REMOVED lines=8> */
[----:B------:R-:W1:Y:S01]  /*25310*/  LDC R13, c[0x0][0x2f4] ;  /* 0x0000bd00ff0d7b82 */ /* 0x000e620000000800 */
[C---:B------:R-:W-:Y:S01]  /*25320*/  LOP3.LUT R11, R30.reuse, 0x40, RZ, 0xfc, !PT ;  /* 0x000000401e0b7812 */ /* 0x040fe200078efcff */
[----:B------:R-:W2:Y:S01]  /*25330*/  SHFL.IDX PT, R2, R5, RZ, 0x1c1f ;  /* 0x001c1fff05027589 */ /* 0x000ea200000e0000 */
[----:B------:R-:W-:-:S03]  /*25340*/  LOP3.LUT R12, R30, 0x80, RZ, 0xfc, !PT ;  /* 0x000000801e0c7812 */ /* 0x000fc600078efcff */
[----:B------:R-:W3:Y:S01]  /*25350*/  SHFL.IDX PT, R0, R8, RZ, 0x1c1f ;  /* 0x001c1fff08007589 */ /* 0x000ee200000e0000 */
[----:B-1----:R-:W-:-:S03]  /*25360*/  ISETP.GE.AND P2, PT, R11, R13, PT ;  /* 0x0000000d0b00720c */ /* 0x002fc60003f46270 */
[----:B------:R-:W4:Y:S01]  /*25370*/  LDL.LU R11, [R1] ;  /* 0x00000000010b7983 */ /* 0x000f220000300800 */
[C---:B--2---:R-:W-:Y:S02]  /*25380*/  IADD3 R2, P0, R30.reuse, R2, RZ ;  /* 0x000000021e027210 */ /* 0x044fe40007f1e0ff */
[----:B------:R-:W-:-:S03]  /*25390*/  ISETP.GE.AND P3, PT, R30, R13, PT ;  /* 0x0000000d1e00720c */ /* 0x000fc60003f66270 */
[----:B---3--:R-:W-:Y:S01]  /*253a0*/  IMAD.X R3, RZ, RZ, R0, P0 ;  /* 0x000000ffff037224 */ /* 0x008fe200000e0600 */
[----:B------:R-:W-:Y:S01]  /*253b0*/  ISETP.LT.OR P0, PT, R26, 0x1, P3 ;  /* 0x000000011a00780c */ /* 0x000fe20001f01670 */
        /* <DEDUP_REMOVED lines=22> */
[C---:B------:R-:W-:Y:S02]  /*25520*/  ISETP.LT.OR P1, PT, R26.reuse, 0x41, P3 ;  /* 0x000000411a00780c */ /* 0x040fe40001f21670 */
[----:B------:R-:W-:-:S11]  /*25530*/  ISETP.GE.AND P6, PT, R26, 0x61, PT ;  /* 0x000000611a00780c */ /* 0x000fd60003fc6270 */
[----:B------:R-:W-:Y:S01]  /*25540*/  LDGSTS.E.BYPASS.LTC128B.128 [R0+0xd400], desc[UR42][R2.64], !P1 ;  /* 0x0d40000002007fae */ /* 0x000fe2000c901d6a */
[----:B------:R-:W-:-:S13]  /*25550*/  ISETP.LT.OR P1, PT, R26, 0x41, P2 ;  /* 0x000000411a00780c */ /* 0x000fda0001721670 */
[----:B------:R-:W-:Y:S01]  /*25560*/  LDGSTS.E.BYPASS.LTC128B.128 [R0+0xf400], desc[UR42][R2.64+0x40], !P1 ;  /* 0x0f40004002007fae */ /* 0x000fe2000c901d6a */
[----:B------:R-:W-:-:S03]  /*25570*/  ISETP.LT.OR P1, PT, R26, 0x41, P0 ;  /* 0x000000411a00780c */ /* 0x000fc60000721670 */
[----:B------:R-:W1:Y:S10]  /*25580*/  SHFL.IDX PT, R8, R8, 0x3, 0x1c1f ;  /* 0x007c1f0008087f89 */ /* 0x000e7400000e0000 */
[----:B------:R2:W-:Y:S04]  /*25590*/  LDGSTS.E.BYPASS.LTC128B.128 [R0+0x11400], desc[UR42][R2.64+0x80], !P1 ;  /* 0x1140008002007fae */ /* 0x0005e8000c901d6a */
[----:B--2---:R2:W3:Y:S01]  /*255a0*/  SHFL.IDX PT, R2, R5, 0x3, 0x1c1f ;  /* 0x007c1f0005027f89 */ /* 0x0044e200000e0000 */
[----:B------:R-:W-:-:S02]  /*255b0*/  ISETP.GE.AND P4, PT, R26, 0x21, PT ;  /* 0x000000211a00780c */ /* 0x000fc40003f86270 */
[----:B------:R-:W-:Y:S02]  /*255c0*/  ISETP.GE.AND P1, PT, R26, 0x41, PT ;  /* 0x000000411a00780c */ /* 0x000fe40003f26270 */
[----:B----4-:R-:W-:-:S04]  /*255d0*/  LOP3.LUT R11, R11, 0xffffffef, RZ, 0xc0, !PT ;  /* 0xffffffef0b0b7812 */ /* 0x010fc800078ec0ff */
[----:B------:R-:W-:-:S05]  /*255e0*/  @P6 LOP3.LUT R11, R11, 0x10, RZ, 0xfc, !PT ;  /* 0x000000100b0b6812 */ /* 0x000fca00078efcff */
[----:B-1-3--:R2:W-:Y:S02]  /*255f0*/  STL [R1], R11 ;  /* 0x0000000b01007387 */ /* 0x00a5e40000100800 */
.L_x_2086:
[C---:B------:R-:W-:Y:S02]  /*25600*/  ISETP.LT.OR P3, PT, R26.reuse, 0x61, P3 ;  /* 0x000000611a00780c */ /* 0x040fe40001f61670 */
[C---:B------:R-:W-:Y:S02]  /*25610*/  ISETP.LT.OR P2, PT, R26.reuse, 0x61, P2 ;  /* 0x000000611a00780c */ /* 0x040fe40001741670 */
[----:B------:R-:W-:Y:S02]  /*25620*/  ISETP.LT.OR P0, PT, R26, 0x61, P0 ;  /* 0x000000611a00780c */ /* 0x000fe40000701670 */
[----:B------:R-:W-:-:S05]  /*25630*/  IADD3 R2, P6, R30, R2, RZ ;  /* 0x000000021e027210 */ /* 0x000fca0007fde0ff */
        /* <DEDUP_REMOVED lines=9> */
.L_x_1891:
        /* <DEDUP_REMOVED lines=11> */
.L_x_1892:
[----:B------:R3:W-:Y:S01]  /*25780*/  SYNCS.ARRIVE.TRANS64.A1T0 RZ, [R4+URZ+0x2a870], RZ ;  /* 0x02a870ff04ff79a7 */ /* 0x0007e2000810003f */
[----:B------:R-:W-:Y:S05]  /*25790*/  @!P3 BRA `(.L_x_1893) ;  /* 0x000000000004b947 */ /* 0x000fea0003800000 */
[----:B------:R-:W-:Y:S01]  /*257a0*/  BPT.TRAP 0x1 ;  /* 0x000000040000795c */ /* 0x000fe20000300000 */
.L_x_1893:
[----:B------:R-:W4:Y:S01]  /*257b0*/  SYNCS.PHASECHK.TRANS64.TRYWAIT P0, [R4+URZ+0x2a840], R21 ;  /* 0x02a84015040075a7 */ /* 0x000f22000800017f */
[----:B------:R-:W-:Y:S04]  /*257c0*/  BSSY B0, `(.L_x_1894) ;  /* 0x0000002000007945 */ /* 0x000fe80003800000 */
[----:B----4-:R-:W-:Y:S05]  /*257d0*/  @!P0 BRA `(.L_x_1895) ;  /* 0x0000006c00f48947 */ /* 0x010fea0003800000 */
.L_x_2087:
[----:B------:R-:W-:Y:S05]  /*257e0*/  BSYNC B0 ;  /* 0x0000000000007941 */ /* 0x000fea0003800000 */
.L_x_1894:
[----:B------:R-:W-:Y:S01]  /*257f0*/  ULDC.64 UR4, c[0x0][0x300] ;  /* 0x0000c00000047ab9 */ /* 0x000fe20000000a00 */
[----:B------:R-:W5:Y:S01]  /*25800*/  LDC R8, c[0x0][0x2f4] ;  /* 0x0000bd00ff087b82 */ /* 0x000f620000000800 */
[----:B--2---:R-:W-:Y:S01]  /*25810*/  IMAD R5, R10, UR4, RZ ;  /* 0x000000040a057c24 */ /* 0x004fe2000f8e02ff */
        /* <DEDUP_REMOVED lines=19> */
[----:B------:R-:W-:Y:S01]  /*25950*/  IADD3.X R6, R3, UR7, R6, P0, !PT ;  /* 0x0000000703067c10 */ /* 0x000fe200087fe406 */
[----:B------:R-:W-:Y:S10]  /*25960*/  BRA.DIV UR4, `(.L_x_1896) ;  /* 0x0000006e04a47947 */ /* 0x000ff4000b800000 */
[----:B------:R-:W1:Y:S01]  /*25970*/  SHFL.IDX PT, R3, R5, RZ, 0x1c1f ;  /* 0x001c1fff05037589 */ /* 0x000e6200000e0000 */
[----:B------:R-:W-:-:S03]  /*25980*/  ISETP.GE.AND P6, PT, R30, R8, PT ;  /* 0x000000081e00720c */ /* 0x000fc60003fc6270 */
[----:B------:R-:W2:Y:S01]  /*25990*/  SHFL.IDX PT, R2, R6, RZ, 0x1c1f ;  /* 0x001c1fff06027589 */ /* 0x000ea200000e0000 */
[----:B-1----:R-:W-:-:S05]  /*259a0*/  @P5 IADD3 R3, P0, R30, R3, RZ ;  /* 0x000000031e035210 */ /* 0x002fca0007f1e0ff */
[----:B--2---:R-:W-:-:S05]  /*259b0*/  @P5 IMAD.X R2, RZ, RZ, R2, P0 ;  /* 0x000000ffff025224 */ /* 0x004fca00000e0602 */
[----:B------:R-:W-:-:S04]  /*259c0*/  @P5 LOP3.LUT R3, R3, R2, RZ, 0x3c, !PT ;  /* 0x0000000203035212 */ /* 0x000fc800078e3cff */
[----:B------:R-:W-:-:S04]  /*259d0*/  @P5 LOP3.LUT R2, R3, R2, RZ, 0x3c, !PT ;  /* 0x0000000203025212 */ /* 0x000fc800078e3cff */
[----:B------:R-:W-:-:S05]  /*259e0*/  @P5 LOP3.LUT R3, R3, R2, RZ, 0x3c, !PT ;  /* 0x0000000203035212 */ /* 0x000fca00078e3cff */
[----:B------:R-:W-:Y:S01]  /*259f0*/  @!PT LDS RZ, [RZ] ;  /* 0x00000000fffff984 */ /* 0x000fe20000000800 */
[----:B------:R-:W-:Y:S04]  /*25a00*/  @P5 LDGSTS.E.BYPASS.LTC128B.128 [R0+0x1e400], desc[UR42][R2.64], !P6 ;  /* 0x1e40000002005fae */ /* 0x000fe8000f101d6a */
[----:B------:R-:W-:Y:S04]  /*25a10*/  @P5 LDGSTS.E.BYPASS.LTC128B.128 [R0+0x20400], desc[UR42][R2.64+0x40], !P3 ;  /* 0x2040004002005fae */ /* 0x000fe8000d901d6a */
[----:B------:R1:W-:Y:S04]  /*25a20*/  @P5 LDGSTS.E.BYPASS.LTC128B.128 [R0+0x22400], desc[UR42][R2.64+0x80], !P2 ;  /* 0x2240008002005fae */ /* 0x0003e8000d101d6a */
[----:B-1----:R-:W1:Y:S04]  /*25a30*/  SHFL.IDX PT, R3, R5, 0x1, 0x1c1f ;  /* 0x003c1f0005037f89 */ /* 0x002e6800000e0000 */
[----:B------:R-:W2:Y:S01]  /*25a40*/  SHFL.IDX PT, R2, R6, 0x1, 0x1c1f ;  /* 0x003c1f0006027f89 */ /* 0x000ea200000e0000 */
[----:B-1----:R-:W-:-:S05]  /*25a50*/  @P4 IADD3 R3, P0, R30, R3, RZ ;  /* 0x000000031e034210 */ /* 0x002fca0007f1e0ff */
[----:B--2---:R-:W-:-:S05]  /*25a60*/  @P4 IMAD.X R2, RZ, RZ, R2, P0 ;  /* 0x000000ffff024224 */ /* 0x004fca00000e0602 */
[----:B------:R-:W-:-:S04]  /*25a70*/  @P4 LOP3.LUT R3, R3, R2, RZ, 0x3c, !PT ;  /* 0x0000000203034212 */ /* 0x000fc800078e3cff */
[----:B------:R-:W-:-:S04]  /*25a80*/  @P4 LOP3.LUT R2, R3, R2, RZ, 0x3c, !PT ;  /* 0x0000000203024212 */ /* 0x000fc800078e3cff */
[----:B------:R-:W-:-:S05]  /*25a90*/  @P4 LOP3.LUT R3, R3, R2, RZ, 0x3c, !PT ;  /* 0x0000000203034212 */ /* 0x000fca00078e3cff */
[----:B------:R-:W-:Y:S04]  /*25aa0*/  @P4 LDGSTS.E.BYPASS.LTC128B.128 [R0+0x1ec00], desc[UR42][R2.64], !P6 ;  /* 0x1ec0000002004fae */ /* 0x000fe8000f101d6a */
[----:B------:R-:W-:Y:S04]  /*25ab0*/  @P4 LDGSTS.E.BYPASS.LTC128B.128 [R0+0x20c00], desc[UR42][R2.64+0x40], !P3 ;  /* 0x20c0004002004fae */ /* 0x000fe8000d901d6a */
[----:B------:R1:W-:Y:S04]  /*25ac0*/  @P4 LDGSTS.E.BYPASS.LTC128B.128 [R0+0x22c00], desc[UR42][R2.64+0x80], !P2 ;  /* 0x22c0008002004fae */ /* 0x0003e8000d101d6a */
[----:B-1----:R-:W1:Y:S04]  /*25ad0*/  SHFL.IDX PT, R3, R5, 0x2, 0x1c1f ;  /* 0x005c1f0005037f89 */ /* 0x002e6800000e0000 */
[----:B------:R-:W2:Y:S04]  /*25ae0*/  SHFL.IDX PT, R2, R6, 0x2, 0x1c1f ;  /* 0x005c1f0006027f89 */ /* 0x000ea800000e0000 */
[----:B------:R-:W0:Y:S04]  /*25af0*/  SHFL.IDX PT, R5, R5, 0x3, 0x1c1f ;  /* 0x007c1f0005057f89 */ /* 0x000e2800000e0000 */
[----:B------:R-:W0:Y:S01]  /*25b00*/  SHFL.IDX PT, R6, R6, 0x3, 0x1c1f ;  /* 0x007c1f0006067f89 */ /* 0x000e2200000e0000 */
[----:B-1----:R-:W-:-:S05]  /*25b10*/  @P1 IADD3 R3, P0, R30, R3, RZ ;  /* 0x000000031e031210 */ /* 0x002fca0007f1e0ff */
[----:B--2---:R-:W-:-:S05]  /*25b20*/  @P1 IMAD.X R2, RZ, RZ, R2, P0 ;  /* 0x000000ffff021224 */ /* 0x004fca00000e0602 */
[----:B------:R-:W-:-:S04]  /*25b30*/  @P1 LOP3.LUT R3, R3, R2, RZ, 0x3c, !PT ;  /* 0x0000000203031212 */ /* 0x000fc800078e3cff */
[----:B------:R-:W-:-:S04]  /*25b40*/  @P1 LOP3.LUT R2, R3, R2, RZ, 0x3c, !PT ;  /* 0x0000000203021212 */ /* 0x000fc800078e3cff */
[----:B------:R-:W-:-:S05]  /*25b50*/  @P1 LOP3.LUT R3, R3, R2, RZ, 0x3c, !PT ;  /* 0x0000000203031212 */ /* 0x000fca00078e3cff */
[----:B------:R1:W-:Y:S04]  /*25b60*/  @P1 LDGSTS.E.BYPASS.LTC128B.128 [R0+0x1f400], desc[UR42][R2.64], !P6 ;  /* 0x1f40000002001fae */ /* 0x0003e8000f101d6a */
[----:B------:R1:W-:Y:S04]  /*25b70*/  @P1 LDGSTS.E.BYPASS.LTC128B.128 [R0+0x21400], desc[UR42][R2.64+0x40], !P3 ;  /* 0x2140004002001fae */ /* 0x0003e8000d901d6a */
[----:B0-----:R1:W-:Y:S02]  /*25b80*/  @P1 LDGSTS.E.BYPASS.LTC128B.128 [R0+0x23400], desc[UR42][R2.64+0x80], !P2 ;  /* 0x2340008002001fae */ /* 0x0013e4000d101d6a */
.L_x_2097:
[----:B01----:R-:W2:Y:S01]  /*25b90*/  LDL R2, [R1] ;  /* 0x0000000001027983 */ /* 0x003ea20000100800 */
[----:B------:R-:W-:Y:S02]  /*25ba0*/  ISETP.GE.AND P4, PT, R30, R8, PT ;  /* 0x000000081e00720c */ /* 0x000fe40003f86270 */
[----:B--2---:R-:W-:-:S13]  /*25bb0*/  LOP3.LUT P1, RZ, R2, 0x10, RZ, 0xc0, !PT ;  /* 0x0000001002ff7812 */ /* 0x004fda000782c0ff */
[----:B------:R-:W-:-:S05]  /*25bc0*/  @P1 IADD3 R2, P0, R30, R5, RZ ;  /* 0x000000051e021210 */ /* 0x000fca0007f1e0ff */
        /* <DEDUP_REMOVED lines=9> */
.L_x_1897:
        /* <DEDUP_REMOVED lines=11> */
.L_x_1898:
[----:B------:R0:W5:Y:S01]  /*25d10*/  LDL.LU R3, [R1+0x14] ;  /* 0x0000140001037983 */ /* 0x0001620000300800 */
[----:B------:R0:W-:Y:S02]  /*25d20*/  SYNCS.ARRIVE.TRANS64.A1T0 RZ, [R4+URZ+0x2a830], RZ ;  /* 0x02a830ff04ff79a7 */ /* 0x0001e4000810003f */
[----:B------:R-:W-:Y:S05]  /*25d30*/  WARPSYNC.ALL ;  /* 0x0000000000007948 */ /* 0x000fea0003800000 */
[----:B------:R-:W-:Y:S01]  /*25d40*/  ULDC.64 UR4, c[0x0][0x298] ;  /* 0x0000a60000047ab9 */ /* 0x000fe20000000a00 */
[----:B------:R-:W-:Y:S01]  /*25d50*/  VIADD R0, R22, 0x18400 ;  /* 0x0001840016007836 */ /* 0x000fe20000000000 */
[----:B------:R-:W-:Y:S01]  /*25d60*/  ULDC.64 UR6, c[0x0][0xa00] ;  /* 0x0002800000067ab9 */ /* 0x000fe20000000a00 */
[----:B------:R-:W-:Y:S01]  /*25d70*/  BSSY B6, `(.L_x_1899) ;  /* 0x0000021000067945 */ /* 0x000fe20003800000 */
[----:B------:R-:W-:Y:S01]  /*25d80*/  BAR.SYNC.DEFER_BLOCKING 0x8, 0x180 ;  /* 0x0206000000007b1d */ /* 0x000fe20000010000 */
[----:B------:R-:W-:-:S02]  /*25d90*/  ISETP.NE.U32.AND P0, PT, RZ, UR6, PT ;  /* 0x00000006ff007c0c */ /* 0x000fc4000bf05070 */
[----:B------:R-:W-:Y:S02]  /*25da0*/  LOP3.LUT P1, RZ, R0, 0x1bf, RZ, 0xc0, !PT ;  /* 0x000001bf00ff7812 */ /* 0x000fe4000782c0ff */
[----:B------:R-:W-:-:S04]  /*25db0*/  ISETP.NE.AND.EX P0, PT, RZ, UR7, PT, P0 ;  /* 0x00000007ff007c0c */ /* 0x000fc8000bf05300 */
[----:B------:R-:W-:Y:S02]  /*25dc0*/  SEL R26, R19, RZ, !P0 ;  /* 0x000000ff131a7207 */ /* 0x000fe40004000000 */
[----:B-----5:R-:W-:Y:S01]  /*25dd0*/  SHF.R.S32.HI R2, RZ, 0x1f, R3 ;  /* 0x0000001fff027819 */ /* 0x020fe20000011403 */
[----:B0--34-:R-:W-:-:S04]  /*25de0*/  IMAD.WIDE.U32 R4, R3, UR4, RZ ;  /* 0x0000000403047c25 */ /* 0x019fc8000f8e00ff */
[----:B------:R-:W-:Y:S01]  /*25df0*/  IMAD R2, R2, UR4, RZ ;  /* 0x0000000402027c24 */ /* 0x000fe2000f8e02ff */
[----:B------:R0:W-:Y:S03]  /*25e00*/  STL.64 [R1+0x18], R4 ;  /* 0x0000180401007387 */ /* 0x0001e60000100a00 */
[----:B------:R-:W-:Y:S01]  /*25e10*/  IMAD R0, R3, UR5, R2 ;  /* 0x0000000503007c24 */ /* 0x000fe2000f8e0202 */
[----:B------:R-:W-:-:S03]  /*25e20*/  SHF.R.S32.HI R2, RZ, 0x1f, R19 ;  /* 0x0000001fff027819 */ /* 0x000fc60000011413 */
[----:B------:R-:W-:Y:S01]  /*25e30*/  IMAD.IADD R3, R5, 0x1, R0 ;  /* 0x0000000105037824 */ /* 0x000fe200078e0200 */
[----:B------:R-:W-:-:S04]  /*25e40*/  SEL R0, R2, RZ, !P0 ;  /* 0x000000ff02007207 */ /* 0x000fc80004000000 */
[----:B------:R0:W-:Y:S04]  /*25e50*/  STL [R1+0x14], R3 ;  /* 0x0000140301007387 */ /* 0x0001e80000100800 */
[----:B------:R0:W-:Y:S01]  /*25e60*/  STL [R1+0x24], R0 ;  /* 0x0000240001007387 */ /* 0x0001e20000100800 */
        /* <DEDUP_REMOVED lines=17> */
.L_x_1900:
[----:B------:R-:W-:Y:S05]  /*25f80*/  BSYNC B6 ;  /* 0x0000000000067941 */ /* 0x000fea0003800000 */
.L_x_1899:
[----:B------:R-:W2:Y:S01]  /*25f90*/  LDL.LU R21, [R1+0x24] ;  /* 0x0000240001157983 */ /* 0x000ea20000300800 */
[----:B------:R-:W-:Y:S01]  /*25fa0*/  ULDC.64 UR4, c[0x0][0x2d8] ;  /* 0x0000b60000047ab9 */ /* 0x000fe20000000a00 */
[----:B------:R-:W1:Y:S02]  /*25fb0*/  LDC R7, c[0x0][0x448] ;  /* 0x00011200ff077b82 */ /* 0x000e640000000800 */
[----:B------:R-:W3:Y:S04]  /*25fc0*/  LDL.LU R20, [R1+0x14] ;  /* 0x0000140001147983 */ /* 0x000ee80000300800 */
[----:B0-----:R-:W3:Y:S01]  /*25fd0*/  LDL.LU.64 R2, [R1+0x18] ;  /* 0x0000180001027983 */ /* 0x001ee20000300a00 */
[----:B------:R-:W-:-:S03]  /*25fe0*/  IMAD R0, R29, UR4, RZ ;  /* 0x000000041d007c24 */ /* 0x000fc6000f8e02ff */
[----:B------:R0:W5:Y:S01]  /*25ff0*/  LDL R8, [R1+0x10] ;  /* 0x0000100001087983 */ /* 0x0001620000100800 */
[----:B------:R-:W-:Y:S01]  /*26000*/  IMAD R0, R18, UR5, R0 ;  /* 0x0000000512007c24 */ /* 0x000fe2000f8e0200 */
[----:B-1----:R-:W-:-:S13]  /*26010*/  ISETP.NE.AND P0, PT, R7, 0x1, PT ;  /* 0x000000010700780c */ /* 0x002fda0003f05270 */
[----:B------:R-:W1:Y:S01]  /*26020*/  @P0 LDC R6, c[0x0][0x44c] ;  /* 0x00011300ff060b82 */ /* 0x000e620000000800 */
[C---:B------:R-:W-:Y:S02]  /*26030*/  LOP3.LUT R9, R30.reuse, 0x40, RZ, 0xfc, !PT ;  /* 0x000000401e097812 */ /* 0x040fe400078efcff */
[----:B------:R-:W-:Y:S01]  /*26040*/  LOP3.LUT R10, R30, 0x80, RZ, 0xfc, !PT ;  /* 0x000000801e0a7812 */ /* 0x000fe200078efcff */
[----:B---3--:R-:W-:Y:S02]  /*26050*/  IMAD.MOV.U32 R3, RZ, RZ, R20 ;  /* 0x000000ffff037224 */ /* 0x008fe400078e0014 */
[----:B------:R-:W3:Y:S01]  /*26060*/  S2R R20, SR_TID.X ;  /* 0x0000000000147919 */ /* 0x000ee20000002100 */
[----:B------:R-:W-:Y:S01]  /*26070*/  IMAD.WIDE.U32 R2, R18, UR4, R2 ;  /* 0x0000000412027c25 */ /* 0x000fe2000f8e0002 */
[----:B------:R-:W-:-:S03]  /*26080*/  ULDC.64 UR4, c[0x0][0x2e0] ;  /* 0x0000b80000047ab9 */ /* 0x000fc60000000a00 */
[----:B------:R-:W-:Y:S02]  /*26090*/  IMAD.IADD R3, R3, 0x1, R0 ;  /* 0x0000000103037824 */ /* 0x000fe400078e0200 */
[----:B--2---:R-:W-:Y:S02]  /*260a0*/  IMAD R0, R21, UR4, RZ ;  /* 0x0000000415007c24 */ /* 0x004fe4000f8e02ff */
[----:B------:R-:W2:Y:S01]  /*260b0*/  S2R R21, SR_TID.X ;  /* 0x0000000000157919 */ /* 0x000ea20000002100 */
[----:B------:R-:W-:-:S04]  /*260c0*/  IMAD.WIDE.U32 R2, R26, UR4, R2 ;  /* 0x000000041a027c25 */ /* 0x000fc8000f8e0002 */
[----:B------:R-:W-:Y:S01]  /*260d0*/  IMAD R0, R26, UR5, R0 ;  /* 0x000000051a007c24 */ /* 0x000fe2000f8e0200 */
[----:B------:R-:W-:-:S03]  /*260e0*/  ULDC.64 UR4, c[0x0][0x2d0] ;  /* 0x0000b40000047ab9 */ /* 0x000fc60000000a00 */
[----:B------:R-:W-:Y:S02]  /*260f0*/  IMAD.IADD R3, R3, 0x1, R0 ;  /* 0x0000000103037824 */ /* 0x000fe400078e0200 */
[----:B------:R-:W4:Y:S01]  /*26100*/  @P0 LDC R0, c[0x0][0x450] ;  /* 0x00011400ff000b82 */ /* 0x000f220000000800 */
[----:B---3--:R-:W-:-:S04]  /*26110*/  LOP3.LUT R20, R20, 0x7f, RZ, 0xc0, !PT ;  /* 0x0000007f14147812 */ /* 0x008fc800078ec0ff */
[----:B------:R-:W-:Y:S01]  /*26120*/  SHF.R.U32.HI R20, RZ, 0x2, R20 ;  /* 0x00000002ff147819 */ /* 0x000fe20000011614 */
[----:B--2---:R-:W-:-:S05]  /*26130*/  IMAD.SHL.U32 R21, R21, 0x20, RZ ;  /* 0x0000002015157824 */ /* 0x004fca00078e00ff */
[----:B------:R-:W-:-:S04]  /*26140*/  LOP3.LUT R21, R21, 0x60, RZ, 0xc0, !PT ;  /* 0x0000006015157812 */ /* 0x000fc800078ec0ff */
[----:B------:R-:W-:-:S05]  /*26150*/  LOP3.LUT R20, R20, R21, RZ, 0xfc, !PT ;  /* 0x0000001514147212 */ /* 0x000fca00078efcff */
[----:B------:R-:W-:-:S04]  /*26160*/  IMAD.IADD R5, R20, 0x1, R17 ;  /* 0x0000000114057824 */ /* 0x000fc800078e0211 */
[----:B-1----:R-:W-:-:S04]  /*26170*/  @P0 IMAD.HI.U32 R6, R5, R6, RZ ;  /* 0x0000000605060227 */ /* 0x002fc800078e00ff */
[----:B------:R-:W-:Y:S01]  /*26180*/  IMAD.MOV.U32 R4, RZ, RZ, R5 ;  /* 0x000000ffff047224 */ /* 0x000fe200078e0005 */
[----:B----4-:R-:W-:Y:S01]  /*26190*/  @P0 SHF.R.U32.HI R4, RZ, R0, R6 ;  /* 0x00000000ff040219 */ /* 0x010fe20000011606 */
[----:B------:R-:W1:Y:S04]  /*261a0*/  S2R R20, SR_TID.X ;  /* 0x0000000000147919 */ /* 0x000e680000002100 */
        /* <DEDUP_REMOVED lines=15> */
[----:B-1----:R-:W-:Y:S02]  /*262a0*/  LOP3.LUT R20, R20, 0x7f, RZ, 0xc0, !PT ;  /* 0x0000007f14147812 */ /* 0x002fe400078ec0ff */
[----:B------:R-:W-:Y:S01]  /*262b0*/  IADD3.X R4, R3, UR5, R4, P0, !PT ;  /* 0x0000000503047c10 */ /* 0x000fe200087fe404 */
[----:B------:R-:W-:Y:S01]  /*262c0*/  UMOV UR5, 0xffffffff ;  /* 0xffffffff00057882 */ /* 0x000fe20000000000 */
[----:B------:R-:W-:Y:S02]  /*262d0*/  ISETP.GE.AND P3, PT, R30, UR4, PT ;  /* 0x000000041e007c0c */ /* 0x000fe4000bf66270 */
[----:B------:R-:W-:-:S02]  /*262e0*/  ISETP.GE.AND P0, PT, R9, UR4, PT ;  /* 0x0000000409007c0c */ /* 0x000fc4000bf06270 */
[----:B------:R-:W-:Y:S02]  /*262f0*/  ISETP.GE.AND P1, PT, R10, UR4, PT ;  /* 0x000000040a007c0c */ /* 0x000fe4000bf26270 */
[----:B------:R-:W-:Y:S01]  /*26300*/  SHF.R.U32.HI R9, RZ, 0x2, R20 ;  /* 0x00000002ff097819 */ /* 0x000fe20000011614 */
[----:B0-----:R-:W-:Y:S10]  /*26310*/  BRA.DIV UR5, `(.L_x_1901) ;  /* 0x0000006a05a07947 */ /* 0x001ff4000b800000 */
[----:B------:R-:W0:Y:S01]  /*26320*/  SHFL.IDX PT, R3, R0, RZ, 0x1c1f ;  /* 0x001c1fff00037589 */ /* 0x000e2200000e0000 */
[----:B------:R-:W-:Y:S02]  /*26330*/  IMAD R34, R34, R7, RZ ;  /* 0x0000000722227224 */ /* 0x000fe400078e02ff */
[----:B------:R-:W-:Y:S01]  /*26340*/  IMAD.IADD R17, R9, 0x1, R17 ;  /* 0x0000000109117824 */ /* 0x000fe200078e0211 */
[----:B------:R-:W1:Y:S04]  /*26350*/  SHFL.IDX PT, R2, R4, RZ, 0x1c1f ;  /* 0x001c1fff04027589 */ /* 0x000e6800000e0000 */
[----:B------:R-:W-:-:S13]  /*26360*/  ISETP.GE.AND P2, PT, R17, R34, PT ;  /* 0x000000221100720c */ /* 0x000fda0003f46270 */
[----:B0-----:R-:W-:-:S05]  /*26370*/  @!P2 IADD3 R3, P4, R30, R3, RZ ;  /* 0x000000031e03a210 */ /* 0x001fca0007f9e0ff */
[----:B-1----:R-:W-:-:S05]  /*26380*/  @!P2 IMAD.X R2, RZ, RZ, R2, P4 ;  /* 0x000000ffff02a224 */ /* 0x002fca00020e0602 */
[----:B------:R-:W-:-:S04]  /*26390*/  @!P2 LOP3.LUT R3, R3, R2, RZ, 0x3c, !PT ;  /* 0x000000020303a212 */ /* 0x000fc800078e3cff */
[----:B------:R-:W-:-:S04]  /*263a0*/  @!P2 LOP3.LUT R2, R3, R2, RZ, 0x3c, !PT ;  /* 0x000000020302a212 */ /* 0x000fc800078e3cff */
[----:B------:R-:W-:-:S05]  /*263b0*/  @!P2 LOP3.LUT R3, R3, R2, RZ, 0x3c, !PT ;  /* 0x000000020303a212 */ /* 0x000fca00078e3cff */
[----:B------:R-:W-:Y:S01]  /*263c0*/  @!PT LDS RZ, [RZ] ;  /* 0x00000000fffff984 */ /* 0x000fe20000000800 */
[----:B-----5:R-:W-:Y:S04]  /*263d0*/  @!P2 LDGSTS.E.BYPASS.LTC128B.128 [R8+0x18400], desc[UR42][R2.64], !P3 ;  /* 0x184000000208afae */ /* 0x020fe8000d901d6a */
[----:B------:R-:W-:Y:S04]  /*263e0*/  @!P2 LDGSTS.E.BYPASS.LTC128B.128 [R8+0x1a400], desc[UR42][R2.64+0x40], !P0 ;  /* 0x1a4000400208afae */ /* 0x000fe8000c101d6a */
[----:B------:R0:W-:Y:S02]  /*263f0*/  @!P2 LDGSTS.E.BYPASS.LTC128B.128 [R8+0x1c400], desc[UR42][R2.64+0x80], !P1 ;  /* 0x1c4000800208afae */ /* 0x0001e4000c901d6a */
[----:B0-----:R-:W-:-:S02]  /*26400*/  VIADD R2, R17, 0x20 ;  /* 0x0000002011027836 */ /* 0x001fc40000000000 */
[----:B------:R-:W0:Y:S03]  /*26410*/  SHFL.IDX PT, R3, R0, 0x1, 0x1c1f ;  /* 0x003c1f0000037f89 */ /* 0x000e2600000e0000 */
[----:B------:R-:W-:Y:S02]  /*26420*/  ISETP.GE.AND P2, PT, R2, R34, PT ;  /* 0x000000220200720c */ /* 0x000fe40003f46270 */
[----:B------:R-:W1:Y:S11]  /*26430*/  SHFL.IDX PT, R2, R4, 0x1, 0x1c1f ;  /* 0x003c1f0004027f89 */ /* 0x000e7600000e0000 */
[----:B0-----:R-:W-:-:S05]  /*26440*/  @!P2 IADD3 R3, P4, R30, R3, RZ ;  /* 0x000000031e03a210 */ /* 0x001fca0007f9e0ff */
[----:B-1----:R-:W-:-:S05]  /*26450*/  @!P2 IMAD.X R2, RZ, RZ, R2, P4 ;  /* 0x000000ffff02a224 */ /* 0x002fca00020e0602 */
[----:B------:R-:W-:-:S04]  /*26460*/  @!P2 LOP3.LUT R3, R3, R2, RZ, 0x3c, !PT ;  /* 0x000000020303a212 */ /* 0x000fc800078e3cff */
[----:B------:R-:W-:-:S04]  /*26470*/  @!P2 LOP3.LUT R2, R3, R2, RZ, 0x3c, !PT ;  /* 0x000000020302a212 */ /* 0x000fc800078e3cff */
[----:B------:R-:W-:-:S05]  /*26480*/  @!P2 LOP3.LUT R3, R3, R2, RZ, 0x3c, !PT ;  /* 0x000000020303a212 */ /* 0x000fca00078e3cff */
[----:B------:R-:W-:Y:S04]  /*26490*/  @!P2 LDGSTS.E.BYPASS.LTC128B.128 [R8+0x18c00], desc[UR42][R2.64], !P3 ;  /* 0x18c000000208afae */ /* 0x000fe8000d901d6a */
[----:B------:R-:W-:Y:S04]  /*264a0*/  @!P2 LDGSTS.E.BYPASS.LTC128B.128 [R8+0x1ac00], desc[UR42][R2.64+0x40], !P0 ;  /* 0x1ac000400208afae */ /* 0x000fe8000c101d6a */
[----:B------:R0:W-:Y:S02]  /*264b0*/  @!P2 LDGSTS.E.BYPASS.LTC128B.128 [R8+0x1cc00], desc[UR42][R2.64+0x80], !P1 ;  /* 0x1cc000800208afae */ /* 0x0001e4000c901d6a */
[----:B0-----:R-:W-:-:S02]  /*264c0*/  VIADD R2, R17, 0x40 ;  /* 0x0000004011027836 */ /* 0x001fc40000000000 */
[----:B------:R-:W0:Y:S03]  /*264d0*/  SHFL.IDX PT, R3, R0, 0x2, 0x1c1f ;  /* 0x005c1f0000037f89 */ /* 0x000e2600000e0000 */
[----:B------:R-:W-:Y:S01]  /*264e0*/  ISETP.GE.AND P2, PT, R2, R34, PT ;  /* 0x000000220200720c */ /* 0x000fe20003f46270 */
[----:B------:R-:W-:Y:S04]  /*264f0*/  SHFL.IDX PT, R0, R0, 0x3, 0x1c1f ;  /* 0x007c1f0000007f89 */ /* 0x000fe800000e0000 */
[----:B------:R-:W1:Y:S04]  /*26500*/  SHFL.IDX PT, R2, R4, 0x2, 0x1c1f ;  /* 0x005c1f0004027f89 */ /* 0x000e6800000e0000 */
[----:B------:R-:W2:Y:S04]  /*26510*/  SHFL.IDX PT, R4, R4, 0x3, 0x1c1f ;  /* 0x007c1f0004047f89 */ /* 0x000ea800000e0000 */
        /* <DEDUP_REMOVED lines=8> */
.L_x_2106:
        /* <DEDUP_REMOVED lines=12> */
.L_x_1903:
[----:B------:R-:W-:Y:S05]  /*26660*/  BSYNC B0 ;  /* 0x0000000000007941 */ /* 0x000fea0003800000 */
.L_x_1902:
[----:B------:R-:W-:Y:S01]  /*26670*/  NOP ;  /* 0x0000000000007918 */ /* 0x000fe20000000000 */
[----:B------:R-:W-:-:S13]  /*26680*/  PLOP3.LUT P0, PT, PT, PT, PT, 0x80, 0x0 ;  /* 0x000000000000781c */ /* 0x000fda0003f0f070 */
.L_x_1904:
[----:B------:R-:W-:Y:S02]  /*26690*/  PLOP3.LUT P1, PT, P1, P0, PT, 0xa2, 0x0 ;  /* 0x000000000000781c */ /* 0x000fe40000f21472 */
[----:B------:R-:W-:-:S08]  /*266a0*/  @P0 R2UR P1, UR4, R22 ;  /* 0x00000000160402ca */ /* 0x000fd00000020000 */
[----:B------:R-:W-:-:S05]  /*266b0*/  @P0 PLOP3.LUT P0, PT, P1, PT, PT, 0x80, 0x0 ;  /* 0x000000000000081c */ /* 0x000fca0000f0f070 */
[----:B------:R-:W-:Y:S01]  /*266c0*/  @!P1 SYNCS.ARRIVE.TRANS64.RED.A0T1 RZ, [UR4+0x2a800], RZ ;  /* 0x02a800ffffff99a7 */ /* 0x000fe20008200404 */
[----:B------:R-:W-:Y:S07]  /*266d0*/  @!P1 ARRIVES.LDGSTSBAR.64.TRANSCNT [UR4+0x2a800] ;  /* 0x02a80000ff0099b0 */ /* 0x000fee0008000a84 */
[----:B------:R-:W-:Y:S05]  /*266e0*/  @P0 BRA.U.ANY `(.L_x_1904) ;  /* 0xfffffffd00e80947 */ /* 0x000fea000393ffff */
[----:B012---:R-:W2:Y:S02]  /*266f0*/  LDL.LU R2, [R1+0x28] ;  /* 0x0000280001027983 */ /* 0x007ea40000300800 */
[----:B--2---:R-:W-:-:S05]  /*26700*/  VIADD R2, R2, 0x1 ;  /* 0x0000000102027836 */ /* 0x004fca0000000000 */
[----:B------:R0:W-:Y:S01]  /*26710*/  STL [R1+0x28], R2 ;  /* 0x0000280201007387 */ /* 0x0001e20000100800 */
[----:B------:R-:W-:-:S04]  /*26720*/  LEA.HI R0, R2, R2, RZ, 0x1 ;  /* 0x0000000202007211 */ /* 0x000fc800078f08ff */
[----:B------:R-:W-:-:S05]  /*26730*/  LOP3.LUT R0, R0, 0xfffffffe, RZ, 0xc0, !PT ;  /* 0xfffffffe00007812 */ /* 0x000fca00078ec0ff */
[----:B------:R-:W-:-:S05]  /*26740*/  IMAD.IADD R0, R2, 0x1, -R0 ;  /* 0x0000000102007824 */ /* 0x000fca00078e0a00 */
[----:B------:R-:W-:Y:S01]  /*26750*/  SHF.L.U32 R3, R0, 0x1f, RZ ;  /* 0x0000001f00037819 */ /* 0x000fe200000006ff */
[----:B------:R-:W-:Y:S01]  /*26760*/  NOP ;  /* 0x0000000000007918 */ /* 0x000fe20000000000 */
[----:B0-----:R-:W2:Y:S01]  /*26770*/  LDL.LU R2, [R1+0x20] ;  /* 0x0000200001027983 */ /* 0x001ea20000300800 */
[----:B------:R0:W-:Y:S01]  /*26780*/  SYNCS.ARRIVE.TRANS64.A1T0 RZ, [R22+URZ+0x2a800], RZ ;  /* 0x02a800ff16ff79a7 */ /* 0x0001e2000810003f */
[----:B------:R-:W-:Y:S01]  /*26790*/  BSSY B0, `(.L_x_1905) ;  /* 0x0000005000007945 */ /* 0x000fe20003800000 */
[----:B------:R-:W1:Y:S01]  /*267a0*/  SYNCS.PHASECHK.TRANS64.TRYWAIT P1, [R22+URZ+0x2a820], R3 ;  /* 0x02a82003160075a7 */ /* 0x000e62000802017f */
[----:B--2---:R-:W-:-:S05]  /*267b0*/  VIADD R20, R2, 0xfffffffe ;  /* 0xfffffffe02147836 */ /* 0x004fca0000000000 */
[----:B------:R-:W-:Y:S01]  /*267c0*/  ISETP.GE.AND P0, PT, R20, R35, PT ;  /* 0x000000231400720c */ /* 0x000fe20003f06270 */
[----:B01----:R-:W-:-:S12]  /*267d0*/  @!P1 BRA `(.L_x_1906) ;  /* 0x0000006800cc9947 */ /* 0x003fd80003800000 */
.L_x_2107:
[----:B------:R-:W-:Y:S05]  /*267e0*/  BSYNC B0 ;  /* 0x0000000000007941 */ /* 0x000fea0003800000 */
.L_x_1905:
[----:B------:R-:W-:Y:S05]  /*267f0*/  @!P0 BRA `(.L_x_1907) ;  /* 0x0000001000f48947 */ /* 0x000fea0003800000 */
[----:B------:R-:W-:Y:S02]  /*26800*/  IMAD.MOV.U32 R5, RZ, RZ, R23 ;  /* 0x000000ffff057224 */ /* 0x000fe400078e0017 */
[----:B------:R-:W-:-:S07]  /*26810*/  IMAD.MOV.U32 R6, RZ, RZ, R25 ;  /* 0x000000ffff067224 */ /* 0x000fce00078e0019 */
.L_x_1927:
[----:B-1----:R-:W1:Y:S01]  /*26820*/  LDC R7, c[0x0][0x430] ;  /* 0x00010c00ff077b82 */ /* 0x002e620000000800 */
[----:B--2---:R-:W2:Y:S01]  /*26830*/  S2R R2, SR_TID.X ;  /* 0x0000000000027919 */ /* 0x004ea20000002100 */
[----:B------:R-:W-:Y:S05]  /*26840*/  YIELD ;  /* 0x0000000000007946 */ /* 0x000fea0003800000 */
[----:B------:R-:W-:Y:S01]  /*26850*/  ULDC.64 UR4, c[0x0][0x428] ;  /* 0x00010a0000047ab9 */ /* 0x000fe20000000a00 */
[----:B-1----:R-:W-:Y:S02]  /*26860*/  ISETP.NE.AND P0, PT, R7, 0x1, PT ;  /* 0x000000010700780c */ /* 0x002fe40003f05270 */
[C---:B0-2---:R-:W-:Y:S01]  /*26870*/  LOP3.LUT R0, R2.reuse, 0x7f, RZ, 0xc0, !PT ;  /* 0x0000007f02007812 */ /* 0x045fe200078ec0ff */
[----:B------:R-:W-:-:S10]  /*26880*/  IMAD.SHL.U32 R2, R2, 0x20, RZ ;  /* 0x0000002002027824 */ /* 0x000fd400078e00ff */
[----:B------:R-:W1:Y:S01]  /*26890*/  @P0 LDC R4, c[0x0][0x434] ;  /* 0x00010d00ff040b82 */ /* 0x000e620000000800 */
[----:B0-----:R-:W-:Y:S02]  /*268a0*/  SHF.R.U32.HI R3, RZ, 0x2, R0 ;  /* 0x00000002ff037819 */ /* 0x001fe40000011600 */
[----:B------:R-:W-:-:S03]  /*268b0*/  LOP3.LUT R2, R2, 0x60, RZ, 0xc0, !PT ;  /* 0x0000006002027812 */ /* 0x000fc600078ec0ff */
[----:B------:R-:W-:Y:S02]  /*268c0*/  IMAD R3, R20, 0x80, R3 ;  /* 0x0000008014037824 */ /* 0x000fe400078e0203 */
[----:B------:R-:W0:Y:S03]  /*268d0*/  @P0 LDC R0, c[0x0][0x438] ;  /* 0x00010e00ff000b82 */ /* 0x000e260000000800 */
[----:B------:R-:W-:-:S05]  /*268e0*/  IADD3 R3, R2, R3, R32 ;  /* 0x0000000302037210 */ /* 0x000fca0007ffe020 */
[----:B------:R-:W-:Y:S02]  /*268f0*/  IMAD.MOV.U32 R2, RZ, RZ, R3 ;  /* 0x000000ffff027224 */ /* 0x000fe400078e0003 */
[----:B-1----:R-:W-:-:S05]  /*26900*/  @P0 IMAD.HI.U32 R4, R3, R4, RZ ;  /* 0x0000000403040227 */ /* 0x002fca00078e00ff */
[----:B0-----:R-:W-:-:S05]  /*26910*/  @P0 SHF.R.U32.HI R2, RZ, R0, R4 ;  /* 0x00000000ff020219 */ /* 0x001fca0000011604 */
[----:B------:R-:W-:-:S04]  /*26920*/  IMAD.MOV R0, RZ, RZ, -R2 ;  /* 0x000000ffff007224 */ /* 0x000fc800078e0a02 */
[----:B------:R-:W-:Y:S01]  /*26930*/  IMAD R7, R7, R0, R3 ;  /* 0x0000000007077224 */ /* 0x000fe200078e0203 */
[----:B------:R-:W-:Y:S01]  /*26940*/  SHF.R.S32.HI R3, RZ, 0x1f, R2 ;  /* 0x0000001fff037819 */ /* 0x000fe20000011402 */
[----:B------:R-:W-:-:S04]  /*26950*/  IMAD R0, R33, UR4, RZ ;  /* 0x0000000421007c24 */ /* 0x000fc8000f8e02ff */
[C---:B------:R-:W-:Y:S02]  /*26960*/  IMAD R0, R28.reuse, UR5, R0 ;  /* 0x000000051c007c24 */ /* 0x040fe4000f8e0200 */
[----:B------:R-:W-:Y:S01]  /*26970*/  IMAD.WIDE.U32 R2, R28, UR4, R2 ;  /* 0x000000041c027c25 */ /* 0x000fe2000f8e0002 */
[----:B------:R-:W-:-:S03]  /*26980*/  ULDC.64 UR4, c[0x0][0x418] ;  /* 0x0001060000047ab9 */ /* 0x000fc60000000a00 */
[----:B------:R-:W-:Y:S01]  /*26990*/  IMAD.IADD R0, R0, 0x1, R3 ;  /* 0x0000000100007824 */ /* 0x000fe200078e0203 */
[----:B------:R-:W-:-:S04]  /*269a0*/  LEA R8, P0, R2, UR4, 0x2 ;  /* 0x0000000402087c11 */ /* 0x000fc8000f8010ff */
[----:B------:R-:W-:-:S05]  /*269b0*/  LEA.HI.X R9, R2, UR5, R0, 0x2, P0 ;  /* 0x0000000502097c11 */ /* 0x000fca00080f1400 */
[----:B------:R-:W2:Y:S01]  /*269c0*/  LDG.E R8, desc[UR42][R8.64] ;  /* 0x0000002a08087981 */ /* 0x000ea2000c1e1900 */
[----:B------:R-:W-:Y:S01]  /*269d0*/  IMAD.U32 R10, RZ, RZ, UR39 ;  /* 0x00000027ff0a7e24 */ /* 0x000fe2000f8e00ff */
[C---:B------:R-:W-:Y:S01]  /*269e0*/  ISETP.GT.AND P1, PT, R20.reuse, R35, PT ;  /* 0x000000231400720c */ /* 0x040fe20003f24270 */
[----:B------:R-:W-:Y:S02]  /*269f0*/  VIADD R23, R5, 0x1 ;  /* 0x0000000105177836 */ /* 0x000fe40000000000 */
[----:B------:R-:W-:Y:S01]  /*26a00*/  VIADD R20, R20, 0xffffffff ;  /* 0xffffffff14147836 */ /* 0x000fe20000000000 */
[----:B------:R-:W-:Y:S02]  /*26a10*/  ISETP.NE.AND P2, PT, R10, 0x3, PT ;  /* 0x000000030a00780c */ /* 0x000fe40003f45270 */
[----:B------:R-:W-:-:S04]  /*26a20*/  ISETP.NE.AND P0, PT, R23, 0x2, PT ;  /* 0x000000021700780c */ /* 0x000fc80003f05270 */
[----:B------:R-:W-:Y:S02]  /*26a30*/  SEL R25, RZ, 0x1, P0 ;  /* 0x00000001ff197807 */ /* 0x000fe40000000000 */
[----:B------:R-:W-:Y:S02]  /*26a40*/  SEL R23, R23, RZ, P0 ;  /* 0x000000ff17177207 */ /* 0x000fe40000000000 */
[----:B------:R-:W-:Y:S02]  /*26a50*/  LOP3.LUT R25, R6, R25, RZ, 0x3c, !PT ;  /* 0x0000001906197212 */ /* 0x000fe400078e3cff */
[----:B--2---:R-:W-:Y:S01]  /*26a60*/  SHF.R.S32.HI R10, RZ, 0x1f, R8 ;  /* 0x0000001fff0a7819 */ /* 0x004fe20000011408 */
[----:B------:R-:W-:Y:S06]  /*26a70*/  @!P2 BRA `(.L_x_1908) ;  /* 0x000000000004a947 */ /* 0x000fec0003800000 */
[----:B------:R-:W-:Y:S01]  /*26a80*/  BPT.TRAP 0x1 ;  /* 0x000000040000795c */ /* 0x000fe20000300000 */
.L_x_1908:
[----:B------:R-:W-:Y:S01]  /*26a90*/  IMAD R4, R23, 0x8, R22 ;  /* 0x0000000817047824 */ /* 0x000fe200078e0216 */
[----:B------:R-:W-:Y:S01]  /*26aa0*/  SHF.L.U32 R17, R25, 0x1f, RZ ;  /* 0x0000001f19117819 */ /* 0x000fe200000006ff */
[----:B------:R-:W-:Y:S01]  /*26ab0*/  BSSY B0, `(.L_x_1909) ;  /* 0x0000004000007945 */ /* 0x000fe20003800000 */
[----:B------:R-:W-:Y:S02]  /*26ac0*/  SHF.R.S32.HI R9, RZ, 0x1f, R7 ;  /* 0x0000001fff097819 */ /* 0x000fe40000011407 */
[----:B------:R-:W0:Y:S02]  /*26ad0*/  SYNCS.PHASECHK.TRANS64.TRYWAIT P0, [R4+URZ+0x2a880], R17 ;  /* 0x02a88011040075a7 */ /* 0x000e24000800017f */
[----:B0-----:R-:W-:Y:S05]  /*26ae0*/  @!P0 BRA `(.L_x_1910) ;  /* 0x00000068001c8947 */ /* 0x001fea0003800000 */
.L_x_2108:
[----:B------:R-:W-:Y:S05]  /*26af0*/  BSYNC B0 ;  /* 0x0000000000007941 */ /* 0x000fea0003800000 */
.L_x_1909:
        /* <DEDUP_REMOVED lines=27> */
[----:B------:R-:W2:Y:S01]  /*26cb0*/  SHFL.IDX PT, R0, R26, RZ, 0x1c1f ;  /* 0x001c1fff1a007589 */ /* 0x000ea200000e0000 */
        /* <DEDUP_REMOVED lines=22> */
.L_x_2118:
        /* <DEDUP_REMOVED lines=10> */
.L_x_1912:
        /* <DEDUP_REMOVED lines=11> */
.L_x_1913:
[----:B------:R2:W-:Y:S01]  /*26f70*/  SYNCS.ARRIVE.TRANS64.A1T0 RZ, [R4+URZ+0x2a870], RZ ;  /* 0x02a870ff04ff79a7 */ /* 0x0005e2000810003f */
[----:B------:R-:W-:Y:S05]  /*26f80*/  @!P3 BRA `(.L_x_1914) ;  /* 0x000000000004b947 */ /* 0x000fea0003800000 */
[----:B------:R-:W-:Y:S01]  /*26f90*/  BPT.TRAP 0x1 ;  /* 0x000000040000795c */ /* 0x000fe20000300000 */
.L_x_1914:
[----:B------:R-:W3:Y:S01]  /*26fa0*/  SYNCS.PHASECHK.TRANS64.TRYWAIT P0, [R4+URZ+0x2a840], R17 ;  /* 0x02a84011040075a7 */ /* 0x000ee2000800017f */
[----:B------:R-:W-:Y:S04]  /*26fb0*/  BSSY B0, `(.L_x_1915) ;  /* 0x0000002000007945 */ /* 0x000fe80003800000 */
[----:B---3--:R-:W-:Y:S05]  /*26fc0*/  @!P0 BRA `(.L_x_1916) ;  /* 0x00000068002c8947 */ /* 0x008fea0003800000 */
.L_x_2119:
[----:B------:R-:W-:Y:S05]  /*26fd0*/  BSYNC B0 ;  /* 0x0000000000007941 */ /* 0x000fea0003800000 */
.L_x_1915:
[----:B------:R-:W-:Y:S01]  /*26fe0*/  ULDC.64 UR4, c[0x0][0x300] ;  /* 0x0000c00000047ab9 */ /* 0x000fe20000000a00 */
[----:B------:R-:W4:Y:S01]  /*26ff0*/  LDC R11, c[0x0][0x2f4] ;  /* 0x0000bd00ff0b7b82 */ /* 0x000f220000000800 */
        /* <DEDUP_REMOVED lines=20> */
[----:B------:R-:W-:Y:S02]  /*27140*/  IADD3.X R8, R8, UR7, R3, P0, !PT ;  /* 0x0000000708087c10 */ /* 0x000fe400087fe403 */
[----:B------:R-:W-:Y:S01]  /*27150*/  ISETP.GE.AND P4, PT, R30, R11, PT ;  /* 0x0000000b1e00720c */ /* 0x000fe20003f86270 */
[----:B------:R-:W-:-:S12]  /*27160*/  BRA.DIV UR4, `(.L_x_1917) ;  /* 0x0000006604d87947 */ /* 0x000fd8000b800000 */
[----:B------:R-:W4:Y:S04]  /*27170*/  SHFL.IDX PT, R2, R7, RZ, 0x1c1f ;  /* 0x001c1fff07027589 */ /* 0x000f2800000e0000 */
[----:B------:R-:W5:Y:S04]  /*27180*/  SHFL.IDX PT, R3, R8, RZ, 0x1c1f ;  /* 0x001c1fff08037589 */ /* 0x000f6800000e0000 */
[----:B------:R-:W-:Y:S01]  /*27190*/  SHFL.IDX PT, R9, R8, 0x2, 0x1c1f ;  /* 0x005c1f0008097f89 */ /* 0x000fe200000e0000 */
[----:B----4-:R-:W-:-:S05]  /*271a0*/  IADD3 R2, P0, R30, R2, RZ ;  /* 0x000000021e027210 */ /* 0x010fca0007f1e0ff */
[----:B-----5:R-:W-:-:S05]  /*271b0*/  IMAD.X R3, RZ, RZ, R3, P0 ;  /* 0x000000ffff037224 */ /* 0x020fca00000e0603 */
[----:B------:R-:W-:Y:S04]  /*271c0*/  LDGSTS.E.BYPASS.LTC128B.128 [R0+0x1e400], desc[UR42][R2.64], !P4 ;  /* 0x1e40000002007fae */ /* 0x000fe8000e101d6a */
[----:B------:R-:W-:Y:S04]  /*271d0*/  LDGSTS.E.BYPASS.LTC128B.128 [R0+0x20400], desc[UR42][R2.64+0x40], !P3 ;  /* 0x2040004002007fae */ /* 0x000fe8000d901d6a */
[----:B------:R4:W-:Y:S04]  /*271e0*/  LDGSTS.E.BYPASS.LTC128B.128 [R0+0x22400], desc[UR42][R2.64+0x80], !P2 ;  /* 0x2240008002007fae */ /* 0x0009e8000d101d6a */
[----:B----4-:R-:W4:Y:S04]  /*271f0*/  SHFL.IDX PT, R2, R7, 0x1, 0x1c1f ;  /* 0x003c1f0007027f89 */ /* 0x010f2800000e0000 */
[----:B------:R-:W5:Y:S01]  /*27200*/  SHFL.IDX PT, R3, R8, 0x1, 0x1c1f ;  /* 0x003c1f0008037f89 */ /* 0x000f6200000e0000 */
[----:B----4-:R-:W-:-:S05]  /*27210*/  IADD3 R2, P0, R30, R2, RZ ;  /* 0x000000021e027210 */ /* 0x010fca0007f1e0ff */
[----:B-----5:R-:W-:-:S05]  /*27220*/  IMAD.X R3, RZ, RZ, R3, P0 ;  /* 0x000000ffff037224 */ /* 0x020fca00000e0603 */
[----:B------:R-:W-:Y:S04]  /*27230*/  LDGSTS.E.BYPASS.LTC128B.128 [R0+0x1ec00], desc[UR42][R2.64], !P4 ;  /* 0x1ec0000002007fae */ /* 0x000fe8000e101d6a */
[----:B------:R-:W-:Y:S04]  /*27240*/  LDGSTS.E.BYPASS.LTC128B.128 [R0+0x20c00], desc[UR42][R2.64+0x40], !P3 ;  /* 0x20c0004002007fae */ /* 0x000fe8000d901d6a */
[----:B------:R4:W-:Y:S04]  /*27250*/  LDGSTS.E.BYPASS.LTC128B.128 [R0+0x22c00], desc[UR42][R2.64+0x80], !P2 ;  /* 0x22c0008002007fae */ /* 0x0009e8000d101d6a */
[----:B----4-:R-:W4:Y:S02]  /*27260*/  SHFL.IDX PT, R2, R7, 0x2, 0x1c1f ;  /* 0x005c1f0007027f89 */ /* 0x010f2400000e0000 */
[----:B----4-:R-:W-:-:S05]  /*27270*/  IADD3 R2, P0, R30, R2, RZ ;  /* 0x000000021e027210 */ /* 0x010fca0007f1e0ff */
[----:B------:R-:W-:Y:S02]  /*27280*/  IMAD.X R3, RZ, RZ, R9, P0 ;  /* 0x000000ffff037224 */ /* 0x000fe400000e0609 */
[----:B------:R4:W0:Y:S04]  /*27290*/  SHFL.IDX PT, R9, R8, 0x3, 0x1c1f ;  /* 0x007c1f0008097f89 */ /* 0x00082800000e0000 */
[----:B------:R-:W-:Y:S04]  /*272a0*/  LDGSTS.E.BYPASS.LTC128B.128 [R0+0x1f400], desc[UR42][R2.64], !P4 ;  /* 0x1f40000002007fae */ /* 0x000fe8000e101d6a */
[----:B------:R-:W-:Y:S04]  /*272b0*/  LDGSTS.E.BYPASS.LTC128B.128 [R0+0x21400], desc[UR42][R2.64+0x40], !P3 ;  /* 0x2140004002007fae */ /* 0x000fe8000d901d6a */
[----:B------:R5:W-:Y:S04]  /*272c0*/  LDGSTS.E.BYPASS.LTC128B.128 [R0+0x23400], desc[UR42][R2.64+0x80], !P2 ;  /* 0x2340008002007fae */ /* 0x000be8000d101d6a */
[----:B-----5:R4:W0:Y:S02]  /*272d0*/  SHFL.IDX PT, R2, R7, 0x3, 0x1c1f ;  /* 0x007c1f0007027f89 */ /* 0x02082400000e0000 */
.L_x_2129:
        /* <DEDUP_REMOVED lines=10> */
.L_x_1918:
        /* <DEDUP_REMOVED lines=11> */
.L_x_1919:
[----:B------:R-:W-:Y:S01]  /*27430*/  IMAD.U32 R0, RZ, RZ, UR37 ;  /* 0x00000025ff007e24 */ /* 0x000fe2000f8e00ff */
[----:B------:R0:W-:Y:S04]  /*27440*/  SYNCS.ARRIVE.TRANS64.A1T0 RZ, [R4+URZ+0x2a830], RZ ;  /* 0x02a830ff04ff79a7 */ /* 0x0001e8000810003f */
[----:B------:R-:W-:-:S13]  /*27450*/  ISETP.NE.AND P0, PT, R0, 0x3, PT ;  /* 0x000000030000780c */ /* 0x000fda0003f05270 */
[----:B0-----:R-:W-:Y:S05]  /*27460*/  @!P0 BRA `(.L_x_1920) ;  /* 0x0000000000048947 */ /* 0x001fea0003800000 */
[----:B------:R-:W-:Y:S01]  /*27470*/  BPT.TRAP 0x1 ;  /* 0x000000040000795c */ /* 0x000fe20000300000 */
.L_x_1920:
[----:B------:R-:W-:Y:S01]  /*27480*/  LOP3.LUT R0, R6, 0x1, RZ, 0x3c, !PT ;  /* 0x0000000106007812 */ /* 0x000fe200078e3cff */
[----:B------:R-:W-:Y:S01]  /*27490*/  IMAD R3, R5, 0x8, R22 ;  /* 0x0000000805037824 */ /* 0x000fe200078e0216 */
[----:B------:R-:W-:Y:S02]  /*274a0*/  BSSY B0, `(.L_x_1921) ;  /* 0x0000004000007945 */ /* 0x000fe40003800000 */
[----:B------:R-:W-:-:S04]  /*274b0*/  SHF.L.U32 R0, R0, 0x1f, RZ ;  /* 0x0000001f00007819 */ /* 0x000fc800000006ff */
[----:B------:R-:W0:Y:S02]  /*274c0*/  SYNCS.PHASECHK.TRANS64.TRYWAIT P2, [R3+URZ+0x2a870], R0 ;  /* 0x02a87000030075a7 */ /* 0x000e24000804017f */
[----:B0-----:R-:W-:Y:S05]  /*274d0*/  @!P2 BRA `(.L_x_1922) ;  /* 0x00000068002ca947 */ /* 0x001fea0003800000 */
.L_x_2130:
[----:B------:R-:W-:Y:S05]  /*274e0*/  BSYNC B0 ;  /* 0x0000000000007941 */ /* 0x000fea0003800000 */
.L_x_1921:
[----:B------:R-:W-:-:S05]  /*274f0*/  IMAD.U32 R2, RZ, RZ, UR39 ;  /* 0x00000027ff027e24 */ /* 0x000fca000f8e00ff */
[----:B------:R-:W-:-:S13]  /*27500*/  ISETP.NE.AND P2, PT, R2, 0x3, PT ;  /* 0x000000030200780c */ /* 0x000fda0003f45270 */
[----:B------:R-:W-:Y:S05]  /*27510*/  @!P2 BRA `(.L_x_1923) ;  /* 0x000000000004a947 */ /* 0x000fea0003800000 */
[----:B------:R-:W-:Y:S01]  /*27520*/  BPT.TRAP 0x1 ;  /* 0x000000040000795c */ /* 0x000fe20000300000 */
.L_x_1923:
[----:B------:R-:W-:Y:S01]  /*27530*/  SHF.L.U32 R2, R6, 0x1f, RZ ;  /* 0x0000001f06027819 */ /* 0x000fe200000006ff */
[----:B------:R-:W-:-:S03]  /*27540*/  IMAD R0, R5, 0x6000, RZ ;  /* 0x0000600005007824 */ /* 0x000fc600078e02ff */
[----:B------:R-:W0:Y:S02]  /*27550*/  SYNCS.PHASECHK.TRANS64.TRYWAIT P2, [R3+URZ+0x2a860], R2 ;  /* 0x02a86002030075a7 */ /* 0x000e24000804017f */
[----:B0-----:R-:W-:Y:S05]  /*27560*/  @!P2 BRA `(.L_x_1924) ;  /* 0x00000068001ca947 */ /* 0x001fea0003800000 */
.L_x_2131:
[----:B--23--:R-:W2:Y:S04]  /*27570*/  LDL R4, [R1+0xc] ;  /* 0x00000c0001047983 */ /* 0x00cea80000100800 */
[----:B----4-:R-:W3:Y:S01]  /*27580*/  LDL R8, [R1+0x4] ;  /* 0x0000040001087983 */ /* 0x010ee20000100800 */
[----:B------:R-:W-:Y:S05]  /*27590*/  WARPSYNC.ALL ;  /* 0x0000000000007948 */ /* 0x000fea0003800000 */
[----:B------:R-:W4:Y:S01]  /*275a0*/  LDL R17, [R1+0x8] ;  /* 0x0000080001117983 */ /* 0x000f220000100800 */
[----:B--2---:R-:W-:-:S02]  /*275b0*/  LOP3.LUT R5, R0, R4, RZ, 0xfc, !PT ;  /* 0x0000000400057212 */ /* 0x004fc400078efcff */
[----:B---3--:R-:W-:-:S03]  /*275c0*/  IADD3 R0, R22, R0, R8 ;  /* 0x0000000016007210 */ /* 0x008fc60007ffe008 */
[----:B------:R-:W-:-:S05]  /*275d0*/  IMAD.IADD R2, R22, 0x1, R5 ;  /* 0x0000000116027824 */ /* 0x000fca00078e0205 */
        /* <DEDUP_REMOVED lines=18> */
[----:B------:R-:W0:Y:S01]  /*27700*/  LDSM.16.MT88.4 R4, [R2+0xcc00] ;  /* 0x00cc00000204783b */ /* 0x000e220000004200 */
[----:B------:R-:W-:Y:S02]  /*27710*/  IADD3 R12, R31, 0x400, R0 ;  /* 0x000004001f0c7810 */ /* 0x000fe40007ffe000 */
        /* <DEDUP_REMOVED lines=18> */
[----:B----4-:R-:W-:Y:S02]  /*27840*/  IADD3 R0, R17, 0x400, R0 ;  /* 0x0000040011007810 */ /* 0x010fe40007ffe000 */
        /* <DEDUP_REMOVED lines=24> */
[----:B------:R-:W0:Y:S01]  /*279d0*/  LDSM.16.MT88.4 R4, [R2+0xfc00] ;  /* 0x00fc00000204783b */ /* 0x000e220000004200 */
[----:B------:R-:W-:Y:S01]  /*279e0*/  IMAD.U32 R12, RZ, RZ, UR39 ;  /* 0x00000027ff0c7e24 */ /* 0x000fe2000f8e00ff */
[C-C-:B0-----:R-:W-:Y:S02]  /*279f0*/  PRMT R8, R4.reuse, 0x6420, R5.reuse ;  /* 0x0000642004087816 */ /* 0x141fe40000000005 */
[----:B------:R-:W-:Y:S02]  /*27a00*/  PRMT R9, R4, 0x7531, R5 ;  /* 0x0000753104097816 */ /* 0x000fe40000000005 */
[----:B------:R-:W-:-:S02]  /*27a10*/  PRMT R10, R6, 0x6420, R7 ;  /* 0x00006420060a7816 */ /* 0x000fc40000000007 */
[----:B------:R-:W-:-:S05]  /*27a20*/  PRMT R11, R6, 0x7531, R7 ;  /* 0x00007531060b7816 */ /* 0x000fca0000000007 */
[----:B------:R-:W-:Y:S04]  /*27a30*/  STSM.16.M88.4 [R0+0x2000], R8 ;  /* 0x0020000800007844 */ /* 0x000fe80000000200 */
[----:B------:R-:W0:Y:S01]  /*27a40*/  LDSM.16.MT88.4 R4, [R2+0x11c00] ;  /* 0x011c00000204783b */ /* 0x000e220000004200 */
[----:B------:R-:W-:Y:S02]  /*27a50*/  ISETP.NE.AND P2, PT, R12, 0x3, PT ;  /* 0x000000030c00780c */ /* 0x000fe40003f45270 */
        /* <DEDUP_REMOVED lines=13> */
.L_x_1925:
[----:B--2---:R2:W-:Y:S01]  /*27b30*/  SYNCS.ARRIVE.TRANS64.A1T0 RZ, [R3+URZ+0x2a850], RZ ;  /* 0x02a850ff03ff79a7 */ /* 0x0045e2000810003f */
[----:B------:R-:W-:Y:S06]  /*27b40*/  BAR.SYNC.DEFER_BLOCKING 0x2, 0x80 ;  /* 0x0082000000007b1d */ /* 0x000fec0000010000 */
[----:B------:R-:W-:Y:S05]  /*27b50*/  @!P0 BRA `(.L_x_1926) ;  /* 0x0000000000048947 */ /* 0x000fea0003800000 */
[----:B------:R-:W-:Y:S01]  /*27b60*/  BPT.TRAP 0x1 ;  /* 0x000000040000795c */ /* 0x000fe20000300000 */
.L_x_1926:
[----:B--2---:R-:W-:Y:S02]  /*27b70*/  VIADD R3, R3, 0x2a880 ;  /* 0x0002a88003037836 */ /* 0x004fe40000000000 */
[----:B------:R-:W-:Y:S02]  /*27b80*/  IMAD.MOV.U32 R5, RZ, RZ, R23 ;  /* 0x000000ffff057224 */ /* 0x000fe400078e0017 */
[----:B------:R-:W-:Y:S01]  /*27b90*/  IMAD.MOV.U32 R6, RZ, RZ, R25 ;  /* 0x000000ffff067224 */ /* 0x000fe200078e0019 */
[----:B------:R-:W-:-:S04]  /*27ba0*/  PRMT R3, R36, 0x654, R3 ;  /* 0x0000065424037816 */ /* 0x000fc80000000003 */
[----:B------:R2:W-:Y:S01]  /*27bb0*/  SYNCS.ARRIVE.TRANS64.RED.A1T0 RZ, [R3+URZ], RZ ;  /* 0x000000ff03ff79a7 */ /* 0x0005e2000810043f */
[----:B------:R-:W-:Y:S05]  /*27bc0*/  @P1 BRA `(.L_x_1927) ;  /* 0xffffffec00141947 */ /* 0x000fea000383ffff */
.L_x_1907:
[----:B0-----:R-:W0:Y:S01]  /*27bd0*/  S2R R0, SR_TID.X ;  /* 0x0000000000007919 */ /* 0x001e220000002100 */
        /* <DEDUP_REMOVED lines=8> */
[----:B--2---:R-:W2:Y:S01]  /*27c60*/  LDC.64 R2, c[0x0][0xc60] ;  /* 0x00031800ff027b82 */ /* 0x004ea20000000a00 */
        /* <DEDUP_REMOVED lines=9> */
.L_x_1929:
[----:B------:R-:W-:Y:S05]  /*27d00*/  BSYNC B0 ;  /* 0x0000000000007941 */ /* 0x000fea0003800000 */
.L_x_1928:
[----:B------:R-:W-:Y:S05]  /*27d10*/  @!P0 BRA `(.L_x_1930) ;  /* 0x0000000000048947 */ /* 0x000fea0003800000 */
[----:B------:R-:W-:Y:S01]  /*27d20*/  BPT.TRAP 0x1 ;  /* 0x000000040000795c */ /* 0x000fe20000300000 */
.L_x_1930:
[----:B--2---:R-:W-:Y:S01]  /*27d30*/  LOP3.LUT R3, R25, 0x1, RZ, 0x3c, !PT ;  /* 0x0000000119037812 */ /* 0x004fe200078e3cff */
[----:B------:R-:W-:Y:S01]  /*27d40*/  IMAD R12, R23, 0x8, R22 ;  /* 0x00000008170c7824 */ /* 0x000fe200078e0216 */
[----:B------:R-:W-:Y:S02]  /*27d50*/  BSSY B0, `(.L_x_1931) ;  /* 0x0000004000007945 */ /* 0x000fe40003800000 */
[----:B------:R-:W-:-:S04]  /*27d60*/  SHF.L.U32 R3, R3, 0x1f, RZ ;  /* 0x0000001f03037819 */ /* 0x000fc800000006ff */
[----:B------:R-:W0:Y:S02]  /*27d70*/  SYNCS.PHASECHK.TRANS64.TRYWAIT P1, [R12+URZ+0x2a870], R3 ;  /* 0x02a870030c0075a7 */ /* 0x000e24000802017f */
[----:B0-----:R-:W-:Y:S05]  /*27d80*/  @!P1 BRA `(.L_x_1932) ;  /* 0x0000006000289947 */ /* 0x001fea0003800000 */
.L_x_2132:
[----:B------:R-:W-:Y:S05]  /*27d90*/  BSYNC B0 ;  /* 0x0000000000007941 */ /* 0x000fea0003800000 */
.L_x_1931:
[----:B------:R-:W-:-:S05]  /*27da0*/  IMAD.U32 R0, RZ, RZ, UR39 ;  /* 0x00000027ff007e24 */ /* 0x000fca000f8e00ff */
[----:B------:R-:W-:-:S13]  /*27db0*/  ISETP.NE.AND P1, PT, R0, 0x3, PT ;  /* 0x000000030000780c */ /* 0x000fda0003f25270 */
[----:B------:R-:W-:Y:S05]  /*27dc0*/  @!P1 BRA `(.L_x_1933) ;  /* 0x0000000000049947 */ /* 0x000fea0003800000 */
[----:B------:R-:W-:Y:S01]  /*27dd0*/  BPT.TRAP 0x1 ;  /* 0x000000040000795c */ /* 0x000fe20000300000 */
.L_x_1933:
[----:B0-----:R-:W-:-:S04]  /*27de0*/  SHF.L.U32 R3, R25, 0x1f, RZ ;  /* 0x0000001f19037819 */ /* 0x001fc800000006ff */
[----:B------:R-:W0:Y:S02]  /*27df0*/  SYNCS.PHASECHK.TRANS64.TRYWAIT P1, [R12+URZ+0x2a860], R3 ;  /* 0x02a860030c0075a7 */ /* 0x000e24000802017f */
[----:B0-----:R-:W-:Y:S05]  /*27e00*/  @!P1 BRA `(.L_x_1934) ;  /* 0x00000060001c9947 */ /* 0x001fea0003800000 */
.L_x_2133:
[----:B------:R-:W2:Y:S04]  /*27e10*/  LDL R0, [R1+0xc] ;  /* 0x00000c0001007983 */ /* 0x000ea80000100800 */
[----:B------:R-:W3:Y:S01]  /*27e20*/  LDL R2, [R1+0x4] ;  /* 0x0000040001027983 */ /* 0x000ee20000100800 */
[----:B0-----:R-:W-:Y:S01]  /*27e30*/  IMAD R3, R23, 0x6000, RZ ;  /* 0x0000600017037824 */ /* 0x001fe200078e02ff */
        /* <DEDUP_REMOVED lines=90> */
.L_x_1935:
[----:B--2---:R2:W-:Y:S01]  /*283e0*/  SYNCS.ARRIVE.TRANS64.A1T0 RZ, [R12+URZ+0x2a850], RZ ;  /* 0x02a850ff0cff79a7 */ /* 0x0045e2000810003f */
[----:B------:R-:W-:Y:S06]  /*283f0*/  BAR.SYNC.DEFER_BLOCKING 0x2, 0x80 ;  /* 0x0082000000007b1d */ /* 0x000fec0000010000 */
[----:B------:R-:W-:Y:S05]  /*28400*/  @!P0 BRA `(.L_x_1936) ;  /* 0x0000000000048947 */ /* 0x000fea0003800000 */
[----:B------:R-:W-:Y:S01]  /*28410*/  BPT.TRAP 0x1 ;  /* 0x000000040000795c */ /* 0x000fe20000300000 */
.L_x_1936:
[----:B------:R-:W-:Y:S02]  /*28420*/  VIADD R3, R12, 0x2a880 ;  /* 0x0002a8800c037836 */ /* 0x000fe40000000000 */
[----:B------:R-:W-:-:S03]  /*28430*/  VIADD R23, R23, 0x1 ;  /* 0x0000000117177836 */ /* 0x000fc60000000000 */
[----:B------:R-:W-:Y:S02]  /*28440*/  PRMT R3, R36, 0x654, R3 ;  /* 0x0000065424037816 */ /* 0x000fe40000000003 */
[C---:B------:R-:W-:Y:S02]  /*28450*/  ISETP.NE.AND P0, PT, R23.reuse, 0x2, PT ;  /* 0x000000021700780c */ /* 0x040fe40003f05270 */
[----:B------:R3:W-:Y:S02]  /*28460*/  SYNCS.ARRIVE.TRANS64.RED.A1T0 RZ, [R3+URZ], RZ ;  /* 0x000000ff03ff79a7 */ /* 0x0007e4000810043f */
[----:B------:R-:W-:Y:S02]  /*28470*/  SEL R0, RZ, 0x1, P0 ;  /* 0x00000001ff007807 */ /* 0x000fe40000000000 */
[----:B------:R-:W-:Y:S02]  /*28480*/  SEL R23, R23, RZ, P0 ;  /* 0x000000ff17177207 */ /* 0x000fe40000000000 */
[----:B------:R-:W-:-:S07]  /*28490*/  LOP3.LUT R25, R25, R0, RZ, 0x3c, !PT ;  /* 0x0000000019197212 */ /* 0x000fce00078e3cff */
.L_x_1877:
[----:B------:R-:W4:Y:S02]  /*284a0*/  LDL R0, [R1] ;  /* 0x0000000001007983 */ /* 0x000f240000100800 */
[----:B----4-:R-:W-:-:S13]  /*284b0*/  LOP3.LUT P0, RZ, R0, 0x20, RZ, 0xc0, !PT ;  /* 0x0000002000ff7812 */ /* 0x010fda000780c0ff */
[----:B------:R-:W-:Y:S05]  /*284c0*/  @!P0 BRA `(.L_x_1937) ;  /* 0x0000000000248947 */ /* 0x000fea0003800000 */
[----:B------:R-:W-:Y:S05]  /*284d0*/  WARPSYNC.ALL ;  /* 0x0000000000007948 */ /* 0x000fea0003800000 */
[----:B------:R-:W4:Y:S08]  /*284e0*/  S2UR UR4, SR_CgaCtaId ;  /* 0x00000000000479c3 */ /* 0x000f300000008800 */
[----:B------:R-:W-:Y:S01]  /*284f0*/  BAR.SYNC.DEFER_BLOCKING 0x5, 0x180 ;  /* 0x0146000000007b1d */ /* 0x000fe20000010000 */
[----:B---3--:R-:W-:Y:S01]  /*28500*/  MOV R3, 0x400 ;  /* 0x0000040000037802 */ /* 0x008fe20000000f00 */
[----:B----4-:R-:W-:-:S05]  /*28510*/  IMAD.U32 R36, RZ, RZ, UR4 ;  /* 0x00000004ff247e24 */ /* 0x010fca000f8e00ff */
[----:B------:R-:W-:-:S05]  /*28520*/  LEA R22, R36, R3, 0x18 ;  /* 0x0000000324167211 */ /* 0x000fca00078ec0ff */
[----:B------:R3:W4:Y:S01]  /*28530*/  LDS.128 R16, [R22+0x2a8d0] ;  /* 0x02a8d00016107984 */ /* 0x0007220000000c00 */
[----:B------:R-:W-:Y:S06]  /*28540*/  BAR.ARV 0x4, 0x180 ;  /* 0x0106000000007b1d */ /* 0x000fec0000002000 */
[----:B------:R-:W-:Y:S05]  /*28550*/  BRA `(.L_x_1938) ;  /* 0x0000000800cc7947 */ /* 0x000fea0003800000 */
.L_x_1937:
        /* <DEDUP_REMOVED lines=8> */
[----:B---3--:R-:W0:Y:S02]  /*285e0*/  @!P1 LDC.64 R2, c[0x0][0xc80] ;  /* 0x00032000ff029b82 */ /* 0x008e240000000a00 */
[----:B0-----:R-:W-:-:S06]  /*285f0*/  @!P1 IMAD.WIDE R2, R5, 0x4, R2 ;  /* 0x0000000405029825 */ /* 0x001fcc00078e0202 */
[----:B------:R-:W3:Y:S01]  /*28600*/  @!P1 LDG.E R2, desc[UR42][R2.64] ;  /* 0x0000002a02029981 */ /* 0x000ee2000c1e1900 */
[----:B------:R-:W-:Y:S01]  /*28610*/  IMAD.MOV.U32 R17, RZ, RZ, RZ ;  /* 0x000000ffff117224 */ /* 0x000fe200078e00ff */
[C---:B------:R-:W-:Y:S02]  /*28620*/  ISETP.GE.U32.AND P2, PT, R8.reuse, 0x2, PT ;  /* 0x000000020800780c */ /* 0x040fe40003f46070 */
[C---:B------:R-:W-:Y:S01]  /*28630*/  ISETP.GE.U32.AND P3, PT, R8.reuse, 0x4, PT ;  /* 0x000000040800780c */ /* 0x040fe20003f66070 */
[----:B------:R-:W-:Y:S01]  /*28640*/  SHFL.IDX PT, R0, R16, RZ, 0x1f ;  /* 0x00001fff10007589 */ /* 0x000fe200000e0000 */
[C---:B------:R-:W-:Y:S02]  /*28650*/  ISETP.GE.U32.AND P4, PT, R8.reuse, 0x8, PT ;  /* 0x000000080800780c */ /* 0x040fe40003f86070 */
[C---:B------:R-:W-:Y:S01]  /*28660*/  ISETP.GE.U32.AND P5, PT, R8.reuse, 0x10, PT ;  /* 0x000000100800780c */ /* 0x040fe20003fa6070 */
[----:B---3--:R-:W-:Y:S01]  /*28670*/  @!P1 IMAD.MOV.U32 R17, RZ, RZ, R2 ;  /* 0x000000ffff119224 */ /* 0x008fe200078e0002 */
[----:B------:R-:W-:-:S04]  /*28680*/  ISETP.NE.AND P1, PT, R8, RZ, PT ;  /* 0x000000ff0800720c */ /* 0x000fc80003f25270 */
[----:B------:R-:W0:Y:S02]  /*28690*/  SHFL.UP PT, R14, R17, 0x1, RZ ;  /* 0x04200000110e7989 */ /* 0x000e2400000e00ff */
[----:B0-----:R-:W-:-:S05]  /*286a0*/  SEL R4, R14, RZ, P1 ;  /* 0x000000ff0e047207 */ /* 0x001fca0000800000 */
[----:B------:R-:W-:-:S05]  /*286b0*/  IMAD.IADD R4, R17, 0x1, R4 ;  /* 0x0000000111047824 */ /* 0x000fca00078e0204 */
        /* <DEDUP_REMOVED lines=13> */
[----:B------:R0:W3:Y:S02]  /*28790*/  SHFL.IDX PT, R14, R3, 0x1f, 0x1f ;  /* 0x03e01f00030e7f89 */ /* 0x0000e400000e0000 */
.L_x_2143:
[----:B------:R-:W-:Y:S02]  /*287a0*/  ULDC UR4, c[0x0][0xc38] ;  /* 0x00030e0000047ab9 */ /* 0x000fe40000000800 */
[----:B------:R-:W-:-:S04]  /*287b0*/  IMAD.U32 R4, RZ, RZ, UR4 ;  /* 0x00000004ff047e24 */ /* 0x000fc8000f8e00ff */
[----:B---3--:R-:W-:-:S04]  /*287c0*/  IMAD R14, R14, R4, RZ ;  /* 0x000000040e0e7224 */ /* 0x008fc800078e02ff */
[----:B------:R-:W-:-:S05]  /*287d0*/  IMAD.IADD R5, R5, 0x1, R14 ;  /* 0x0000000105057824 */ /* 0x000fca00078e020e */
[----:B------:R-:W-:-:S13]  /*287e0*/  ISETP.GT.AND P6, PT, R5, R0, PT ;  /* 0x000000000500720c */ /* 0x000fda0003fc4270 */
[----:B------:R-:W-:Y:S05]  /*287f0*/  @P6 BRA `(.L_x_1940) ;  /* 0x00000000009c6947 */ /* 0x000fea0003800000 */
.L_x_1945:
[----:B------:R-:W3:Y:S01]  /*28800*/  LDC R2, c[0x0][0xc3c] ;  /* 0x00030f00ff027b82 */ /* 0x000ee20000000800 */
[----:B------:R-:W-:-:S05]  /*28810*/  VIADD R19, R19, 0x1f ;  /* 0x0000001f13137836 */ /* 0x000fca0000000000 */
[----:B---3--:R-:W-:-:S13]  /*28820*/  ISETP.GE.AND P6, PT, R19, R2, PT ;  /* 0x000000021300720c */ /* 0x008fda0003fc6270 */
[----:B------:R-:W-:Y:S05]  /*28830*/  @P6 BRA `(.L_x_1941) ;  /* 0x0000000400d06947 */ /* 0x000fea0003800000 */
[----:B0-----:R-:W0:Y:S01]  /*28840*/  S2R R3, SR_TID.X ;  /* 0x0000000000037919 */ /* 0x001e220000002100 */
[----:B------:R-:W-:Y:S01]  /*28850*/  BSSY B0, `(.L_x_1942) ;  /* 0x0000009000007945 */ /* 0x000fe20003800000 */
[----:B------:R-:W-:Y:S01]  /*28860*/  IMAD.MOV.U32 R17, RZ, RZ, RZ ;  /* 0x000000ffff117224 */ /* 0x000fe200078e00ff */
[----:B0-----:R-:W-:-:S05]  /*28870*/  LOP3.LUT R3, R3, 0x1f, RZ, 0xc0, !PT ;  /* 0x0000001f03037812 */ /* 0x001fca00078ec0ff */
[----:B------:R-:W-:-:S05]  /*28880*/  IMAD.IADD R7, R19, 0x1, R3 ;  /* 0x0000000113077824 */ /* 0x000fca00078e0203 */
[----:B------:R-:W-:-:S13]  /*28890*/  ISETP.GE.OR P6, PT, R7, R2, !P0 ;  /* 0x000000020700720c */ /* 0x000fda00047c6670 */
[----:B------:R-:W-:Y:S05]  /*288a0*/  @P6 BRA `(.L_x_1943) ;  /* 0x00000000000c6947 */ /* 0x000fea0003800000 */
[----:B------:R-:W0:Y:S02]  /*288b0*/  LDC.64 R2, c[0x0][0xc80] ;  /* 0x00032000ff027b82 */ /* 0x000e240000000a00 */
[----:B0-----:R-:W-:-:S05]  /*288c0*/  IMAD.WIDE R2, R7, 0x4, R2 ;  /* 0x0000000407027825 */ /* 0x001fca00078e0202 */
[----:B------:R0:W5:Y:S02]  /*288d0*/  LDG.E R17, desc[UR42][R2.64] ;  /* 0x0000002a02117981 */ /* 0x000164000c1e1900 */
.L_x_1943:
[----:B------:R-:W-:Y:S05]  /*288e0*/  BSYNC B0 ;  /* 0x0000000000007941 */ /* 0x000fea0003800000 */
.L_x_1942:
[----:B------:R-:W-:-:S03]  /*288f0*/  UMOV UR4, 0xffffffff ;  /* 0xffffffff00047882 */ /* 0x000fc60000000000 */
[----:B------:R-:W-:Y:S05]  /*28900*/  BRA.DIV UR4, `(.L_x_1944) ;  /* 0x0000005a04947947 */ /* 0x000fea000b800000 */
[----:B-----5:R-:W3:Y:S02]  /*28910*/  SHFL.UP PT, R14, R17, 0x1, RZ ;  /* 0x04200000110e7989 */ /* 0x020ee400000e00ff */
[----:B---3--:R-:W-:-:S05]  /*28920*/  SEL R14, R14, RZ, P1 ;  /* 0x000000ff0e0e7207 */ /* 0x008fca0000800000 */
        /* <DEDUP_REMOVED lines=14> */
.L_x_2151:
[----:B------:R-:W-:Y:S02]  /*28a10*/  ULDC UR4, c[0x0][0xc38] ;  /* 0x00030e0000047ab9 */ /* 0x000fe40000000800 */
[----:B------:R-:W-:-:S04]  /*28a20*/  IMAD.U32 R4, RZ, RZ, UR4 ;  /* 0x00000004ff047e24 */ /* 0x000fc8000f8e00ff */
[----:B---3--:R-:W-:-:S04]  /*28a30*/  IMAD R14, R14, R4, RZ ;  /* 0x000000040e0e7224 */ /* 0x008fc800078e02ff */
[----:B------:R-:W-:-:S05]  /*28a40*/  IMAD.IADD R5, R14, 0x1, R5 ;  /* 0x000000010e057824 */ /* 0x000fca00078e0205 */
[----:B------:R-:W-:-:S13]  /*28a50*/  ISETP.GT.AND P6, PT, R5, R0, PT ;  /* 0x000000000500720c */ /* 0x000fda0003fc4270 */
[----:B------:R-:W-:Y:S05]  /*28a60*/  @!P6 BRA `(.L_x_1945) ;  /* 0xfffffffc0064e947 */ /* 0x000fea000383ffff */
.L_x_1940:
[----:B------:R-:W-:Y:S01]  /*28a70*/  IMAD.IADD R16, R5, 0x1, -R14 ;  /* 0x0000000105107824 */ /* 0x000fe200078e0a0e */
[----:B------:R-:W-:-:S03]  /*28a80*/  UMOV UR4, 0xffffffff ;  /* 0xffffffff00047882 */ /* 0x000fc60000000000 */
[----:B------:R-:W-:-:S05]  /*28a90*/  IMAD R5, R3, R4, R16 ;  /* 0x0000000403057224 */ /* 0x000fca00078e0210 */
[----:B------:R-:W-:Y:S01]  /*28aa0*/  ISETP.GT.AND P6, PT, R5, R0, PT ;  /* 0x000000000500720c */ /* 0x000fe20003fc4270 */
[----:B------:R-:W-:-:S12]  /*28ab0*/  BRA.DIV UR4, `(.L_x_1946) ;  /* 0x0000005a04e47947 */ /* 0x000fd8000b800000 */
[----:B------:R-:W-:-:S04]  /*28ac0*/  VOTE.ANY R2, PT, !P6 ;  /* 0x0000000000027806 */ /* 0x000fc800070e0100 */
[----:B------:R-:W3:Y:S02]  /*28ad0*/  POPC R6, R2 ;  /* 0x0000000200067309 */ /* 0x000ee40000000000 */
[----:B---3--:R3:W4:Y:S02]  /*28ae0*/  SHFL.IDX PT, R17, R17, R6, 0x1f ;  /* 0x00001f0611117589 */ /* 0x00872400000e0000 */
.L_x_2155:
[----:B------:R-:W-:Y:S01]  /*28af0*/  ISETP.NE.AND P0, PT, R2, RZ, PT ;  /* 0x000000ff0200720c */ /* 0x000fe20003f05270 */
[----:B------:R-:W-:-:S12]  /*28b00*/  IMAD.MOV.U32 R14, RZ, RZ, RZ ;  /* 0x000000ffff0e7224 */ /* 0x000fd800078e00ff */
[----:B------:R-:W-:Y:S05]  /*28b10*/  @!P0 BRA `(.L_x_1947) ;  /* 0x0000000000108947 */ /* 0x000fea0003800000 */
[----:B------:R-:W-:Y:S01]  /*28b20*/  UMOV UR4, 0xffffffff ;  /* 0xffffffff00047882 */ /* 0x000fe20000000000 */
[----:B--2---:R-:W-:Y:S02]  /*28b30*/  VIADD R12, R6, 0xffffffff ;  /* 0xffffffff060c7836 */ /* 0x004fe40000000000 */
[----:B------:R-:W-:Y:S05]  /*28b40*/  BRA.DIV UR4, `(.L_x_1948) ;  /* 0x0000005e04087947 */ /* 0x000fea000b800000 */
[----:B------:R2:W0:Y:S02]  /*28b50*/  SHFL.IDX PT, R14, R3, R12, 0x1f ;  /* 0x00001f0c030e7589 */ /* 0x00042400000e0000 */
.L_x_1947:
[----:B0-2---:R-:W0:Y:S01]  /*28b60*/  LDC.64 R2, c[0x0][0xc90] ;  /* 0x00032400ff027b82 */ /* 0x005e220000000a00 */
[----:B------:R-:W-:-:S04]  /*28b70*/  IMAD.IADD R19, R6, 0x1, R19 ;  /* 0x0000000106137824 */ /* 0x000fc800078e0213 */
[----:B0-----:R-:W-:-:S05]  /*28b80*/  IMAD.WIDE R2, R19, 0x4, R2 ;  /* 0x0000000413027825 */ /* 0x001fca00078e0202 */
[----:B---3--:R0:W4:Y:S01]  /*28b90*/  LDG.E R6, desc[UR42][R2.64] ;  /* 0x0000002a02067981 */ /* 0x008122000c1e1900 */
[----:B------:R-:W-:-:S04]  /*28ba0*/  IMAD R16, R14, R4, R16 ;  /* 0x000000040e107224 */ /* 0x000fc800078e0210 */
[----:B------:R-:W-:Y:S02]  /*28bb0*/  IMAD.IADD R0, R0, 0x1, -R16 ;  /* 0x0000000100007824 */ /* 0x000fe400078e0a10 */
[----:B0-----:R-:W-:Y:S02]  /*28bc0*/  IMAD.MOV.U32 R2, RZ, RZ, RZ ;  /* 0x000000ffff027224 */ /* 0x001fe400078e00ff */
[----:B----4-:R-:W-:-:S05]  /*28bd0*/  IMAD R5, R17, R6, RZ ;  /* 0x0000000611057224 */ /* 0x010fca00078e02ff */
[----:B------:R-:W-:-:S04]  /*28be0*/  IABS R7, R5 ;  /* 0x0000000500077213 */ /* 0x000fc80000000000 */
[----:B------:R-:W0:Y:S08]  /*28bf0*/  I2F.RP R8, R7 ;  /* 0x0000000700087306 */ /* 0x000e300000209400 */
[----:B0-----:R-:W0:Y:S02]  /*28c00*/  MUFU.RCP R8, R8 ;  /* 0x0000000800087308 */ /* 0x001e240000001000 */
[----:B0-----:R-:W-:Y:S01]  /*28c10*/  VIADD R9, R8, 0xffffffe ;  /* 0x0ffffffe08097836 */ /* 0x001fe20000000000 */
[----:B------:R-:W-:-:S05]  /*28c20*/  IABS R8, R5 ;  /* 0x0000000500087213 */ /* 0x000fca0000000000 */
[----:B------:R-:W0:Y:S01]  /*28c30*/  F2I.FTZ.U32.TRUNC.NTZ R3, R9 ;  /* 0x0000000900037305 */ /* 0x000e22000021f000 */
[----:B------:R-:W-:Y:S02]  /*28c40*/  IMAD.MOV R8, RZ, RZ, -R8 ;  /* 0x000000ffff087224 */ /* 0x000fe400078e0a08 */
[----:B0-----:R-:W-:-:S04]  /*28c50*/  IMAD.MOV R10, RZ, RZ, -R3 ;  /* 0x000000ffff0a7224 */ /* 0x001fc800078e0a03 */
[----:B------:R-:W-:-:S04]  /*28c60*/  IMAD R11, R10, R7, RZ ;  /* 0x000000070a0b7224 */ /* 0x000fc800078e02ff */
[----:B------:R-:W-:Y:S01]  /*28c70*/  IMAD.HI.U32 R2, R3, R11, R2 ;  /* 0x0000000b03027227 */ /* 0x000fe200078e0002 */
[----:B------:R-:W-:-:S05]  /*28c80*/  IABS R3, R0 ;  /* 0x0000000000037213 */ /* 0x000fca0000000000 */
        /* <DEDUP_REMOVED lines=18> */
[----:B------:R-:W0:Y:S08]  /*28db0*/  I2F.RP R8, R6 ;  /* 0x0000000600087306 */ /* 0x000e300000209400 */
[----:B0-----:R-:W0:Y:S02]  /*28dc0*/  MUFU.RCP R8, R8 ;  /* 0x0000000800087308 */ /* 0x001e240000001000 */
[----:B0-----:R-:W-:Y:S01]  /*28dd0*/  VIADD R2, R8, 0xffffffe ;  /* 0x0ffffffe08027836 */ /* 0x001fe20000000000 */
[----:B------:R-:W-:-:S05]  /*28de0*/  IABS R8, R0 ;  /* 0x0000000000087213 */ /* 0x000fca0000000000 */
[----:B------:R0:W2:Y:S02]  /*28df0*/  F2I.FTZ.U32.TRUNC.NTZ R3, R2 ;  /* 0x0000000200037305 */ /* 0x0000a4000021f000 */
[----:B0-----:R-:W-:Y:S02]  /*28e00*/  IMAD.MOV.U32 R2, RZ, RZ, RZ ;  /* 0x000000ffff027224 */ /* 0x001fe400078e00ff */
[----:B--2---:R-:W-:-:S04]  /*28e10*/  IMAD.MOV R5, RZ, RZ, -R3 ;  /* 0x000000ffff057224 */ /* 0x004fc800078e0a03 */
        /* <DEDUP_REMOVED lines=22> */
.L_x_1941:
[----:B------:R-:W-:Y:S01]  /*28f80*/  UMOV UR4, URZ ;  /* 0x0000003f00047c82 */ /* 0x000fe20008000000 */
[----:B------:R-:W-:Y:S01]  /*28f90*/  UMOV UR5, URZ ;  /* 0x0000003f00057c82 */ /* 0x000fe20008000000 */
[----:B------:R-:W-:Y:S01]  /*28fa0*/  ULDC UR6, c[0x0][0xc3c] ;  /* 0x00030f0000067ab9 */ /* 0x000fe20000000800 */
[----:B------:R-:W-:Y:S02]  /*28fb0*/  IMAD.MOV.U32 R16, RZ, RZ, R0 ;  /* 0x000000ffff107224 */ /* 0x000fe400078e0000 */
[----:B------:R-:W-:Y:S02]  /*28fc0*/  IMAD.U32 R17, RZ, RZ, UR4 ;  /* 0x00000004ff117e24 */ /* 0x000fe4000f8e00ff */
[----:B------:R-:W-:Y:S02]  /*28fd0*/  IMAD.U32 R18, RZ, RZ, UR5 ;  /* 0x00000005ff127e24 */ /* 0x000fe4000f8e00ff */
[----:B------:R-:W-:-:S07]  /*28fe0*/  IMAD.U32 R19, RZ, RZ, UR6 ;  /* 0x00000006ff137e24 */ /* 0x000fce000f8e00ff */
.L_x_1949:
[----:B------:R-:W3:Y:S01]  /*28ff0*/  S2R R0, SR_TID.X ;  /* 0x0000000000007919 */ /* 0x000ee20000002100 */
[----:B------:R-:W-:Y:S05]  /*29000*/  WARPSYNC.ALL ;  /* 0x0000000000007948 */ /* 0x000fea0003800000 */
[----:B------:R-:W-:Y:S01]  /*29010*/  BAR.SYNC.DEFER_BLOCKING 0x4, 0x180 ;  /* 0x0106000000007b1d */ /* 0x000fe20000010000 */
[----:B---3--:R-:W-:-:S04]  /*29020*/  LOP3.LUT R0, R0, 0x1f, RZ, 0xc0, !PT ;  /* 0x0000001f00007812 */ /* 0x008fc800078ec0ff */
[----:B------:R-:W-:-:S13]  /*29030*/  ISETP.NE.AND P0, PT, R0, RZ, PT ;  /* 0x000000ff0000720c */ /* 0x000fda0003f05270 */
[----:B------:R-:W3:Y:S01]  /*29040*/  @!P0 S2R R36, SR_CgaCtaId ;  /* 0x0000000000248919 */ /* 0x000ee20000008800 */
[----:B0-----:R-:W-:-:S04]  /*29050*/  @!P0 MOV R3, 0x400 ;  /* 0x0000040000038802 */ /* 0x001fc80000000f00 */
[----:B---3--:R-:W-:-:S05]  /*29060*/  @!P0 LEA R22, R36, R3, 0x18 ;  /* 0x0000000324168211 */ /* 0x008fca00078ec0ff */
[----:B------:R0:W-:Y:S01]  /*29070*/  @!P0 STS.128 [R22+0x2a8d0], R16 ;  /* 0x02a8d01016008388 */ /* 0x0001e20000000c00 */
[----:B------:R-:W-:Y:S06]  /*29080*/  BAR.ARV 0x5, 0x180 ;  /* 0x0146000000007b1d */ /* 0x000fec0000002000 */
.L_x_1938:
[----:B------:R-:W-:Y:S02]  /*29090*/  ULDC UR4, c[0x0][0xc3c] ;  /* 0x00030f0000047ab9 */ /* 0x000fe40000000800 */
[----:B----4-:R-:W-:-:S13]  /*290a0*/  ISETP.GE.AND P0, PT, R19, UR4, PT ;  /* 0x0000000413007c0c */ /* 0x010fda000bf06270 */
[----:B------:R-:W-:Y:S05]  /*290b0*/  @!P0 BRA `(.L_x_1950) ;  /* 0xffffff9400008947 */ /* 0x000fea000383ffff */
[----:B------:R-:W-:Y:S05]  /*290c0*/  BSYNC B7 ;  /* 0x0000000000077941 */ /* 0x000fea0003800000 */
.L_x_1816:
        /* <DEDUP_REMOVED lines=12> */
.L_x_2158:
[----:B------:R-:W-:Y:S05]  /*29190*/  BSYNC B0 ;  /* 0x0000000000007941 */ /* 0x000fea0003800000 */
.L_x_1951:
[----:B------:R-:W-:-:S03]  /*291a0*/  UMOV UR4, 0xffffffff ;  /* 0xffffffff00047882 */ /* 0x000fc60000000000 */
[----:B------:R-:W-:Y:S05]  /*291b0*/  BRA.DIV UR4, `(.L_x_1953) ;  /* 0x0000005604a47947 */ /* 0x000fea000b800000 */
[----:B0-----:R-:W0:Y:S02]  /*291c0*/  S2R R0, SR_TID.X ;  /* 0x0000000000007919 */ /* 0x001e240000002100 */
[----:B0-----:R-:W-:-:S04]  /*291d0*/  SHF.R.U32.HI R0, RZ, 0x5, R0 ;  /* 0x00000005ff007819 */ /* 0x001fc80000011600 */
[----:B------:R-:W-:-:S05]  /*291e0*/  LOP3.LUT R0, R0, 0x3, RZ, 0xc0, !PT ;  /* 0x0000000300007812 */ /* 0x000fca00078ec0ff */
[----:B------:R0:W2:Y:S02]  /*291f0*/  SHFL.IDX PT, R14, R0, RZ, 0x1f ;  /* 0x00001fff000e7589 */ /* 0x0000a400000e0000 */
.L_x_2161:
[----:B--2---:R-:W-:-:S13]  /*29200*/  ISETP.NE.AND P0, PT, R14, RZ, PT ;  /* 0x000000ff0e00720c */ /* 0x004fda0003f05270 */
[----:B------:R-:W-:Y:S05]  /*29210*/  @P0 BRA `(.L_x_1581) ;  /* 0x0000000000a80947 */ /* 0x000fea0003800000 */
[----:B------:R-:W-:-:S03]  /*29220*/  UMOV UR4, 0xffffffff ;  /* 0xffffffff00047882 */ /* 0x000fc60000000000 */
[----:B------:R-:W-:Y:S05]  /*29230*/  BRA.DIV UR4, `(.L_x_1954) ;  /* 0x0000005604b87947 */ /* 0x000fea000b800000 */
[----:B------:R-:W-:-:S13]  /*29240*/  ELECT P6, URZ, PT ;  /* 0x00000000003f782f */ /* 0x000fda00038c0000 */
.L_x_2164:
[----:B------:R-:W-:Y:S05]  /*29250*/  @!P6 BRA `(.L_x_1581) ;  /* 0x000000000098e947 */ /* 0x000fea0003800000 */
[----:B------:R-:W-:-:S06]  /*29260*/  ULOP3.LUT UR4, UR36, 0x2, URZ, 0xfc, !UPT ;  /* 0x0000000224047892 */ /* 0x000fcc000f8efc3f */
[----:B0-----:R-:W-:-:S05]  /*29270*/  IMAD.U32 R0, RZ, RZ, UR4 ;  /* 0x00000004ff007e24 */ /* 0x001fca000f8e00ff */
[----:B------:R-:W-:-:S13]  /*29280*/  ISETP.NE.AND P0, PT, R0, 0x3, PT ;  /* 0x000000030000780c */ /* 0x000fda0003f05270 */
[----:B------:R-:W-:Y:S05]  /*29290*/  @!P0 BRA `(.L_x_1955) ;  /* 0x0000000000048947 */ /* 0x000fea0003800000 */
[----:B------:R-:W-:Y:S01]  /*292a0*/  BPT.TRAP 0x1 ;  /* 0x000000040000795c */ /* 0x000fe20000300000 */
.L_x_1955:
[----:B------:R-:W-:Y:S01]  /*292b0*/  IMAD R3, R23, 0x8, R5 ;  /* 0x0000000817037824 */ /* 0x000fe200078e0205 */
[----:B------:R-:W-:Y:S01]  /*292c0*/  SHF.L.U32 R2, R25, 0x1f, RZ ;  /* 0x0000001f19027819 */ /* 0x000fe200000006ff */
[----:B------:R-:W-:-:S03]  /*292d0*/  VIADD R23, R23, 0x1 ;  /* 0x0000000117177836 */ /* 0x000fc60000000000 */
[----:B------:R-:W0:Y:S02]  /*292e0*/  SYNCS.PHASECHK.TRANS64.TRYWAIT P1, [R3+URZ+0x2a840], R2 ;  /* 0x02a84002030075a7 */ /* 0x000e24000802017f */
[----:B------:R-:W-:-:S04]  /*292f0*/  ISETP.NE.AND P2, PT, R23, 0x2, PT ;  /* 0x000000021700780c */ /* 0x000fc80003f45270 */
[----:B------:R-:W-:Y:S01]  /*29300*/  SEL R0, RZ, 0x1, P2 ;  /* 0x00000001ff007807 */ /* 0x000fe20001000000 */
[----:B0-----:R-:W-:Y:S08]  /*29310*/  @!P1 BRA `(.L_x_1956) ;  /* 0x0000005400a09947 */ /* 0x001ff00003800000 */
.L_x_2165:
[----:B------:R-:W-:Y:S02]  /*29320*/  SEL R23, R23, RZ, P2 ;  /* 0x000000ff17177207 */ /* 0x000fe40001000000 */
[----:B------:R-:W-:Y:S01]  /*29330*/  LOP3.LUT R0, R25, R0, RZ, 0x3c, !PT ;  /* 0x0000000019007212 */ /* 0x000fe200078e3cff */
[----:B------:R-:W-:Y:S06]  /*29340*/  @!P0 BRA `(.L_x_1957) ;  /* 0x0000000000048947 */ /* 0x000fec0003800000 */
[----:B------:R-:W-:Y:S01]  /*29350*/  BPT.TRAP 0x1 ;  /* 0x000000040000795c */ /* 0x000fe20000300000 */
.L_x_1957:
[----:B------:R-:W-:Y:S01]  /*29360*/  IMAD R23, R23, 0x8, R5 ;  /* 0x0000000817177824 */ /* 0x000fe200078e0205 */
[----:B------:R-:W-:-:S04]  /*29370*/  SHF.L.U32 R0, R0, 0x1f, RZ ;  /* 0x0000001f00007819 */ /* 0x000fc800000006ff */
[----:B------:R-:W2:Y:S02]  /*29380*/  SYNCS.PHASECHK.TRANS64.TRYWAIT P1, [R23+URZ+0x2a840], R0 ;  /* 0x02a84000170075a7 */ /* 0x000ea4000802017f */
[----:B--2---:R-:W-:Y:S05]  /*29390*/  @!P1 BRA `(.L_x_1958) ;  /* 0x0000005400949947 */ /* 0x004fea0003800000 */
.L_x_2166:
[----:B------:R-:W-:Y:S05]  /*293a0*/  @!P0 BRA `(.L_x_1959) ;  /* 0x0000000000048947 */ /* 0x000fea0003800000 */
[----:B------:R-:W-:Y:S01]  /*293b0*/  BPT.TRAP 0x1 ;  /* 0x000000040000795c */ /* 0x000fe20000300000 */
.L_x_1959:
[----:B------:R-:W4:Y:S02]  /*293c0*/  SYNCS.PHASECHK.TRANS64.TRYWAIT P1, [R3+URZ+0x2a860], R2 ;  /* 0x02a86002030075a7 */ /* 0x000f24000802017f */
[----:B----4-:R-:W-:Y:S05]  /*293d0*/  @!P1 BRA `(.L_x_1960) ;  /* 0x0000005400989947 */ /* 0x010fea0003800000 */
.L_x_2167:
[----:B------:R-:W-:Y:S05]  /*293e0*/  @!P0 BRA `(.L_x_1961) ;  /* 0x0000000000048947 */ /* 0x000fea0003800000 */
[----:B------:R-:W-:Y:S01]  /*293f0*/  BPT.TRAP 0x1 ;  /* 0x000000040000795c */ /* 0x000fe20000300000 */
.L_x_1961:
[----:B------:R-:W5:Y:S02]  /*29400*/  SYNCS.PHASECHK.TRANS64.TRYWAIT P1, [R23+URZ+0x2a860], R0 ;  /* 0x02a86000170075a7 */ /* 0x000f64000802017f */
[----:B-----5:R-:W-:Y:S05]  /*29410*/  @!P1 BRA `(.L_x_1962) ;  /* 0x00000054009c9947 */ /* 0x020fea0003800000 */
.L_x_2168:
[----:B------:R-:W-:Y:S05]  /*29420*/  @!P0 BRA `(.L_x_1963) ;  /* 0x0000000000048947 */ /* 0x000fea0003800000 */
[----:B------:R-:W-:Y:S01]  /*29430*/  BPT.TRAP 0x1 ;  /* 0x000000040000795c */ /* 0x000fe20000300000 */
.L_x_1963:
[----:B------:R-:W5:Y:S02]  /*29440*/  SYNCS.PHASECHK.TRANS64.TRYWAIT P1, [R3+URZ+0x2a880], R2 ;  /* 0x02a88002030075a7 */ /* 0x000f64000802017f */
[----:B-----5:R-:W-:Y:S05]  /*29450*/  @!P1 BRA `(.L_x_1964) ;  /* 0x0000005400a09947 */ /* 0x020fea0003800000 */
.L_x_2169:
[----:B------:R-:W-:Y:S05]  /*29460*/  @!P0 BRA `(.L_x_1965) ;  /* 0x0000000000048947 */ /* 0x000fea0003800000 */
[----:B------:R-:W-:Y:S01]  /*29470*/  BPT.TRAP 0x1 ;  /* 0x000000040000795c */ /* 0x000fe20000300000 */
.L_x_1965:
[----:B------:R0:W0:Y:S02]  /*29480*/  SYNCS.PHASECHK.TRANS64.TRYWAIT P0, [R23+URZ+0x2a880], R0 ;  /* 0x02a88000170075a7 */ /* 0x000024000800017f */
[----:B0-----:R-:W-:Y:S05]  /*29490*/  @!P0 NANOSLEEP.SYNCS 0x989680 ;  /* 0x009896800000895d */ /* 0x001fea0003900000 */
[----:B------:R-:W0:Y:S02]  /*294a0*/  @!P0 SYNCS.PHASECHK.TRANS64 P0, [R23+URZ+0x2a880], R0 ;  /* 0x02a88000170085a7 */ /* 0x000e24000800007f */
[----:B0-----:R-:W-:Y:S05]  /*294b0*/  @!P0 BRA `(.L_x_1965) ;  /* 0xfffffffc00f08947 */ /* 0x001fea000383ffff */
.L_x_1581:
[----:B------:R-:W-:Y:S05]  /*294c0*/  BSYNC B8 ;  /* 0x0000000000087941 */ /* 0x000fea0003800000 */
.L_x_1578:
[----:B------:R-:W-:Y:S05]  /*294d0*/  EXIT ;  /* 0x000000000000794d */ /* 0x000fea0003800000 */
.L_x_1605:
[----:B-1----:R1:W2:Y:S02]  /*294e0*/  SYNCS.PHASECHK.TRANS64.TRYWAIT P4, [R82+URZ+0x2a890], R93 ;  /* 0x02a8905d520075a7 */ /* 0x0022a4000808017f */
[----:B--2---:R-:W-:Y:S05]  /*294f0*/  @!P4 NANOSLEEP.SYNCS 0x989680 ;  /* 0x009896800000c95d */ /* 0x004fea0003900000 */
[----:B------:R-:W2:Y:S02]  /*29500*/  @!P4 SYNCS.PHASECHK.TRANS64 P4, [R82+URZ+0x2a890], R93 ;  /* 0x02a8905d5200c5a7 */ /* 0x000ea4000808007f */
[----:B--2---:R-:W-:Y:S05]  /*29510*/  @!P4 BRA `(.L_x_1605) ;  /* 0xfffffffc00f0c947 */ /* 0x004fea000383ffff */
[----:B------:R-:W-:Y:S05]  /*29520*/  BRA `(.L_x_1966) ;  /* 0xfffffd9800c87947 */ /* 0x000fea000383ffff */
.L_x_1606:
[----:B------:R-:W-:Y:S01]  /*29530*/  BSSY B1, `(.L_x_1967) ;  /* 0x0000008000017945 */ /* 0x000fe20003800000 */
[----:B0-----:R-:W-:Y:S02]  /*29540*/  IMAD.MOV.U32 R13, RZ, RZ, R97 ;  /* 0x000000ffff0d7224 */ /* 0x001fe400078e0061 */
[----:B------:R-:W-:Y:S02]  /*29550*/  IMAD.MOV.U32 R12, RZ, RZ, RZ ;  /* 0x000000ffff0c7224 */ /* 0x000fe400078e00ff */
[----:B------:R-:W-:Y:S02]  /*29560*/  IMAD.MOV.U32 R11, RZ, RZ, 0x1e1f ;  /* 0x00001e1fff0b7424 */ /* 0x000fe400078e00ff */
[----:B------:R-:W-:-:S07]  /*29570*/  IMAD.MOV.U32 R15, RZ, RZ, -0x1 ;  /* 0xffffffffff0f7424 */ /* 0x000fce00078e00ff */
[----:B-1----:R-:W-:Y:S05]  /*29580*/  WARPSYNC.COLLECTIVE R15, `(.L_x_1968) ;  /* 0x000000000f087348 */ /* 0x002fea0003c00000 */
[----:B------:R0:W2:Y:S02]  /*29590*/  SHFL.IDX P6, R14, R13, R12, R11 ;  /* 0x0000000c0d0e7389 */ /* 0x0000a400000c000b */
[----:B012---:R-:W-:Y:S01]  /*295a0*/  ENDCOLLECTIVE ;  /* 0x000000000000791b */ /* 0x007fe20003800000 */
.L_x_1968:
[----:B------:R-:W-:Y:S05]  /*295b0*/  BSYNC B1 ;  /* 0x0000000000017941 */ /* 0x000fea0003800000 */
.L_x_1967:
        /* <DEDUP_REMOVED lines=8> */
.L_x_1969:
[----:B------:R-:W-:Y:S05]  /*29640*/  BRA `(.L_x_1970) ;  /* 0xfffffd9800947947 */ /* 0x000fea000383ffff */
.L_x_1634:
[----:B-1----:R1:W2:Y:S02]  /*29650*/  SYNCS.PHASECHK.TRANS64.TRYWAIT P4, [R82+URZ+0x2a890], R93 ;  /* 0x02a8905d520075a7 */ /* 0x0022a4000808017f */
[----:B--2---:R-:W-:Y:S05]  /*29660*/  @!P4 NANOSLEEP.SYNCS 0x989680 ;  /* 0x009896800000c95d */ /* 0x004fea0003900000 */
[----:B------:R-:W2:Y:S02]  /*29670*/  @!P4 SYNCS.PHASECHK.TRANS64 P4, [R82+URZ+0x2a890], R93 ;  /* 0x02a8905d5200c5a7 */ /* 0x000ea4000808007f */
[----:B--2---:R-:W-:Y:S05]  /*29680*/  @!P4 BRA `(.L_x_1634) ;  /* 0xfffffffc00f0c947 */ /* 0x004fea000383ffff */
[----:B------:R-:W-:Y:S05]  /*29690*/  BRA `(.L_x_1971) ;  /* 0xfffffdc800687947 */ /* 0x000fea000383ffff */
.L_x_1635:
        /* <DEDUP_REMOVED lines=8> */
.L_x_1973:
[----:B------:R-:W-:Y:S05]  /*29720*/  BSYNC B1 ;  /* 0x0000000000017941 */ /* 0x000fea0003800000 */
.L_x_1972:
        /* <DEDUP_REMOVED lines=8> */
.L_x_1974:
[----:B------:R-:W-:Y:S01]  /*297b0*/  IMAD.MOV.U32 R99, RZ, RZ, R14 ;  /* 0x000000ffff637224 */ /* 0x000fe200078e000e */
[----:B------:R-:W-:Y:S06]  /*297c0*/  BRA `(.L_x_1975) ;  /* 0xfffffdc800307947 */ /* 0x000fec000383ffff */
.L_x_1648:
[----:B0-----:R0:W1:Y:S02]  /*297d0*/  SYNCS.PHASECHK.TRANS64.TRYWAIT P3, [R82+URZ+0x2a890], R93 ;  /* 0x02a8905d520075a7 */ /* 0x001064000806017f */
[----:B-1----:R-:W-:Y:S05]  /*297e0*/  @!P3 NANOSLEEP.SYNCS 0x989680 ;  /* 0x009896800000b95d */ /* 0x002fea0003900000 */
[----:B------:R-:W1:Y:S02]  /*297f0*/  @!P3 SYNCS.PHASECHK.TRANS64 P3, [R82+URZ+0x2a890], R93 ;  /* 0x02a8905d5200b5a7 */ /* 0x000e64000806007f */
[----:B-1----:R-:W-:Y:S05]  /*29800*/  @!P3 BRA `(.L_x_1648) ;  /* 0xfffffffc00f0b947 */ /* 0x002fea000383ffff */
[----:B------:R-:W-:Y:S05]  /*29810*/  BRA `(.L_x_1976) ;  /* 0xfffffdf400d87947 */ /* 0x000fea000383ffff */
.L_x_1649:
[----:B------:R-:W-:Y:S01]  /*29820*/  BSSY B1, `(.L_x_1977) ;  /* 0x0000007000017945 */ /* 0x000fe20003800000 */
[----:B------:R-:W-:Y:S02]  /*29830*/  IMAD.MOV.U32 R12, RZ, RZ, RZ ;  /* 0x000000ffff0c7224 */ /* 0x000fe400078e00ff */
[----:B------:R-:W-:Y:S02]  /*29840*/  IMAD.MOV.U32 R11, RZ, RZ, 0x1e1f ;  /* 0x00001e1fff0b7424 */ /* 0x000fe400078e00ff */
[----:B------:R-:W-:-:S07]  /*29850*/  IMAD.MOV.U32 R15, RZ, RZ, -0x1 ;  /* 0xffffffffff0f7424 */ /* 0x000fce00078e00ff */
[----:B0-----:R-:W-:Y:S05]  /*29860*/  WARPSYNC.COLLECTIVE R15, `(.L_x_1978) ;  /* 0x000000000f087348 */ /* 0x001fea0003c00000 */
[----:B------:R1:W2:Y:S02]  /*29870*/  SHFL.IDX P6, R14, R13, R12, R11 ;  /* 0x0000000c0d0e7389 */ /* 0x0002a400000c000b */
[----:B012---:R-:W-:Y:S01]  /*29880*/  ENDCOLLECTIVE ;  /* 0x000000000000791b */ /* 0x007fe20003800000 */
.L_x_1978:
[----:B------:R-:W-:Y:S05]  /*29890*/  BSYNC B1 ;  /* 0x0000000000017941 */ /* 0x000fea0003800000 */
.L_x_1977:
        /* <DEDUP_REMOVED lines=8> */
.L_x_1979:
[----:B------:R-:W-:Y:S05]  /*29920*/  BRA `(.L_x_1980) ;  /* 0xfffffdf400fc7947 */ /* 0x000fea000383ffff */
.L_x_1653:
[----:B0-----:R0:W2:Y:S02]  /*29930*/  SYNCS.PHASECHK.TRANS64.TRYWAIT P2, [R82+URZ+0x2a8b0], R93 ;  /* 0x02a8b05d520075a7 */ /* 0x0010a4000804017f */
[----:B--2---:R-:W-:Y:S05]  /*29940*/  @!P2 NANOSLEEP.SYNCS 0x989680 ;  /* 0x009896800000a95d */ /* 0x004fea0003900000 */
[----:B------:R-:W2:Y:S02]  /*29950*/  @!P2 SYNCS.PHASECHK.TRANS64 P2, [R82+URZ+0x2a8b0], R93 ;  /* 0x02a8b05d5200a5a7 */ /* 0x000ea4000804007f */
[----:B--2---:R-:W-:Y:S05]  /*29960*/  @!P2 BRA `(.L_x_1653) ;  /* 0xfffffffc00f0a947 */ /* 0x004fea000383ffff */
[----:B------:R-:W-:Y:S05]  /*29970*/  BRA `(.L_x_1981) ;  /* 0xfffffdf800c47947 */ /* 0x000fea000383ffff */
.L_x_1667:
[----:B------:R-:W0:Y:S01]  /*29980*/  S2R R20, SR_TID.X ;  /* 0x0000000000147919 */ /* 0x000e220000002100 */
[----:B------:R-:W-:Y:S01]  /*29990*/  BSSY B0, `(.L_x_1982) ;  /* 0x000000c000007945 */ /* 0x000fe20003800000 */
[----:B------:R-:W-:Y:S02]  /*299a0*/  IMAD.MOV.U32 R12, RZ, RZ, RZ ;  /* 0x000000ffff0c7224 */ /* 0x000fe400078e00ff */
[----:B------:R-:W-:Y:S02]  /*299b0*/  IMAD.MOV.U32 R11, RZ, RZ, 0x1f ;  /* 0x0000001fff0b7424 */ /* 0x000fe400078e00ff */
[----:B------:R-:W-:Y:S02]  /*299c0*/  IMAD.MOV.U32 R15, RZ, RZ, -0x1 ;  /* 0xffffffffff0f7424 */ /* 0x000fe400078e00ff */
[----:B0-----:R-:W-:-:S05]  /*299d0*/  VIADD R21, R20, 0xffffff80 ;  /* 0xffffff8014157836 */ /* 0x001fca0000000000 */
[----:B------:R-:W-:-:S04]  /*299e0*/  SHF.R.S32.HI R20, RZ, 0x1f, R21 ;  /* 0x0000001fff147819 */ /* 0x000fc80000011415 */
[----:B------:R-:W-:-:S04]  /*299f0*/  LEA.HI R20, R20, R21, RZ, 0x7 ;  /* 0x0000001514147211 */ /* 0x000fc800078f38ff */
[----:B------:R-:W-:-:S05]  /*29a00*/  SHF.R.S32.HI R20, RZ, 0x7, R20 ;  /* 0x00000007ff147819 */ /* 0x000fca0000011414 */
[----:B------:R-:W-:-:S07]  /*29a10*/  IMAD.MOV.U32 R13, RZ, RZ, R20 ;  /* 0x000000ffff0d7224 */ /* 0x000fce00078e0014 */
[----:B-----5:R-:W-:Y:S05]  /*29a20*/  WARPSYNC.COLLECTIVE R15, `(.L_x_1983) ;  /* 0x000000000f087348 */ /* 0x020fea0003c00000 */
[----:B------:R0:W1:Y:S02]  /*29a30*/  SHFL.IDX P6, R14, R13, R12, R11 ;  /* 0x0000000c0d0e7389 */ /* 0x00006400000c000b */
[----:B01---5:R-:W-:Y:S01]  /*29a40*/  ENDCOLLECTIVE ;  /* 0x000000000000791b */ /* 0x023fe20003800000 */
.L_x_1983:
[----:B------:R-:W-:Y:S05]  /*29a50*/  BSYNC B0 ;  /* 0x0000000000007941 */ /* 0x000fea0003800000 */
.L_x_1982:
[----:B------:R-:W-:Y:S01]  /*29a60*/  IMAD.MOV.U32 R218, RZ, RZ, R14 ;  /* 0x000000ffffda7224 */ /* 0x000fe200078e000e */
[----:B------:R-:W-:Y:S06]  /*29a70*/  BRA `(.L_x_1984) ;  /* 0xfffffe0800887947 */ /* 0x000fec000383ffff */
.L_x_1677:
[----:B------:R-:W-:Y:S01]  /*29a80*/  BSSY B1, `(.L_x_1985) ;  /* 0x0000007000017945 */ /* 0x000fe20003800000 */
[----:B------:R-:W-:Y:S02]  /*29a90*/  IMAD.MOV.U32 R12, RZ, RZ, RZ ;  /* 0x000000ffff0c7224 */ /* 0x000fe400078e00ff */
[----:B------:R-:W-:Y:S02]  /*29aa0*/  IMAD.MOV.U32 R11, RZ, RZ, 0x1e1f ;  /* 0x00001e1fff0b7424 */ /* 0x000fe400078e00ff */
[----:B------:R-:W-:-:S07]  /*29ab0*/  IMAD.MOV.U32 R15, RZ, RZ, -0x1 ;  /* 0xffffffffff0f7424 */ /* 0x000fce00078e00ff */
[----:B------:R-:W-:Y:S05]  /*29ac0*/  WARPSYNC.COLLECTIVE R15, `(.L_x_1986) ;  /* 0x000000000f087348 */ /* 0x000fea0003c00000 */
[----:B------:R0:W1:Y:S02]  /*29ad0*/  SHFL.IDX P6, R14, R13, R12, R11 ;  /* 0x0000000c0d0e7389 */ /* 0x00006400000c000b */
[----:B01----:R-:W-:Y:S01]  /*29ae0*/  ENDCOLLECTIVE ;  /* 0x000000000000791b */ /* 0x003fe20003800000 */
.L_x_1986:
[----:B------:R-:W-:Y:S05]  /*29af0*/  BSYNC B1 ;  /* 0x0000000000017941 */ /* 0x000fea0003800000 */
.L_x_1985:
        /* <DEDUP_REMOVED lines=8> */
.L_x_1987:
[----:B------:R-:W-:Y:S02]  /*29b80*/  IMAD.MOV.U32 R13, RZ, RZ, R4 ;  /* 0x000000ffff0d7224 */ /* 0x000fe400078e0004 */
[----:B------:R-:W-:-:S07]  /*29b90*/  IMAD.MOV.U32 R3, RZ, RZ, R14 ;  /* 0x000000ffff037224 */ /* 0x000fce00078e000e */
[----:B------:R-:W-:Y:S05]  /*29ba0*/  WARPSYNC.COLLECTIVE R15, `(.L_x_1988) ;  /* 0x000000000f087348 */ /* 0x000fea0003c00000 */
[----:B------:R0:W1:Y:S02]  /*29bb0*/  SHFL.IDX P6, R14, R13, R12, R11 ;  /* 0x0000000c0d0e7389 */ /* 0x00006400000c000b */
[----:B01----:R-:W-:Y:S01]  /*29bc0*/  ENDCOLLECTIVE ;  /* 0x000000000000791b */ /* 0x003fe20003800000 */
.L_x_1988:
[----:B------:R-:W-:Y:S02]  /*29bd0*/  IMAD.MOV.U32 R13, RZ, RZ, R5 ;  /* 0x000000ffff0d7224 */ /* 0x000fe400078e0005 */
[----:B------:R-:W-:-:S07]  /*29be0*/  IMAD.MOV.U32 R4, RZ, RZ, R14 ;  /* 0x000000ffff047224 */ /* 0x000fce00078e000e */
[----:B------:R-:W-:Y:S05]  /*29bf0*/  WARPSYNC.COLLECTIVE R15, `(.L_x_1989) ;  /* 0x000000000f087348 */ /* 0x000fea0003c00000 */
[----:B------:R0:W1:Y:S02]  /*29c00*/  SHFL.IDX P6, R14, R13, R12, R11 ;  /* 0x0000000c0d0e7389 */ /* 0x00006400000c000b */
[----:B01----:R-:W-:Y:S01]  /*29c10*/  ENDCOLLECTIVE ;  /* 0x000000000000791b */ /* 0x003fe20003800000 */
.L_x_1989:
[----:B------:R-:W-:Y:S05]  /*29c20*/  BRA `(.L_x_1990) ;  /* 0xfffffe0c00d87947 */ /* 0x000fea000383ffff */
.L_x_1681:
[----:B0-----:R0:W1:Y:S02]  /*29c30*/  SYNCS.PHASECHK.TRANS64.TRYWAIT P0, [R16+URZ+0x2a800], R3 ;  /* 0x02a80003100075a7 */ /* 0x001064000800017f */
[----:B-1----:R-:W-:Y:S05]  /*29c40*/  @!P0 NANOSLEEP.SYNCS 0x989680 ;  /* 0x009896800000895d */ /* 0x002fea0003900000 */
[----:B------:R-:W1:Y:S02]  /*29c50*/  @!P0 SYNCS.PHASECHK.TRANS64 P0, [R16+URZ+0x2a800], R3 ;  /* 0x02a80003100085a7 */ /* 0x000e64000800007f */
[----:B-1----:R-:W-:Y:S05]  /*29c60*/  @!P0 BRA `(.L_x_1681) ;  /* 0xfffffffc00f08947 */ /* 0x002fea000383ffff */
[----:B------:R-:W-:Y:S05]  /*29c70*/  BRA `(.L_x_1991) ;  /* 0xfffffe1400247947 */ /* 0x000fea000383ffff */
.L_x_1693:
[----:B------:R-:W-:Y:S01]  /*29c80*/  BSSY B1, `(.L_x_1992) ;  /* 0x0000007000017945 */ /* 0x000fe20003800000 */
[----:B------:R-:W-:Y:S02]  /*29c90*/  IMAD.MOV.U32 R12, RZ, RZ, RZ ;  /* 0x000000ffff0c7224 */ /* 0x000fe400078e00ff */
[----:B------:R-:W-:Y:S02]  /*29ca0*/  IMAD.MOV.U32 R11, RZ, RZ, 0x1e1f ;  /* 0x00001e1fff0b7424 */ /* 0x000fe400078e00ff */
[----:B------:R-:W-:-:S07]  /*29cb0*/  IMAD.MOV.U32 R15, RZ, RZ, -0x1 ;  /* 0xffffffffff0f7424 */ /* 0x000fce00078e00ff */
[----:B------:R-:W-:Y:S05]  /*29cc0*/  WARPSYNC.COLLECTIVE R15, `(.L_x_1993) ;  /* 0x000000000f087348 */ /* 0x000fea0003c00000 */
[----:B------:R0:W1:Y:S02]  /*29cd0*/  SHFL.IDX P6, R14, R13, R12, R11 ;  /* 0x0000000c0d0e7389 */ /* 0x00006400000c000b */
[----:B01----:R-:W-:Y:S01]  /*29ce0*/  ENDCOLLECTIVE ;  /* 0x000000000000791b */ /* 0x003fe20003800000 */
.L_x_1993:
[----:B------:R-:W-:Y:S05]  /*29cf0*/  BSYNC B1 ;  /* 0x0000000000017941 */ /* 0x000fea0003800000 */
.L_x_1992:
        /* <DEDUP_REMOVED lines=8> */
.L_x_1994:
[----:B------:R-:W-:Y:S02]  /*29d80*/  IMAD.MOV.U32 R13, RZ, RZ, R37 ;  /* 0x000000ffff0d7224 */ /* 0x000fe400078e0025 */
[----:B------:R-:W-:-:S07]  /*29d90*/  IMAD.MOV.U32 R21, RZ, RZ, R14 ;  /* 0x000000ffff157224 */ /* 0x000fce00078e000e */
[----:B------:R-:W-:Y:S05]  /*29da0*/  WARPSYNC.COLLECTIVE R15, `(.L_x_1995) ;  /* 0x000000000f087348 */ /* 0x000fea0003c00000 */
[----:B------:R0:W1:Y:S02]  /*29db0*/  SHFL.IDX P6, R14, R13, R12, R11 ;  /* 0x0000000c0d0e7389 */ /* 0x00006400000c000b */
[----:B01----:R-:W-:Y:S01]  /*29dc0*/  ENDCOLLECTIVE ;  /* 0x000000000000791b */ /* 0x003fe20003800000 */
.L_x_1995:
[----:B------:R-:W-:Y:S02]  /*29dd0*/  IMAD.MOV.U32 R13, RZ, RZ, R39 ;  /* 0x000000ffff0d7224 */ /* 0x000fe400078e0027 */
[----:B------:R-:W-:-:S07]  /*29de0*/  IMAD.MOV.U32 R37, RZ, RZ, R14 ;  /* 0x000000ffff257224 */ /* 0x000fce00078e000e */
[----:B------:R-:W-:Y:S05]  /*29df0*/  WARPSYNC.COLLECTIVE R15, `(.L_x_1996) ;  /* 0x000000000f087348 */ /* 0x000fea0003c00000 */
[----:B------:R0:W1:Y:S02]  /*29e00*/  SHFL.IDX P6, R14, R13, R12, R11 ;  /* 0x0000000c0d0e7389 */ /* 0x00006400000c000b */
[----:B01----:R-:W-:Y:S01]  /*29e10*/  ENDCOLLECTIVE ;  /* 0x000000000000791b */ /* 0x003fe20003800000 */
.L_x_1996:
[----:B------:R-:W-:Y:S01]  /*29e20*/  IMAD.MOV.U32 R39, RZ, RZ, R14 ;  /* 0x000000ffff277224 */ /* 0x000fe200078e000e */
[----:B------:R-:W-:Y:S06]  /*29e30*/  BRA `(.L_x_1997) ;  /* 0xfffffe4000f47947 */ /* 0x000fec000383ffff */
.L_x_1697:
[----:B-1----:R1:W0:Y:S02]  /*29e40*/  SYNCS.PHASECHK.TRANS64.TRYWAIT P0, [R16+URZ+0x2a800], R3 ;  /* 0x02a80003100075a7 */ /* 0x002224000800017f */
[----:B0-----:R-:W-:Y:S05]  /*29e50*/  @!P0 NANOSLEEP.SYNCS 0x989680 ;  /* 0x009896800000895d */ /* 0x001fea0003900000 */
[----:B------:R-:W0:Y:S02]  /*29e60*/  @!P0 SYNCS.PHASECHK.TRANS64 P0, [R16+URZ+0x2a800], R3 ;  /* 0x02a80003100085a7 */ /* 0x000e24000800007f */
[----:B0-----:R-:W-:Y:S05]  /*29e70*/  @!P0 BRA `(.L_x_1697) ;  /* 0xfffffffc00f08947 */ /* 0x001fea000383ffff */
[----:B------:R-:W-:Y:S05]  /*29e80*/  BRA `(.L_x_1998) ;  /* 0xfffffe4400ec7947 */ /* 0x000fea000383ffff */
.L_x_1705:
[----:B---3--:R3:W0:Y:S02]  /*29e90*/  SYNCS.PHASECHK.TRANS64.TRYWAIT P1, [R11+URZ+0x2a830], R0 ;  /* 0x02a830000b0075a7 */ /* 0x008624000802017f */
[----:B0-----:R-:W-:Y:S05]  /*29ea0*/  @!P1 NANOSLEEP.SYNCS 0x989680 ;  /* 0x009896800000995d */ /* 0x001fea0003900000 */
[----:B------:R-:W0:Y:S02]  /*29eb0*/  @!P1 SYNCS.PHASECHK.TRANS64 P1, [R11+URZ+0x2a830], R0 ;  /* 0x02a830000b0095a7 */ /* 0x000e24000802007f */
[----:B0-----:R-:W-:Y:S05]  /*29ec0*/  @!P1 BRA `(.L_x_1705) ;  /* 0xfffffffc00f09947 */ /* 0x001fea000383ffff */
[----:B------:R-:W-:Y:S05]  /*29ed0*/  BRA `(.L_x_1704) ;  /* 0xfffffe7800307947 */ /* 0x000fea000383ffff */
.L_x_1724:
[----:B-1----:R1:W2:Y:S02]  /*29ee0*/  SYNCS.PHASECHK.TRANS64.TRYWAIT P2, [R9+URZ+0x2a830], R8 ;  /* 0x02a83008090075a7 */ /* 0x0022a4000804017f */
[----:B--2---:R-:W-:Y:S05]  /*29ef0*/  @!P2 NANOSLEEP.SYNCS 0x989680 ;  /* 0x009896800000a95d */ /* 0x004fea0003900000 */
[----:B------:R-:W2:Y:S02]  /*29f00*/  @!P2 SYNCS.PHASECHK.TRANS64 P2, [R9+URZ+0x2a830], R8 ;  /* 0x02a830080900a5a7 */ /* 0x000ea4000804007f */
[----:B--2---:R-:W-:Y:S05]  /*29f10*/  @!P2 BRA `(.L_x_1724) ;  /* 0xfffffffc00f0a947 */ /* 0x004fea000383ffff */
[----:B------:R-:W-:Y:S05]  /*29f20*/  BRA `(.L_x_1723) ;  /* 0xfffffeac000c7947 */ /* 0x000fea000383ffff */
.L_x_1728:
[----:B-1----:R1:W2:Y:S02]  /*29f30*/  SYNCS.PHASECHK.TRANS64.TRYWAIT P1, [R9+URZ+0x2a850], R8 ;  /* 0x02a85008090075a7 */ /* 0x0022a4000802017f */
[----:B--2---:R-:W-:Y:S05]  /*29f40*/  @!P1 NANOSLEEP.SYNCS 0x989680 ;  /* 0x009896800000995d */ /* 0x004fea0003900000 */
[----:B------:R-:W2:Y:S02]  /*29f50*/  @!P1 SYNCS.PHASECHK.TRANS64 P1, [R9+URZ+0x2a850], R8 ;  /* 0x02a85008090095a7 */ /* 0x000ea4000802007f */
[----:B--2---:R-:W-:Y:S05]  /*29f60*/  @!P1 BRA `(.L_x_1728) ;  /* 0xfffffffc00f09947 */ /* 0x004fea000383ffff */
[----:B------:R-:W-:Y:S05]  /*29f70*/  BRA `(.L_x_1725) ;  /* 0xfffffeac00dc7947 */ /* 0x000fea000383ffff */
.L_x_1749:
[----:B-1----:R1:W2:Y:S02]  /*29f80*/  SYNCS.PHASECHK.TRANS64.TRYWAIT P2, [R3+URZ+0x2a830], R0 ;  /* 0x02a83000030075a7 */ /* 0x0022a4000804017f */
[----:B--2---:R-:W-:Y:S05]  /*29f90*/  @!P2 NANOSLEEP.SYNCS 0x989680 ;  /* 0x009896800000a95d */ /* 0x004fea0003900000 */
[----:B------:R-:W2:Y:S02]  /*29fa0*/  @!P2 SYNCS.PHASECHK.TRANS64 P2, [R3+URZ+0x2a830], R0 ;  /* 0x02a830000300a5a7 */ /* 0x000ea4000804007f */
[----:B--2---:R-:W-:Y:S05]  /*29fb0*/  @!P2 BRA `(.L_x_1749) ;  /* 0xfffffffc00f0a947 */ /* 0x004fea000383ffff */
[----:B------:R-:W-:Y:S05]  /*29fc0*/  BRA `(.L_x_1748) ;  /* 0xfffffee0005c7947 */ /* 0x000fea000383ffff */
.L_x_1753:
[----:B-1----:R1:W2:Y:S02]  /*29fd0*/  SYNCS.PHASECHK.TRANS64.TRYWAIT P1, [R3+URZ+0x2a850], R0 ;  /* 0x02a85000030075a7 */ /* 0x0022a4000802017f */
[----:B--2---:R-:W-:Y:S05]  /*29fe0*/  @!P1 NANOSLEEP.SYNCS 0x989680 ;  /* 0x009896800000995d */ /* 0x004fea0003900000 */
[----:B------:R-:W2:Y:S02]  /*29ff0*/  @!P1 SYNCS.PHASECHK.TRANS64 P1, [R3+URZ+0x2a850], R0 ;  /* 0x02a85000030095a7 */ /* 0x000ea4000802007f */
[----:B--2---:R-:W-:Y:S05]  /*2a000*/  @!P1 BRA `(.L_x_1753) ;  /* 0xfffffffc00f09947 */ /* 0x004fea000383ffff */
[----:B------:R-:W-:Y:S05]  /*2a010*/  BRA `(.L_x_1750) ;  /* 0xfffffee400387947 */ /* 0x000fea000383ffff */
.L_x_1762:
[----:B-1----:R1:W2:Y:S02]  /*2a020*/  SYNCS.PHASECHK.TRANS64.TRYWAIT P2, [R3+URZ+0x2a830], R0 ;  /* 0x02a83000030075a7 */ /* 0x0022a4000804017f */
[----:B--2---:R-:W-:Y:S05]  /*2a030*/  @!P2 NANOSLEEP.SYNCS 0x989680 ;  /* 0x009896800000a95d */ /* 0x004fea0003900000 */
[----:B------:R-:W2:Y:S02]  /*2a040*/  @!P2 SYNCS.PHASECHK.TRANS64 P2, [R3+URZ+0x2a830], R0 ;  /* 0x02a830000300a5a7 */ /* 0x000ea4000804007f */
[----:B--2---:R-:W-:Y:S05]  /*2a050*/  @!P2 BRA `(.L_x_1762) ;  /* 0xfffffffc00f0a947 */ /* 0x004fea000383ffff */
[----:B------:R-:W-:Y:S05]  /*2a060*/  BRA `(.L_x_1761) ;  /* 0xffffff0000b47947 */ /* 0x000fea000383ffff */
.L_x_1766:
[----:B-1----:R1:W2:Y:S02]  /*2a070*/  SYNCS.PHASECHK.TRANS64.TRYWAIT P1, [R3+URZ+0x2a850], R0 ;  /* 0x02a85000030075a7 */ /* 0x0022a4000802017f */
[----:B--2---:R-:W-:Y:S05]  /*2a080*/  @!P1 NANOSLEEP.SYNCS 0x989680 ;  /* 0x009896800000995d */ /* 0x004fea0003900000 */
[----:B------:R-:W2:Y:S02]  /*2a090*/  @!P1 SYNCS.PHASECHK.TRANS64 P1, [R3+URZ+0x2a850], R0 ;  /* 0x02a85000030095a7 */ /* 0x000ea4000802007f */
[----:B--2---:R-:W-:Y:S05]  /*2a0a0*/  @!P1 BRA `(.L_x_1766) ;  /* 0xfffffffc00f09947 */ /* 0x004fea000383ffff */
[----:B------:R-:W-:Y:S05]  /*2a0b0*/  BRA `(.L_x_1763) ;  /* 0xffffff0400907947 */ /* 0x000fea000383ffff */
.L_x_1781:
[----:B--2---:R2:W3:Y:S02]  /*2a0c0*/  SYNCS.PHASECHK.TRANS64.TRYWAIT P1, [R4+URZ+0x2a850], R7 ;  /* 0x02a85007040075a7 */ /* 0x0044e4000802017f */
[----:B---3--:R-:W-:Y:S05]  /*2a0d0*/  @!P1 NANOSLEEP.SYNCS 0x989680 ;  /* 0x009896800000995d */ /* 0x008fea0003900000 */
[----:B------:R-:W3:Y:S02]  /*2a0e0*/  @!P1 SYNCS.PHASECHK.TRANS64 P1, [R4+URZ+0x2a850], R7 ;  /* 0x02a85007040095a7 */ /* 0x000ee4000802007f */
[----:B---3--:R-:W-:Y:S05]  /*2a0f0*/  @!P1 BRA `(.L_x_1781) ;  /* 0xfffffffc00f09947 */ /* 0x008fea000383ffff */
[----:B------:R-:W-:Y:S05]  /*2a100*/  BRA `(.L_x_1780) ;  /* 0xffffff3400307947 */ /* 0x000fea000383ffff */
.L_x_1785:
[----:B------:R-:W-:Y:S01]  /*2a110*/  SEL R29, R40, R43, P0 ;  /* 0x0000002b281d7207 */ /* 0x000fe20000000000 */
[----:B------:R-:W-:Y:S01]  /*2a120*/  IMAD.MOV.U32 R11, RZ, RZ, 0x1c1f ;  /* 0x00001c1fff0b7424 */ /* 0x000fe200078e00ff */
[----:B------:R-:W-:Y:S01]  /*2a130*/  SEL R32, R43, R40, P0 ;  /* 0x000000282b207207 */ /* 0x000fe20000000000 */
[----:B------:R-:W-:Y:S01]  /*2a140*/  IMAD.MOV.U32 R15, RZ, RZ, -0x1 ;  /* 0xffffffffff0f7424 */ /* 0x000fe200078e00ff */
[----:B------:R-:W-:Y:S02]  /*2a150*/  SEL R33, R12, R99, P0 ;  /* 0x000000630c217207 */ /* 0x000fe40000000000 */
[----:B------:R-:W-:Y:S01]  /*2a160*/  SEL R40, R99, R12, P0 ;  /* 0x0000000c63287207 */ /* 0x000fe20000000000 */
[----:B------:R-:W-:Y:S01]  /*2a170*/  IMAD.MOV.U32 R12, RZ, RZ, R0 ;  /* 0x000000ffff0c7224 */ /* 0x000fe200078e0000 */
[----:B------:R-:W-:Y:S02]  /*2a180*/  SEL R7, R122, R35, P0 ;  /* 0x000000237a077207 */ /* 0x000fe40000000000 */
[----:B------:R-:W-:-:S07]  /*2a190*/  SEL R8, R35, R122, P0 ;  /* 0x0000007a23087207 */ /* 0x000fce0000000000 */
[----:B0-----:R-:W-:Y:S05]  /*2a1a0*/  WARPSYNC.COLLECTIVE R15, `(.L_x_1999) ;  /* 0x000000000f087348 */ /* 0x001fea0003c00000 */
[----:B------:R1:W2:Y:S02]  /*2a1b0*/  SHFL.IDX P6, R14, R13, R12, R11 ;  /* 0x0000000c0d0e7389 */ /* 0x0002a400000c000b */
[----:B012---:R-:W-:Y:S01]  /*2a1c0*/  ENDCOLLECTIVE ;  /* 0x000000000000791b */ /* 0x007fe20003800000 */
.L_x_1999:
        /* <DEDUP_REMOVED lines=19> */
.L_x_2000:
        /* <DEDUP_REMOVED lines=19> */
.L_x_2001:
        /* <DEDUP_REMOVED lines=19> */
.L_x_2002:
[----:B------:R-:W-:Y:S02]  /*2a560*/  SEL R84, R95, R84, P0 ;  /* 0x000000545f547207 */ /* 0x000fe40000000000 */
        /* <DEDUP_REMOVED lines=8> */
.L_x_2003:
        /* <DEDUP_REMOVED lines=8> */
.L_x_2004:
[----:B------:R-:W-:Y:S02]  /*2a670*/  IMAD.MOV.U32 R13, RZ, RZ, R25 ;  /* 0x000000ffff0d7224 */ /* 0x000fe400078e0019 */
[----:B------:R-:W-:Y:S02]  /*2a680*/  IMAD.MOV.U32 R12, RZ, RZ, R0 ;  /* 0x000000ffff0c7224 */ /* 0x000fe400078e0000 */
[----:B------:R-:W-:-:S07]  /*2a690*/  IMAD.MOV.U32 R20, RZ, RZ, R14 ;  /* 0x000000ffff147224 */ /* 0x000fce00078e000e */
[----:B------:R-:W-:Y:S05]  /*2a6a0*/  WARPSYNC.COLLECTIVE R15, `(.L_x_2005) ;  /* 0x000000000f087348 */ /* 0x000fea0003c00000 */
[----:B------:R0:W1:Y:S02]  /*2a6b0*/  SHFL.IDX P6, R14, R13, R12, R11 ;  /* 0x0000000c0d0e7389 */ /* 0x00006400000c000b */
[----:B01----:R-:W-:Y:S01]  /*2a6c0*/  ENDCOLLECTIVE ;  /* 0x000000000000791b */ /* 0x003fe20003800000 */
.L_x_2005:
[----:B------:R-:W-:Y:S02]  /*2a6d0*/  IMAD.MOV.U32 R13, RZ, RZ, R24 ;  /* 0x000000ffff0d7224 */ /* 0x000fe400078e0018 */
[----:B------:R-:W-:Y:S02]  /*2a6e0*/  IMAD.MOV.U32 R12, RZ, RZ, R3 ;  /* 0x000000ffff0c7224 */ /* 0x000fe400078e0003 */
[----:B------:R-:W-:-:S07]  /*2a6f0*/  IMAD.MOV.U32 R26, RZ, RZ, R14 ;  /* 0x000000ffff1a7224 */ /* 0x000fce00078e000e */
[----:B------:R-:W-:Y:S05]  /*2a700*/  WARPSYNC.COLLECTIVE R15, `(.L_x_2006) ;  /* 0x000000000f087348 */ /* 0x000fea0003c00000 */
[----:B------:R0:W1:Y:S02]  /*2a710*/  SHFL.IDX P6, R14, R13, R12, R11 ;  /* 0x0000000c0d0e7389 */ /* 0x00006400000c000b */
[----:B01----:R-:W-:Y:S01]  /*2a720*/  ENDCOLLECTIVE ;  /* 0x000000000000791b */ /* 0x003fe20003800000 */
.L_x_2006:
[----:B------:R-:W-:Y:S02]  /*2a730*/  IMAD.MOV.U32 R13, RZ, RZ, R27 ;  /* 0x000000ffff0d7224 */ /* 0x000fe400078e001b */
[----:B------:R-:W-:Y:S02]  /*2a740*/  IMAD.MOV.U32 R12, RZ, RZ, R0 ;  /* 0x000000ffff0c7224 */ /* 0x000fe400078e0000 */
[----:B------:R-:W-:-:S07]  /*2a750*/  IMAD.MOV.U32 R25, RZ, RZ, R14 ;  /* 0x000000ffff197224 */ /* 0x000fce00078e000e */
[----:B------:R-:W-:Y:S05]  /*2a760*/  WARPSYNC.COLLECTIVE R15, `(.L_x_2007) ;  /* 0x000000000f087348 */ /* 0x000fea0003c00000 */
[----:B------:R0:W1:Y:S02]  /*2a770*/  SHFL.IDX P6, R14, R13, R12, R11 ;  /* 0x0000000c0d0e7389 */ /* 0x00006400000c000b */
[----:B01----:R-:W-:Y:S01]  /*2a780*/  ENDCOLLECTIVE ;  /* 0x000000000000791b */ /* 0x003fe20003800000 */
.L_x_2007:
        /* <DEDUP_REMOVED lines=8> */
.L_x_2008:
[----:B------:R-:W-:Y:S02]  /*2a810*/  IMAD.MOV.U32 R13, RZ, RZ, R29 ;  /* 0x000000ffff0d7224 */ /* 0x000fe400078e001d */
[----:B------:R-:W-:Y:S02]  /*2a820*/  IMAD.MOV.U32 R12, RZ, RZ, R0 ;  /* 0x000000ffff0c7224 */ /* 0x000fe400078e0000 */
[----:B------:R-:W-:-:S07]  /*2a830*/  IMAD.MOV.U32 R27, RZ, RZ, R14 ;  /* 0x000000ffff1b7224 */ /* 0x000fce00078e000e */
[----:B------:R-:W-:Y:S05]  /*2a840*/  WARPSYNC.COLLECTIVE R15, `(.L_x_2009) ;  /* 0x000000000f087348 */ /* 0x000fea0003c00000 */
[----:B------:R0:W1:Y:S02]  /*2a850*/  SHFL.IDX P6, R14, R13, R12, R11 ;  /* 0x0000000c0d0e7389 */ /* 0x00006400000c000b */
[----:B01----:R-:W-:Y:S01]  /*2a860*/  ENDCOLLECTIVE ;  /* 0x000000000000791b */ /* 0x003fe20003800000 */
.L_x_2009:
        /* <DEDUP_REMOVED lines=8> */
.L_x_2010:
[----:B------:R-:W-:Y:S02]  /*2a8f0*/  IMAD.MOV.U32 R13, RZ, RZ, R31 ;  /* 0x000000ffff0d7224 */ /* 0x000fe400078e001f */
[----:B------:R-:W-:Y:S02]  /*2a900*/  IMAD.MOV.U32 R12, RZ, RZ, R0 ;  /* 0x000000ffff0c7224 */ /* 0x000fe400078e0000 */
[----:B------:R-:W-:-:S07]  /*2a910*/  IMAD.MOV.U32 R29, RZ, RZ, R14 ;  /* 0x000000ffff1d7224 */ /* 0x000fce00078e000e */
[----:B------:R-:W-:Y:S05]  /*2a920*/  WARPSYNC.COLLECTIVE R15, `(.L_x_2011) ;  /* 0x000000000f087348 */ /* 0x000fea0003c00000 */
[----:B------:R0:W1:Y:S02]  /*2a930*/  SHFL.IDX P6, R14, R13, R12, R11 ;  /* 0x0000000c0d0e7389 */ /* 0x00006400000c000b */
[----:B01----:R-:W-:Y:S01]  /*2a940*/  ENDCOLLECTIVE ;  /* 0x000000000000791b */ /* 0x003fe20003800000 */
.L_x_2011:
        /* <DEDUP_REMOVED lines=8> */
.L_x_2012:
[----:B------:R-:W-:Y:S02]  /*2a9d0*/  IMAD.MOV.U32 R13, RZ, RZ, R33 ;  /* 0x000000ffff0d7224 */ /* 0x000fe400078e0021 */
[----:B------:R-:W-:Y:S02]  /*2a9e0*/  IMAD.MOV.U32 R12, RZ, RZ, R0 ;  /* 0x000000ffff0c7224 */ /* 0x000fe400078e0000 */
[----:B------:R-:W-:-:S07]  /*2a9f0*/  IMAD.MOV.U32 R31, RZ, RZ, R14 ;  /* 0x000000ffff1f7224 */ /* 0x000fce00078e000e */
[----:B------:R-:W-:Y:S05]  /*2aa00*/  WARPSYNC.COLLECTIVE R15, `(.L_x_2013) ;  /* 0x000000000f087348 */ /* 0x000fea0003c00000 */
[----:B------:R0:W1:Y:S02]  /*2aa10*/  SHFL.IDX P6, R14, R13, R12, R11 ;  /* 0x0000000c0d0e7389 */ /* 0x00006400000c000b */
[----:B01----:R-:W-:Y:S01]  /*2aa20*/  ENDCOLLECTIVE ;  /* 0x000000000000791b */ /* 0x003fe20003800000 */
.L_x_2013:
        /* <DEDUP_REMOVED lines=8> */
.L_x_2014:
[----:B------:R-:W-:Y:S02]  /*2aab0*/  IMAD.MOV.U32 R13, RZ, RZ, R35 ;  /* 0x000000ffff0d7224 */ /* 0x000fe400078e0023 */
[----:B------:R-:W-:Y:S02]  /*2aac0*/  IMAD.MOV.U32 R12, RZ, RZ, R0 ;  /* 0x000000ffff0c7224 */ /* 0x000fe400078e0000 */
[----:B------:R-:W-:-:S07]  /*2aad0*/  IMAD.MOV.U32 R33, RZ, RZ, R14 ;  /* 0x000000ffff217224 */ /* 0x000fce00078e000e */
[----:B------:R-:W-:Y:S05]  /*2aae0*/  WARPSYNC.COLLECTIVE R15, `(.L_x_2015) ;  /* 0x000000000f087348 */ /* 0x000fea0003c00000 */
[----:B------:R0:W1:Y:S02]  /*2aaf0*/  SHFL.IDX P6, R14, R13, R12, R11 ;  /* 0x0000000c0d0e7389 */ /* 0x00006400000c000b */
[----:B01----:R-:W-:Y:S01]  /*2ab00*/  ENDCOLLECTIVE ;  /* 0x000000000000791b */ /* 0x003fe20003800000 */
.L_x_2015:
        /* <DEDUP_REMOVED lines=8> */
.L_x_2016:
[----:B------:R-:W-:Y:S02]  /*2ab90*/  IMAD.MOV.U32 R13, RZ, RZ, R37 ;  /* 0x000000ffff0d7224 */ /* 0x000fe400078e0025 */
[----:B------:R-:W-:Y:S02]  /*2aba0*/  IMAD.MOV.U32 R12, RZ, RZ, R0 ;  /* 0x000000ffff0c7224 */ /* 0x000fe400078e0000 */
[----:B------:R-:W-:-:S07]  /*2abb0*/  IMAD.MOV.U32 R35, RZ, RZ, R14 ;  /* 0x000000ffff237224 */ /* 0x000fce00078e000e */
[----:B------:R-:W-:Y:S05]  /*2abc0*/  WARPSYNC.COLLECTIVE R15, `(.L_x_2017) ;  /* 0x000000000f087348 */ /* 0x000fea0003c00000 */
[----:B------:R0:W1:Y:S02]  /*2abd0*/  SHFL.IDX P6, R14, R13, R12, R11 ;  /* 0x0000000c0d0e7389 */ /* 0x00006400000c000b */
[----:B01----:R-:W-:Y:S01]  /*2abe0*/  ENDCOLLECTIVE ;  /* 0x000000000000791b */ /* 0x003fe20003800000 */
.L_x_2017:
        /* <DEDUP_REMOVED lines=8> */
.L_x_2018:
[----:B------:R-:W-:Y:S02]  /*2ac70*/  IMAD.MOV.U32 R13, RZ, RZ, R39 ;  /* 0x000000ffff0d7224 */ /* 0x000fe400078e0027 */
[----:B------:R-:W-:Y:S02]  /*2ac80*/  IMAD.MOV.U32 R12, RZ, RZ, R0 ;  /* 0x000000ffff0c7224 */ /* 0x000fe400078e0000 */
[----:B------:R-:W-:-:S07]  /*2ac90*/  IMAD.MOV.U32 R37, RZ, RZ, R14 ;  /* 0x000000ffff257224 */ /* 0x000fce00078e000e */
[----:B------:R-:W-:Y:S05]  /*2aca0*/  WARPSYNC.COLLECTIVE R15, `(.L_x_2019) ;  /* 0x000000000f087348 */ /* 0x000fea0003c00000 */
[----:B------:R0:W1:Y:S02]  /*2acb0*/  SHFL.IDX P6, R14, R13, R12, R11 ;  /* 0x0000000c0d0e7389 */ /* 0x00006400000c000b */
[----:B01----:R-:W-:Y:S01]  /*2acc0*/  ENDCOLLECTIVE ;  /* 0x000000000000791b */ /* 0x003fe20003800000 */
.L_x_2019:
        /* <DEDUP_REMOVED lines=8> */
.L_x_2020:
[----:B------:R-:W-:Y:S02]  /*2ad50*/  IMAD.MOV.U32 R13, RZ, RZ, R41 ;  /* 0x000000ffff0d7224 */ /* 0x000fe400078e0029 */
[----:B------:R-:W-:Y:S02]  /*2ad60*/  IMAD.MOV.U32 R12, RZ, RZ, R0 ;  /* 0x000000ffff0c7224 */ /* 0x000fe400078e0000 */
[----:B------:R-:W-:-:S07]  /*2ad70*/  IMAD.MOV.U32 R39, RZ, RZ, R14 ;  /* 0x000000ffff277224 */ /* 0x000fce00078e000e */
[----:B------:R-:W-:Y:S05]  /*2ad80*/  WARPSYNC.COLLECTIVE R15, `(.L_x_2021) ;  /* 0x000000000f087348 */ /* 0x000fea0003c00000 */
[----:B------:R0:W1:Y:S02]  /*2ad90*/  SHFL.IDX P6, R14, R13, R12, R11 ;  /* 0x0000000c0d0e7389 */ /* 0x00006400000c000b */
[----:B01----:R-:W-:Y:S01]  /*2ada0*/  ENDCOLLECTIVE ;  /* 0x000000000000791b */ /* 0x003fe20003800000 */
.L_x_2021:
        /* <DEDUP_REMOVED lines=8> */
.L_x_2022:
[----:B------:R-:W-:Y:S02]  /*2ae30*/  IMAD.MOV.U32 R13, RZ, RZ, R43 ;  /* 0x000000ffff0d7224 */ /* 0x000fe400078e002b */
[----:B------:R-:W-:Y:S02]  /*2ae40*/  IMAD.MOV.U32 R12, RZ, RZ, R0 ;  /* 0x000000ffff0c7224 */ /* 0x000fe400078e0000 */
[----:B------:R-:W-:-:S07]  /*2ae50*/  IMAD.MOV.U32 R41, RZ, RZ, R14 ;  /* 0x000000ffff297224 */ /* 0x000fce00078e000e */
[----:B------:R-:W-:Y:S05]  /*2ae60*/  WARPSYNC.COLLECTIVE R15, `(.L_x_2023) ;  /* 0x000000000f087348 */ /* 0x000fea0003c00000 */
[----:B------:R0:W1:Y:S02]  /*2ae70*/  SHFL.IDX P6, R14, R13, R12, R11 ;  /* 0x0000000c0d0e7389 */ /* 0x00006400000c000b */
[----:B01----:R-:W-:Y:S01]  /*2ae80*/  ENDCOLLECTIVE ;  /* 0x000000000000791b */ /* 0x003fe20003800000 */
.L_x_2023:
        /* <DEDUP_REMOVED lines=8> */
.L_x_2024:
[----:B------:R-:W-:Y:S02]  /*2af10*/  IMAD.MOV.U32 R13, RZ, RZ, R45 ;  /* 0x000000ffff0d7224 */ /* 0x000fe400078e002d */
[----:B------:R-:W-:Y:S02]  /*2af20*/  IMAD.MOV.U32 R12, RZ, RZ, R0 ;  /* 0x000000ffff0c7224 */ /* 0x000fe400078e0000 */
[----:B------:R-:W-:-:S07]  /*2af30*/  IMAD.MOV.U32 R62, RZ, RZ, R14 ;  /* 0x000000ffff3e7224 */ /* 0x000fce00078e000e */
[----:B------:R-:W-:Y:S05]  /*2af40*/  WARPSYNC.COLLECTIVE R15, `(.L_x_2025) ;  /* 0x000000000f087348 */ /* 0x000fea0003c00000 */
[----:B------:R0:W1:Y:S02]  /*2af50*/  SHFL.IDX P6, R14, R13, R12, R11 ;  /* 0x0000000c0d0e7389 */ /* 0x00006400000c000b */
[----:B01----:R-:W-:Y:S01]  /*2af60*/  ENDCOLLECTIVE ;  /* 0x000000000000791b */ /* 0x003fe20003800000 */
.L_x_2025:
        /* <DEDUP_REMOVED lines=8> */
.L_x_2026:
[----:B------:R-:W-:Y:S02]  /*2aff0*/  IMAD.MOV.U32 R13, RZ, RZ, R47 ;  /* 0x000000ffff0d7224 */ /* 0x000fe400078e002f */
[----:B------:R-:W-:Y:S02]  /*2b000*/  IMAD.MOV.U32 R12, RZ, RZ, R0 ;  /* 0x000000ffff0c7224 */ /* 0x000fe400078e0000 */
[----:B------:R-:W-:-:S07]  /*2b010*/  IMAD.MOV.U32 R64, RZ, RZ, R14 ;  /* 0x000000ffff407224 */ /* 0x000fce00078e000e */
[----:B------:R-:W-:Y:S05]  /*2b020*/  WARPSYNC.COLLECTIVE R15, `(.L_x_2027) ;  /* 0x000000000f087348 */ /* 0x000fea0003c00000 */
[----:B------:R0:W1:Y:S02]  /*2b030*/  SHFL.IDX P6, R14, R13, R12, R11 ;  /* 0x0000000c0d0e7389 */ /* 0x00006400000c000b */
[----:B01----:R-:W-:Y:S01]  /*2b040*/  ENDCOLLECTIVE ;  /* 0x000000000000791b */ /* 0x003fe20003800000 */
.L_x_2027:
[----:B------:R-:W-:Y:S02]  /*2b050*/  IMAD.MOV.U32 R13, RZ, RZ, R66 ;  /* 0x000000ffff0d7224 */ /* 0x000fe400078e0042 */
[----:B------:R-:W-:Y:S02]  /*2b060*/  IMAD.MOV.U32 R12, RZ, RZ, R3 ;  /* 0x000000ffff0c7224 */ /* 0x000fe400078e0003 */
[----:B------:R-:W-:-:S07]  /*2b070*/  IMAD.MOV.U32 R47, RZ, RZ, R14 ;  /* 0x000000ffff2f7224 */ /* 0x000fce00078e000e */
[----:B------:R-:W-:Y:S05]  /*2b080*/  WARPSYNC.COLLECTIVE R15, `(.L_x_2028) ;  /* 0x000000000f087348 */ /* 0x000fea0003c00000 */
[----:B------:R0:W1:Y:S02]  /*2b090*/  SHFL.IDX P6, R14, R13, R12, R11 ;  /* 0x0000000c0d0e7389 */ /* 0x00006400000c000b */
[----:B01----:R-:W-:Y:S01]  /*2b0a0*/  ENDCOLLECTIVE ;  /* 0x000000000000791b */ /* 0x003fe20003800000 */
.L_x_2028:
[----:B------:R-:W-:Y:S02]  /*2b0b0*/  IMAD.MOV.U32 R13, RZ, RZ, R49 ;  /* 0x000000ffff0d7224 */ /* 0x000fe400078e0031 */
[----:B------:R-:W-:Y:S02]  /*2b0c0*/  IMAD.MOV.U32 R12, RZ, RZ, R0 ;  /* 0x000000ffff0c7224 */ /* 0x000fe400078e0000 */
[----:B------:R-:W-:-:S07]  /*2b0d0*/  IMAD.MOV.U32 R66, RZ, RZ, R14 ;  /* 0x000000ffff427224 */ /* 0x000fce00078e000e */
[----:B------:R-:W-:Y:S05]  /*2b0e0*/  WARPSYNC.COLLECTIVE R15, `(.L_x_2029) ;  /* 0x000000000f087348 */ /* 0x000fea0003c00000 */
[----:B------:R0:W1:Y:S02]  /*2b0f0*/  SHFL.IDX P6, R14, R13, R12, R11 ;  /* 0x0000000c0d0e7389 */ /* 0x00006400000c000b */
[----:B01----:R-:W-:Y:S01]  /*2b100*/  ENDCOLLECTIVE ;  /* 0x000000000000791b */ /* 0x003fe20003800000 */
.L_x_2029:
[----:B------:R-:W-:Y:S02]  /*2b110*/  IMAD.MOV.U32 R13, RZ, RZ, R68 ;  /* 0x000000ffff0d7224 */ /* 0x000fe400078e0044 */
[----:B------:R-:W-:Y:S02]  /*2b120*/  IMAD.MOV.U32 R12, RZ, RZ, R3 ;  /* 0x000000ffff0c7224 */ /* 0x000fe400078e0003 */
[----:B------:R-:W-:-:S07]  /*2b130*/  IMAD.MOV.U32 R49, RZ, RZ, R14 ;  /* 0x000000ffff317224 */ /* 0x000fce00078e000e */
[----:B------:R-:W-:Y:S05]  /*2b140*/  WARPSYNC.COLLECTIVE R15, `(.L_x_2030) ;  /* 0x000000000f087348 */ /* 0x000fea0003c00000 */
[----:B------:R0:W1:Y:S02]  /*2b150*/  SHFL.IDX P6, R14, R13, R12, R11 ;  /* 0x0000000c0d0e7389 */ /* 0x00006400000c000b */
[----:B01----:R-:W-:Y:S01]  /*2b160*/  ENDCOLLECTIVE ;  /* 0x000000000000791b */ /* 0x003fe20003800000 */
.L_x_2030:
[----:B------:R-:W-:Y:S02]  /*2b170*/  IMAD.MOV.U32 R13, RZ, RZ, R51 ;  /* 0x000000ffff0d7224 */ /* 0x000fe400078e0033 */
[----:B------:R-:W-:Y:S02]  /*2b180*/  IMAD.MOV.U32 R12, RZ, RZ, R0 ;  /* 0x000000ffff0c7224 */ /* 0x000fe400078e0000 */
[----:B------:R-:W-:-:S07]  /*2b190*/  IMAD.MOV.U32 R68, RZ, RZ, R14 ;  /* 0x000000ffff447224 */ /* 0x000fce00078e000e */
[----:B------:R-:W-:Y:S05]  /*2b1a0*/  WARPSYNC.COLLECTIVE R15, `(.L_x_2031) ;  /* 0x000000000f087348 */ /* 0x000fea0003c00000 */
[----:B------:R0:W1:Y:S02]  /*2b1b0*/  SHFL.IDX P6, R14, R13, R12, R11 ;  /* 0x0000000c0d0e7389 */ /* 0x00006400000c000b */
[----:B01----:R-:W-:Y:S01]  /*2b1c0*/  ENDCOLLECTIVE ;  /* 0x000000000000791b */ /* 0x003fe20003800000 */
.L_x_2031:
        /* <DEDUP_REMOVED lines=8> */
.L_x_2032:
[----:B------:R-:W-:Y:S02]  /*2b250*/  IMAD.MOV.U32 R13, RZ, RZ, R53 ;  /* 0x000000ffff0d7224 */ /* 0x000fe400078e0035 */
[----:B------:R-:W-:Y:S02]  /*2b260*/  IMAD.MOV.U32 R12, RZ, RZ, R0 ;  /* 0x000000ffff0c7224 */ /* 0x000fe400078e0000 */
[----:B------:R-:W-:-:S07]  /*2b270*/  IMAD.MOV.U32 R70, RZ, RZ, R14 ;  /* 0x000000ffff467224 */ /* 0x000fce00078e000e */
[----:B------:R-:W-:Y:S05]  /*2b280*/  WARPSYNC.COLLECTIVE R15, `(.L_x_2033) ;  /* 0x000000000f087348 */ /* 0x000fea0003c00000 */
[----:B------:R0:W1:Y:S02]  /*2b290*/  SHFL.IDX P6, R14, R13, R12, R11 ;  /* 0x0000000c0d0e7389 */ /* 0x00006400000c000b */
[----:B01----:R-:W-:Y:S01]  /*2b2a0*/  ENDCOLLECTIVE ;  /* 0x000000000000791b */ /* 0x003fe20003800000 */
.L_x_2033:
        /* <DEDUP_REMOVED lines=8> */
.L_x_2034:
[----:B------:R-:W-:Y:S02]  /*2b330*/  IMAD.MOV.U32 R13, RZ, RZ, R55 ;  /* 0x000000ffff0d7224 */ /* 0x000fe400078e0037 */
[----:B------:R-:W-:Y:S02]  /*2b340*/  IMAD.MOV.U32 R12, RZ, RZ, R0 ;  /* 0x000000ffff0c7224 */ /* 0x000fe400078e0000 */
[----:B------:R-:W-:-:S07]  /*2b350*/  IMAD.MOV.U32 R72, RZ, RZ, R14 ;  /* 0x000000ffff487224 */ /* 0x000fce00078e000e */
[----:B------:R-:W-:Y:S05]  /*2b360*/  WARPSYNC.COLLECTIVE R15, `(.L_x_2035) ;  /* 0x000000000f087348 */ /* 0x000fea0003c00000 */
[----:B------:R0:W1:Y:S02]  /*2b370*/  SHFL.IDX P6, R14, R13, R12, R11 ;  /* 0x0000000c0d0e7389 */ /* 0x00006400000c000b */
[----:B01----:R-:W-:Y:S01]  /*2b380*/  ENDCOLLECTIVE ;  /* 0x000000000000791b */ /* 0x003fe20003800000 */
.L_x_2035:
        /* <DEDUP_REMOVED lines=8> */
.L_x_2036:
[----:B------:R-:W-:Y:S02]  /*2b410*/  IMAD.MOV.U32 R13, RZ, RZ, R57 ;  /* 0x000000ffff0d7224 */ /* 0x000fe400078e0039 */
[----:B------:R-:W-:Y:S02]  /*2b420*/  IMAD.MOV.U32 R12, RZ, RZ, R0 ;  /* 0x000000ffff0c7224 */ /* 0x000fe400078e0000 */
[----:B------:R-:W-:-:S07]  /*2b430*/  IMAD.MOV.U32 R74, RZ, RZ, R14 ;  /* 0x000000ffff4a7224 */ /* 0x000fce00078e000e */
[----:B------:R-:W-:Y:S05]  /*2b440*/  WARPSYNC.COLLECTIVE R15, `(.L_x_2037) ;  /* 0x000000000f087348 */ /* 0x000fea0003c00000 */
[----:B------:R0:W1:Y:S02]  /*2b450*/  SHFL.IDX P6, R14, R13, R12, R11 ;  /* 0x0000000c0d0e7389 */ /* 0x00006400000c000b */
[----:B01----:R-:W-:Y:S01]  /*2b460*/  ENDCOLLECTIVE ;  /* 0x000000000000791b */ /* 0x003fe20003800000 */
.L_x_2037:
        /* <DEDUP_REMOVED lines=8> */
.L_x_2038:
[----:B------:R-:W-:Y:S02]  /*2b4f0*/  IMAD.MOV.U32 R13, RZ, RZ, R59 ;  /* 0x000000ffff0d7224 */ /* 0x000fe400078e003b */
[----:B------:R-:W-:Y:S02]  /*2b500*/  IMAD.MOV.U32 R12, RZ, RZ, R0 ;  /* 0x000000ffff0c7224 */ /* 0x000fe400078e0000 */
[----:B------:R-:W-:-:S07]  /*2b510*/  IMAD.MOV.U32 R76, RZ, RZ, R14 ;  /* 0x000000ffff4c7224 */ /* 0x000fce00078e000e */
[----:B------:R-:W-:Y:S05]  /*2b520*/  WARPSYNC.COLLECTIVE R15, `(.L_x_2039) ;  /* 0x000000000f087348 */ /* 0x000fea0003c00000 */
[----:B------:R0:W1:Y:S02]  /*2b530*/  SHFL.IDX P6, R14, R13, R12, R11 ;  /* 0x0000000c0d0e7389 */ /* 0x00006400000c000b */
[----:B01----:R-:W-:Y:S01]  /*2b540*/  ENDCOLLECTIVE ;  /* 0x000000000000791b */ /* 0x003fe20003800000 */
.L_x_2039:
        /* <DEDUP_REMOVED lines=8> */
.L_x_2040:
[----:B------:R-:W-:Y:S02]  /*2b5d0*/  IMAD.MOV.U32 R13, RZ, RZ, R63 ;  /* 0x000000ffff0d7224 */ /* 0x000fe400078e003f */
[----:B------:R-:W-:Y:S02]  /*2b5e0*/  IMAD.MOV.U32 R12, RZ, RZ, R0 ;  /* 0x000000ffff0c7224 */ /* 0x000fe400078e0000 */
[----:B------:R-:W-:-:S07]  /*2b5f0*/  IMAD.MOV.U32 R78, RZ, RZ, R14 ;  /* 0x000000ffff4e7224 */ /* 0x000fce00078e000e */
[----:B------:R-:W-:Y:S05]  /*2b600*/  WARPSYNC.COLLECTIVE R15, `(.L_x_2041) ;  /* 0x000000000f087348 */ /* 0x000fea0003c00000 */
[----:B------:R0:W1:Y:S02]  /*2b610*/  SHFL.IDX P6, R14, R13, R12, R11 ;  /* 0x0000000c0d0e7389 */ /* 0x00006400000c000b */
[----:B01----:R-:W-:Y:S01]  /*2b620*/  ENDCOLLECTIVE ;  /* 0x000000000000791b */ /* 0x003fe20003800000 */
.L_x_2041:
[----:B------:R-:W-:Y:S02]  /*2b630*/  IMAD.MOV.U32 R13, RZ, RZ, R80 ;  /* 0x000000ffff0d7224 */ /* 0x000fe400078e0050 */
[----:B------:R-:W-:Y:S02]  /*2b640*/  IMAD.MOV.U32 R12, RZ, RZ, R3 ;  /* 0x000000ffff0c7224 */ /* 0x000fe400078e0003 */
[----:B------:R-:W-:-:S07]  /*2b650*/  IMAD.MOV.U32 R63, RZ, RZ, R14 ;  /* 0x000000ffff3f7224 */ /* 0x000fce00078e000e */
[----:B------:R-:W-:Y:S05]  /*2b660*/  WARPSYNC.COLLECTIVE R15, `(.L_x_2042) ;  /* 0x000000000f087348 */ /* 0x000fea0003c00000 */
[----:B------:R0:W1:Y:S02]  /*2b670*/  SHFL.IDX P6, R14, R13, R12, R11 ;  /* 0x0000000c0d0e7389 */ /* 0x00006400000c000b */
[----:B01----:R-:W-:Y:S01]  /*2b680*/  ENDCOLLECTIVE ;  /* 0x000000000000791b */ /* 0x003fe20003800000 */
.L_x_2042:
[----:B------:R-:W-:Y:S02]  /*2b690*/  IMAD.MOV.U32 R13, RZ, RZ, R65 ;  /* 0x000000ffff0d7224 */ /* 0x000fe400078e0041 */
[----:B------:R-:W-:Y:S02]  /*2b6a0*/  IMAD.MOV.U32 R12, RZ, RZ, R0 ;  /* 0x000000ffff0c7224 */ /* 0x000fe400078e0000 */
[----:B------:R-:W-:-:S07]  /*2b6b0*/  IMAD.MOV.U32 R80, RZ, RZ, R14 ;  /* 0x000000ffff507224 */ /* 0x000fce00078e000e */
[----:B------:R-:W-:Y:S05]  /*2b6c0*/  WARPSYNC.COLLECTIVE R15, `(.L_x_2043) ;  /* 0x000000000f087348 */ /* 0x000fea0003c00000 */
[----:B------:R0:W1:Y:S02]  /*2b6d0*/  SHFL.IDX P6, R14, R13, R12, R11 ;  /* 0x0000000c0d0e7389 */ /* 0x00006400000c000b */
[----:B01----:R-:W-:Y:S01]  /*2b6e0*/  ENDCOLLECTIVE ;  /* 0x000000000000791b */ /* 0x003fe20003800000 */
.L_x_2043:
        /* <DEDUP_REMOVED lines=8> */
.L_x_2044:
[----:B------:R-:W-:Y:S02]  /*2b770*/  IMAD.MOV.U32 R13, RZ, RZ, R67 ;  /* 0x000000ffff0d7224 */ /* 0x000fe400078e0043 */
[----:B------:R-:W-:Y:S02]  /*2b780*/  IMAD.MOV.U32 R12, RZ, RZ, R0 ;  /* 0x000000ffff0c7224 */ /* 0x000fe400078e0000 */
[----:B------:R-:W-:Y:S02]  /*2b790*/  IMAD.MOV.U32 R0, RZ, RZ, RZ ;  /* 0x000000ffff007224 */ /* 0x000fe400078e00ff */
[----:B------:R-:W-:-:S07]  /*2b7a0*/  IMAD.MOV.U32 R82, RZ, RZ, R14 ;  /* 0x000000ffff527224 */ /* 0x000fce00078e000e */
[----:B------:R-:W-:Y:S05]  /*2b7b0*/  WARPSYNC.COLLECTIVE R15, `(.L_x_2045) ;  /* 0x000000000f087348 */ /* 0x000fea0003c00000 */
[----:B------:R0:W1:Y:S02]  /*2b7c0*/  SHFL.IDX P6, R14, R13, R12, R11 ;  /* 0x0000000c0d0e7389 */ /* 0x00006400000c000b */
[----:B01----:R-:W-:Y:S01]  /*2b7d0*/  ENDCOLLECTIVE ;  /* 0x000000000000791b */ /* 0x003fe20003800000 */
.L_x_2045:
        /* <DEDUP_REMOVED lines=8> */
.L_x_2046:
        /* <DEDUP_REMOVED lines=8> */
[----:B------:R-:W-:Y:S01]  /*2b8e0*/  SEL R45, R59, R78, P0 ;  /* 0x0000004e3b2d7207 */ /* 0x000fe20000000000 */
[----:B------:R-:W-:Y:S06]  /*2b8f0*/  BRA `(.L_x_2047) ;  /* 0xffffff3800a07947 */ /* 0x000fec000383ffff */
.L_x_1797:
[----:B------:R-:W-:Y:S02]  /*2b900*/  IMAD.MOV.U32 R13, RZ, RZ, R2 ;  /* 0x000000ffff0d7224 */ /* 0x000fe400078e0002 */
[----:B------:R-:W-:Y:S02]  /*2b910*/  IMAD.MOV.U32 R12, RZ, RZ, RZ ;  /* 0x000000ffff0c7224 */ /* 0x000fe400078e00ff */
[----:B------:R-:W-:Y:S02]  /*2b920*/  IMAD.MOV.U32 R11, RZ, RZ, 0x181f ;  /* 0x0000181fff0b7424 */ /* 0x000fe400078e00ff */
[----:B------:R-:W-:-:S07]  /*2b930*/  IMAD.MOV.U32 R15, RZ, RZ, -0x1 ;  /* 0xffffffffff0f7424 */ /* 0x000fce00078e00ff */
[----:B------:R-:W-:Y:S05]  /*2b940*/  WARPSYNC.COLLECTIVE R15, `(.L_x_2048) ;  /* 0x000000000f087348 */ /* 0x000fea0003c00000 */
[----:B------:R0:W1:Y:S02]  /*2b950*/  SHFL.IDX P6, R14, R13, R12, R11 ;  /* 0x0000000c0d0e7389 */ /* 0x00006400000c000b */
[----:B01----:R-:W-:Y:S01]  /*2b960*/  ENDCOLLECTIVE ;  /* 0x000000000000791b */ /* 0x003fe20003800000 */
.L_x_2048:
[----:B------:R-:W-:Y:S02]  /*2b970*/  IMAD.MOV.U32 R13, RZ, RZ, R0 ;  /* 0x000000ffff0d7224 */ /* 0x000fe400078e0000 */
[----:B------:R-:W-:-:S07]  /*2b980*/  IMAD.MOV.U32 R3, RZ, RZ, R14 ;  /* 0x000000ffff037224 */ /* 0x000fce00078e000e */
[----:B------:R-:W-:Y:S05]  /*2b990*/  WARPSYNC.COLLECTIVE R15, `(.L_x_2049) ;  /* 0x000000000f087348 */ /* 0x000fea0003c00000 */
[----:B------:R0:W1:Y:S02]  /*2b9a0*/  SHFL.IDX P6, R14, R13, R12, R11 ;  /* 0x0000000c0d0e7389 */ /* 0x00006400000c000b */
[----:B01----:R-:W-:Y:S01]  /*2b9b0*/  ENDCOLLECTIVE ;  /* 0x000000000000791b */ /* 0x003fe20003800000 */
.L_x_2049:
[----:B------:R-:W-:Y:S05]  /*2b9c0*/  BRA `(.L_x_2050) ;  /* 0xffffff54002c7947 */ /* 0x000fea000383ffff */
.L_x_1800:
[----:B------:R-:W-:Y:S01]  /*2b9d0*/  BSSY B1, `(.L_x_2051) ;  /* 0x0000008000017945 */ /* 0x000fe20003800000 */
[----:B------:R-:W-:Y:S02]  /*2b9e0*/  IMAD.MOV.U32 R13, RZ, RZ, R2 ;  /* 0x000000ffff0d7224 */ /* 0x000fe400078e0002 */
[----:B------:R-:W-:Y:S02]  /*2b9f0*/  IMAD.MOV.U32 R12, RZ, RZ, 0x1 ;  /* 0x00000001ff0c7424 */ /* 0x000fe400078e00ff */
[----:B------:R-:W-:Y:S02]  /*2ba00*/  IMAD.MOV.U32 R11, RZ, RZ, 0x181f ;  /* 0x0000181fff0b7424 */ /* 0x000fe400078e00ff */
[----:B---3--:R-:W-:-:S07]  /*2ba10*/  IMAD.MOV.U32 R15, RZ, RZ, -0x1 ;  /* 0xffffffffff0f7424 */ /* 0x008fce00078e00ff */
[----:B012---:R-:W-:Y:S05]  /*2ba20*/  WARPSYNC.COLLECTIVE R15, `(.L_x_2052) ;  /* 0x000000000f087348 */ /* 0x007fea0003c00000 */
[----:B--2---:R2:W3:Y:S02]  /*2ba30*/  SHFL.IDX P6, R14, R13, R12, R11 ;  /* 0x0000000c0d0e7389 */ /* 0x0044e400000c000b */
[----:B0123--:R-:W-:Y:S01]  /*2ba40*/  ENDCOLLECTIVE ;  /* 0x000000000000791b */ /* 0x00ffe20003800000 */
.L_x_2052:
[----:B------:R-:W-:Y:S05]  /*2ba50*/  BSYNC B1 ;  /* 0x0000000000017941 */ /* 0x000fea0003800000 */
.L_x_2051:
[----:B------:R-:W-:Y:S02]  /*2ba60*/  IMAD.MOV.U32 R13, RZ, RZ, R0 ;  /* 0x000000ffff0d7224 */ /* 0x000fe400078e0000 */
[----:B------:R-:W-:Y:S02]  /*2ba70*/  IMAD.MOV.U32 R12, RZ, RZ, 0x1 ;  /* 0x00000001ff0c7424 */ /* 0x000fe400078e00ff */
[----:B------:R-:W-:Y:S02]  /*2ba80*/  IMAD.MOV.U32 R11, RZ, RZ, 0x181f ;  /* 0x0000181fff0b7424 */ /* 0x000fe400078e00ff */
[----:B------:R-:W-:Y:S02]  /*2ba90*/  IMAD.MOV.U32 R15, RZ, RZ, -0x1 ;  /* 0xffffffffff0f7424 */ /* 0x000fe400078e00ff */
[----:B------:R-:W-:-:S07]  /*2baa0*/  IMAD.MOV.U32 R3, RZ, RZ, R14 ;  /* 0x000000ffff037224 */ /* 0x000fce00078e000e */
[----:B------:R-:W-:Y:S05]  /*2bab0*/  WARPSYNC.COLLECTIVE R15, `(.L_x_2053) ;  /* 0x000000000f087348 */ /* 0x000fea0003c00000 */
[----:B------:R0:W1:Y:S02]  /*2bac0*/  SHFL.IDX P6, R14, R13, R12, R11 ;  /* 0x0000000c0d0e7389 */ /* 0x00006400000c000b */
[----:B01----:R-:W-:Y:S01]  /*2bad0*/  ENDCOLLECTIVE ;  /* 0x000000000000791b */ /* 0x003fe20003800000 */
.L_x_2053:
[----:B------:R-:W-:Y:S05]  /*2bae0*/  BRA `(.L_x_2054) ;  /* 0xffffff54005c7947 */ /* 0x000fea000383ffff */
.L_x_1803:
[----:B------:R-:W-:Y:S01]  /*2baf0*/  BSSY B1, `(.L_x_2055) ;  /* 0x0000008000017945 */ /* 0x000fe20003800000 */
[----:B------:R-:W-:Y:S02]  /*2bb00*/  IMAD.MOV.U32 R13, RZ, RZ, R2 ;  /* 0x000000ffff0d7224 */ /* 0x000fe400078e0002 */
[----:B------:R-:W-:Y:S02]  /*2bb10*/  IMAD.MOV.U32 R12, RZ, RZ, 0x2 ;  /* 0x00000002ff0c7424 */ /* 0x000fe400078e00ff */
[----:B------:R-:W-:Y:S02]  /*2bb20*/  IMAD.MOV.U32 R11, RZ, RZ, 0x181f ;  /* 0x0000181fff0b7424 */ /* 0x000fe400078e00ff */
[----:B---3--:R-:W-:-:S07]  /*2bb30*/  IMAD.MOV.U32 R15, RZ, RZ, -0x1 ;  /* 0xffffffffff0f7424 */ /* 0x008fce00078e00ff */
[----:B012-4-:R-:W-:Y:S05]  /*2bb40*/  WARPSYNC.COLLECTIVE R15, `(.L_x_2056) ;  /* 0x000000000f087348 */ /* 0x017fea0003c00000 */
[----:B--2---:R2:W3:Y:S02]  /*2bb50*/  SHFL.IDX P6, R14, R13, R12, R11 ;  /* 0x0000000c0d0e7389 */ /* 0x0044e400000c000b */
[----:B01234-:R-:W-:Y:S01]  /*2bb60*/  ENDCOLLECTIVE ;  /* 0x000000000000791b */ /* 0x01ffe20003800000 */
.L_x_2056:
[----:B------:R-:W-:Y:S05]  /*2bb70*/  BSYNC B1 ;  /* 0x0000000000017941 */ /* 0x000fea0003800000 */
.L_x_2055:
        /* <DEDUP_REMOVED lines=8> */
.L_x_2057:
[----:B------:R-:W-:Y:S05]  /*2bc00*/  BRA `(.L_x_2058) ;  /* 0xffffff5400887947 */ /* 0x000fea000383ffff */
.L_x_1806:
        /* <DEDUP_REMOVED lines=8> */
.L_x_2060:
[----:B------:R-:W-:Y:S05]  /*2bc90*/  BSYNC B1 ;  /* 0x0000000000017941 */ /* 0x000fea0003800000 */
.L_x_2059:
        /* <DEDUP_REMOVED lines=8> */
.L_x_2061:
[----:B------:R-:W-:Y:S05]  /*2bd20*/  BRA `(.L_x_2062) ;  /* 0xffffff5400b47947 */ /* 0x000fea000383ffff */
.L_x_1830:
[----:B------:R-:W0:Y:S01]  /*2bd30*/  S2R R12, SR_TID.X ;  /* 0x00000000000c7919 */ /* 0x000e220000002100 */
[----:B------:R-:W-:Y:S01]  /*2bd40*/  BSSY B1, `(.L_x_2063) ;  /* 0x000000a000017945 */ /* 0x000fe20003800000 */
[----:B------:R-:W-:Y:S02]  /*2bd50*/  IMAD.MOV.U32 R11, RZ, RZ, 0x1f ;  /* 0x0000001fff0b7424 */ /* 0x000fe400078e00ff */
[----:B------:R-:W-:Y:S01]  /*2bd60*/  IMAD.MOV.U32 R15, RZ, RZ, -0x1 ;  /* 0xffffffffff0f7424 */ /* 0x000fe200078e00ff */
[----:B0-----:R-:W-:-:S04]  /*2bd70*/  SHF.R.U32.HI R12, RZ, 0x5, R12 ;  /* 0x00000005ff0c7819 */ /* 0x001fc8000001160c */
[----:B------:R-:W-:-:S05]  /*2bd80*/  LOP3.LUT R12, R12, 0x3, RZ, 0xc0, !PT ;  /* 0x000000030c0c7812 */ /* 0x000fca00078ec0ff */
[----:B------:R-:W-:Y:S02]  /*2bd90*/  IMAD.MOV.U32 R13, RZ, RZ, R12 ;  /* 0x000000ffff0d7224 */ /* 0x000fe400078e000c */
[----:B------:R-:W-:-:S07]  /*2bda0*/  IMAD.MOV.U32 R12, RZ, RZ, RZ ;  /* 0x000000ffff0c7224 */ /* 0x000fce00078e00ff */
[----:B------:R-:W-:Y:S05]  /*2bdb0*/  WARPSYNC.COLLECTIVE R15, `(.L_x_2064) ;  /* 0x000000000f087348 */ /* 0x000fea0003c00000 */
[----:B------:R0:W1:Y:S02]  /*2bdc0*/  SHFL.IDX P6, R14, R13, R12, R11 ;  /* 0x0000000c0d0e7389 */ /* 0x00006400000c000b */
[----:B01----:R-:W-:Y:S01]  /*2bdd0*/  ENDCOLLECTIVE ;  /* 0x000000000000791b */ /* 0x003fe20003800000 */
.L_x_2064:
[----:B------:R-:W-:Y:S05]  /*2bde0*/  BSYNC B1 ;  /* 0x0000000000017941 */ /* 0x000fea0003800000 */
.L_x_2063:
[----:B------:R-:W-:Y:S05]  /*2bdf0*/  BRA `(.L_x_2065) ;  /* 0xffffff7000387947 */ /* 0x000fea000383ffff */
.L_x_1832:
[----:B------:R-:W-:Y:S01]  /*2be00*/  BSSY B1, `(.L_x_2066) ;  /* 0x0000006000017945 */ /* 0x000fe20003800000 */
[----:B------:R-:W-:-:S07]  /*2be10*/  IMAD.MOV.U32 R15, RZ, RZ, -0x1 ;  /* 0xffffffffff0f7424 */ /* 0x000fce00078e00ff */
[----:B0-----:R-:W-:Y:S05]  /*2be20*/  WARPSYNC.COLLECTIVE R15, `(.L_x_2067) ;  /* 0x000000000f0c7348 */ /* 0x001fea0003c00000 */
[----:B------:R-:W-:Y:S02]  /*2be30*/  ELECT P6, UR62, PT ;  /* 0x00000000003e782f */ /* 0x000fe400038c0000 */
[----:B------:R-:W-:Y:S01]  /*2be40*/  MOV R14, UR62 ;  /* 0x0000003e000e7c02 */ /* 0x000fe20008000f00 */
[----:B0-----:R-:W-:Y:S10]  /*2be50*/  ENDCOLLECTIVE ;  /* 0x000000000000791b */ /* 0x001ff40003800000 */
.L_x_2067:
[----:B------:R-:W-:Y:S05]  /*2be60*/  BSYNC B1 ;  /* 0x0000000000017941 */ /* 0x000fea0003800000 */
.L_x_2066:
[----:B------:R-:W-:Y:S05]  /*2be70*/  BRA `(.L_x_1831) ;  /* 0xffffff7000307947 */ /* 0x000fea000383ffff */
.L_x_1834:
[----:B0-----:R0:W1:Y:S02]  /*2be80*/  SYNCS.PHASECHK.TRANS64.TRYWAIT P0, [R22+URZ+0x2a820], R3 ;  /* 0x02a82003160075a7 */ /* 0x001064000800017f */
[----:B-1----:R-:W-:Y:S05]  /*2be90*/  @!P0 NANOSLEEP.SYNCS 0x989680 ;  /* 0x009896800000895d */ /* 0x002fea0003900000 */
[----:B------:R-:W1:Y:S02]  /*2bea0*/  @!P0 SYNCS.PHASECHK.TRANS64 P0, [R22+URZ+0x2a820], R3 ;  /* 0x02a82003160085a7 */ /* 0x000e64000800007f */
[----:B-1----:R-:W-:Y:S05]  /*2beb0*/  @!P0 BRA `(.L_x_1834) ;  /* 0xfffffffc00f08947 */ /* 0x002fea000383ffff */
[----:B------:R-:W-:Y:S05]  /*2bec0*/  BRA `(.L_x_2068) ;  /* 0xffffff7000407947 */ /* 0x000fea000383ffff */
.L_x_1838:
[----:B-1----:R1:W2:Y:S02]  /*2bed0*/  SYNCS.PHASECHK.TRANS64.TRYWAIT P0, [R12+URZ+0x2a8a0], R11 ;  /* 0x02a8a00b0c0075a7 */ /* 0x0022a4000800017f */
[----:B--2---:R-:W-:Y:S05]  /*2bee0*/  @!P0 NANOSLEEP.SYNCS 0x989680 ;  /* 0x009896800000895d */ /* 0x004fea0003900000 */
[----:B------:R-:W2:Y:S02]  /*2bef0*/  @!P0 SYNCS.PHASECHK.TRANS64 P0, [R12+URZ+0x2a8a0], R11 ;  /* 0x02a8a00b0c0085a7 */ /* 0x000ea4000800007f */
[----:B--2---:R-:W-:Y:S05]  /*2bf00*/  @!P0 BRA `(.L_x_1838) ;  /* 0xfffffffc00f08947 */ /* 0x004fea000383ffff */
[----:B------:R-:W-:Y:S05]  /*2bf10*/  BRA `(.L_x_2069) ;  /* 0xffffff7000587947 */ /* 0x000fea000383ffff */
.L_x_1845:
[----:B0-----:R0:W2:Y:S02]  /*2bf20*/  SYNCS.PHASECHK.TRANS64.TRYWAIT P0, [R12+URZ+0x2a8c0], R11 ;  /* 0x02a8c00b0c0075a7 */ /* 0x0010a4000800017f */
[----:B--2---:R-:W-:Y:S05]  /*2bf30*/  @!P0 NANOSLEEP.SYNCS 0x989680 ;  /* 0x009896800000895d */ /* 0x004fea0003900000 */
[----:B------:R-:W2:Y:S02]  /*2bf40*/  @!P0 SYNCS.PHASECHK.TRANS64 P0, [R12+URZ+0x2a8c0], R11 ;  /* 0x02a8c00b0c0085a7 */ /* 0x000ea4000800007f */
[----:B--2---:R-:W-:Y:S05]  /*2bf50*/  @!P0 BRA `(.L_x_1845) ;  /* 0xfffffffc00f08947 */ /* 0x004fea000383ffff */
[----:B------:R-:W-:Y:S05]  /*2bf60*/  BRA `(.L_x_2070) ;  /* 0xffffff7400547947 */ /* 0x000fea000383ffff */
.L_x_1854:
[----:B0-----:R0:W1:Y:S02]  /*2bf70*/  SYNCS.PHASECHK.TRANS64.TRYWAIT P1, [R6+URZ+0x2a8a0], R3 ;  /* 0x02a8a003060075a7 */ /* 0x001064000802017f */
[----:B-1----:R-:W-:Y:S05]  /*2bf80*/  @!P1 NANOSLEEP.SYNCS 0x989680 ;  /* 0x009896800000995d */ /* 0x002fea0003900000 */
[----:B------:R-:W1:Y:S02]  /*2bf90*/  @!P1 SYNCS.PHASECHK.TRANS64 P1, [R6+URZ+0x2a8a0], R3 ;  /* 0x02a8a003060095a7 */ /* 0x000e64000802007f */
[----:B-1----:R-:W-:Y:S05]  /*2bfa0*/  @!P1 BRA `(.L_x_1854) ;  /* 0xfffffffc00f09947 */ /* 0x002fea000383ffff */
[----:B------:R-:W-:Y:S05]  /*2bfb0*/  BRA `(.L_x_2071) ;  /* 0xffffff7800887947 */ /* 0x000fea000383ffff */
.L_x_1861:
[----:B-1----:R1:W2:Y:S02]  /*2bfc0*/  SYNCS.PHASECHK.TRANS64.TRYWAIT P1, [R6+URZ+0x2a8c0], R3 ;  /* 0x02a8c003060075a7 */ /* 0x0022a4000802017f */
[----:B--2---:R-:W-:Y:S05]  /*2bfd0*/  @!P1 NANOSLEEP.SYNCS 0x989680 ;  /* 0x009896800000995d */ /* 0x004fea0003900000 */
[----:B------:R-:W2:Y:S02]  /*2bfe0*/  @!P1 SYNCS.PHASECHK.TRANS64 P1, [R6+URZ+0x2a8c0], R3 ;  /* 0x02a8c003060095a7 */ /* 0x000ea4000802007f */
[----:B--2---:R-:W-:Y:S05]  /*2bff0*/  @!P1 BRA `(.L_x_1861) ;  /* 0xfffffffc00f09947 */ /* 0x004fea000383ffff */
[----:B------:R-:W-:Y:S05]  /*2c000*/  BRA `(.L_x_2072) ;  /* 0xffffff7c00807947 */ /* 0x000fea000383ffff */
.L_x_1886:
[----:B------:R-:W1:Y:S01]  /*2c010*/  S2R R21, SR_TID.X ;  /* 0x0000000000157919 */ /* 0x000e620000002100 */
[----:B------:R-:W-:Y:S01]  /*2c020*/  BSSY B0, `(.L_x_2073) ;  /* 0x000000a000007945 */ /* 0x000fe20003800000 */
[----:B------:R-:W-:Y:S02]  /*2c030*/  IMAD.MOV.U32 R12, RZ, RZ, RZ ;  /* 0x000000ffff0c7224 */ /* 0x000fe400078e00ff */
[----:B------:R-:W-:Y:S02]  /*2c040*/  IMAD.MOV.U32 R11, RZ, RZ, 0x1f ;  /* 0x0000001fff0b7424 */ /* 0x000fe400078e00ff */
[----:B------:R-:W-:Y:S01]  /*2c050*/  IMAD.MOV.U32 R15, RZ, RZ, -0x1 ;  /* 0xffffffffff0f7424 */ /* 0x000fe200078e00ff */
[----:B-1----:R-:W-:-:S04]  /*2c060*/  SHF.R.U32.HI R10, RZ, 0x5, R21 ;  /* 0x00000005ff0a7819 */ /* 0x002fc80000011615 */
[----:B------:R-:W-:-:S05]  /*2c070*/  LOP3.LUT R10, R10, 0x3, RZ, 0xc0, !PT ;  /* 0x000000030a0a7812 */ /* 0x000fca00078ec0ff */
[----:B------:R-:W-:-:S07]  /*2c080*/  IMAD.MOV.U32 R13, RZ, RZ, R10 ;  /* 0x000000ffff0d7224 */ /* 0x000fce00078e000a */
[----:B0----5:R-:W-:Y:S05]  /*2c090*/  WARPSYNC.COLLECTIVE R15, `(.L_x_2074) ;  /* 0x000000000f087348 */ /* 0x021fea0003c00000 */
[----:B------:R1:W2:Y:S02]  /*2c0a0*/  SHFL.IDX P6, R14, R13, R12, R11 ;  /* 0x0000000c0d0e7389 */ /* 0x0002a400000c000b */
[----:B012--5:R-:W-:Y:S01]  /*2c0b0*/  ENDCOLLECTIVE ;  /* 0x000000000000791b */ /* 0x027fe20003800000 */
.L_x_2074:
[----:B------:R-:W-:Y:S05]  /*2c0c0*/  BSYNC B0 ;  /* 0x0000000000007941 */ /* 0x000fea0003800000 */
.L_x_2073:
[----:B------:R-:W-:Y:S05]  /*2c0d0*/  BRA `(.L_x_2075) ;  /* 0xffffff9000087947 */ /* 0x000fea000383ffff */
.L_x_1889:
[----:B0-----:R0:W1:Y:S02]  /*2c0e0*/  SYNCS.PHASECHK.TRANS64.TRYWAIT P0, [R4+URZ+0x2a880], R21 ;  /* 0x02a88015040075a7 */ /* 0x001064000800017f */
[----:B-1----:R-:W-:Y:S05]  /*2c0f0*/  @!P0 NANOSLEEP.SYNCS 0x989680 ;  /* 0x009896800000895d */ /* 0x002fea0003900000 */
[----:B------:R-:W1:Y:S02]  /*2c100*/  @!P0 SYNCS.PHASECHK.TRANS64 P0, [R4+URZ+0x2a880], R21 ;  /* 0x02a88015040085a7 */ /* 0x000e64000800007f */
[----:B-1----:R-:W-:Y:S05]  /*2c110*/  @!P0 BRA `(.L_x_1889) ;  /* 0xfffffffc00f08947 */ /* 0x002fea000383ffff */
[----:B------:R-:W-:Y:S05]  /*2c120*/  BRA `(.L_x_2076) ;  /* 0xffffff90001c7947 */ /* 0x000fea000383ffff */
.L_x_1890:
        /* <DEDUP_REMOVED lines=8> */
.L_x_2078:
[----:B------:R-:W-:Y:S05]  /*2c1b0*/  BSYNC B0 ;  /* 0x0000000000007941 */ /* 0x000fea0003800000 */
.L_x_2077:
        /* <DEDUP_REMOVED lines=8> */
.L_x_2079:
[----:B------:R-:W0:Y:S01]  /*2c240*/  LDC R11, c[0x0][0x2f4] ;  /* 0x0000bd00ff0b7b82 */ /* 0x000e220000000800 */
[C---:B------:R-:W-:Y:S02]  /*2c250*/  LOP3.LUT R12, R30.reuse, 0x40, RZ, 0xfc, !PT ;  /* 0x000000401e0c7812 */ /* 0x040fe400078efcff */
[----:B------:R-:W-:Y:S01]  /*2c260*/  LOP3.LUT R15, R30, 0x80, RZ, 0xfc, !PT ;  /* 0x000000801e0f7812 */ /* 0x000fe200078efcff */
[----:B------:R-:W-:-:S05]  /*2c270*/  IMAD.MOV.U32 R2, RZ, RZ, R14 ;  /* 0x000000ffff027224 */ /* 0x000fca00078e000e */
[----:B------:R-:W-:-:S05]  /*2c280*/  IADD3 R2, P0, R30, R2, RZ ;  /* 0x000000021e027210 */ /* 0x000fca0007f1e0ff */
[----:B------:R-:W-:Y:S02]  /*2c290*/  IMAD.X R3, RZ, RZ, R0, P0 ;  /* 0x000000ffff037224 */ /* 0x000fe400000e0600 */
[----:B------:R-:W-:Y:S02]  /*2c2a0*/  IMAD.IADD R0, R22, 0x1, R9 ;  /* 0x0000000116007824 */ /* 0x000fe400078e0209 */
[----:B------:R1:W5:Y:S01]  /*2c2b0*/  LDL.LU R9, [R1] ;  /* 0x0000000001097983 */ /* 0x0003620000300800 */
[-C--:B0-----:R-:W-:Y:S02]  /*2c2c0*/  ISETP.GE.AND P3, PT, R30, R11.reuse, PT ;  /* 0x0000000b1e00720c */ /* 0x081fe40003f66270 */
[----:B------:R-:W-:Y:S02]  /*2c2d0*/  ISETP.GE.AND P2, PT, R12, R11, PT ;  /* 0x0000000b0c00720c */ /* 0x000fe40003f46270 */
[C---:B------:R-:W-:Y:S01]  /*2c2e0*/  ISETP.LT.OR P0, PT, R26.reuse, 0x1, P3 ;  /* 0x000000011a00780c */ /* 0x040fe20001f01670 */
[----:B------:R-:W-:Y:S01]  /*2c2f0*/  IMAD.MOV.U32 R13, RZ, RZ, R8 ;  /* 0x000000ffff0d7224 */ /* 0x000fe200078e0008 */
[----:B------:R-:W-:Y:S01]  /*2c300*/  ISETP.LT.OR P1, PT, R26, 0x1, P2 ;  /* 0x000000011a00780c */ /* 0x000fe20001721670 */
[----:B------:R-:W-:-:S10]  /*2c310*/  IMAD.MOV.U32 R12, RZ, RZ, 0x1 ;  /* 0x00000001ff0c7424 */ /* 0x000fd400078e00ff */
[----:B------:R-:W-:Y:S01]  /*2c320*/  @!PT LDS RZ, [RZ] ;  /* 0x00000000fffff984 */ /* 0x000fe20000000800 */
[----:B------:R-:W-:Y:S01]  /*2c330*/  @!PT LDS RZ, [RZ] ;  /* 0x00000000fffff984 */ /* 0x000fe20000000800 */
[----:B------:R-:W-:Y:S01]  /*2c340*/  @!PT LDS RZ, [RZ] ;  /* 0x00000000fffff984 */ /* 0x000fe20000000800 */
[----:B------:R1:W-:Y:S01]  /*2c350*/  LDGSTS.E.BYPASS.LTC128B.128 [R0+0xc400], desc[UR42][R2.64], !P0 ;  /* 0x0c40000002007fae */ /* 0x0003e2000c101d6a */
[----:B------:R-:W-:Y:S01]  /*2c360*/  ISETP.GE.AND P0, PT, R15, R11, PT ;  /* 0x0000000b0f00720c */ /* 0x000fe20003f06270 */
[----:B------:R-:W-:Y:S02]  /*2c370*/  IMAD.MOV.U32 R11, RZ, RZ, 0x1c1f ;  /* 0x00001c1fff0b7424 */ /* 0x000fe400078e00ff */
[----:B------:R-:W-:Y:S01]  /*2c380*/  IMAD.MOV.U32 R15, RZ, RZ, -0x1 ;  /* 0xffffffffff0f7424 */ /* 0x000fe200078e00ff */
[----:B------:R1:W-:Y:S09]  /*2c390*/  LDGSTS.E.BYPASS.LTC128B.128 [R0+0xe400], desc[UR42][R2.64+0x40], !P1 ;  /* 0x0e40004002007fae */ /* 0x0003f2000c901d6a */
[----:B-1---5:R-:W-:Y:S05]  /*2c3a0*/  WARPSYNC.COLLECTIVE R15, `(.L_x_2080) ;  /* 0x000000000f087348 */ /* 0x022fea0003c00000 */
[----:B------:R0:W2:Y:S02]  /*2c3b0*/  SHFL.IDX P6, R14, R13, R12, R11 ;  /* 0x0000000c0d0e7389 */ /* 0x0000a400000c000b */
[----:B012--5:R-:W-:Y:S01]  /*2c3c0*/  ENDCOLLECTIVE ;  /* 0x000000000000791b */ /* 0x027fe20003800000 */
.L_x_2080:
[----:B------:R-:W-:Y:S01]  /*2c3d0*/  ISETP.LT.OR P1, PT, R26, 0x1, P0 ;  /* 0x000000011a00780c */ /* 0x000fe20000721670 */
[----:B------:R-:W-:-:S12]  /*2c3e0*/  IMAD.MOV.U32 R13, RZ, RZ, R5 ;  /* 0x000000ffff0d7224 */ /* 0x000fd800078e0005 */
[----:B------:R-:W-:Y:S01]  /*2c3f0*/  @!PT LDS RZ, [RZ] ;  /* 0x00000000fffff984 */ /* 0x000fe20000000800 */
[----:B------:R-:W-:Y:S01]  /*2c400*/  @!PT LDS RZ, [RZ] ;  /* 0x00000000fffff984 */ /* 0x000fe20000000800 */
[----:B------:R-:W-:Y:S01]  /*2c410*/  @!PT LDS RZ, [RZ] ;  /* 0x00000000fffff984 */ /* 0x000fe20000000800 */
[----:B------:R0:W-:Y:S02]  /*2c420*/  LDGSTS.E.BYPASS.LTC128B.128 [R0+0x10400], desc[UR42][R2.64+0x80], !P1 ;  /* 0x1040008002007fae */ /* 0x0001e4000c901d6a */
[----:B0-----:R-:W-:-:S07]  /*2c430*/  IMAD.MOV.U32 R3, RZ, RZ, R14 ;  /* 0x000000ffff037224 */ /* 0x001fce00078e000e */
[----:B------:R-:W-:Y:S05]  /*2c440*/  WARPSYNC.COLLECTIVE R15, `(.L_x_2081) ;  /* 0x000000000f087348 */ /* 0x000fea0003c00000 */
[----:B------:R0:W1:Y:S02]  /*2c450*/  SHFL.IDX P6, R14, R13, R12, R11 ;  /* 0x0000000c0d0e7389 */ /* 0x00006400000c000b */
[----:B01----:R-:W-:Y:S01]  /*2c460*/  ENDCOLLECTIVE ;  /* 0x000000000000791b */ /* 0x003fe20003800000 */
.L_x_2081:
[----:B------:R-:W-:-:S05]  /*2c470*/  IMAD.MOV.U32 R2, RZ, RZ, R14 ;  /* 0x000000ffff027224 */ /* 0x000fca00078e000e */
[----:B------:R-:W-:-:S05]  /*2c480*/  IADD3 R2, P1, R30, R2, RZ ;  /* 0x000000021e027210 */ /* 0x000fca0007f3e0ff */
[----:B------:R-:W-:Y:S01]  /*2c490*/  IMAD.X R3, RZ, RZ, R3, P1 ;  /* 0x000000ffff037224 */ /* 0x000fe200008e0603 */
[----:B------:R-:W-:Y:S01]  /*2c4a0*/  ISETP.LT.OR P1, PT, R26, 0x21, P3 ;  /* 0x000000211a00780c */ /* 0x000fe20001f21670 */
[----:B------:R-:W-:Y:S02]  /*2c4b0*/  IMAD.MOV.U32 R13, RZ, RZ, R8 ;  /* 0x000000ffff0d7224 */ /* 0x000fe400078e0008 */
[----:B------:R-:W-:-:S10]  /*2c4c0*/  IMAD.MOV.U32 R12, RZ, RZ, 0x2 ;  /* 0x00000002ff0c7424 */ /* 0x000fd400078e00ff */
[----:B------:R-:W-:Y:S05]  /*2c4d0*/  WARPSYNC.COLLECTIVE R15, `(.L_x_2082) ;  /* 0x000000000f087348 */ /* 0x000fea0003c00000 */
[----:B------:R0:W1:Y:S02]  /*2c4e0*/  SHFL.IDX P6, R14, R13, R12, R11 ;  /* 0x0000000c0d0e7389 */ /* 0x00006400000c000b */
[----:B01----:R-:W-:Y:S01]  /*2c4f0*/  ENDCOLLECTIVE ;  /* 0x000000000000791b */ /* 0x003fe20003800000 */
.L_x_2082:
[----:B------:R-:W-:Y:S01]  /*2c500*/  @!PT LDS RZ, [RZ] ;  /* 0x00000000fffff984 */ /* 0x000fe20000000800 */
[----:B------:R-:W-:Y:S01]  /*2c510*/  @!PT LDS RZ, [RZ] ;  /* 0x00000000fffff984 */ /* 0x000fe20000000800 */
[----:B------:R-:W-:Y:S01]  /*2c520*/  @!PT LDS RZ, [RZ] ;  /* 0x00000000fffff984 */ /* 0x000fe20000000800 */
[----:B------:R-:W-:Y:S01]  /*2c530*/  LDGSTS.E.BYPASS.LTC128B.128 [R0+0xcc00], desc[UR42][R2.64], !P1 ;  /* 0x0cc0000002007fae */ /* 0x000fe2000c901d6a */
[----:B------:R-:W-:-:S13]  /*2c540*/  ISETP.LT.OR P1, PT, R26, 0x21, P2 ;  /* 0x000000211a00780c */ /* 0x000fda0001721670 */
[----:B------:R-:W-:Y:S01]  /*2c550*/  LDGSTS.E.BYPASS.LTC128B.128 [R0+0xec00], desc[UR42][R2.64+0x40], !P1 ;  /* 0x0ec0004002007fae */ /* 0x000fe2000c901d6a */
[----:B------:R-:W-:Y:S01]  /*2c560*/  ISETP.LT.OR P1, PT, R26, 0x21, P0 ;  /* 0x000000211a00780c */ /* 0x000fe20000721670 */
[----:B------:R-:W-:-:S12]  /*2c570*/  IMAD.MOV.U32 R13, RZ, RZ, R5 ;  /* 0x000000ffff0d7224 */ /* 0x000fd800078e0005 */
[----:B------:R0:W-:Y:S02]  /*2c580*/  LDGSTS.E.BYPASS.LTC128B.128 [R0+0x10c00], desc[UR42][R2.64+0x80], !P1 ;  /* 0x10c0008002007fae */ /* 0x0001e4000c901d6a */
[----:B0-----:R-:W-:-:S07]  /*2c590*/  IMAD.MOV.U32 R3, RZ, RZ, R14 ;  /* 0x000000ffff037224 */ /* 0x001fce00078e000e */
[----:B------:R-:W-:Y:S05]  /*2c5a0*/  WARPSYNC.COLLECTIVE R15, `(.L_x_2083) ;  /* 0x000000000f087348 */ /* 0x000fea0003c00000 */
[----:B------:R0:W1:Y:S02]  /*2c5b0*/  SHFL.IDX P6, R14, R13, R12, R11 ;  /* 0x0000000c0d0e7389 */ /* 0x00006400000c000b */
[----:B01----:R-:W-:Y:S01]  /*2c5c0*/  ENDCOLLECTIVE ;  /* 0x000000000000791b */ /* 0x003fe20003800000 */
.L_x_2083:
[----:B------:R-:W-:Y:S02]  /*2c5d0*/  IMAD.MOV.U32 R13, RZ, RZ, R8 ;  /* 0x000000ffff0d7224 */ /* 0x000fe400078e0008 */
[----:B------:R-:W-:Y:S02]  /*2c5e0*/  IMAD.MOV.U32 R12, RZ, RZ, 0x3 ;  /* 0x00000003ff0c7424 */ /* 0x000fe400078e00ff */
[----:B------:R-:W-:-:S07]  /*2c5f0*/  IMAD.MOV.U32 R2, RZ, RZ, R14 ;  /* 0x000000ffff027224 */ /* 0x000fce00078e000e */
[----:B------:R-:W-:Y:S05]  /*2c600*/  WARPSYNC.COLLECTIVE R15, `(.L_x_2084) ;  /* 0x000000000f087348 */ /* 0x000fea0003c00000 */
[----:B------:R0:W1:Y:S02]  /*2c610*/  SHFL.IDX P6, R14, R13, R12, R11 ;  /* 0x0000000c0d0e7389 */ /* 0x00006400000c000b */
[----:B01----:R-:W-:Y:S01]  /*2c620*/  ENDCOLLECTIVE ;  /* 0x000000000000791b */ /* 0x003fe20003800000 */
.L_x_2084:
[----:B------:R-:W-:Y:S02]  /*2c630*/  IMAD.MOV.U32 R13, RZ, RZ, R5 ;  /* 0x000000ffff0d7224 */ /* 0x000fe400078e0005 */
[----:B------:R-:W-:-:S07]  /*2c640*/  IMAD.MOV.U32 R8, RZ, RZ, R14 ;  /* 0x000000ffff087224 */ /* 0x000fce00078e000e */
[----:B------:R-:W-:Y:S05]  /*2c650*/  WARPSYNC.COLLECTIVE R15, `(.L_x_2085) ;  /* 0x000000000f087348 */ /* 0x000fea0003c00000 */
[----:B------:R0:W1:Y:S02]  /*2c660*/  SHFL.IDX P6, R14, R13, R12, R11 ;  /* 0x0000000c0d0e7389 */ /* 0x00006400000c000b */
[----:B01----:R-:W-:Y:S01]  /*2c670*/  ENDCOLLECTIVE ;  /* 0x000000000000791b */ /* 0x003fe20003800000 */
.L_x_2085:
[----:B------:R-:W-:-:S05]  /*2c680*/  IADD3 R2, P1, R30, R2, RZ ;  /* 0x000000021e027210 */ /* 0x000fca0007f3e0ff */
[----:B------:R-:W-:Y:S01]  /*2c690*/  IMAD.X R3, RZ, RZ, R3, P1 ;  /* 0x000000ffff037224 */ /* 0x000fe200008e0603 */
[----:B------:R-:W-:-:S13]  /*2c6a0*/  ISETP.LT.OR P1, PT, R26, 0x41, P3 ;  /* 0x000000411a00780c */ /* 0x000fda0001f21670 */
[----:B------:R-:W-:Y:S01]  /*2c6b0*/  @!PT LDS RZ, [RZ] ;  /* 0x00000000fffff984 */ /* 0x000fe20000000800 */
[----:B------:R-:W-:Y:S01]  /*2c6c0*/  @!PT LDS RZ, [RZ] ;  /* 0x00000000fffff984 */ /* 0x000fe20000000800 */
[----:B------:R-:W-:Y:S01]  /*2c6d0*/  @!PT LDS RZ, [RZ] ;  /* 0x00000000fffff984 */ /* 0x000fe20000000800 */
[----:B------:R-:W-:Y:S01]  /*2c6e0*/  LDGSTS.E.BYPASS.LTC128B.128 [R0+0xd400], desc[UR42][R2.64], !P1 ;  /* 0x0d40000002007fae */ /* 0x000fe2000c901d6a */
[C---:B------:R-:W-:Y:S02]  /*2c6f0*/  ISETP.GE.AND P6, PT, R26.reuse, 0x61, PT ;  /* 0x000000611a00780c */ /* 0x040fe40003fc6270 */
[----:B------:R-:W-:-:S13]  /*2c700*/  ISETP.LT.OR P1, PT, R26, 0x41, P2 ;  /* 0x000000411a00780c */ /* 0x000fda0001721670 */
[----:B------:R-:W-:Y:S01]  /*2c710*/  LDGSTS.E.BYPASS.LTC128B.128 [R0+0xf400], desc[UR42][R2.64+0x40], !P1 ;  /* 0x0f40004002007fae */ /* 0x000fe2000c901d6a */
[C---:B------:R-:W-:Y:S02]  /*2c720*/  ISETP.LT.OR P1, PT, R26.reuse, 0x41, P0 ;  /* 0x000000411a00780c */ /* 0x040fe40000721670 */
[----:B------:R-:W-:-:S11]  /*2c730*/  ISETP.GE.AND P4, PT, R26, 0x21, PT ;  /* 0x000000211a00780c */ /* 0x000fd60003f86270 */
[----:B------:R0:W-:Y:S01]  /*2c740*/  LDGSTS.E.BYPASS.LTC128B.128 [R0+0x11400], desc[UR42][R2.64+0x80], !P1 ;  /* 0x1140008002007fae */ /* 0x0001e2000c901d6a */
[----:B------:R-:W-:Y:S01]  /*2c750*/  ISETP.GE.AND P1, PT, R26, 0x41, PT ;  /* 0x000000411a00780c */ /* 0x000fe20003f26270 */
[----:B0-----:R-:W-:Y:S01]  /*2c760*/  IMAD.MOV.U32 R2, RZ, RZ, R14 ;  /* 0x000000ffff027224 */ /* 0x001fe200078e000e */
[----:B------:R-:W-:-:S04]  /*2c770*/  LOP3.LUT R9, R9, 0xffffffef, RZ, 0xc0, !PT ;  /* 0xffffffef09097812 */ /* 0x000fc800078ec0ff */
[----:B------:R-:W-:-:S05]  /*2c780*/  @P6 LOP3.LUT R9, R9, 0x10, RZ, 0xfc, !PT ;  /* 0x0000001009096812 */ /* 0x000fca00078efcff */
[----:B------:R1:W-:Y:S01]  /*2c790*/  STL [R1], R9 ;  /* 0x0000000901007387 */ /* 0x0003e20000100800 */
[----:B------:R-:W-:Y:S05]  /*2c7a0*/  BRA `(.L_x_2086) ;  /* 0xffffff8c00947947 */ /* 0x000fea000383ffff */
.L_x_1895:
[----:B----4-:R4:W0:Y:S02]  /*2c7b0*/  SYNCS.PHASECHK.TRANS64.TRYWAIT P0, [R4+URZ+0x2a840], R21 ;  /* 0x02a84015040075a7 */ /* 0x010824000800017f */
[----:B0-----:R-:W-:Y:S05]  /*2c7c0*/  @!P0 NANOSLEEP.SYNCS 0x989680 ;  /* 0x009896800000895d */ /* 0x001fea0003900000 */
[----:B------:R-:W0:Y:S02]  /*2c7d0*/  @!P0 SYNCS.PHASECHK.TRANS64 P0, [R4+URZ+0x2a840], R21 ;  /* 0x02a84015040085a7 */ /* 0x000e24000800007f */
[----:B0-----:R-:W-:Y:S05]  /*2c7e0*/  @!P0 BRA `(.L_x_1895) ;  /* 0xfffffffc00f08947 */ /* 0x001fea000383ffff */
[----:B------:R-:W-:Y:S05]  /*2c7f0*/  BRA `(.L_x_2087) ;  /* 0xffffff8c00f87947 */ /* 0x000fea000383ffff */
.L_x_1896:
[----:B------:R-:W-:Y:S01]  /*2c800*/  BSSY B0, `(.L_x_2088) ;  /* 0x0000008000007945 */ /* 0x000fe20003800000 */
[----:B------:R-:W-:Y:S02]  /*2c810*/  IMAD.MOV.U32 R13, RZ, RZ, R6 ;  /* 0x000000ffff0d7224 */ /* 0x000fe400078e0006 */
[----:B------:R-:W-:Y:S02]  /*2c820*/  IMAD.MOV.U32 R12, RZ, RZ, RZ ;  /* 0x000000ffff0c7224 */ /* 0x000fe400078e00ff */
[----:B------:R-:W-:Y:S02]  /*2c830*/  IMAD.MOV.U32 R11, RZ, RZ, 0x1c1f ;  /* 0x00001c1fff0b7424 */ /* 0x000fe400078e00ff */
[----:B------:R-:W-:-:S07]  /*2c840*/  IMAD.MOV.U32 R15, RZ, RZ, -0x1 ;  /* 0xffffffffff0f7424 */ /* 0x000fce00078e00ff */
[----:B0--34-:R-:W-:Y:S05]  /*2c850*/  WARPSYNC.COLLECTIVE R15, `(.L_x_2089) ;  /* 0x000000000f087348 */ /* 0x019fea0003c00000 */
[----:B------:R1:W2:Y:S02]  /*2c860*/  SHFL.IDX P6, R14, R13, R12, R11 ;  /* 0x0000000c0d0e7389 */ /* 0x0002a400000c000b */
[----:B01234-:R-:W-:Y:S01]  /*2c870*/  ENDCOLLECTIVE ;  /* 0x000000000000791b */ /* 0x01ffe20003800000 */
.L_x_2089:
[----:B------:R-:W-:Y:S05]  /*2c880*/  BSYNC B0 ;  /* 0x0000000000007941 */ /* 0x000fea0003800000 */
.L_x_2088:
        /* <DEDUP_REMOVED lines=8> */
.L_x_2090:
[----:B------:R-:W-:Y:S02]  /*2c910*/  IMAD.MOV.U32 R13, RZ, RZ, R6 ;  /* 0x000000ffff0d7224 */ /* 0x000fe400078e0006 */
        /* <DEDUP_REMOVED lines=15> */
.L_x_2091:
        /* <DEDUP_REMOVED lines=11> */
.L_x_2092:
[----:B------:R-:W-:Y:S02]  /*2cac0*/  IMAD.MOV.U32 R13, RZ, RZ, R6 ;  /* 0x000000ffff0d7224 */ /* 0x000fe400078e0006 */
[----:B------:R-:W-:Y:S02]  /*2cad0*/  IMAD.MOV.U32 R12, RZ, RZ, 0x2 ;  /* 0x00000002ff0c7424 */ /* 0x000fe400078e00ff */
[----:B------:R-:W-:-:S07]  /*2cae0*/  IMAD.MOV.U32 R3, RZ, RZ, R14 ;  /* 0x000000ffff037224 */ /* 0x000fce00078e000e */
[----:B------:R-:W-:Y:S05]  /*2caf0*/  WARPSYNC.COLLECTIVE R15, `(.L_x_2093) ;  /* 0x000000000f087348 */ /* 0x000fea0003c00000 */
[----:B------:R0:W1:Y:S02]  /*2cb00*/  SHFL.IDX P6, R14, R13, R12, R11 ;  /* 0x0000000c0d0e7389 */ /* 0x00006400000c000b */
[----:B01----:R-:W-:Y:S01]  /*2cb10*/  ENDCOLLECTIVE ;  /* 0x000000000000791b */ /* 0x003fe20003800000 */
.L_x_2093:
[----:B------:R-:W-:-:S05]  /*2cb20*/  @P4 IADD3 R3, P0, R30, R3, RZ ;  /* 0x000000031e034210 */ /* 0x000fca0007f1e0ff */
[----:B------:R-:W-:-:S05]  /*2cb30*/  @P4 IMAD.X R2, RZ, RZ, R2, P0 ;  /* 0x000000ffff024224 */ /* 0x000fca00000e0602 */
[----:B------:R-:W-:Y:S01]  /*2cb40*/  @P4 LOP3.LUT R3, R3, R2, RZ, 0x3c, !PT ;  /* 0x0000000203034212 */ /* 0x000fe200078e3cff */
[----:B------:R-:W-:-:S03]  /*2cb50*/  IMAD.MOV.U32 R13, RZ, RZ, R5 ;  /* 0x000000ffff0d7224 */ /* 0x000fc600078e0005 */
[----:B------:R-:W-:-:S04]  /*2cb60*/  @P4 LOP3.LUT R2, R3, R2, RZ, 0x3c, !PT ;  /* 0x0000000203024212 */ /* 0x000fc800078e3cff */
[----:B------:R-:W-:-:S05]  /*2cb70*/  @P4 LOP3.LUT R3, R3, R2, RZ, 0x3c, !PT ;  /* 0x0000000203034212 */ /* 0x000fca00078e3cff */
[----:B------:R-:W-:Y:S01]  /*2cb80*/  @!PT LDS RZ, [RZ] ;  /* 0x00000000fffff984 */ /* 0x000fe20000000800 */
[----:B------:R-:W-:Y:S01]  /*2cb90*/  @!PT LDS RZ, [RZ] ;  /* 0x00000000fffff984 */ /* 0x000fe20000000800 */
[----:B------:R-:W-:Y:S01]  /*2cba0*/  @!PT LDS RZ, [RZ] ;  /* 0x00000000fffff984 */ /* 0x000fe20000000800 */
[----:B------:R-:W-:Y:S04]  /*2cbb0*/  @P4 LDGSTS.E.BYPASS.LTC128B.128 [R0+0x1ec00], desc[UR42][R2.64], !P5 ;  /* 0x1ec0000002004fae */ /* 0x000fe8000e901d6a */
[----:B------:R-:W-:Y:S04]  /*2cbc0*/  @P4 LDGSTS.E.BYPASS.LTC128B.128 [R0+0x20c00], desc[UR42][R2.64+0x40], !P3 ;  /* 0x20c0004002004fae */ /* 0x000fe8000d901d6a */
[----:B------:R0:W-:Y:S02]  /*2cbd0*/  @P4 LDGSTS.E.BYPASS.LTC128B.128 [R0+0x22c00], desc[UR42][R2.64+0x80], !P2 ;  /* 0x22c0008002004fae */ /* 0x0001e4000d101d6a */
[----:B0-----:R-:W-:-:S07]  /*2cbe0*/  IMAD.MOV.U32 R2, RZ, RZ, R14 ;  /* 0x000000ffff027224 */ /* 0x001fce00078e000e */
[----:B------:R-:W-:Y:S05]  /*2cbf0*/  WARPSYNC.COLLECTIVE R15, `(.L_x_2094) ;  /* 0x000000000f087348 */ /* 0x000fea0003c00000 */
[----:B------:R0:W1:Y:S02]  /*2cc00*/  SHFL.IDX P6, R14, R13, R12, R11 ;  /* 0x0000000c0d0e7389 */ /* 0x00006400000c000b */
[----:B01----:R-:W-:Y:S01]  /*2cc10*/  ENDCOLLECTIVE ;  /* 0x000000000000791b */ /* 0x003fe20003800000 */
.L_x_2094:
[----:B------:R-:W-:Y:S02]  /*2cc20*/  IMAD.MOV.U32 R13, RZ, RZ, R6 ;  /* 0x000000ffff0d7224 */ /* 0x000fe400078e0006 */
[----:B------:R-:W-:Y:S02]  /*2cc30*/  IMAD.MOV.U32 R12, RZ, RZ, 0x3 ;  /* 0x00000003ff0c7424 */ /* 0x000fe400078e00ff */
[----:B------:R-:W-:-:S07]  /*2cc40*/  IMAD.MOV.U32 R3, RZ, RZ, R14 ;  /* 0x000000ffff037224 */ /* 0x000fce00078e000e */
[----:B------:R-:W-:Y:S05]  /*2cc50*/  WARPSYNC.COLLECTIVE R15, `(.L_x_2095) ;  /* 0x000000000f087348 */ /* 0x000fea0003c00000 */
[----:B------:R0:W1:Y:S02]  /*2cc60*/  SHFL.IDX P6, R14, R13, R12, R11 ;  /* 0x0000000c0d0e7389 */ /* 0x00006400000c000b */
[----:B01----:R-:W-:Y:S01]  /*2cc70*/  ENDCOLLECTIVE ;  /* 0x000000000000791b */ /* 0x003fe20003800000 */
.L_x_2095:
[----:B------:R-:W-:-:S05]  /*2cc80*/  @P1 IADD3 R3, P0, R30, R3, RZ ;  /* 0x000000031e031210 */ /* 0x000fca0007f1e0ff */
[----:B------:R-:W-:-:S05]  /*2cc90*/  @P1 IMAD.X R2, RZ, RZ, R2, P0 ;  /* 0x000000ffff021224 */ /* 0x000fca00000e0602 */
[----:B------:R-:W-:Y:S01]  /*2cca0*/  @P1 LOP3.LUT R3, R3, R2, RZ, 0x3c, !PT ;  /* 0x0000000203031212 */ /* 0x000fe200078e3cff */
[----:B------:R-:W-:-:S03]  /*2ccb0*/  IMAD.MOV.U32 R13, RZ, RZ, R5 ;  /* 0x000000ffff0d7224 */ /* 0x000fc600078e0005 */
[----:B------:R-:W-:-:S04]  /*2ccc0*/  @P1 LOP3.LUT R2, R3, R2, RZ, 0x3c, !PT ;  /* 0x0000000203021212 */ /* 0x000fc800078e3cff */
[----:B------:R-:W-:Y:S01]  /*2ccd0*/  @P1 LOP3.LUT R3, R3, R2, RZ, 0x3c, !PT ;  /* 0x0000000203031212 */ /* 0x000fe200078e3cff */
[----:B------:R-:W-:-:S07]  /*2cce0*/  IMAD.MOV.U32 R6, RZ, RZ, R14 ;  /* 0x000000ffff067224 */ /* 0x000fce00078e000e */
[----:B------:R-:W-:Y:S05]  /*2ccf0*/  WARPSYNC.COLLECTIVE R15, `(.L_x_2096) ;  /* 0x000000000f087348 */ /* 0x000fea0003c00000 */
[----:B------:R0:W1:Y:S02]  /*2cd00*/  SHFL.IDX P6, R14, R13, R12, R11 ;  /* 0x0000000c0d0e7389 */ /* 0x00006400000c000b */
[----:B01----:R-:W-:Y:S01]  /*2cd10*/  ENDCOLLECTIVE ;  /* 0x000000000000791b */ /* 0x003fe20003800000 */
.L_x_2096:
[----:B------:R-:W-:Y:S01]  /*2cd20*/  @!PT LDS RZ, [RZ] ;  /* 0x00000000fffff984 */ /* 0x000fe20000000800 */
[----:B------:R-:W-:Y:S01]  /*2cd30*/  @!PT LDS RZ, [RZ] ;  /* 0x00000000fffff984 */ /* 0x000fe20000000800 */
[----:B------:R-:W-:Y:S01]  /*2cd40*/  @!PT LDS RZ, [RZ] ;  /* 0x00000000fffff984 */ /* 0x000fe20000000800 */
[----:B------:R0:W-:Y:S04]  /*2cd50*/  @P1 LDGSTS.E.BYPASS.LTC128B.128 [R0+0x1f400], desc[UR42][R2.64], !P5 ;  /* 0x1f40000002001fae */ /* 0x0001e8000e901d6a */
[----:B------:R0:W-:Y:S04]  /*2cd60*/  @P1 LDGSTS.E.BYPASS.LTC128B.128 [R0+0x21400], desc[UR42][R2.64+0x40], !P3 ;  /* 0x2140004002001fae */ /* 0x0001e8000d901d6a */
[----:B------:R0:W-:Y:S01]  /*2cd70*/  @P1 LDGSTS.E.BYPASS.LTC128B.128 [R0+0x23400], desc[UR42][R2.64+0x80], !P2 ;  /* 0x2340008002001fae */ /* 0x0001e2000d101d6a */
[----:B------:R-:W-:Y:S01]  /*2cd80*/  IMAD.MOV.U32 R5, RZ, RZ, R14 ;  /* 0x000000ffff057224 */ /* 0x000fe200078e000e */
[----:B------:R-:W-:Y:S06]  /*2cd90*/  BRA `(.L_x_2097) ;  /* 0xffffff8c007c7947 */ /* 0x000fec000383ffff */
.L_x_1901:
[----:B------:R-:W-:Y:S02]  /*2cda0*/  IMAD.MOV.U32 R13, RZ, RZ, R4 ;  /* 0x000000ffff0d7224 */ /* 0x000fe400078e0004 */
[----:B------:R-:W-:Y:S02]  /*2cdb0*/  IMAD.MOV.U32 R12, RZ, RZ, RZ ;  /* 0x000000ffff0c7224 */ /* 0x000fe400078e00ff */
[----:B------:R-:W-:Y:S02]  /*2cdc0*/  IMAD.MOV.U32 R11, RZ, RZ, 0x1c1f ;  /* 0x00001c1fff0b7424 */ /* 0x000fe400078e00ff */
[----:B------:R-:W-:Y:S02]  /*2cdd0*/  IMAD.MOV.U32 R15, RZ, RZ, -0x1 ;  /* 0xffffffffff0f7424 */ /* 0x000fe400078e00ff */
[----:B------:R-:W-:Y:S02]  /*2cde0*/  IMAD R34, R34, R7, RZ ;  /* 0x0000000722227224 */ /* 0x000fe400078e02ff */
[----:B------:R-:W-:-:S07]  /*2cdf0*/  IMAD.IADD R17, R9, 0x1, R17 ;  /* 0x0000000109117824 */ /* 0x000fce00078e0211 */
[----:B-----5:R-:W-:Y:S05]  /*2ce00*/  WARPSYNC.COLLECTIVE R15, `(.L_x_2098) ;  /* 0x000000000f087348 */ /* 0x020fea0003c00000 */
[----:B------:R0:W1:Y:S02]  /*2ce10*/  SHFL.IDX P6, R14, R13, R12, R11 ;  /* 0x0000000c0d0e7389 */ /* 0x00006400000c000b */
[----:B01---5:R-:W-:Y:S01]  /*2ce20*/  ENDCOLLECTIVE ;  /* 0x000000000000791b */ /* 0x023fe20003800000 */
.L_x_2098:
[C---:B------:R-:W-:Y:S01]  /*2ce30*/  VIADD R5, R17.reuse, 0x20 ;  /* 0x0000002011057836 */ /* 0x040fe20000000000 */
[----:B------:R-:W-:Y:S01]  /*2ce40*/  ISETP.GE.AND P2, PT, R17, R34, PT ;  /* 0x000000221100720c */ /* 0x000fe20003f46270 */
[----:B------:R-:W-:Y:S02]  /*2ce50*/  IMAD.MOV.U32 R13, RZ, RZ, R0 ;  /* 0x000000ffff0d7224 */ /* 0x000fe400078e0000 */
[----:B------:R-:W-:-:S10]  /*2ce60*/  IMAD.MOV.U32 R2, RZ, RZ, R14 ;  /* 0x000000ffff027224 */ /* 0x000fd400078e000e */
[----:B------:R-:W-:Y:S05]  /*2ce70*/  WARPSYNC.COLLECTIVE R15, `(.L_x_2099) ;  /* 0x000000000f087348 */ /* 0x000fea0003c00000 */
[----:B------:R0:W1:Y:S02]  /*2ce80*/  SHFL.IDX P6, R14, R13, R12, R11 ;  /* 0x0000000c0d0e7389 */ /* 0x00006400000c000b */
[----:B01----:R-:W-:Y:S01]  /*2ce90*/  ENDCOLLECTIVE ;  /* 0x000000000000791b */ /* 0x003fe20003800000 */
.L_x_2099:
[----:B------:R-:W-:Y:S02]  /*2cea0*/  IMAD.MOV.U32 R13, RZ, RZ, R4 ;  /* 0x000000ffff0d7224 */ /* 0x000fe400078e0004 */
[----:B------:R-:W-:Y:S02]  /*2ceb0*/  IMAD.MOV.U32 R12, RZ, RZ, 0x1 ;  /* 0x00000001ff0c7424 */ /* 0x000fe400078e00ff */
[----:B------:R-:W-:-:S07]  /*2cec0*/  IMAD.MOV.U32 R3, RZ, RZ, R14 ;  /* 0x000000ffff037224 */ /* 0x000fce00078e000e */
[----:B------:R-:W-:Y:S05]  /*2ced0*/  WARPSYNC.COLLECTIVE R15, `(.L_x_2100) ;  /* 0x000000000f087348 */ /* 0x000fea0003c00000 */
[----:B------:R0:W1:Y:S02]  /*2cee0*/  SHFL.IDX P6, R14, R13, R12, R11 ;  /* 0x0000000c0d0e7389 */ /* 0x00006400000c000b */
[----:B01----:R-:W-:Y:S01]  /*2cef0*/  ENDCOLLECTIVE ;  /* 0x000000000000791b */ /* 0x003fe20003800000 */
.L_x_2100:
        /* <DEDUP_REMOVED lines=17> */
.L_x_2101:
[----:B------:R-:W-:Y:S02]  /*2d010*/  IMAD.MOV.U32 R13, RZ, RZ, R4 ;  /* 0x000000ffff0d7224 */ /* 0x000fe400078e0004 */
[----:B------:R-:W-:Y:S02]  /*2d020*/  IMAD.MOV.U32 R12, RZ, RZ, 0x2 ;  /* 0x00000002ff0c7424 */ /* 0x000fe400078e00ff */
[----:B------:R-:W-:-:S07]  /*2d030*/  IMAD.MOV.U32 R3, RZ, RZ, R14 ;  /* 0x000000ffff037224 */ /* 0x000fce00078e000e */
[----:B------:R-:W-:Y:S05]  /*2d040*/  WARPSYNC.COLLECTIVE R15, `(.L_x_2102) ;  /* 0x000000000f087348 */ /* 0x000fea0003c00000 */
[----:B------:R0:W1:Y:S02]  /*2d050*/  SHFL.IDX P6, R14, R13, R12, R11 ;  /* 0x0000000c0d0e7389 */ /* 0x00006400000c000b */
[----:B01----:R-:W-:Y:S01]  /*2d060*/  ENDCOLLECTIVE ;  /* 0x000000000000791b */ /* 0x003fe20003800000 */
.L_x_2102:
        /* <DEDUP_REMOVED lines=11> */
[----:B------:R0:W-:Y:S02]  /*2d120*/  @!P2 LDGSTS.E.BYPASS.LTC128B.128 [R8+0x1cc00], desc[UR42][R2.64+0x80], !P1 ;  /* 0x1cc000800208afae */ /* 0x0001e4000c901d6a */
[----:B0-----:R-:W-:-:S05]  /*2d130*/  VIADD R2, R17, 0x40 ;  /* 0x0000004011027836 */ /* 0x001fca0000000000 */
[----:B------:R-:W-:Y:S01]  /*2d140*/  ISETP.GE.AND P2, PT, R2, R34, PT ;  /* 0x000000220200720c */ /* 0x000fe20003f46270 */
[----:B------:R-:W-:-:S12]  /*2d150*/  IMAD.MOV.U32 R2, RZ, RZ, R14 ;  /* 0x000000ffff027224 */ /* 0x000fd800078e000e */
[----:B------:R-:W-:Y:S05]  /*2d160*/  WARPSYNC.COLLECTIVE R15, `(.L_x_2103) ;  /* 0x000000000f087348 */ /* 0x000fea0003c00000 */
[----:B------:R0:W1:Y:S02]  /*2d170*/  SHFL.IDX P6, R14, R13, R12, R11 ;  /* 0x0000000c0d0e7389 */ /* 0x00006400000c000b */
[----:B01----:R-:W-:Y:S01]  /*2d180*/  ENDCOLLECTIVE ;  /* 0x000000000000791b */ /* 0x003fe20003800000 */
.L_x_2103:
[----:B------:R-:W-:Y:S02]  /*2d190*/  IMAD.MOV.U32 R13, RZ, RZ, R4 ;  /* 0x000000ffff0d7224 */ /* 0x000fe400078e0004 */
[----:B------:R-:W-:Y:S02]  /*2d1a0*/  IMAD.MOV.U32 R12, RZ, RZ, 0x3 ;  /* 0x00000003ff0c7424 */ /* 0x000fe400078e00ff */
[----:B------:R-:W-:-:S07]  /*2d1b0*/  IMAD.MOV.U32 R3, RZ, RZ, R14 ;  /* 0x000000ffff037224 */ /* 0x000fce00078e000e */
[----:B------:R-:W-:Y:S05]  /*2d1c0*/  WARPSYNC.COLLECTIVE R15, `(.L_x_2104) ;  /* 0x000000000f087348 */ /* 0x000fea0003c00000 */
[----:B------:R0:W1:Y:S02]  /*2d1d0*/  SHFL.IDX P6, R14, R13, R12, R11 ;  /* 0x0000000c0d0e7389 */ /* 0x00006400000c000b */
[----:B01----:R-:W-:Y:S01]  /*2d1e0*/  ENDCOLLECTIVE ;  /* 0x000000000000791b */ /* 0x003fe20003800000 */
.L_x_2104:
[----:B------:R-:W-:-:S05]  /*2d1f0*/  @!P2 IADD3 R3, P4, R30, R3, RZ ;  /* 0x000000031e03a210 */ /* 0x000fca0007f9e0ff */
[----:B------:R-:W-:-:S05]  /*2d200*/  @!P2 IMAD.X R2, RZ, RZ, R2, P4 ;  /* 0x000000ffff02a224 */ /* 0x000fca00020e0602 */
[----:B------:R-:W-:Y:S01]  /*2d210*/  @!P2 LOP3.LUT R3, R3, R2, RZ, 0x3c, !PT ;  /* 0x000000020303a212 */ /* 0x000fe200078e3cff */
[----:B------:R-:W-:-:S03]  /*2d220*/  IMAD.MOV.U32 R13, RZ, RZ, R0 ;  /* 0x000000ffff0d7224 */ /* 0x000fc600078e0000 */
[----:B------:R-:W-:-:S04]  /*2d230*/  @!P2 LOP3.LUT R2, R3, R2, RZ, 0x3c, !PT ;  /* 0x000000020302a212 */ /* 0x000fc800078e3cff */
[----:B------:R-:W-:Y:S01]  /*2d240*/  @!P2 LOP3.LUT R3, R3, R2, RZ, 0x3c, !PT ;  /* 0x000000020303a212 */ /* 0x000fe200078e3cff */
[----:B------:R-:W-:-:S07]  /*2d250*/  IMAD.MOV.U32 R4, RZ, RZ, R14 ;  /* 0x000000ffff047224 */ /* 0x000fce00078e000e */
[----:B------:R-:W-:Y:S05]  /*2d260*/  WARPSYNC.COLLECTIVE R15, `(.L_x_2105) ;  /* 0x000000000f087348 */ /* 0x000fea0003c00000 */
[----:B------:R0:W1:Y:S02]  /*2d270*/  SHFL.IDX P6, R14, R13, R12, R11 ;  /* 0x0000000c0d0e7389 */ /* 0x00006400000c000b */
[----:B01----:R-:W-:Y:S01]  /*2d280*/  ENDCOLLECTIVE ;  /* 0x000000000000791b */ /* 0x003fe20003800000 */
.L_x_2105:
[----:B------:R-:W-:Y:S01]  /*2d290*/  @!PT LDS RZ, [RZ] ;  /* 0x00000000fffff984 */ /* 0x000fe20000000800 */
[----:B------:R-:W-:Y:S01]  /*2d2a0*/  @!PT LDS RZ, [RZ] ;  /* 0x00000000fffff984 */ /* 0x000fe20000000800 */
[----:B------:R-:W-:Y:S01]  /*2d2b0*/  @!PT LDS RZ, [RZ] ;  /* 0x00000000fffff984 */ /* 0x000fe20000000800 */
[----:B------:R1:W-:Y:S04]  /*2d2c0*/  @!P2 LDGSTS.E.BYPASS.LTC128B.128 [R8+0x19400], desc[UR42][R2.64], !P3 ;  /* 0x194000000208afae */ /* 0x0003e8000d901d6a */
[----:B------:R1:W-:Y:S04]  /*2d2d0*/  @!P2 LDGSTS.E.BYPASS.LTC128B.128 [R8+0x1b400], desc[UR42][R2.64+0x40], !P0 ;  /* 0x1b4000400208afae */ /* 0x0003e8000c101d6a */
[----:B------:R1:W-:Y:S01]  /*2d2e0*/  @!P2 LDGSTS.E.BYPASS.LTC128B.128 [R8+0x1d400], desc[UR42][R2.64+0x80], !P1 ;  /* 0x1d4000800208afae */ /* 0x0003e2000c901d6a */
[----:B------:R-:W-:Y:S01]  /*2d2f0*/  IMAD.MOV.U32 R0, RZ, RZ, R14 ;  /* 0x000000ffff007224 */ /* 0x000fe200078e000e */
[----:B------:R-:W-:Y:S06]  /*2d300*/  BRA `(.L_x_2106) ;  /* 0xffffff9000a47947 */ /* 0x000fec000383ffff */
.L_x_1906:
[----:B0-----:R0:W1:Y:S02]  /*2d310*/  SYNCS.PHASECHK.TRANS64.TRYWAIT P1, [R22+URZ+0x2a820], R3 ;  /* 0x02a82003160075a7 */ /* 0x001064000802017f */
[----:B-1----:R-:W-:Y:S05]  /*2d320*/  @!P1 NANOSLEEP.SYNCS 0x989680 ;  /* 0x009896800000995d */ /* 0x002fea0003900000 */
[----:B------:R-:W1:Y:S02]  /*2d330*/  @!P1 SYNCS.PHASECHK.TRANS64 P1, [R22+URZ+0x2a820], R3 ;  /* 0x02a82003160095a7 */ /* 0x000e64000802007f */
[----:B-1----:R-:W-:Y:S05]  /*2d340*/  @!P1 BRA `(.L_x_1906) ;  /* 0xfffffffc00f09947 */ /* 0x002fea000383ffff */
[----:B------:R-:W-:Y:S05]  /*2d350*/  BRA `(.L_x_2107) ;  /* 0xffffff9400207947 */ /* 0x000fea000383ffff */
.L_x_1910:
[----:B0-----:R0:W1:Y:S02]  /*2d360*/  SYNCS.PHASECHK.TRANS64.TRYWAIT P0, [R4+URZ+0x2a880], R17 ;  /* 0x02a88011040075a7 */ /* 0x001064000800017f */
[----:B-1----:R-:W-:Y:S05]  /*2d370*/  @!P0 NANOSLEEP.SYNCS 0x989680 ;  /* 0x009896800000895d */ /* 0x002fea0003900000 */
[----:B------:R-:W1:Y:S02]  /*2d380*/  @!P0 SYNCS.PHASECHK.TRANS64 P0, [R4+URZ+0x2a880], R17 ;  /* 0x02a88011040085a7 */ /* 0x000e64000800007f */
[----:B-1----:R-:W-:Y:S05]  /*2d390*/  @!P0 BRA `(.L_x_1910) ;  /* 0xfffffffc00f08947 */ /* 0x002fea000383ffff */
[----:B------:R-:W-:Y:S05]  /*2d3a0*/  BRA `(.L_x_2108) ;  /* 0xffffff9400d07947 */ /* 0x000fea000383ffff */
.L_x_1911:
        /* <DEDUP_REMOVED lines=8> */
.L_x_2110:
[----:B------:R-:W-:Y:S05]  /*2d430*/  BSYNC B0 ;  /* 0x0000000000007941 */ /* 0x000fea0003800000 */
.L_x_2109:
        /* <DEDUP_REMOVED lines=8> */
.L_x_2111:
[----:B------:R-:W-:Y:S02]  /*2d4c0*/  IMAD.MOV.U32 R13, RZ, RZ, R26 ;  /* 0x000000ffff0d7224 */ /* 0x000fe400078e001a */
[----:B------:R-:W-:Y:S02]  /*2d4d0*/  IMAD.MOV.U32 R12, RZ, RZ, 0x1 ;  /* 0x00000001ff0c7424 */ /* 0x000fe400078e00ff */
[----:B------:R-:W-:-:S07]  /*2d4e0*/  IMAD.MOV.U32 R2, RZ, RZ, R14 ;  /* 0x000000ffff027224 */ /* 0x000fce00078e000e */
[----:B------:R-:W-:Y:S05]  /*2d4f0*/  WARPSYNC.COLLECTIVE R15, `(.L_x_2112) ;  /* 0x000000000f087348 */ /* 0x000fea0003c00000 */
[----:B------:R0:W1:Y:S02]  /*2d500*/  SHFL.IDX P6, R14, R13, R12, R11 ;  /* 0x0000000c0d0e7389 */ /* 0x00006400000c000b */
[----:B01----:R-:W-:Y:S01]  /*2d510*/  ENDCOLLECTIVE ;  /* 0x000000000000791b */ /* 0x003fe20003800000 */
.L_x_2112:
        /* <DEDUP_REMOVED lines=14> */
.L_x_2113:
[----:B------:R-:W-:Y:S02]  /*2d600*/  IMAD.MOV.U32 R13, RZ, RZ, R26 ;  /* 0x000000ffff0d7224 */ /* 0x000fe400078e001a */
[----:B------:R-:W-:Y:S02]  /*2d610*/  IMAD.MOV.U32 R12, RZ, RZ, 0x2 ;  /* 0x00000002ff0c7424 */ /* 0x000fe400078e00ff */
[----:B------:R-:W-:-:S07]  /*2d620*/  IMAD.MOV.U32 R2, RZ, RZ, R14 ;  /* 0x000000ffff027224 */ /* 0x000fce00078e000e */
[----:B------:R-:W-:Y:S05]  /*2d630*/  WARPSYNC.COLLECTIVE R15, `(.L_x_2114) ;  /* 0x000000000f087348 */ /* 0x000fea0003c00000 */
[----:B------:R0:W1:Y:S02]  /*2d640*/  SHFL.IDX P6, R14, R13, R12, R11 ;  /* 0x0000000c0d0e7389 */ /* 0x00006400000c000b */
[----:B01----:R-:W-:Y:S01]  /*2d650*/  ENDCOLLECTIVE ;  /* 0x000000000000791b */ /* 0x003fe20003800000 */
.L_x_2114:
        /* <DEDUP_REMOVED lines=13> */
.L_x_2115:
[----:B------:R-:W-:Y:S02]  /*2d730*/  IMAD.MOV.U32 R13, RZ, RZ, R26 ;  /* 0x000000ffff0d7224 */ /* 0x000fe400078e001a */
[----:B------:R-:W-:Y:S02]  /*2d740*/  IMAD.MOV.U32 R12, RZ, RZ, 0x3 ;  /* 0x00000003ff0c7424 */ /* 0x000fe400078e00ff */
[----:B------:R-:W-:-:S07]  /*2d750*/  IMAD.MOV.U32 R2, RZ, RZ, R14 ;  /* 0x000000ffff027224 */ /* 0x000fce00078e000e */
[----:B------:R-:W-:Y:S05]  /*2d760*/  WARPSYNC.COLLECTIVE R15, `(.L_x_2116) ;  /* 0x000000000f087348 */ /* 0x000fea0003c00000 */
[----:B------:R0:W1:Y:S02]  /*2d770*/  SHFL.IDX P6, R14, R13, R12, R11 ;  /* 0x0000000c0d0e7389 */ /* 0x00006400000c000b */
[----:B01----:R-:W-:Y:S01]  /*2d780*/  ENDCOLLECTIVE ;  /* 0x000000000000791b */ /* 0x003fe20003800000 */
.L_x_2116:
        /* <DEDUP_REMOVED lines=13> */
.L_x_2117:
[----:B------:R-:W-:Y:S01]  /*2d860*/  IMAD.MOV.U32 R2, RZ, RZ, R14 ;  /* 0x000000ffff027224 */ /* 0x000fe200078e000e */
[----:B------:R-:W-:Y:S06]  /*2d870*/  BRA `(.L_x_2118) ;  /* 0xffffff9400687947 */ /* 0x000fec000383ffff */
.L_x_1916:
[----:B---3--:R3:W4:Y:S02]  /*2d880*/  SYNCS.PHASECHK.TRANS64.TRYWAIT P0, [R4+URZ+0x2a840], R17 ;  /* 0x02a84011040075a7 */ /* 0x008724000800017f */
[----:B----4-:R-:W-:Y:S05]  /*2d890*/  @!P0 NANOSLEEP.SYNCS 0x989680 ;  /* 0x009896800000895d */ /* 0x010fea0003900000 */
[----:B------:R-:W4:Y:S02]  /*2d8a0*/  @!P0 SYNCS.PHASECHK.TRANS64 P0, [R4+URZ+0x2a840], R17 ;  /* 0x02a84011040085a7 */ /* 0x000f24000800007f */
[----:B----4-:R-:W-:Y:S05]  /*2d8b0*/  @!P0 BRA `(.L_x_1916) ;  /* 0xfffffffc00f08947 */ /* 0x010fea000383ffff */
[----:B------:R-:W-:Y:S05]  /*2d8c0*/  BRA `(.L_x_2119) ;  /* 0xffffff9400c07947 */ /* 0x000fea000383ffff */
.L_x_1917:
        /* <DEDUP_REMOVED lines=8> */
.L_x_2121:
[----:B------:R-:W-:Y:S05]  /*2d950*/  BSYNC B0 ;  /* 0x0000000000007941 */ /* 0x000fea0003800000 */
.L_x_2120:
        /* <DEDUP_REMOVED lines=8> */
.L_x_2122:
[----:B------:R-:W-:Y:S02]  /*2d9e0*/  IMAD.MOV.U32 R13, RZ, RZ, R8 ;  /* 0x000000ffff0d7224 */ /* 0x000fe400078e0008 */
[----:B------:R-:W-:Y:S02]  /*2d9f0*/  IMAD.MOV.U32 R12, RZ, RZ, 0x1 ;  /* 0x00000001ff0c7424 */ /* 0x000fe400078e00ff */
[----:B------:R-:W-:-:S07]  /*2da00*/  IMAD.MOV.U32 R2, RZ, RZ, R14 ;  /* 0x000000ffff027224 */ /* 0x000fce00078e000e */
[----:B------:R-:W-:Y:S05]  /*2da10*/  WARPSYNC.COLLECTIVE R15, `(.L_x_2123) ;  /* 0x000000000f087348 */ /* 0x000fea0003c00000 */
[----:B------:R0:W1:Y:S02]  /*2da20*/  SHFL.IDX P6, R14, R13, R12, R11 ;  /* 0x0000000c0d0e7389 */ /* 0x00006400000c000b */
[----:B01----:R-:W-:Y:S01]  /*2da30*/  ENDCOLLECTIVE ;  /* 0x000000000000791b */ /* 0x003fe20003800000 */
.L_x_2123:
        /* <DEDUP_REMOVED lines=13> */
.L_x_2124:
[----:B------:R-:W-:Y:S02]  /*2db10*/  IMAD.MOV.U32 R13, RZ, RZ, R8 ;  /* 0x000000ffff0d7224 */ /* 0x000fe400078e0008 */
[----:B------:R-:W-:Y:S02]  /*2db20*/  IMAD.MOV.U32 R12, RZ, RZ, 0x2 ;  /* 0x00000002ff0c7424 */ /* 0x000fe400078e00ff */
[----:B------:R-:W-:-:S07]  /*2db30*/  IMAD.MOV.U32 R2, RZ, RZ, R14 ;  /* 0x000000ffff027224 */ /* 0x000fce00078e000e */
[----:B------:R-:W-:Y:S05]  /*2db40*/  WARPSYNC.COLLECTIVE R15, `(.L_x_2125) ;  /* 0x000000000f087348 */ /* 0x000fea0003c00000 */
[----:B------:R0:W1:Y:S02]  /*2db50*/  SHFL.IDX P6, R14, R13, R12, R11 ;  /* 0x0000000c0d0e7389 */ /* 0x00006400000c000b */
[----:B01----:R-:W-:Y:S01]  /*2db60*/  ENDCOLLECTIVE ;  /* 0x000000000000791b */ /* 0x003fe20003800000 */
.L_x_2125:
        /* <DEDUP_REMOVED lines=13> */
.L_x_2126:
[----:B------:R-:W-:Y:S02]  /*2dc40*/  IMAD.MOV.U32 R13, RZ, RZ, R8 ;  /* 0x000000ffff0d7224 */ /* 0x000fe400078e0008 */
[----:B------:R-:W-:Y:S02]  /*2dc50*/  IMAD.MOV.U32 R12, RZ, RZ, 0x3 ;  /* 0x00000003ff0c7424 */ /* 0x000fe400078e00ff */
[----:B------:R-:W-:-:S07]  /*2dc60*/  IMAD.MOV.U32 R2, RZ, RZ, R14 ;  /* 0x000000ffff027224 */ /* 0x000fce00078e000e */
[----:B------:R-:W-:Y:S05]  /*2dc70*/  WARPSYNC.COLLECTIVE R15, `(.L_x_2127) ;  /* 0x000000000f087348 */ /* 0x000fea0003c00000 */
[----:B------:R0:W1:Y:S02]  /*2dc80*/  SHFL.IDX P6, R14, R13, R12, R11 ;  /* 0x0000000c0d0e7389 */ /* 0x00006400000c000b */
[----:B01----:R-:W-:Y:S01]  /*2dc90*/  ENDCOLLECTIVE ;  /* 0x000000000000791b */ /* 0x003fe20003800000 */
.L_x_2127:
        /* <DEDUP_REMOVED lines=13> */
.L_x_2128:
[----:B------:R-:W-:Y:S01]  /*2dd70*/  IMAD.MOV.U32 R2, RZ, RZ, R14 ;  /* 0x000000ffff027224 */ /* 0x000fe200078e000e */
[----:B------:R-:W-:Y:S06]  /*2dd80*/  BRA `(.L_x_2129) ;  /* 0xffffff9400547947 */ /* 0x000fec000383ffff */
.L_x_1922:
[----:B------:R0:W0:Y:S02]  /*2dd90*/  SYNCS.PHASECHK.TRANS64.TRYWAIT P2, [R3+URZ+0x2a870], R0 ;  /* 0x02a87000030075a7 */ /* 0x000024000804017f */
[----:B0-----:R-:W-:Y:S05]  /*2dda0*/  @!P2 NANOSLEEP.SYNCS 0x989680 ;  /* 0x009896800000a95d */ /* 0x001fea0003900000 */
[----:B------:R-:W0:Y:S02]  /*2ddb0*/  @!P2 SYNCS.PHASECHK.TRANS64 P2, [R3+URZ+0x2a870], R0 ;  /* 0x02a870000300a5a7 */ /* 0x000e24000804007f */
[----:B0-----:R-:W-:Y:S05]  /*2ddc0*/  @!P2 BRA `(.L_x_1922) ;  /* 0xfffffffc00f0a947 */ /* 0x001fea000383ffff */
[----:B------:R-:W-:Y:S05]  /*2ddd0*/  BRA `(.L_x_2130) ;  /* 0xffffff9400c07947 */ /* 0x000fea000383ffff */
.L_x_1924:
[----:B------:R0:W0:Y:S02]  /*2dde0*/  SYNCS.PHASECHK.TRANS64.TRYWAIT P2, [R3+URZ+0x2a860], R2 ;  /* 0x02a86002030075a7 */ /* 0x000024000804017f */
[----:B0-----:R-:W-:Y:S05]  /*2ddf0*/  @!P2 NANOSLEEP.SYNCS 0x989680 ;  /* 0x009896800000a95d */ /* 0x001fea0003900000 */
[----:B------:R-:W0:Y:S02]  /*2de00*/  @!P2 SYNCS.PHASECHK.TRANS64 P2, [R3+URZ+0x2a860], R2 ;  /* 0x02a860020300a5a7 */ /* 0x000e24000804007f */
[----:B0-----:R-:W-:Y:S05]  /*2de10*/  @!P2 BRA `(.L_x_1924) ;  /* 0xfffffffc00f0a947 */ /* 0x001fea000383ffff */
[----:B------:R-:W-:Y:S05]  /*2de20*/  BRA `(.L_x_2131) ;  /* 0xffffff9400d07947 */ /* 0x000fea000383ffff */
.L_x_1932:
[----:B0-----:R0:W2:Y:S02]  /*2de30*/  SYNCS.PHASECHK.TRANS64.TRYWAIT P1, [R12+URZ+0x2a870], R3 ;  /* 0x02a870030c0075a7 */ /* 0x0010a4000802017f */
[----:B--2---:R-:W-:Y:S05]  /*2de40*/  @!P1 NANOSLEEP.SYNCS 0x989680 ;  /* 0x009896800000995d */ /* 0x004fea0003900000 */
[----:B------:R-:W2:Y:S02]  /*2de50*/  @!P1 SYNCS.PHASECHK.TRANS64 P1, [R12+URZ+0x2a870], R3 ;  /* 0x02a870030c0095a7 */ /* 0x000ea4000802007f */
[----:B--2---:R-:W-:Y:S05]  /*2de60*/  @!P1 BRA `(.L_x_1932) ;  /* 0xfffffffc00f09947 */ /* 0x004fea000383ffff */
[----:B------:R-:W-:Y:S05]  /*2de70*/  BRA `(.L_x_2132) ;  /* 0xffffff9c00c47947 */ /* 0x000fea000383ffff */
.L_x_1934:
[----:B0-----:R0:W2:Y:S02]  /*2de80*/  SYNCS.PHASECHK.TRANS64.TRYWAIT P1, [R12+URZ+0x2a860], R3 ;  /* 0x02a860030c0075a7 */ /* 0x0010a4000802017f */
[----:B--2---:R-:W-:Y:S05]  /*2de90*/  @!P1 NANOSLEEP.SYNCS 0x989680 ;  /* 0x009896800000995d */ /* 0x004fea0003900000 */
[----:B------:R-:W2:Y:S02]  /*2dea0*/  @!P1 SYNCS.PHASECHK.TRANS64 P1, [R12+URZ+0x2a860], R3 ;  /* 0x02a860030c0095a7 */ /* 0x000ea4000802007f */
[----:B--2---:R-:W-:Y:S05]  /*2deb0*/  @!P1 BRA `(.L_x_1934) ;  /* 0xfffffffc00f09947 */ /* 0x004fea000383ffff */
[----:B------:R-:W-:Y:S05]  /*2dec0*/  BRA `(.L_x_2133) ;  /* 0xffffff9c00d07947 */ /* 0x000fea000383ffff */
.L_x_1939:
[----:B------:R-:W-:Y:S01]  /*2ded0*/  BSSY B0, `(.L_x_2134) ;  /* 0x0000008000007945 */ /* 0x000fe20003800000 */
[----:B------:R-:W-:Y:S02]  /*2dee0*/  IMAD.MOV.U32 R13, RZ, RZ, R16 ;  /* 0x000000ffff0d7224 */ /* 0x000fe400078e0010 */
[----:B--2---:R-:W-:Y:S02]  /*2def0*/  IMAD.MOV.U32 R12, RZ, RZ, RZ ;  /* 0x000000ffff0c7224 */ /* 0x004fe400078e00ff */
[----:B------:R-:W-:Y:S02]  /*2df00*/  IMAD.MOV.U32 R11, RZ, RZ, 0x1f ;  /* 0x0000001fff0b7424 */ /* 0x000fe400078e00ff */
[----:B------:R-:W-:-:S07]  /*2df10*/  IMAD.MOV.U32 R15, RZ, RZ, -0x1 ;  /* 0xffffffffff0f7424 */ /* 0x000fce00078e00ff */
[----:B-1-3--:R-:W-:Y:S05]  /*2df20*/  WARPSYNC.COLLECTIVE R15, `(.L_x_2135) ;  /* 0x000000000f087348 */ /* 0x00afea0003c00000 */
[----:B------:R0:W2:Y:S02]  /*2df30*/  SHFL.IDX P6, R14, R13, R12, R11 ;  /* 0x0000000c0d0e7389 */ /* 0x0000a400000c000b */
[----:B0123--:R-:W-:Y:S01]  /*2df40*/  ENDCOLLECTIVE ;  /* 0x000000000000791b */ /* 0x00ffe20003800000 */
.L_x_2135:
[----:B------:R-:W-:Y:S05]  /*2df50*/  BSYNC B0 ;  /* 0x0000000000007941 */ /* 0x000fea0003800000 */
.L_x_2134:
[----:B------:R-:W-:Y:S02]  /*2df60*/  IMAD.MOV.U32 R13, RZ, RZ, R16 ;  /* 0x000000ffff0d7224 */ /* 0x000fe400078e0010 */
[----:B------:R-:W-:Y:S02]  /*2df70*/  IMAD.MOV.U32 R12, RZ, RZ, 0x1 ;  /* 0x00000001ff0c7424 */ /* 0x000fe400078e00ff */
[----:B------:R-:W-:Y:S02]  /*2df80*/  IMAD.MOV.U32 R11, RZ, RZ, 0x1f ;  /* 0x0000001fff0b7424 */ /* 0x000fe400078e00ff */
[----:B------:R-:W-:Y:S02]  /*2df90*/  IMAD.MOV.U32 R15, RZ, RZ, -0x1 ;  /* 0xffffffffff0f7424 */ /* 0x000fe400078e00ff */
[----:B------:R-:W-:Y:S02]  /*2dfa0*/  IMAD.IADD R7, R19, 0x1, R8 ;  /* 0x0000000113077824 */ /* 0x000fe400078e0208 */
[----:B------:R-:W-:-:S07]  /*2dfb0*/  IMAD.MOV.U32 R0, RZ, RZ, R14 ;  /* 0x000000ffff007224 */ /* 0x000fce00078e000e */
[----:B------:R-:W-:Y:S05]  /*2dfc0*/  WARPSYNC.COLLECTIVE R15, `(.L_x_2136) ;  /* 0x000000000f087348 */ /* 0x000fea0003c00000 */
[----:B------:R0:W1:Y:S02]  /*2dfd0*/  SHFL.IDX P6, R14, R13, R12, R11 ;  /* 0x0000000c0d0e7389 */ /* 0x00006400000c000b */
[----:B01----:R-:W-:Y:S01]  /*2dfe0*/  ENDCOLLECTIVE ;  /* 0x000000000000791b */ /* 0x003fe20003800000 */
.L_x_2136:
[----:B------:R-:W-:Y:S02]  /*2dff0*/  ULDC UR4, c[0x0][0xc3c] ;  /* 0x00030f0000047ab9 */ /* 0x000fe40000000800 */
[----:B------:R-:W-:-:S13]  /*2e000*/  ISETP.GE.OR P1, PT, R7, UR4, !P0 ;  /* 0x0000000407007c0c */ /* 0x000fda000c726670 */
[----:B------:R-:W0:Y:S01]  /*2e010*/  @!P1 LDC.64 R2, c[0x0][0xc80] ;  /* 0x00032000ff029b82 */ /* 0x000e220000000a00 */
[----:B------:R-:W-:Y:S02]  /*2e020*/  IMAD.MOV.U32 R17, RZ, RZ, RZ ;  /* 0x000000ffff117224 */ /* 0x000fe400078e00ff */
[----:B------:R-:W-:Y:S02]  /*2e030*/  IMAD.MOV.U32 R11, RZ, RZ, RZ ;  /* 0x000000ffff0b7224 */ /* 0x000fe400078e00ff */
[----:B------:R-:W-:Y:S02]  /*2e040*/  IMAD.MOV.U32 R5, RZ, RZ, R14 ;  /* 0x000000ffff057224 */ /* 0x000fe400078e000e */
[----:B0-----:R-:W-:-:S06]  /*2e050*/  @!P1 IMAD.WIDE R2, R7, 0x4, R2 ;  /* 0x0000000407029825 */ /* 0x001fcc00078e0202 */
[----:B------:R-:W2:Y:S01]  /*2e060*/  @!P1 LDG.E R2, desc[UR42][R2.64] ;  /* 0x0000002a02029981 */ /* 0x000ea2000c1e1900 */
[C---:B------:R-:W-:Y:S02]  /*2e070*/  ISETP.GE.U32.AND P2, PT, R8.reuse, 0x2, PT ;  /* 0x000000020800780c */ /* 0x040fe40003f46070 */
[C---:B------:R-:W-:Y:S02]  /*2e080*/  ISETP.GE.U32.AND P3, PT, R8.reuse, 0x4, PT ;  /* 0x000000040800780c */ /* 0x040fe40003f66070 */
[C---:B------:R-:W-:Y:S02]  /*2e090*/  ISETP.GE.U32.AND P4, PT, R8.reuse, 0x8, PT ;  /* 0x000000080800780c */ /* 0x040fe40003f86070 */
[C---:B------:R-:W-:Y:S01]  /*2e0a0*/  ISETP.GE.U32.AND P5, PT, R8.reuse, 0x10, PT ;  /* 0x000000100800780c */ /* 0x040fe20003fa6070 */
[----:B--2---:R-:W-:Y:S01]  /*2e0b0*/  @!P1 IMAD.MOV.U32 R17, RZ, RZ, R2 ;  /* 0x000000ffff119224 */ /* 0x004fe200078e0002 */
[----:B------:R-:W-:-:S03]  /*2e0c0*/  ISETP.NE.AND P1, PT, R8, RZ, PT ;  /* 0x000000ff0800720c */ /* 0x000fc60003f25270 */
[----:B------:R-:W-:-:S10]  /*2e0d0*/  IMAD.MOV.U32 R13, RZ, RZ, R17 ;  /* 0x000000ffff0d7224 */ /* 0x000fd400078e0011 */
[----:B------:R-:W-:Y:S05]  /*2e0e0*/  WARPSYNC.COLLECTIVE R15, `(.L_x_2137) ;  /* 0x000000000f087348 */ /* 0x000fea0003c00000 */
[----:B------:R0:W1:Y:S02]  /*2e0f0*/  SHFL.UP P6, R14, R13, R12, R11 ;  /* 0x0400000c0d0e7389 */ /* 0x00006400000c000b */
[----:B01----:R-:W-:Y:S01]  /*2e100*/  ENDCOLLECTIVE ;  /* 0x000000000000791b */ /* 0x003fe20003800000 */
.L_x_2137:
[----:B------:R-:W-:Y:S01]  /*2e110*/  IMAD.MOV.U32 R12, RZ, RZ, 0x2 ;  /* 0x00000002ff0c7424 */ /* 0x000fe200078e00ff */
[----:B------:R-:W-:-:S05]  /*2e120*/  SEL R4, R14, RZ, P1 ;  /* 0x000000ff0e047207 */ /* 0x000fca0000800000 */
[----:B------:R-:W-:-:S04]  /*2e130*/  IMAD.IADD R4, R17, 0x1, R4 ;  /* 0x0000000111047824 */ /* 0x000fc800078e0204 */
[----:B------:R-:W-:-:S07]  /*2e140*/  IMAD.MOV.U32 R13, RZ, RZ, R4 ;  /* 0x000000ffff0d7224 */ /* 0x000fce00078e0004 */
[----:B------:R-:W-:Y:S05]  /*2e150*/  WARPSYNC.COLLECTIVE R15, `(.L_x_2138) ;  /* 0x000000000f087348 */ /* 0x000fea0003c00000 */
[----:B------:R0:W1:Y:S02]  /*2e160*/  SHFL.UP P6, R14, R13, R12, R11 ;  /* 0x0400000c0d0e7389 */ /* 0x00006400000c000b */
[----:B01----:R-:W-:Y:S01]  /*2e170*/  ENDCOLLECTIVE ;  /* 0x000000000000791b */ /* 0x003fe20003800000 */
.L_x_2138:
[----:B------:R-:W-:Y:S01]  /*2e180*/  IMAD.MOV.U32 R12, RZ, RZ, 0x4 ;  /* 0x00000004ff0c7424 */ /* 0x000fe200078e00ff */
[----:B------:R-:W-:-:S05]  /*2e190*/  SEL R3, R14, RZ, P2 ;  /* 0x000000ff0e037207 */ /* 0x000fca0001000000 */
[----:B------:R-:W-:-:S04]  /*2e1a0*/  IMAD.IADD R6, R4, 0x1, R3 ;  /* 0x0000000104067824 */ /* 0x000fc800078e0203 */
[----:B------:R-:W-:-:S07]  /*2e1b0*/  IMAD.MOV.U32 R13, RZ, RZ, R6 ;  /* 0x000000ffff0d7224 */ /* 0x000fce00078e0006 */
[----:B------:R-:W-:Y:S05]  /*2e1c0*/  WARPSYNC.COLLECTIVE R15, `(.L_x_2139) ;  /* 0x000000000f087348 */ /* 0x000fea0003c00000 */
[----:B------:R0:W1:Y:S02]  /*2e1d0*/  SHFL.UP P6, R14, R13, R12, R11 ;  /* 0x0400000c0d0e7389 */ /* 0x00006400000c000b */
[----:B01----:R-:W-:Y:S01]  /*2e1e0*/  ENDCOLLECTIVE ;  /* 0x000000000000791b */ /* 0x003fe20003800000 */
.L_x_2139:
[----:B------:R-:W-:Y:S01]  /*2e1f0*/  IMAD.MOV.U32 R12, RZ, RZ, 0x8 ;  /* 0x00000008ff0c7424 */ /* 0x000fe200078e00ff */
[----:B------:R-:W-:-:S05]  /*2e200*/  SEL R3, R14, RZ, P3 ;  /* 0x000000ff0e037207 */ /* 0x000fca0001800000 */
[----:B------:R-:W-:-:S04]  /*2e210*/  IMAD.IADD R2, R6, 0x1, R3 ;  /* 0x0000000106027824 */ /* 0x000fc800078e0203 */
[----:B------:R-:W-:-:S07]  /*2e220*/  IMAD.MOV.U32 R13, RZ, RZ, R2 ;  /* 0x000000ffff0d7224 */ /* 0x000fce00078e0002 */
[----:B------:R-:W-:Y:S05]  /*2e230*/  WARPSYNC.COLLECTIVE R15, `(.L_x_2140) ;  /* 0x000000000f087348 */ /* 0x000fea0003c00000 */
[----:B------:R0:W1:Y:S02]  /*2e240*/  SHFL.UP P6, R14, R13, R12, R11 ;  /* 0x0400000c0d0e7389 */ /* 0x00006400000c000b */
[----:B01----:R-:W-:Y:S01]  /*2e250*/  ENDCOLLECTIVE ;  /* 0x000000000000791b */ /* 0x003fe20003800000 */
.L_x_2140:
[----:B------:R-:W-:Y:S01]  /*2e260*/  IMAD.MOV.U32 R12, RZ, RZ, 0x10 ;  /* 0x00000010ff0c7424 */ /* 0x000fe200078e00ff */
[----:B------:R-:W-:-:S05]  /*2e270*/  SEL R3, R14, RZ, P4 ;  /* 0x000000ff0e037207 */ /* 0x000fca0002000000 */
[----:B------:R-:W-:-:S04]  /*2e280*/  IMAD.IADD R3, R2, 0x1, R3 ;  /* 0x0000000102037824 */ /* 0x000fc800078e0203 */
[----:B------:R-:W-:-:S07]  /*2e290*/  IMAD.MOV.U32 R13, RZ, RZ, R3 ;  /* 0x000000ffff0d7224 */ /* 0x000fce00078e0003 */
[----:B------:R-:W-:Y:S05]  /*2e2a0*/  WARPSYNC.COLLECTIVE R15, `(.L_x_2141) ;  /* 0x000000000f087348 */ /* 0x000fea0003c00000 */
[----:B------:R0:W1:Y:S02]  /*2e2b0*/  SHFL.UP P6, R14, R13, R12, R11 ;  /* 0x0400000c0d0e7389 */ /* 0x00006400000c000b */
[----:B01----:R-:W-:Y:S01]  /*2e2c0*/  ENDCOLLECTIVE ;  /* 0x000000000000791b */ /* 0x003fe20003800000 */
.L_x_2141:
[----:B------:R-:W-:Y:S02]  /*2e2d0*/  IMAD.MOV.U32 R12, RZ, RZ, 0x1f ;  /* 0x0000001fff0c7424 */ /* 0x000fe400078e00ff */
[----:B------:R-:W-:Y:S01]  /*2e2e0*/  IMAD.MOV.U32 R11, RZ, RZ, 0x1f ;  /* 0x0000001fff0b7424 */ /* 0x000fe200078e00ff */
[----:B------:R-:W-:-:S05]  /*2e2f0*/  SEL R14, R14, RZ, P5 ;  /* 0x000000ff0e0e7207 */ /* 0x000fca0002800000 */
[----:B------:R-:W-:-:S04]  /*2e300*/  IMAD.IADD R3, R3, 0x1, R14 ;  /* 0x0000000103037824 */ /* 0x000fc800078e020e */
[----:B------:R-:W-:-:S07]  /*2e310*/  IMAD.MOV.U32 R13, RZ, RZ, R3 ;  /* 0x000000ffff0d7224 */ /* 0x000fce00078e0003 */
[----:B------:R-:W-:Y:S05]  /*2e320*/  WARPSYNC.COLLECTIVE R15, `(.L_x_2142) ;  /* 0x000000000f087348 */ /* 0x000fea0003c00000 */
[----:B------:R0:W1:Y:S02]  /*2e330*/  SHFL.IDX P6, R14, R13, R12, R11 ;  /* 0x0000000c0d0e7389 */ /* 0x00006400000c000b */
[----:B01----:R-:W-:Y:S01]  /*2e340*/  ENDCOLLECTIVE ;  /* 0x000000000000791b */ /* 0x003fe20003800000 */
.L_x_2142:
[----:B------:R-:W-:Y:S05]  /*2e350*/  BRA `(.L_x_2143) ;  /* 0xffffffa400107947 */ /* 0x000fea000383ffff */
.L_x_1944:
[----:B------:R-:W-:Y:S01]  /*2e360*/  BSSY B0, `(.L_x_2144) ;  /* 0x0000008000007945 */ /* 0x000fe20003800000 */
[----:B-----5:R-:W-:Y:S02]  /*2e370*/  IMAD.MOV.U32 R13, RZ, RZ, R17 ;  /* 0x000000ffff0d7224 */ /* 0x020fe400078e0011 */
[----:B--2---:R-:W-:Y:S02]  /*2e380*/  IMAD.MOV.U32 R12, RZ, RZ, 0x1 ;  /* 0x00000001ff0c7424 */ /* 0x004fe400078e00ff */
[----:B------:R-:W-:Y:S02]  /*2e390*/  IMAD.MOV.U32 R11, RZ, RZ, RZ ;  /* 0x000000ffff0b7224 */ /* 0x000fe400078e00ff */
[----:B------:R-:W-:-:S07]  /*2e3a0*/  IMAD.MOV.U32 R15, RZ, RZ, -0x1 ;  /* 0xffffffffff0f7424 */ /* 0x000fce00078e00ff */
[----:B01----:R-:W-:Y:S05]  /*2e3b0*/  WARPSYNC.COLLECTIVE R15, `(.L_x_2145) ;  /* 0x000000000f087348 */ /* 0x003fea0003c00000 */
[----:B------:R2:W3:Y:S02]  /*2e3c0*/  SHFL.UP P6, R14, R13, R12, R11 ;  /* 0x0400000c0d0e7389 */ /* 0x0004e400000c000b */
[----:B0123--:R-:W-:Y:S01]  /*2e3d0*/  ENDCOLLECTIVE ;  /* 0x000000000000791b */ /* 0x00ffe20003800000 */
.L_x_2145:
[----:B------:R-:W-:Y:S05]  /*2e3e0*/  BSYNC B0 ;  /* 0x0000000000007941 */ /* 0x000fea0003800000 */
.L_x_2144:
[----:B------:R-:W-:Y:S01]  /*2e3f0*/  SEL R14, R14, RZ, P1 ;  /* 0x000000ff0e0e7207 */ /* 0x000fe20000800000 */
[----:B------:R-:W-:Y:S02]  /*2e400*/  IMAD.MOV.U32 R12, RZ, RZ, 0x2 ;  /* 0x00000002ff0c7424 */ /* 0x000fe400078e00ff */
[----:B------:R-:W-:Y:S02]  /*2e410*/  IMAD.MOV.U32 R11, RZ, RZ, RZ ;  /* 0x000000ffff0b7224 */ /* 0x000fe400078e00ff */
[----:B------:R-:W-:Y:S02]  /*2e420*/  IMAD.IADD R13, R17, 0x1, R14 ;  /* 0x00000001110d7824 */ /* 0x000fe400078e020e */
[----:B------:R-:W-:-:S07]  /*2e430*/  IMAD.MOV.U32 R15, RZ, RZ, -0x1 ;  /* 0xffffffffff0f7424 */ /* 0x000fce00078e00ff */
[----:B------:R-:W-:Y:S05]  /*2e440*/  WARPSYNC.COLLECTIVE R15, `(.L_x_2146) ;  /* 0x000000000f087348 */ /* 0x000fea0003c00000 */
[----:B------:R0:W1:Y:S02]  /*2e450*/  SHFL.UP P6, R14, R13, R12, R11 ;  /* 0x0400000c0d0e7389 */ /* 0x00006400000c000b */
[----:B01----:R-:W-:Y:S01]  /*2e460*/  ENDCOLLECTIVE ;  /* 0x000000000000791b */ /* 0x003fe20003800000 */
.L_x_2146:
[----:B------:R-:W-:Y:S01]  /*2e470*/  IMAD.MOV.U32 R12, RZ, RZ, 0x4 ;  /* 0x00000004ff0c7424 */ /* 0x000fe200078e00ff */
[----:B------:R-:W-:-:S05]  /*2e480*/  SEL R2, R14, RZ, P2 ;  /* 0x000000ff0e027207 */ /* 0x000fca0001000000 */
[----:B------:R-:W-:-:S04]  /*2e490*/  IMAD.IADD R2, R13, 0x1, R2 ;  /* 0x000000010d027824 */ /* 0x000fc800078e0202 */
[----:B------:R-:W-:-:S07]  /*2e4a0*/  IMAD.MOV.U32 R13, RZ, RZ, R2 ;  /* 0x000000ffff0d7224 */ /* 0x000fce00078e0002 */
[----:B------:R-:W-:Y:S05]  /*2e4b0*/  WARPSYNC.COLLECTIVE R15, `(.L_x_2147) ;  /* 0x000000000f087348 */ /* 0x000fea0003c00000 */
[----:B------:R0:W1:Y:S02]  /*2e4c0*/  SHFL.UP P6, R14, R13, R12, R11 ;  /* 0x0400000c0d0e7389 */ /* 0x00006400000c000b */
[----:B01----:R-:W-:Y:S01]  /*2e4d0*/  ENDCOLLECTIVE ;  /* 0x000000000000791b */ /* 0x003fe20003800000 */
.L_x_2147:
[----:B------:R-:W-:Y:S01]  /*2e4e0*/  IMAD.MOV.U32 R12, RZ, RZ, 0x8 ;  /* 0x00000008ff0c7424 */ /* 0x000fe200078e00ff */
[----:B------:R-:W-:-:S05]  /*2e4f0*/  SEL R3, R14, RZ, P3 ;  /* 0x000000ff0e037207 */ /* 0x000fca0001800000 */
[----:B------:R-:W-:-:S04]  /*2e500*/  IMAD.IADD R3, R2, 0x1, R3 ;  /* 0x0000000102037824 */ /* 0x000fc800078e0203 */
[----:B------:R-:W-:-:S07]  /*2e510*/  IMAD.MOV.U32 R13, RZ, RZ, R3 ;  /* 0x000000ffff0d7224 */ /* 0x000fce00078e0003 */
[----:B------:R-:W-:Y:S05]  /*2e520*/  WARPSYNC.COLLECTIVE R15, `(.L_x_2148) ;  /* 0x000000000f087348 */ /* 0x000fea0003c00000 */
[----:B------:R0:W1:Y:S02]  /*2e530*/  SHFL.UP P6, R14, R13, R12, R11 ;  /* 0x0400000c0d0e7389 */ /* 0x00006400000c000b */
[----:B01----:R-:W-:Y:S01]  /*2e540*/  ENDCOLLECTIVE ;  /* 0x000000000000791b */ /* 0x003fe20003800000 */
.L_x_2148:
[----:B------:R-:W-:Y:S01]  /*2e550*/  IMAD.MOV.U32 R12, RZ, RZ, 0x10 ;  /* 0x00000010ff0c7424 */ /* 0x000fe200078e00ff */
[----:B------:R-:W-:-:S05]  /*2e560*/  SEL R4, R14, RZ, P4 ;  /* 0x000000ff0e047207 */ /* 0x000fca0002000000 */
[----:B------:R-:W-:-:S04]  /*2e570*/  IMAD.IADD R4, R3, 0x1, R4 ;  /* 0x0000000103047824 */ /* 0x000fc800078e0204 */
[----:B------:R-:W-:-:S07]  /*2e580*/  IMAD.MOV.U32 R13, RZ, RZ, R4 ;  /* 0x000000ffff0d7224 */ /* 0x000fce00078e0004 */
[----:B------:R-:W-:Y:S05]  /*2e590*/  WARPSYNC.COLLECTIVE R15, `(.L_x_2149) ;  /* 0x000000000f087348 */ /* 0x000fea0003c00000 */
[----:B------:R0:W1:Y:S02]  /*2e5a0*/  SHFL.UP P6, R14, R13, R12, R11 ;  /* 0x0400000c0d0e7389 */ /* 0x00006400000c000b */
[----:B01----:R-:W-:Y:S01]  /*2e5b0*/  ENDCOLLECTIVE ;  /* 0x000000000000791b */ /* 0x003fe20003800000 */
.L_x_2149:
        /* <DEDUP_REMOVED lines=8> */
.L_x_2150:
[----:B------:R-:W-:Y:S05]  /*2e640*/  BRA `(.L_x_2151) ;  /* 0xffffffa000f07947 */ /* 0x000fea000383ffff */
.L_x_1946:
[----:B------:R-:W-:Y:S01]  /*2e650*/  BSSY B0, `(.L_x_2152) ;  /* 0x0000006000007945 */ /* 0x000fe20003800000 */
[----:B------:R-:W-:Y:S01]  /*2e660*/  PLOP3.LUT P6, PT, P6, PT, PT, 0x8, 0x0 ;  /* 0x000000000000781c */ /* 0x000fe200037ce170 */
[----:B------:R-:W-:-:S12]  /*2e670*/  IMAD.MOV.U32 R15, RZ, RZ, -0x1 ;  /* 0xffffffffff0f7424 */ /* 0x000fd800078e00ff */
[----:B012---:R-:W-:Y:S05]  /*2e680*/  WARPSYNC.COLLECTIVE R15, `(.L_x_2153) ;  /* 0x000000000f087348 */ /* 0x007fea0003c00000 */
[----:B------:R-:W-:Y:S01]  /*2e690*/  VOTE.ANY R14, PT, P6 ;  /* 0x00000000000e7806 */ /* 0x000fe200030e0100 */
[----:B012---:R-:W-:Y:S06]  /*2e6a0*/  ENDCOLLECTIVE ;  /* 0x000000000000791b */ /* 0x007fec0003800000 */
.L_x_2153:
[----:B------:R-:W-:Y:S05]  /*2e6b0*/  BSYNC B0 ;  /* 0x0000000000007941 */ /* 0x000fea0003800000 */
.L_x_2152:
[----:B------:R-:W-:Y:S02]  /*2e6c0*/  IMAD.MOV.U32 R2, RZ, RZ, R14 ;  /* 0x000000ffff027224 */ /* 0x000fe400078e000e */
[----:B------:R-:W-:Y:S02]  /*2e6d0*/  IMAD.MOV.U32 R13, RZ, RZ, R17 ;  /* 0x000000ffff0d7224 */ /* 0x000fe400078e0011 */
[----:B------:R-:W0:Y:S01]  /*2e6e0*/  POPC R6, R2 ;  /* 0x0000000200067309 */ /* 0x000e220000000000 */
[----:B------:R-:W-:Y:S02]  /*2e6f0*/  IMAD.MOV.U32 R11, RZ, RZ, 0x1f ;  /* 0x0000001fff0b7424 */ /* 0x000fe400078e00ff */
[----:B------:R-:W-:Y:S02]  /*2e700*/  IMAD.MOV.U32 R15, RZ, RZ, -0x1 ;  /* 0xffffffffff0f7424 */ /* 0x000fe400078e00ff */
[----:B0-----:R-:W-:-:S07]  /*2e710*/  IMAD.MOV.U32 R12, RZ, RZ, R6 ;  /* 0x000000ffff0c7224 */ /* 0x001fce00078e0006 */
[----:B------:R-:W-:Y:S05]  /*2e720*/  WARPSYNC.COLLECTIVE R15, `(.L_x_2154) ;  /* 0x000000000f087348 */ /* 0x000fea0003c00000 */
[----:B------:R0:W1:Y:S02]  /*2e730*/  SHFL.IDX P6, R14, R13, R12, R11 ;  /* 0x0000000c0d0e7389 */ /* 0x00006400000c000b */
[----:B01----:R-:W-:Y:S01]  /*2e740*/  ENDCOLLECTIVE ;  /* 0x000000000000791b */ /* 0x003fe20003800000 */
.L_x_2154:
[----:B------:R-:W-:Y:S01]  /*2e750*/  IMAD.MOV.U32 R17, RZ, RZ, R14 ;  /* 0x000000ffff117224 */ /* 0x000fe200078e000e */
[----:B------:R-:W-:Y:S06]  /*2e760*/  BRA `(.L_x_2155) ;  /* 0xffffffa000e07947 */ /* 0x000fec000383ffff */
.L_x_1948:
[----:B------:R-:W-:Y:S01]  /*2e770*/  BSSY B0, `(.L_x_2156) ;  /* 0x0000007000007945 */ /* 0x000fe20003800000 */
[----:B------:R-:W-:Y:S02]  /*2e780*/  IMAD.MOV.U32 R13, RZ, RZ, R3 ;  /* 0x000000ffff0d7224 */ /* 0x000fe400078e0003 */
[----:B------:R-:W-:Y:S02]  /*2e790*/  IMAD.MOV.U32 R11, RZ, RZ, 0x1f ;  /* 0x0000001fff0b7424 */ /* 0x000fe400078e00ff */
[----:B------:R-:W-:-:S07]  /*2e7a0*/  IMAD.MOV.U32 R15, RZ, RZ, -0x1 ;  /* 0xffffffffff0f7424 */ /* 0x000fce00078e00ff */
[----:B01-34-:R-:W-:Y:S05]  /*2e7b0*/  WARPSYNC.COLLECTIVE R15, `(.L_x_2157) ;  /* 0x000000000f087348 */ /* 0x01bfea0003c00000 */
[----:B------:R2:W0:Y:S02]  /*2e7c0*/  SHFL.IDX P6, R14, R13, R12, R11 ;  /* 0x0000000c0d0e7389 */ /* 0x00042400000c000b */
[----:B01234-:R-:W-:Y:S01]  /*2e7d0*/  ENDCOLLECTIVE ;  /* 0x000000000000791b */ /* 0x01ffe20003800000 */
.L_x_2157:
[----:B------:R-:W-:Y:S05]  /*2e7e0*/  BSYNC B0 ;  /* 0x0000000000007941 */ /* 0x000fea0003800000 */
.L_x_2156:
[----:B------:R-:W-:Y:S05]  /*2e7f0*/  BRA `(.L_x_1947) ;  /* 0xffffffa000d87947 */ /* 0x000fea000383ffff */
.L_x_1952:
[----:B0-----:R0:W2:Y:S02]  /*2e800*/  SYNCS.PHASECHK.TRANS64.TRYWAIT P0, [R5+URZ+0x2a820], R0 ;  /* 0x02a82000050075a7 */ /* 0x0010a4000800017f */
[----:B--2---:R-:W-:Y:S05]  /*2e810*/  @!P0 NANOSLEEP.SYNCS 0x989680 ;  /* 0x009896800000895d */ /* 0x004fea0003900000 */
[----:B------:R-:W2:Y:S02]  /*2e820*/  @!P0 SYNCS.PHASECHK.TRANS64 P0, [R5+URZ+0x2a820], R0 ;  /* 0x02a82000050085a7 */ /* 0x000ea4000800007f */
[----:B--2---:R-:W-:Y:S05]  /*2e830*/  @!P0 BRA `(.L_x_1952) ;  /* 0xfffffffc00f08947 */ /* 0x004fea000383ffff */
[----:B------:R-:W-:Y:S05]  /*2e840*/  BRA `(.L_x_2158) ;  /* 0xffffffa800507947 */ /* 0x000fea000383ffff */
.L_x_1953:
        /* <DEDUP_REMOVED lines=11> */
.L_x_2160:
[----:B------:R-:W-:Y:S05]  /*2e900*/  BSYNC B0 ;  /* 0x0000000000007941 */ /* 0x000fea0003800000 */
.L_x_2159:
[----:B------:R-:W-:Y:S05]  /*2e910*/  BRA `(.L_x_2161) ;  /* 0xffffffa800387947 */ /* 0x000fea000383ffff */
.L_x_1954:
[----:B------:R-:W-:Y:S01]  /*2e920*/  BSSY B0, `(.L_x_2162) ;  /* 0x0000006000007945 */ /* 0x000fe20003800000 */
[----:B------:R-:W-:-:S07]  /*2e930*/  IMAD.MOV.U32 R15, RZ, RZ, -0x1 ;  /* 0xffffffffff0f7424 */ /* 0x000fce00078e00ff */
[----:B01-3--:R-:W-:Y:S05]  /*2e940*/  WARPSYNC.COLLECTIVE R15, `(.L_x_2163) ;  /* 0x000000000f0c7348 */ /* 0x00bfea0003c00000 */
[----:B------:R-:W-:Y:S02]  /*2e950*/  ELECT P6, UR62, PT ;  /* 0x00000000003e782f */ /* 0x000fe400038c0000 */
[----:B------:R-:W-:Y:S01]  /*2e960*/  MOV R14, UR62 ;  /* 0x0000003e000e7c02 */ /* 0x000fe20008000f00 */
[----:B01-3--:R-:W-:Y:S10]  /*2e970*/  ENDCOLLECTIVE ;  /* 0x000000000000791b */ /* 0x00bff40003800000 */
.L_x_2163:
[----:B------:R-:W-:Y:S05]  /*2e980*/  BSYNC B0 ;  /* 0x0000000000007941 */ /* 0x000fea0003800000 */
.L_x_2162:
[----:B------:R-:W-:Y:S05]  /*2e990*/  BRA `(.L_x_2164) ;  /* 0xffffffa8002c7947 */ /* 0x000fea000383ffff */
.L_x_1956:
[----:B0-----:R0:W2:Y:S02]  /*2e9a0*/  SYNCS.PHASECHK.TRANS64.TRYWAIT P1, [R3+URZ+0x2a840], R2 ;  /* 0x02a84002030075a7 */ /* 0x0010a4000802017f */
[----:B--2---:R-:W-:Y:S05]  /*2e9b0*/  @!P1 NANOSLEEP.SYNCS 0x989680 ;  /* 0x009896800000995d */ /* 0x004fea0003900000 */
[----:B------:R-:W2:Y:S02]  /*2e9c0*/  @!P1 SYNCS.PHASECHK.TRANS64 P1, [R3+URZ+0x2a840], R2 ;  /* 0x02a84002030095a7 */ /* 0x000ea4000802007f */
[----:B--2---:R-:W-:Y:S05]  /*2e9d0*/  @!P1 BRA `(.L_x_1956) ;  /* 0xfffffffc00f09947 */ /* 0x004fea000383ffff */
[----:B------:R-:W-:Y:S05]  /*2e9e0*/  BRA `(.L_x_2165) ;  /* 0xffffffa8004c7947 */ /* 0x000fea000383ffff */
.L_x_1958:
[----:B--2---:R2:W4:Y:S02]  /*2e9f0*/  SYNCS.PHASECHK.TRANS64.TRYWAIT P1, [R23+URZ+0x2a840], R0 ;  /* 0x02a84000170075a7 */ /* 0x004524000802017f */
[----:B----4-:R-:W-:Y:S05]  /*2ea00*/  @!P1 NANOSLEEP.SYNCS 0x989680 ;  /* 0x009896800000995d */ /* 0x010fea0003900000 */
[----:B------:R-:W4:Y:S02]  /*2ea10*/  @!P1 SYNCS.PHASECHK.TRANS64 P1, [R23+URZ+0x2a840], R0 ;  /* 0x02a84000170095a7 */ /* 0x000f24000802007f */
[----:B----4-:R-:W-:Y:S05]  /*2ea20*/  @!P1 BRA `(.L_x_1958) ;  /* 0xfffffffc00f09947 */ /* 0x010fea000383ffff */
[----:B------:R-:W-:Y:S05]  /*2ea30*/  BRA `(.L_x_2166) ;  /* 0xffffffa800587947 */ /* 0x000fea000383ffff */
.L_x_1960:
[----:B----4-:R4:W0:Y:S02]  /*2ea40*/  SYNCS.PHASECHK.TRANS64.TRYWAIT P1, [R3+URZ+0x2a860], R2 ;  /* 0x02a86002030075a7 */ /* 0x010824000802017f */
[----:B0-----:R-:W-:Y:S05]  /*2ea50*/  @!P1 NANOSLEEP.SYNCS 0x989680 ;  /* 0x009896800000995d */ /* 0x001fea0003900000 */
[----:B------:R-:W0:Y:S02]  /*2ea60*/  @!P1 SYNCS.PHASECHK.TRANS64 P1, [R3+URZ+0x2a860], R2 ;  /* 0x02a86002030095a7 */ /* 0x000e24000802007f */
[----:B0-----:R-:W-:Y:S05]  /*2ea70*/  @!P1 BRA `(.L_x_1960) ;  /* 0xfffffffc00f09947 */ /* 0x001fea000383ffff */
[----:B------:R-:W-:Y:S05]  /*2ea80*/  BRA `(.L_x_2167) ;  /* 0xffffffa800547947 */ /* 0x000fea000383ffff */
.L_x_1962:
[----:B------:R0:W0:Y:S02]  /*2ea90*/  SYNCS.PHASECHK.TRANS64.TRYWAIT P1, [R23+URZ+0x2a860], R0 ;  /* 0x02a86000170075a7 */ /* 0x000024000802017f */
[----:B0-----:R-:W-:Y:S05]  /*2eaa0*/  @!P1 NANOSLEEP.SYNCS 0x989680 ;  /* 0x009896800000995d */ /* 0x001fea0003900000 */
[----:B------:R-:W0:Y:S02]  /*2eab0*/  @!P1 SYNCS.PHASECHK.TRANS64 P1, [R23+URZ+0x2a860], R0 ;  /* 0x02a86000170095a7 */ /* 0x000e24000802007f */
[----:B0-----:R-:W-:Y:S05]  /*2eac0*/  @!P1 BRA `(.L_x_1962) ;  /* 0xfffffffc00f09947 */ /* 0x001fea000383ffff */
[----:B------:R-:W-:Y:S05]  /*2ead0*/  BRA `(.L_x_2168) ;  /* 0xffffffa800507947 */ /* 0x000fea000383ffff */
.L_x_1964:
[----:B------:R0:W0:Y:S02]  /*2eae0*/  SYNCS.PHASECHK.TRANS64.TRYWAIT P1, [R3+URZ+0x2a880], R2 ;  /* 0x02a88002030075a7 */ /* 0x000024000802017f */
[----:B0-----:R-:W-:Y:S05]  /*2eaf0*/  @!P1 NANOSLEEP.SYNCS 0x989680 ;  /* 0x009896800000995d */ /* 0x001fea0003900000 */
[----:B------:R-:W0:Y:S02]  /*2eb00*/  @!P1 SYNCS.PHASECHK.TRANS64 P1, [R3+URZ+0x2a880], R2 ;  /* 0x02a88002030095a7 */ /* 0x000e24000802007f */
[----:B0-----:R-:W-:Y:S05]  /*2eb10*/  @!P1 BRA `(.L_x_1964) ;  /* 0xfffffffc00f09947 */ /* 0x001fea000383ffff */
[----:B------:R-:W-:Y:S05]  /*2eb20*/  BRA `(.L_x_2169) ;  /* 0xffffffa8004c7947 */ /* 0x000fea000383ffff */
.L_x_2170:
        /* <DEDUP_REMOVED lines=13> */
.L_x_3251:


//--------------------- .text._ZN7cutlass13device_kernelIN5flash11enable_sm90INS1_16FlashAttnFwdSm90INS1_25CollectiveMainloopFwdSm90ILi2EN4cute5tupleIJNS5_1CILi1EEES8_S8_EEENS6_IJNS7_ILi128EEENS7_ILi160EEENS7_ILi192EEEEEELi192ENS_12float_e4m3_tEfNS_4arch4Sm90ELb1ELb0ELb0ELb0ELb1ELb0ELb0ELb1ELb1ELb1ELb0ELb0EEENS1_21CollectiveEpilogueFwdINS6_IJSA_SC_SB_EEES9_NS_10bfloat16_tESG_Li256ELb0ELb1ELb0ELb1EEENS1_30DynamicPersistentTileSchedulerILi256ELi128ELb0ELb1ELb1EEEEEEEEEvNT_6ParamsE --------------------------
	.section	.text._ZN7cutlass13device_kernelIN5flash11enable_sm90INS1_16FlashAttnFwdSm90INS1_25CollectiveMainloopFwdSm90ILi2EN4cute5tupleIJNS5_1CILi1EEES8_S8_EEENS6_IJNS7_ILi128EEENS7_ILi160EEENS7_ILi192EEEEEELi192ENS_12float_e4m3_tEfNS_4arch4Sm90ELb1ELb0ELb0ELb0ELb1ELb0ELb0ELb1ELb1ELb1ELb0ELb0EEENS1_21CollectiveEpilogueFwdINS6_IJSA_SC_SB_EEES9_NS_10bfloat16_tESG_Li256ELb0ELb1ELb0ELb1EEENS1_30DynamicPersistentTileSchedulerILi256ELi128ELb0ELb1ELb1EEEEEEEEEvNT_6ParamsE,"ax",@progbits
	.align	128
.text._ZN7cutlass13device_kernelIN5flash11enable_sm90INS1_16FlashAttnFwdSm90INS1_25CollectiveMainloopFwdSm90ILi2EN4cute5tupleIJNS5_1CILi1EEES8_S8_EEENS6_IJNS7_ILi128EEENS7_ILi160EEENS7_ILi192EEEEEELi192ENS_12float_e4m3_tEfNS_4arch4Sm90ELb1ELb0ELb0ELb0ELb1ELb0ELb0ELb1ELb1ELb1ELb0ELb0EEENS1_21CollectiveEpilogueFwdINS6_IJSA_SC_SB_EEES9_NS_10bfloat16_tESG_Li256ELb0ELb1ELb0ELb1EEENS1_30DynamicPersistentTileSchedulerILi256ELi128ELb0ELb1ELb1EEEEEEEEEvNT_6ParamsE:
        .type           _ZN7cutlass13device_kernelIN5flash11enable_sm90INS1_16FlashAttnFwdSm90INS1_25CollectiveMainloopFwdSm90ILi2EN4cute5tupleIJNS5_1CILi1EEES8_S8_EEENS6_IJNS7_ILi128EEENS7_ILi160EEENS7_ILi192EEEEEELi192ENS_12float_e4m3_tEfNS_4arch4Sm90ELb1ELb0ELb0ELb0ELb1ELb0ELb0ELb1ELb1ELb1ELb0ELb0EEENS1_21CollectiveEpilogueFwdINS6_IJSA_SC_SB_EEES9_NS_10bfloat16_tESG_Li256ELb0ELb1ELb0ELb1EEENS1_30DynamicPersistentTileSchedulerILi256ELi128ELb0ELb1ELb1EEEEEEEEEvNT_6ParamsE,@function
        .size           _ZN7cutlass13device_kernelIN5flash11enable_sm90INS1_16FlashAttnFwdSm90INS1_25CollectiveMainloopFwdSm90ILi2EN4cute5tupleIJNS5_1CILi1EEES8_S8_EEENS6_IJNS7_ILi128EEENS7_ILi160EEENS7_ILi192EEEEEELi192ENS_12float_e4m3_tEfNS_4arch4Sm90ELb1ELb0ELb0ELb0ELb1ELb0ELb0ELb1ELb1ELb1ELb0ELb0EEENS1_21CollectiveEpilogueFwdINS6_IJSA_SC_SB_EEES9_NS_10bfloat16_tESG_Li256ELb0ELb1ELb0ELb1EEENS1_30DynamicPersistentTileSchedulerILi256ELi128ELb0ELb1ELb1EEEEEEEEEvNT_6ParamsE,(.L_x_3252 - _ZN7cutlass13device_kernelIN5flash11enable_sm90INS1_16FlashAttnFwdSm90INS1_25CollectiveMainloopFwdSm90ILi2EN4cute5tupleIJNS5_1CILi1EEES8_S8_EEENS6_IJNS7_ILi128EEENS7_ILi160EEENS7_ILi192EEEEEELi192ENS_12float_e4m3_tEfNS_4arch4Sm90ELb1ELb0ELb0ELb0ELb1ELb0ELb0ELb1ELb1ELb1ELb0ELb0EEENS1_21CollectiveEpilogueFwdINS6_IJSA_SC_SB_EEES9_NS_10bfloat16_tESG_Li256ELb0ELb1ELb0ELb1EEENS1_30DynamicPersistentTileSchedulerILi256ELi128ELb0ELb1ELb1EEEEEEEEEvNT_6ParamsE)
        .other          _ZN7cutlass13device_kernelIN5flash11enable_sm90INS1_16FlashAttnFwdSm90INS1_25CollectiveMainloopFwdSm90ILi2EN4cute5tupleIJNS5_1CILi1EEES8_S8_EEENS6_IJNS7_ILi128EEENS7_ILi160EEENS7_ILi192EEEEEELi192ENS_12float_e4m3_tEfNS_4arch4Sm90ELb1ELb0ELb0ELb0ELb1ELb0ELb0ELb1ELb1ELb1ELb0ELb0EEENS1_21CollectiveEpilogueFwdINS6_IJSA_SC_SB_EEES9_NS_10bfloat16_tESG_Li256ELb0ELb1ELb0ELb1EEENS1_30DynamicPersistentTileSchedulerILi256ELi128ELb0ELb1ELb1EEEEEEEEEvNT_6ParamsE,@"STO_CUDA_ENTRY STV_DEFAULT"
_ZN7cutlass13device_kernelIN5flash11enable_sm90INS1_16FlashAttnFwdSm90INS1_25CollectiveMainloopFwdSm90ILi2EN4cute5tupleIJNS5_1CILi1EEES8_S8_EEENS6_IJNS7_ILi128EEENS7_ILi160EEENS7_ILi192EEEEEELi192ENS_12float_e4m3_tEfNS_4arch4Sm90ELb1ELb0ELb0ELb0ELb1ELb0ELb0ELb1ELb1ELb1ELb0ELb0EEENS1_21CollectiveEpilogueFwdINS6_IJSA_SC_SB_EEES9_NS_10bfloat16_tESG_Li256ELb0ELb1ELb0ELb1EEENS1_30DynamicPersistentTileSchedulerILi256ELi128ELb0ELb1ELb1EEEEEEEEEvNT_6ParamsE:
        /* <DEDUP_REMOVED lines=45> */
.L_x_2171:
        /* <DEDUP_REMOVED lines=22> */
.L_x_2172:
        /* <DEDUP_REMOVED lines=18> */
.L_x_2173:
        /* <DEDUP_REMOVED lines=22> */
.L_x_2174:
        /* <DEDUP_REMOVED lines=24> */
.L_x_2175:
        /* <DEDUP_REMOVED lines=9> */
.L_x_2177:
        /* <DEDUP_REMOVED lines=69> */
.L_x_2234:
        /* <DEDUP_REMOVED lines=21> */
.L_x_2178:
[----:B------:R-:W-:Y:S01]  /*0e60*/  ULDC UR6, c[0x0][0xc54] ;  /* 0x0003150000067ab9 */ /* 0x000fe20000000800 */
[----:B------:R-:W-:Y:S01]  /*0e70*/  UMOV UR8, UR7 ;  /* 0x0000000700087c82 */ /* 0x000fe20008000000 */
[----:B------:R-:W-:-:S11]  /*0e80*/  UISETP.NE.AND UP0, UPT, UR6, 0x1, UPT ;  /* 0x000000010600788c */ /* 0x000fd6000bf05270 */
[----:B------:R-:W-:Y:S02]  /*0e90*/  @UP0 ULDC.64 UR10, c[0x0][0xc58] ;  /* 0x00031600000a0ab9 */ /* 0x000fe40000000a00 */
[----:B------:R-:W-:-:S04]  /*0ea0*/  UIMAD.WIDE.U32 UR4, UR7, UR10, URZ ;  /* 0x0000000a070472a5 */ /* 0x000fc8000f8e003f */
[----:B------:R-:W-:-:S04]  /*0eb0*/  @UP0 USHF.R.U32.HI UR8, URZ, UR11, UR5 ;  /* 0x0000000b3f080299 */ /* 0x000fc80008011605 */
[----:B------:R-:W-:-:S12]  /*0ec0*/  UIMAD UR4, UR8, UR6, URZ ;  /* 0x00000006080472a4 */ /* 0x000fd8000f8e023f */
.L_x_2179:
        /* <DEDUP_REMOVED lines=55> */
[----:B------:R-:W-:Y:S01]  /*1240*/  ULDC UR5, c[0x0][0x448] ;  /* 0x0001120000057ab9 */ /* 0x000fe20000000800 */
[----:B------:R-:W-:Y:S01]  /*1250*/  IMAD.U32 R5, RZ, RZ, UR7 ;  /* 0x00000007ff057e24 */ /* 0x000fe2000f8e00ff */
[----:B------:R-:W-:Y:S01]  /*1260*/  ULDC UR49, c[0x0][0x424] ;  /* 0x0001090000317ab9 */ /* 0x000fe20000000800 */
[----:B------:R-:W-:Y:S01]  /*1270*/  ULDC UR9, c[0x0][0x2f0] ;  /* 0x0000bc0000097ab9 */ /* 0x000fe20000000800 */
[----:B------:R0:W2:Y:S01]  /*1280*/  @P0 LDG.E R7, desc[UR52][R2.64] ;  /* 0x0000003402070981 */ /* 0x0000a2000c1e1900 */
[----:B------:R-:W-:Y:S01]  /*1290*/  UISETP.NE.AND UP4, UPT, UR5, 0x1, UPT ;  /* 0x000000010500788c */ /* 0x000fe2000bf85270 */
[----:B------:R-:W-:Y:S02]  /*12a0*/  ULDC.64 UR6, c[0x0][0x418] ;  /* 0x0001060000067ab9 */ /* 0x000fe40000000a00 */
[----:B------:R1:W2:Y:S01]  /*12b0*/  @P1 LDG.E R0, desc[UR52][R4.64] ;  /* 0x0000003404001981 */ /* 0x0002a2000c1e1900 */
[----:B------:R-:W-:Y:S01]  /*12c0*/  UISETP.NE.U32.AND UP0, UPT, UR6, URZ, UPT ;  /* 0x0000003f0600728c */ /* 0x000fe2000bf05070 */
[----:B------:R-:W-:Y:S01]  /*12d0*/  PLOP3.LUT P0, PT, PT, PT, PT, 0x80, 0x0 ;  /* 0x000000000000781c */ /* 0x000fe20003f0f070 */
[----:B------:R-:W-:Y:S01]  /*12e0*/  UP2UR UR50, UPR, URZ, 0x10 ;  /* 0x000000103f327883 */ /* 0x000fe20008000000 */
[----:B------:R-:W-:Y:S01]  /*12f0*/  CS2R R118, SRZ ;  /* 0x0000000000767805 */ /* 0x000fe2000001ff00 */
[----:B------:R-:W-:Y:S01]  /*1300*/  UISETP.NE.AND.EX UP0, UPT, UR7, URZ, UPT, UP0 ;  /* 0x0000003f0700728c */ /* 0x000fe2000bf05300 */
[----:B0-----:R-:W-:Y:S01]  /*1310*/  IMAD.MOV.U32 R3, RZ, RZ, RZ ;  /* 0x000000ffff037224 */ /* 0x001fe200078e00ff */
[----:B------:R-:W-:Y:S01]  /*1320*/  CS2R R8, SRZ ;  /* 0x0000000000087805 */ /* 0x000fe2000001ff00 */
[----:B------:R-:W-:Y:S01]  /*1330*/  ULDC UR7, c[0x0][0x288] ;  /* 0x0000a20000077ab9 */ /* 0x000fe20000000800 */
[----:B------:R-:W-:Y:S01]  /*1340*/  USEL UR49, UR49, 0x1, UP0 ;  /* 0x0000000131317887 */ /* 0x000fe20008000000 */
[----:B-1----:R-:W-:Y:S01]  /*1350*/  CS2R R4, SRZ ;  /* 0x0000000000047805 */ /* 0x002fe2000001ff00 */
[----:B------:R-:W-:Y:S01]  /*1360*/  UIADD3 UR7, -UR7, 0xa0, URZ ;  /* 0x000000a007077890 */ /* 0x000fe2000fffe13f */
[----:B------:R-:W-:-:S02]  /*1370*/  CS2R R116, SRZ ;  /* 0x0000000000747805 */ /* 0x000fc4000001ff00 */
[----:B------:R-:W-:Y:S02]  /*1380*/  CS2R R10, SRZ ;  /* 0x00000000000a7805 */ /* 0x000fe4000001ff00 */
[----:B------:R-:W-:Y:S01]  /*1390*/  CS2R R110, SRZ ;  /* 0x00000000006e7805 */ /* 0x000fe2000001ff00 */
[----:B------:R-:W-:Y:S01]  /*13a0*/  UIMAD UR7, UR49, UR9, UR7 ;  /* 0x00000009310772a4 */ /* 0x000fe2000f8e0207 */
        /* <DEDUP_REMOVED lines=41> */
[----:B------:R-:W-:Y:S01]  /*1640*/  CS2R R130, SRZ ;  /* 0x0000000000827805 */ /* 0x000fe2000001ff00 */
[----:B------:R-:W-:-:S02]  /*1650*/  IMAD.MOV.U32 R96, RZ, RZ, RZ ;  /* 0x000000ffff607224 */ /* 0x000fc400078e00ff */
[----:B------:R-:W-:Y:S02]  /*1660*/  IMAD.MOV.U32 R133, RZ, RZ, RZ ;  /* 0x000000ffff857224 */ /* 0x000fe400078e00ff */
[----:B--2---:R-:W-:-:S04]  /*1670*/  FMUL.FTZ R0, R7, R0 ;  /* 0x0000000007007220 */ /* 0x004fc80000410000 */
[----:B------:R-:W-:Y:S01]  /*1680*/  FMUL.FTZ R0, R0, UR4 ;  /* 0x0000000400007c20 */ /* 0x000fe20008410000 */
[----:B------:R-:W-:Y:S02]  /*1690*/  ULDC UR4, c[0x0][0xc3c] ;  /* 0x00030f0000047ab9 */ /* 0x000fe40000000800 */
[----:B------:R-:W-:Y:S02]  /*16a0*/  UIADD3 UR4, UR8, UR4, URZ ;  /* 0x0000000408047290 */ /* 0x000fe4000fffe03f */
[----:B------:R-:W-:Y:S01]  /*16b0*/  R2UR UR38, R0 ;  /* 0x00000000002672ca */ /* 0x000fe200000e0000 */
[----:B------:R-:W-:Y:S01]  /*16c0*/  @UP4 ULDC UR8, c[0x0][0x450] ;  /* 0x0001140000084ab9 */ /* 0x000fe20000000800 */
[----:B------:R-:W-:-:S03]  /*16d0*/  USHF.L.U32 UR39, UR4, 0x7, URZ ;  /* 0x0000000704277899 */ /* 0x000fc6000800063f */
[----:B------:R-:W-:Y:S01]  /*16e0*/  @UP4 ULDC UR4, c[0x0][0x44c] ;  /* 0x0001130000044ab9 */ /* 0x000fe20000000800 */
[----:B------:R-:W-:-:S04]  /*16f0*/  UIADD3 UR6, UR39, 0x7f, URZ ;  /* 0x0000007f27067890 */ /* 0x000fc8000fffe03f */
[----:B------:R-:W-:Y:S02]  /*1700*/  UIMAD.WIDE.U32 UR4, UR6, UR4, URZ ;  /* 0x00000004060472a5 */ /* 0x000fe4000f8e003f */
[----:B------:R-:W-:Y:S02]  /*1710*/  UIMAD UR4, UR49, UR9, 0x9f ;  /* 0x0000009f310474a4 */ /* 0x000fe4000f8e0209 */
[----:B------:R-:W-:Y:S02]  /*1720*/  @UP4 USHF.R.U32.HI UR6, URZ, UR8, UR5 ;  /* 0x000000083f064299 */ /* 0x000fe40008011605 */
[----:B------:R-:W-:Y:S02]  /*1730*/  UIMAD.WIDE UR4, UR4, 0x66666667, URZ ;  /* 0x66666667040478a5 */ /* 0x000fe4000f8e023f */
[----:B------:R-:W-:Y:S02]  /*1740*/  UIADD3 UR6, UR7, UR6, URZ ;  /* 0x0000000607067290 */ /* 0x000fe4000fffe03f */
[----:B------:R-:W-:-:S02]  /*1750*/  USHF.R.U32.HI UR4, URZ, 0x1f, UR5 ;  /* 0x0000001f3f047899 */ /* 0x000fc40008011605 */
[----:B------:R-:W-:Y:S02]  /*1760*/  UIMAD.WIDE UR6, UR6, 0x66666667, URZ ;  /* 0x66666667060678a5 */ /* 0x000fe4000f8e023f */
[----:B------:R-:W-:Y:S02]  /*1770*/  ULEA.HI.SX32 UR4, UR5, UR4, 0x1a ;  /* 0x0000000405047291 */ /* 0x000fe4000f8fd23f */
[----:B------:R-:W-:-:S04]  /*1780*/  USHF.R.U32.HI UR6, URZ, 0x1f, UR7 ;  /* 0x0000001f3f067899 */ /* 0x000fc80008011607 */
[----:B------:R-:W-:-:S04]  /*1790*/  ULEA.HI.SX32 UR6, UR7, UR6, 0x1a ;  /* 0x0000000607067291 */ /* 0x000fc8000f8fd23f */
[----:B------:R-:W-:-:S04]  /*17a0*/  UISETP.LT.AND UP0, UPT, UR4, UR6, UPT ;  /* 0x000000060400728c */ /* 0x000fc8000bf01270 */
[----:B------:R-:W-:-:S04]  /*17b0*/  USEL UR51, UR4, UR6, UP0 ;  /* 0x0000000604337287 */ /* 0x000fc80008000000 */
[----:B------:R-:W-:-:S06]  /*17c0*/  UISETP.GE.AND UP0, UPT, UR51, 0x1, UPT ;  /* 0x000000013300788c */ /* 0x000fcc000bf06270 */
[----:B------:R-:W-:-:S13]  /*17d0*/  PLOP3.LUT P1, PT, PT, PT, UP0, 0x80, 0x0 ;  /* 0x000000000000781c */ /* 0x000fda0003f2f008 */
[----:B------:R-:W-:Y:S05]  /*17e0*/  @!P1 BRA `(.L_x_2180) ;  /* 0x000000ac00709947 */ /* 0x000fea0003800000 */
        /* <DEDUP_REMOVED lines=31> */
.L_x_2181:
        /* <DEDUP_REMOVED lines=9> */
.L_x_2320:
[----:B------:R-:W-:Y:S05]  /*1a70*/  @!P0 BRA `(.L_x_2183) ;  /* 0x0000000000048947 */ /* 0x000fea0003800000 */
[----:B------:R-:W-:Y:S01]  /*1a80*/  BPT.TRAP 0x1 ;  /* 0x000000040000795c */ /* 0x000fe20000300000 */
.L_x_2183:
[----:B0-----:R-:W-:Y:S02]  /*1a90*/  IMAD.U32 R3, RZ, RZ, UR44 ;  /* 0x0000002cff037e24 */ /* 0x001fe4000f8e00ff */
[----:B------:R-:W-:-:S03]  /*1aa0*/  IMAD.U32 R0, RZ, RZ, UR45 ;  /* 0x0000002dff007e24 */ /* 0x000fc6000f8e00ff */
[----:B------:R-:W-:Y:S02]  /*1ab0*/  LEA R3, R3, UR41, 0x3 ;  /* 0x0000002903037c11 */ /* 0x000fe4000f8e18ff */
[----:B------:R-:W-:-:S04]  /*1ac0*/  SHF.L.U32 R0, R0, 0x1f, RZ ;  /* 0x0000001f00007819 */ /* 0x000fc800000006ff */
[----:B------:R0:W1:Y:S01]  /*1ad0*/  SYNCS.PHASECHK.TRANS64.TRYWAIT P1, [R3+URZ+0x33430], R0 ;  /* 0x03343000030075a7 */ /* 0x000062000802017f */
[----:B------:R-:W-:Y:S05]  /*1ae0*/  @!P0 BRA `(.L_x_2184) ;  /* 0x0000000000048947 */ /* 0x000fea0003800000 */
[----:B------:R-:W-:Y:S01]  /*1af0*/  BPT.TRAP 0x1 ;  /* 0x000000040000795c */ /* 0x000fe20000300000 */
.L_x_2184:
[----:B-1----:R-:W-:Y:S05]  /*1b00*/  @P1 BRA `(.L_x_2185) ;  /* 0x0000000000081947 */ /* 0x002fea0003800000 */
[----:B------:R-:W1:Y:S02]  /*1b10*/  SYNCS.PHASECHK.TRANS64.TRYWAIT P1, [R3+URZ+0x33430], R0 ;  /* 0x03343000030075a7 */ /* 0x000e64000802017f */
[----:B-1----:R-:W-:Y:S05]  /*1b20*/  @!P1 BRA `(.L_x_2186) ;  /* 0x0000012c00989947 */ /* 0x002fea0003800000 */
.L_x_2185:
        /* <DEDUP_REMOVED lines=204> */
.L_x_2187:
[----:B------:R-:W-:Y:S01]  /*27f0*/  UISETP.NE.AND UP0, UPT, UR50, URZ, UPT ;  /* 0x0000003f3200728c */ /* 0x000fe2000bf05270 */
[----:B------:R-:W-:Y:S01]  /*2800*/  VIADD R2, R18, UR39 ;  /* 0x0000002712027c36 */ /* 0x000fe20008000000 */
[----:B------:R-:W-:Y:S01]  /*2810*/  ULDC UR11, c[0x0][0x2f0] ;  /* 0x0000bc00000b7ab9 */ /* 0x000fe20000000800 */
[----:B------:R-:W-:Y:S01]  /*2820*/  ULDC UR14, c[0x0][0x288] ;  /* 0x0000a200000e7ab9 */ /* 0x000fe20000000800 */
[----:B------:R-:W-:Y:S01]  /*2830*/  IMAD.U32 R7, RZ, RZ, UR11 ;  /* 0x0000000bff077e24 */ /* 0x000fe2000f8e00ff */
[----:B------:R-:W-:Y:S01]  /*2840*/  R2UR UR15, R3 ;  /* 0x00000000030f72ca */ /* 0x000fe200000e0000 */
[----:B------:R-:W-:Y:S01]  /*2850*/  UMOV UR10, UR39 ;  /* 0x00000027000a7c82 */ /* 0x000fe20008000000 */
[----:B------:R-:W-:Y:S01]  /*2860*/  PLOP3.LUT P1, PT, PT, PT, UP0, 0x80, 0x0 ;  /* 0x000000000000781c */ /* 0x000fe20003f2f008 */
[----:B------:R-:W-:Y:S01]  /*2870*/  UIADD3 UR56, UR51, -0x2, URZ ;  /* 0xfffffffe33387890 */ /* 0x000fe2000fffe03f */
[----:B------:R-:W-:Y:S02]  /*2880*/  PLOP3.LUT P2, PT, PT, PT, UP0, 0x80, 0x0 ;  /* 0x000000000000781c */ /* 0x000fe40003f4f008 */
[----:B------:R-:W-:Y:S01]  /*2890*/  @UP0 ULDC UR6, c[0x0][0x44c] ;  /* 0x0001130000060ab9 */ /* 0x000fe20000000800 */
[----:B------:R-:W-:-:S08]  /*28a0*/  @UP0 ULDC UR18, c[0x0][0x450] ;  /* 0x0001140000120ab9 */ /* 0x000fd00000000800 */
[----:B01----:R-:W-:Y:S01]  /*28b0*/  @P1 IMAD.HI.U32 R0, R2, UR6, RZ ;  /* 0x0000000602001c27 */ /* 0x003fe2000f8e00ff */
[----:B------:R-:W-:-:S04]  /*28c0*/  @UP0 ULDC UR6, c[0x0][0x450] ;  /* 0x0001140000060ab9 */ /* 0x000fc80000000800 */
[----:B------:R-:W-:Y:S01]  /*28d0*/  @P2 SHF.R.U32.HI R2, RZ, UR6, R0 ;  /* 0x00000006ff022c19 */ /* 0x000fe20008011600 */
[----:B------:R-:W-:-:S04]  /*28e0*/  UIMAD UR6, UR51, -0xa0, URZ ;  /* 0xffffff60330678a4 */ /* 0x000fc8000f8e023f */
[----:B------:R-:W0:Y:S01]  /*28f0*/  SHFL.IDX PT, R5, R2, 0x1, 0x1c1f ;  /* 0x003c1f0002057f89 */ /* 0x000e2200000e0000 */
[----:B------:R-:W-:Y:S02]  /*2900*/  UIADD3 UR7, UR6, 0xa1, URZ ;  /* 0x000000a106077890 */ /* 0x000fe4000fffe03f */
[----:B------:R-:W-:Y:S01]  /*2910*/  UIMAD UR6, UR49, UR11, UR6 ;  /* 0x0000000b310672a4 */ /* 0x000fe2000f8e0206 */
[----:B------:R-:W-:Y:S01]  /*2920*/  SHFL.IDX PT, R2, R2, RZ, 0x1c1f ;  /* 0x001c1fff02027589 */ /* 0x000fe200000e0000 */
[----:B------:R-:W-:Y:S02]  /*2930*/  UIMAD UR11, UR49, UR11, -UR14 ;  /* 0x0000000b310b72a4 */ /* 0x000fe4000f8e0a0e */
[----:B------:R-:W-:Y:S01]  /*2940*/  IMAD.U32 R0, RZ, RZ, UR7 ;  /* 0x00000007ff007e24 */ /* 0x000fe2000f8e00ff */
[----:B------:R-:W-:-:S03]  /*2950*/  UIADD3 UR6, UR6, 0xa0, URZ ;  /* 0x000000a006067890 */ /* 0x000fc6000fffe03f */
[----:B------:R-:W-:-:S03]  /*2960*/  IMAD R0, R17, -0x2, R0 ;  /* 0xfffffffe11007824 */ /* 0x000fc600078e0200 */
[----:B------:R-:W-:Y:S01]  /*2970*/  IMAD.U32 R10, RZ, RZ, UR6 ;  /* 0x00000006ff0a7e24 */ /* 0x000fe2000f8e00ff */
[----:B------:R-:W-:Y:S01]  /*2980*/  @UP0 ULDC UR6, c[0x0][0x44c] ;  /* 0x0001130000060ab9 */ /* 0x000fe20000000800 */
[----:B------:R-:W-:Y:S01]  /*2990*/  IMAD R12, R7, UR49, R0 ;  /* 0x00000031070c7c24 */ /* 0x000fe2000f8e0200 */
[----:B------:R-:W-:Y:S01]  /*29a0*/  UIMAD.WIDE.U32 UR6, UR39, UR6, URZ ;  /* 0x00000006270672a5 */ /* 0x000fe2000f8e003f */
[----:B------:R-:W-:-:S03]  /*29b0*/  IMAD R10, R17, -0x2, R10 ;  /* 0xfffffffe110a7824 */ /* 0x000fc600078e020a */
[----:B------:R-:W-:Y:S01]  /*29c0*/  @UP0 USHF.R.U32.HI UR10, URZ, UR18, UR7 ;  /* 0x000000123f0a0299 */ /* 0x000fe20008011607 */
[----:B0-----:R-:W-:-:S03]  /*29d0*/  IADD3 R5, R5, -UR14, R12 ;  /* 0x8000000e05057c10 */ /* 0x001fc6000fffe00c */
[----:B------:R-:W-:Y:S01]  /*29e0*/  UIADD3 UR6, UR11, UR10, URZ ;  /* 0x0000000a0b067290 */ /* 0x000fe2000fffe03f */
[----:B------:R-:W-:-:S03]  /*29f0*/  VIMNMX R0, R10, R5, PT ;  /* 0x000000050a007248 */ /* 0x000fc60003fe0100 */
[----:B------:R-:W-:Y:S01]  /*2a00*/  UIMAD.WIDE UR6, UR6, 0x66666667, URZ ;  /* 0x66666667060678a5 */ /* 0x000fe2000f8e023f */
[----:B------:R-:W-:-:S03]  /*2a10*/  ISETP.GT.AND P1, PT, R0, RZ, PT ;  /* 0x000000ff0000720c */ /* 0x000fc60003f24270 */
[----:B------:R-:W-:Y:S01]  /*2a20*/  USHF.R.U32.HI UR6, URZ, 0x1f, UR7 ;  /* 0x0000001f3f067899 */ /* 0x000fe20008011607 */
[C---:B------:R-:W-:Y:S02]  /*2a30*/  ISETP.GT.AND P2, PT, R0.reuse, 0x1, PT ;  /* 0x000000010000780c */ /* 0x040fe40003f44270 */
[----:B------:R-:W-:Y:S01]  /*2a40*/  ISETP.GT.AND P3, PT, R0, 0x8, PT ;  /* 0x000000080000780c */ /* 0x000fe20003f64270 */
[----:B------:R-:W-:Y:S01]  /*2a50*/  ULEA.HI.SX32 UR7, UR7, UR6, 0x1a ;  /* 0x0000000607077291 */ /* 0x000fe2000f8fd23f */
[----:B------:R-:W-:Y:S01]  /*2a60*/  FSEL R11, R90, -INF , P1 ;  /* 0xff8000005a0b7808 */ /* 0x000fe20000800000 */
[----:B------:R-:W-:Y:S01]  /*2a70*/  UIADD3 UR6, UR15, 0x33440, URZ ;  /* 0x000334400f067890 */ /* 0x000fe2000fffe03f */
[----:B------:R-:W-:Y:S01]  /*2a80*/  FSEL R15, R91, -INF , P2 ;  /* 0xff8000005b0f7808 */ /* 0x000fe20001000000 */
[----:B------:R-:W-:Y:S01]  /*2a90*/  UISETP.LT.AND UP0, UPT, URZ, UR7, UPT ;  /* 0x000000073f00728c */ /* 0x000fe2000bf01270 */
[----:B------:R-:W-:Y:S01]  /*2aa0*/  ISETP.GT.AND P1, PT, R0, 0x9, PT ;  /* 0x000000090000780c */ /* 0x000fe20003f24270 */
[----:B------:R-:W-:Y:S01]  /*2ab0*/  UPRMT UR6, UR40, 0x654, UR6 ;  /* 0x0000065428067896 */ /* 0x000fe20008000006 */
[----:B------:R-:W-:Y:S01]  /*2ac0*/  FSEL R21, R94, -INF , P3 ;  /* 0xff8000005e157808 */ /* 0x000fe20001800000 */
[----:B------:R-:W-:Y:S01]  /*2ad0*/  USEL UR54, URZ, UR7, !UP0 ;  /* 0x000000073f367287 */ /* 0x000fe2000c000000 */
[----:B------:R-:W-:-:S02]  /*2ae0*/  FMNMX.FTZ R4, R11, R15, !PT ;  /* 0x0000000f0b047209 */ /* 0x000fc40007810000 */
[C---:B------:R-:W-:Y:S01]  /*2af0*/  ISETP.GT.AND P2, PT, R0.reuse, 0x10, PT ;  /* 0x000000100000780c */ /* 0x040fe20003f44270 */
[----:B------:R-:W-:Y:S01]  /*2b00*/  UISETP.GE.AND UP0, UPT, UR56, UR54, UPT ;  /* 0x000000363800728c */ /* 0x000fe2000bf06270 */
[----:B------:R-:W-:Y:S02]  /*2b10*/  FSEL R105, R95, -INF , P1 ;  /* 0xff8000005f697808 */ /* 0x000fe40000800000 */
[----:B------:R-:W-:Y:S01]  /*2b20*/  FMNMX.FTZ R4, R21, R4, !PT ;  /* 0x0000000415047209 */ /* 0x000fe20007810000 */
[----:B------:R-:W-:Y:S01]  /*2b30*/  SYNCS.ARRIVE.TRANS64.RED.A1T0 RZ, [UR6], RZ ;  /* 0x000000ffffff79a7 */ /* 0x000fe20008100406 */
[----:B------:R-:W-:Y:S02]  /*2b40*/  ISETP.GT.AND P1, PT, R0, 0x11, PT ;  /* 0x000000110000780c */ /* 0x000fe40003f24270 */
[----:B------:R-:W-:Y:S02]  /*2b50*/  FSEL R107, R98, -INF , P2 ;  /* 0xff800000626b7808 */ /* 0x000fe40001000000 */
[----:B------:R-:W-:-:S02]  /*2b60*/  FMNMX.FTZ R4, R105, R4, !PT ;  /* 0x0000000469047209 */ /* 0x000fc40007810000 */
[C---:B------:R-:W-:Y:S02]  /*2b70*/  ISETP.GT.AND P2, PT, R0.reuse, 0x18, PT ;  /* 0x000000180000780c */ /* 0x040fe40003f44270 */
[----:B------:R-:W-:Y:S02]  /*2b80*/  FSEL R99, R99, -INF , P1 ;  /* 0xff80000063637808 */ /* 0x000fe40000800000 */
[----:B------:R-:W-:Y:S02]  /*2b90*/  FMNMX.FTZ R4, R107, R4, !PT ;  /* 0x000000046b047209 */ /* 0x000fe40007810000 */
        /* <DEDUP_REMOVED lines=40> */
[----:B------:R-:W-:Y:S01]  /*2e20*/  FSEL R75, R63, -INF , P1 ;  /* 0xff8000003f4b7808 */ /* 0x000fe20000800000 */
[----:B------:R-:W-:Y:S01]  /*2e30*/  IMAD.U32 R63, RZ, RZ, UR38 ;  /* 0x00000026ff3f7e24 */ /* 0x000fe2000f8e00ff */
        /* <DEDUP_REMOVED lines=58> */
[----:B------:R-:W-:Y:S02]  /*31e0*/  FSEL R39, R39, -INF , P1 ;  /* 0xff80000027277808 */ /* 0x000fe40000800000 */
[----:B------:R-:W-:-:S04]  /*31f0*/  FMNMX.FTZ R4, R9, R4, !PT ;  /* 0x0000000409047209 */ /* 0x000fc80007810000 */
[----:B------:R-:W-:-:S05]  /*3200*/  FMNMX.FTZ R8, R39, R4, !PT ;  /* 0x0000000427087209 */ /* 0x000fca0007810000 */
[----:B------:R-:W0:Y:S02]  /*3210*/  SHFL.BFLY PT, R59, R8, 0x2, 0x1f ;  /* 0x0c401f00083b7f89 */ /* 0x000e2400000e0000 */
[----:B0-----:R-:W-:-:S05]  /*3220*/  FMNMX.FTZ R59, R8, R59, !PT ;  /* 0x0000003b083b7209 */ /* 0x001fca0007810000 */
[----:B------:R-:W0:Y:S02]  /*3230*/  SHFL.BFLY PT, R0, R59, 0x1, 0x1f ;  /* 0x0c201f003b007f89 */ /* 0x000e2400000e0000 */
[----:B0-----:R-:W-:-:S04]  /*3240*/  FMNMX.FTZ R0, R59, R0, !PT ;  /* 0x000000003b007209 */ /* 0x001fc80007810000 */
[C---:B------:R-:W-:Y:S01]  /*3250*/  FSETP.NEU.FTZ.AND P1, PT, R0.reuse, -INF , PT ;  /* 0xff8000000000780b */ /* 0x040fe20003f3d000 */
[----:B------:R-:W-:-:S05]  /*3260*/  FFMA.FTZ R4, R0, R63, -8 ;  /* 0xc100000000047423 */ /* 0x000fca000001003f */
[----:B------:R-:W-:-:S05]  /*3270*/  FSEL R4, R4, RZ, P1 ;  /* 0x000000ff04047208 */ /* 0x000fca0000800000 */
[--C-:B------:R-:W-:Y:S01]  /*3280*/  FFMA.FTZ R8, R21, UR38, -R4.reuse ;  /* 0x0000002615087c23 */ /* 0x100fe20008010804 */
[----:B------:R-:W-:Y:S02]  /*3290*/  VIADD R21, R12, -UR14 ;  /* 0x8000000e0c157c36 */ /* 0x000fe40008000000 */
[--C-:B------:R-:W-:Y:S01]  /*32a0*/  FFMA.FTZ R38, R87, UR38, -R4.reuse ;  /* 0x0000002657267c23 */ /* 0x100fe20008010804 */
[----:B------:R-:W-:-:S01]  /*32b0*/  FFMA.FTZ R6, R11, UR38, -R4 ;  /* 0x000000260b067c23 */ /* 0x000fc20008010804 */
[--C-:B------:R-:W-:Y:S01]  /*32c0*/  FFMA.FTZ R11, R15, UR38, -R4.reuse ;  /* 0x000000260f0b7c23 */ /* 0x100fe20008010804 */
[----:B------:R-:W-:-:S01]  /*32d0*/  FFMA.FTZ R54, R54, UR38, -R4 ;  /* 0x0000002636367c23 */ /* 0x000fc20008010804 */
[----:B------:R-:W-:Y:S01]  /*32e0*/  VIADDMNMX R90, R2, R21, R10, PT ;  /* 0x00000015025a7246 */ /* 0x000fe2000380010a */
[----:B------:R-:W-:-:S01]  /*32f0*/  FFMA.FTZ R21, R99, UR38, -R4 ;  /* 0x0000002663157c23 */ /* 0x000fc20008010804 */
[--C-:B------:R-:W-:Y:S01]  /*3300*/  FFMA.FTZ R15, R105, UR38, -R4.reuse ;  /* 0x00000026690f7c23 */ /* 0x100fe20008010804 */
[----:B------:R-:W-:Y:S01]  /*3310*/  MUFU.EX2 R6, R6 ;  /* 0x0000000600067308 */ /* 0x000fe20000000800 */
[C---:B------:R-:W-:Y:S01]  /*3320*/  ISETP.GT.AND P1, PT, R90.reuse, RZ, PT ;  /* 0x000000ff5a00720c */ /* 0x040fe20003f24270 */
[--C-:B------:R-:W-:Y:S01]  /*3330*/  FFMA.FTZ R10, R107, UR38, -R4.reuse ;  /* 0x000000266b0a7c23 */ /* 0x100fe20008010804 */
[C---:B------:R-:W-:Y:S01]  /*3340*/  ISETP.GT.AND P2, PT, R90.reuse, 0x1, PT ;  /* 0x000000015a00780c */ /* 0x040fe20003f44270 */
[--C-:B------:R-:W-:Y:S01]  /*3350*/  FFMA.FTZ R12, R109, UR38, -R4.reuse ;  /* 0x000000266d0c7c23 */ /* 0x100fe20008010804 */
[----:B------:R-:W-:Y:S01]  /*3360*/  ISETP.GT.AND P3, PT, R90, 0x8, PT ;  /* 0x000000085a00780c */ /* 0x000fe20003f64270 */
[--C-:B------:R-:W-:Y:S01]  /*3370*/  FFMA.FTZ R34, R95, UR38, -R4.reuse ;  /* 0x000000265f227c23 */ /* 0x100fe20008010804 */
[----:B------:R-:W-:Y:S01]  /*3380*/  FSEL R88, R88, -INF , P1 ;  /* 0xff80000058587808 */ /* 0x000fe20000800000 */
[----:B------:R-:W-:Y:S01]  /*3390*/  MUFU.EX2 R11, R11 ;  /* 0x0000000b000b7308 */ /* 0x000fe20000000800 */
[----:B------:R-:W-:Y:S01]  /*33a0*/  FSEL R89, R89, -INF , P2 ;  /* 0xff80000059597808 */ /* 0x000fe20001000000 */
[--C-:B------:R-:W-:Y:S01]  /*33b0*/  FFMA.FTZ R103, R103, UR38, -R4.reuse ;  /* 0x0000002667677c23 */ /* 0x100fe20008010804 */
[----:B------:R-:W-:Y:S01]  /*33c0*/  ISETP.GT.AND P1, PT, R90, 0x9, PT ;  /* 0x000000095a00780c */ /* 0x000fe20003f24270 */
[--C-:B------:R-:W-:Y:S01]  /*33d0*/  FFMA.FTZ R14, R111, UR38, -R4.reuse ;  /* 0x000000266f0e7c23 */ /* 0x100fe20008010804 */
[----:B------:R-:W-:Y:S01]  /*33e0*/  FSEL R92, R92, -INF , P3 ;  /* 0xff8000005c5c7808 */ /* 0x000fe20001800000 */
[--C-:B------:R-:W-:Y:S01]  /*33f0*/  FFMA.FTZ R113, R113, UR38, -R4.reuse ;  /* 0x0000002671717c23 */ /* 0x100fe20008010804 */
[----:B------:R-:W-:Y:S01]  /*3400*/  FMNMX.FTZ R59, R88, R89, !PT ;  /* 0x00000059583b7209 */ /* 0x000fe20007810000 */
[----:B------:R-:W-:Y:S01]  /*3410*/  MUFU.EX2 R8, R8 ;  /* 0x0000000800087308 */ /* 0x000fe20000000800 */
[----:B------:R-:W-:Y:S01]  /*3420*/  ISETP.GT.AND P2, PT, R90, 0x10, PT ;  /* 0x000000105a00780c */ /* 0x000fe20003f44270 */
[--C-:B------:R-:W-:Y:S01]  /*3430*/  FFMA.FTZ R20, R115, UR38, -R4.reuse ;  /* 0x0000002673147c23 */ /* 0x100fe20008010804 */
[----:B------:R-:W-:Y:S01]  /*3440*/  FSEL R93, R93, -INF , P1 ;  /* 0xff8000005d5d7808 */ /* 0x000fe20000800000 */
[--C-:B------:R-:W-:Y:S01]  /*3450*/  FFMA.FTZ R117, R117, UR38, -R4.reuse ;  /* 0x0000002675757c23 */ /* 0x100fe20008010804 */
[----:B------:R-:W-:Y:S01]  /*3460*/  FMNMX.FTZ R2, R92, R59, !PT ;  /* 0x0000003b5c027209 */ /* 0x000fe20007810000 */
[--C-:B------:R-:W-:Y:S01]  /*3470*/  FFMA.FTZ R30, R119, UR38, -R4.reuse ;  /* 0x00000026771e7c23 */ /* 0x100fe20008010804 */
[----:B------:R-:W-:Y:S01]  /*3480*/  ISETP.GT.AND P1, PT, R90, 0x11, PT ;  /* 0x000000115a00780c */ /* 0x000fe20003f24270 */
[----:B------:R-:W0:Y:S01]  /*3490*/  MUFU.EX2 R15, R15 ;  /* 0x0000000f000f7308 */ /* 0x000e220000000800 */
[----:B------:R-:W-:Y:S01]  /*34a0*/  FSEL R96, R96, -INF , P2 ;  /* 0xff80000060607808 */ /* 0x000fe20001000000 */
[--C-:B------:R-:W-:Y:S01]  /*34b0*/  FFMA.FTZ R13, R13, UR38, -R4.reuse ;  /* 0x000000260d0d7c23 */ /* 0x100fe20008010804 */
[----:B------:R-:W-:Y:S01]  /*34c0*/  FMNMX.FTZ R59, R93, R2, !PT ;  /* 0x000000025d3b7209 */ /* 0x000fe20007810000 */
[--C-:B------:R-:W-:Y:S01]  /*34d0*/  FFMA.FTZ R26, R26, UR38, -R4.reuse ;  /* 0x000000261a1a7c23 */ /* 0x100fe20008010804 */
[----:B------:R-:W-:Y:S01]  /*34e0*/  ISETP.GT.AND P2, PT, R90, 0x18, PT ;  /* 0x000000185a00780c */ /* 0x000fe20003f44270 */
[--C-:B------:R-:W-:Y:S01]  /*34f0*/  FFMA.FTZ R27, R27, UR38, -R4.reuse ;  /* 0x000000261b1b7c23 */ /* 0x100fe20008010804 */
[----:B------:R-:W-:Y:S01]  /*3500*/  FSEL R97, R97, -INF , P1 ;  /* 0xff80000061617808 */ /* 0x000fe20000800000 */
[----:B------:R-:W-:Y:S01]  /*3510*/  MUFU.EX2 R10, R10 ;  /* 0x0000000a000a7308 */ /* 0x000fe20000000800 */
[----:B------:R-:W-:Y:S01]  /*3520*/  FMNMX.FTZ R2, R96, R59, !PT ;  /* 0x0000003b60027209 */ /* 0x000fe20007810000 */
[--C-:B------:R-:W-:Y:S01]  /*3530*/  FFMA.FTZ R5, R5, UR38, -R4.reuse ;  /* 0x0000002605057c23 */ /* 0x100fe20008010804 */
[----:B------:R-:W-:Y:S01]  /*3540*/  ISETP.GT.AND P1, PT, R90, 0x19, PT ;  /* 0x000000195a00780c */ /* 0x000fe20003f24270 */
[--C-:B------:R-:W-:Y:S01]  /*3550*/  FFMA.FTZ R7, R7, UR38, -R4.reuse ;  /* 0x0000002607077c23 */ /* 0x100fe20008010804 */
[----:B------:R-:W-:Y:S01]  /*3560*/  FSEL R100, R100, -INF , P2 ;  /* 0xff80000064647808 */ /* 0x000fe20001000000 */
[--C-:B------:R-:W-:Y:S01]  /*3570*/  FFMA.FTZ R9, R9, UR38, -R4.reuse ;  /* 0x0000002609097c23 */ /* 0x100fe20008010804 */
[----:B------:R-:W-:Y:S01]  /*3580*/  FMNMX.FTZ R63, R97, R2, !PT ;  /* 0x00000002613f7209 */ /* 0x000fe20007810000 */
[----:B------:R-:W-:Y:S01]  /*3590*/  MUFU.EX2 R21, R21 ;  /* 0x0000001500157308 */ /* 0x000fe20000000800 */
[----:B------:R-:W-:Y:S01]  /*35a0*/  FSEL R101, R101, -INF , P1 ;  /* 0xff80000065657808 */ /* 0x000fe20000800000 */
[----:B------:R-:W-:Y:S01]  /*35b0*/  FFMA.FTZ R39, R39, UR38, -R4 ;  /* 0x0000002627277c23 */ /* 0x000fe20008010804 */
[----:B------:R-:W-:-:S02]  /*35c0*/  ISETP.GT.AND P1, PT, R90, 0x20, PT ;  /* 0x000000205a00780c */ /* 0x000fc40003f24270 */
[----:B------:R-:W-:Y:S02]  /*35d0*/  CS2R R118, SRZ ;  /* 0x0000000000767805 */ /* 0x000fe4000001ff00 */
[----:B------:R-:W-:Y:S02]  /*35e0*/  FMNMX.FTZ R2, R100, R63, !PT ;  /* 0x0000003f64027209 */ /* 0x000fe40007810000 */
[----:B------:R-:W-:Y:S02]  /*35f0*/  CS2R R114, SRZ ;  /* 0x0000000000727805 */ /* 0x000fe4000001ff00 */
[----:B------:R-:W-:Y:S01]  /*3600*/  ISETP.GT.AND P2, PT, R90, 0x21, PT ;  /* 0x000000215a00780c */ /* 0x000fe20003f44270 */
[----:B------:R-:W-:Y:S01]  /*3610*/  MUFU.EX2 R12, R12 ;  /* 0x0000000c000c7308 */ /* 0x000fe20000000800 */
[----:B------:R-:W-:Y:S02]  /*3620*/  FSEL R72, R72, -INF , P1 ;  /* 0xff80000048487808 */ /* 0x000fe40000800000 */
[----:B------:R-:W-:-:S02]  /*3630*/  CS2R R110, SRZ ;  /* 0x00000000006e7805 */ /* 0x000fc4000001ff00 */
[----:B------:R-:W-:Y:S02]  /*3640*/  FMNMX.FTZ R63, R101, R2, !PT ;  /* 0x00000002653f7209 */ /* 0x000fe40007810000 */
[----:B------:R-:W-:Y:S02]  /*3650*/  CS2R R108, SRZ ;  /* 0x00000000006c7805 */ /* 0x000fe4000001ff00 */
[----:B------:R-:W-:Y:S02]  /*3660*/  FSEL R58, R73, -INF , P2 ;  /* 0xff800000493a7808 */ /* 0x000fe40001000000 */
[----:B------:R-:W-:Y:S02]  /*3670*/  CS2R R106, SRZ ;  /* 0x00000000006a7805 */ /* 0x000fe4000001ff00 */
[----:B------:R-:W-:Y:S01]  /*3680*/  ISETP.GT.AND P1, PT, R90, 0x28, PT ;  /* 0x000000285a00780c */ /* 0x000fe20003f24270 */
[----:B------:R1:W2:Y:S01]  /*3690*/  MUFU.EX2 R59, R103 ;  /* 0x00000067003b7308 */ /* 0x0002a20000000800 */
[----:B------:R-:W-:-:S02]  /*36a0*/  FMNMX.FTZ R73, R72, R63, !PT ;  /* 0x0000003f48497209 */ /* 0x000fc40007810000 */
[----:B------:R-:W-:Y:S02]  /*36b0*/  CS2R R104, SRZ ;  /* 0x0000000000687805 */ /* 0x000fe4000001ff00 */
[----:B------:R-:W-:Y:S02]  /*36c0*/  ISETP.GT.AND P2, PT, R90, 0x29, PT ;  /* 0x000000295a00780c */ /* 0x000fe40003f44270 */
[----:B------:R-:W-:Y:S02]  /*36d0*/  FSEL R76, R76, -INF , P1 ;  /* 0xff8000004c4c7808 */ /* 0x000fe40000800000 */
[----:B------:R-:W-:Y:S01]  /*36e0*/  FMNMX.FTZ R73, R58, R73, !PT ;  /* 0x000000493a497209 */ /* 0x000fe20007810000 */
[----:B------:R-:W-:Y:S01]  /*36f0*/  MUFU.EX2 R14, R14 ;  /* 0x0000000e000e7308 */ /* 0x000fe20000000800 */
[----:B------:R-:W-:Y:S02]  /*3700*/  ISETP.GT.AND P1, PT, R90, 0x30, PT ;  /* 0x000000305a00780c */ /* 0x000fe40003f24270 */
[----:B-1----:R-:W-:-:S02]  /*3710*/  CS2R R102, SRZ ;  /* 0x0000000000667805 */ /* 0x002fc4000001ff00 */
[----:B------:R-:W-:Y:S02]  /*3720*/  FSEL R77, R77, -INF , P2 ;  /* 0xff8000004d4d7808 */ /* 0x000fe40001000000 */
[----:B------:R-:W-:Y:S02]  /*3730*/  FMNMX.FTZ R2, R76, R73, !PT ;  /* 0x000000494c027209 */ /* 0x000fe40007810000 */
[----:B------:R-:W-:Y:S01]  /*3740*/  ISETP.GT.AND P2, PT, R90, 0x31, PT ;  /* 0x000000315a00780c */ /* 0x000fe20003f44270 */
[----:B------:R1:W-:Y:S01]  /*3750*/  MUFU.EX2 R63, R113 ;  /* 0x00000071003f7308 */ /* 0x0003e20000000800 */
[----:B------:R-:W-:Y:S02]  /*3760*/  FSEL R80, R80, -INF , P1 ;  /* 0xff80000050507808 */ /* 0x000fe40000800000 */
[----:B------:R-:W-:Y:S02]  /*3770*/  FMNMX.FTZ R73, R77, R2, !PT ;  /* 0x000000024d497209 */ /* 0x000fe40007810000 */
[----:B------:R-:W-:-:S02]  /*3780*/  ISETP.GT.AND P1, PT, R90, 0x38, PT ;  /* 0x000000385a00780c */ /* 0x000fc40003f24270 */
[----:B------:R-:W-:Y:S01]  /*3790*/  FSEL R81, R81, -INF , P2 ;  /* 0xff80000051517808 */ /* 0x000fe20001000000 */
[----:B------:R-:W-:Y:S01]  /*37a0*/  MUFU.EX2 R20, R20 ;  /* 0x0000001400147308 */ /* 0x000fe20000000800 */
[----:B------:R-:W-:Y:S02]  /*37b0*/  FMNMX.FTZ R2, R80, R73, !PT ;  /* 0x0000004950027209 */ /* 0x000fe40007810000 */
[----:B-1----:R-:W-:Y:S02]  /*37c0*/  CS2R R112, SRZ ;  /* 0x0000000000707805 */ /* 0x002fe4000001ff00 */
[----:B------:R-:W-:Y:S02]  /*37d0*/  ISETP.GT.AND P2, PT, R90, 0x39, PT ;  /* 0x000000395a00780c */ /* 0x000fe40003f44270 */
[----:B------:R-:W-:Y:S02]  /*37e0*/  FSEL R84, R84, -INF , P1 ;  /* 0xff80000054547808 */ /* 0x000fe40000800000 */
[----:B------:R-:W-:Y:S01]  /*37f0*/  FMNMX.FTZ R99, R81, R2, !PT ;  /* 0x0000000251637209 */ /* 0x000fe20007810000 */
[----:B------:R1:W3:Y:S01]  /*3800*/  MUFU.EX2 R73, R117 ;  /* 0x0000007500497308 */ /* 0x0002e20000000800 */
[----:B------:R-:W-:-:S02]  /*3810*/  FSEL R85, R85, -INF , P2 ;  /* 0xff80000055557808 */ /* 0x000fc40001000000 */
[----:B------:R-:W-:Y:S02]  /*3820*/  ISETP.GT.AND P1, PT, R90, 0x40, PT ;  /* 0x000000405a00780c */ /* 0x000fe40003f24270 */
[----:B------:R-:W-:Y:S02]  /*3830*/  FMNMX.FTZ R2, R84, R99, !PT ;  /* 0x0000006354027209 */ /* 0x000fe40007810000 */
[----:B------:R-:W-:Y:S01]  /*3840*/  ISETP.GT.AND P2, PT, R90, 0x41, PT ;  /* 0x000000415a00780c */ /* 0x000fe20003f44270 */
[----:B------:R-:W-:Y:S01]  /*3850*/  MUFU.EX2 R30, R30 ;  /* 0x0000001e001e7308 */ /* 0x000fe20000000800 */
[----:B------:R-:W-:Y:S02]  /*3860*/  FSEL R56, R56, -INF , P1 ;  /* 0xff80000038387808 */ /* 0x000fe40000800000 */
[----:B-1----:R-:W-:Y:S02]  /*3870*/  CS2R R116, SRZ ;  /* 0x0000000000747805 */ /* 0x002fe4000001ff00 */
[----:B------:R-:W-:-:S02]  /*3880*/  FMNMX.FTZ R99, R85, R2, !PT ;  /* 0x0000000255637209 */ /* 0x000fc40007810000 */
[----:B------:R-:W-:Y:S02]  /*3890*/  ISETP.GT.AND P1, PT, R90, 0x48, PT ;  /* 0x000000485a00780c */ /* 0x000fe40003f24270 */
[----:B------:R-:W-:Y:S01]  /*38a0*/  FSEL R62, R57, -INF , P2 ;  /* 0xff800000393e7808 */ /* 0x000fe20001000000 */
[----:B------:R-:W-:Y:S01]  /*38b0*/  FFMA.FTZ R57, R121, UR38, -R4 ;  /* 0x0000002679397c23 */ /* 0x000fe20008010804 */
[----:B------:R-:W-:Y:S01]  /*38c0*/  FMNMX.FTZ R99, R56, R99, !PT ;  /* 0x0000006338637209 */ /* 0x000fe20007810000 */
[----:B------:R-:W-:Y:S01]  /*38d0*/  MUFU.EX2 R34, R34 ;  /* 0x0000002200227308 */ /* 0x000fe20000000800 */
[----:B------:R-:W-:Y:S02]  /*38e0*/  ISETP.GT.AND P2, PT, R90, 0x49, PT ;  /* 0x000000495a00780c */ /* 0x000fe40003f44270 */
[----:B------:R-:W-:Y:S02]  /*38f0*/  FSEL R60, R60, -INF , P1 ;  /* 0xff8000003c3c7808 */ /* 0x000fe40000800000 */
[----:B------:R-:W-:-:S02]  /*3900*/  FMNMX.FTZ R99, R62, R99, !PT ;  /* 0x000000633e637209 */ /* 0x000fc40007810000 */
[----:B------:R-:W-:Y:S01]  /*3910*/  ISETP.GT.AND P1, PT, R90, 0x50, PT ;  /* 0x000000505a00780c */ /* 0x000fe20003f24270 */
[----:B------:R-:W-:Y:S01]  /*3920*/  MUFU.EX2 R57, R57 ;  /* 0x0000003900397308 */ /* 0x000fe20000000800 */
[----:B------:R-:W-:Y:S01]  /*3930*/  FSEL R66, R61, -INF , P2 ;  /* 0xff8000003d427808 */ /* 0x000fe20001000000 */
[----:B------:R-:W-:Y:S01]  /*3940*/  FFMA.FTZ R61, R91, UR38, -R4 ;  /* 0x000000265b3d7c23 */ /* 0x000fe20008010804 */
[----:B------:R-:W-:Y:S02]  /*3950*/  FMNMX.FTZ R99, R60, R99, !PT ;  /* 0x000000633c637209 */ /* 0x000fe40007810000 */
[----:B------:R-:W-:Y:S02]  /*3960*/  ISETP.GT.AND P2, PT, R90, 0x51, PT ;  /* 0x000000515a00780c */ /* 0x000fe40003f44270 */
[----:B------:R-:W-:Y:S01]  /*3970*/  FSEL R64, R64, -INF , P1 ;  /* 0xff80000040407808 */ /* 0x000fe20000800000 */
[----:B------:R-:W-:Y:S01]  /*3980*/  MUFU.EX2 R61, R61 ;  /* 0x0000003d003d7308 */ /* 0x000fe20000000800 */
[----:B------:R-:W-:-:S02]  /*3990*/  FMNMX.FTZ R99, R66, R99, !PT ;  /* 0x0000006342637209 */ /* 0x000fc40007810000 */
[----:B------:R-:W-:Y:S02]  /*39a0*/  ISETP.GT.AND P1, PT, R90, 0x58, PT ;  /* 0x000000585a00780c */ /* 0x000fe40003f24270 */
[----:B------:R-:W-:Y:S02]  /*39b0*/  FSEL R65, R65, -INF , P2 ;  /* 0xff80000041417808 */ /* 0x000fe40001000000 */
[----:B------:R-:W-:Y:S01]  /*39c0*/  FMNMX.FTZ R2, R64, R99, !PT ;  /* 0x0000006340027209 */ /* 0x000fe20007810000 */
[----:B------:R-:W-:Y:S01]  /*39d0*/  MUFU.EX2 R38, R38 ;  /* 0x0000002600267308 */ /* 0x000fe20000000800 */
[----:B------:R-:W-:Y:S02]  /*39e0*/  ISETP.GT.AND P2, PT, R90, 0x59, PT ;  /* 0x000000595a00780c */ /* 0x000fe40003f44270 */
[----:B------:R-:W-:Y:S02]  /*39f0*/  CS2R R98, SRZ ;  /* 0x0000000000627805 */ /* 0x000fe4000001ff00 */
[----:B------:R-:W-:-:S02]  /*3a00*/  FSEL R68, R68, -INF , P1 ;  /* 0xff80000044447808 */ /* 0x000fc40000800000 */
[----:B------:R-:W-:Y:S02]  /*3a10*/  FMNMX.FTZ R91, R65, R2, !PT ;  /* 0x00000002415b7209 */ /* 0x000fe40007810000 */
[----:B------:R-:W-:Y:S01]  /*3a20*/  FSEL R69, R69, -INF , P2 ;  /* 0xff80000045457808 */ /* 0x000fe20001000000 */
[----:B------:R-:W-:Y:S01]  /*3a30*/  MUFU.EX2 R13, R13 ;  /* 0x0000000d000d7308 */ /* 0x000fe20000000800 */
[----:B------:R-:W-:Y:S02]  /*3a40*/  ISETP.GT.AND P1, PT, R90, 0x60, PT ;  /* 0x000000605a00780c */ /* 0x000fe40003f24270 */
[----:B------:R-:W-:Y:S02]  /*3a50*/  FMNMX.FTZ R2, R68, R91, !PT ;  /* 0x0000005b44027209 */ /* 0x000fe40007810000 */
[----:B------:R-:W-:Y:S02]  /*3a60*/  ISETP.GT.AND P2, PT, R90, 0x61, PT ;  /* 0x000000615a00780c */ /* 0x000fe40003f44270 */
[----:B------:R-:W-:Y:S01]  /*3a70*/  FSEL R74, R40, -INF , P1 ;  /* 0xff800000284a7808 */ /* 0x000fe20000800000 */
[----:B------:R-:W-:-:S01]  /*3a80*/  FFMA.FTZ R40, R79, UR38, -R4 ;  /* 0x000000264f287c23 */ /* 0x000fc20008010804 */
[----:B------:R-:W-:Y:S01]  /*3a90*/  FMNMX.FTZ R87, R69, R2, !PT ;  /* 0x0000000245577209 */ /* 0x000fe20007810000 */
[----:B------:R-:W-:Y:S01]  /*3aa0*/  MUFU.EX2 R26, R26 ;  /* 0x0000001a001a7308 */ /* 0x000fe20000000800 */
[----:B------:R-:W-:-:S02]  /*3ab0*/  ISETP.GT.AND P1, PT, R90, 0x68, PT ;  /* 0x000000685a00780c */ /* 0x000fc40003f24270 */
[----:B------:R-:W-:Y:S01]  /*3ac0*/  FSEL R78, R41, -INF , P2 ;  /* 0xff800000294e7808 */ /* 0x000fe20001000000 */
[----:B------:R-:W-:-:S01]  /*3ad0*/  FFMA.FTZ R41, R83, UR38, -R4 ;  /* 0x0000002653297c23 */ /* 0x000fc20008010804 */
[----:B------:R-:W-:Y:S02]  /*3ae0*/  FMNMX.FTZ R87, R74, R87, !PT ;  /* 0x000000574a577209 */ /* 0x000fe40007810000 */
[----:B------:R-:W-:Y:S01]  /*3af0*/  ISETP.GT.AND P2, PT, R90, 0x69, PT ;  /* 0x000000695a00780c */ /* 0x000fe20003f44270 */
[----:B------:R-:W-:Y:S01]  /*3b00*/  MUFU.EX2 R40, R40 ;  /* 0x0000002800287308 */ /* 0x000fe20000000800 */
[----:B------:R-:W-:Y:S02]  /*3b10*/  FSEL R44, R44, -INF , P1 ;  /* 0xff8000002c2c7808 */ /* 0x000fe40000800000 */
[----:B------:R-:W-:Y:S02]  /*3b20*/  FMNMX.FTZ R87, R78, R87, !PT ;  /* 0x000000574e577209 */ /* 0x000fe40007810000 */
[----:B------:R-:W-:-:S02]  /*3b30*/  ISETP.GT.AND P1, PT, R90, 0x70, PT ;  /* 0x000000705a00780c */ /* 0x000fc40003f24270 */
[----:B------:R-:W-:Y:S01]  /*3b40*/  FSEL R82, R45, -INF , P2 ;  /* 0xff8000002d527808 */ /* 0x000fe20001000000 */
[----:B------:R-:W-:-:S01]  /*3b50*/  FFMA.FTZ R45, R75, UR38, -R4 ;  /* 0x000000264b2d7c23 */ /* 0x000fc20008010804 */
[----:B------:R-:W-:Y:S01]  /*3b60*/  FMNMX.FTZ R87, R44, R87, !PT ;  /* 0x000000572c577209 */ /* 0x000fe20007810000 */
[----:B------:R-:W-:Y:S01]  /*3b70*/  MUFU.EX2 R41, R41 ;  /* 0x0000002900297308 */ /* 0x000fe20000000800 */
[----:B------:R-:W-:Y:S02]  /*3b80*/  ISETP.GT.AND P2, PT, R90, 0x71, PT ;  /* 0x000000715a00780c */ /* 0x000fe40003f44270 */
[----:B------:R-:W-:Y:S02]  /*3b90*/  FSEL R48, R48, -INF , P1 ;  /* 0xff80000030307808 */ /* 0x000fe40000800000 */
[----:B------:R-:W-:Y:S02]  /*3ba0*/  FMNMX.FTZ R87, R82, R87, !PT ;  /* 0x0000005752577209 */ /* 0x000fe40007810000 */
[----:B------:R-:W-:Y:S01]  /*3bb0*/  ISETP.GT.AND P1, PT, R90, 0x78, PT ;  /* 0x000000785a00780c */ /* 0x000fe20003f24270 */
[----:B------:R-:W-:Y:S01]  /*3bc0*/  MUFU.EX2 R45, R45 ;  /* 0x0000002d002d7308 */ /* 0x000fe20000000800 */
[----:B------:R-:W-:-:S02]  /*3bd0*/  FSEL R49, R49, -INF , P2 ;  /* 0xff80000031317808 */ /* 0x000fc40001000000 */
[----:B------:R-:W-:Y:S02]  /*3be0*/  FMNMX.FTZ R2, R48, R87, !PT ;  /* 0x0000005730027209 */ /* 0x000fe40007810000 */
[----:B------:R-:W-:Y:S02]  /*3bf0*/  ISETP.GT.AND P2, PT, R90, 0x79, PT ;  /* 0x000000795a00780c */ /* 0x000fe40003f44270 */
[----:B------:R-:W-:Y:S01]  /*3c00*/  FSEL R52, R52, -INF , P1 ;  /* 0xff80000034347808 */ /* 0x000fe20000800000 */
[----:B------:R-:W-:Y:S01]  /*3c10*/  MUFU.EX2 R27, R27 ;  /* 0x0000001b001b7308 */ /* 0x000fe20000000800 */
[----:B------:R-:W-:Y:S02]  /*3c20*/  FMNMX.FTZ R75, R49, R2, !PT ;  /* 0x00000002314b7209 */ /* 0x000fe40007810000 */
[----:B------:R-:W-:Y:S02]  /*3c30*/  FSEL R53, R53, -INF , P2 ;  /* 0xff80000035357808 */ /* 0x000fe40001000000 */
[----:B------:R-:W-:-:S02]  /*3c40*/  ISETP.GT.AND P1, PT, R90, 0x80, PT ;  /* 0x000000805a00780c */ /* 0x000fc40003f24270 */
[----:B------:R-:W-:Y:S01]  /*3c50*/  FMNMX.FTZ R2, R52, R75, !PT ;  /* 0x0000004b34027209 */ /* 0x000fe20007810000 */
[----:B------:R-:W-:Y:S01]  /*3c60*/  MUFU.EX2 R5, R5 ;  /* 0x0000000500057308 */ /* 0x000fe20000000800 */
[----:B------:R-:W-:Y:S02]  /*3c70*/  ISETP.GT.AND P2, PT, R90, 0x81, PT ;  /* 0x000000815a00780c */ /* 0x000fe40003f44270 */
[----:B------:R-:W-:Y:S01]  /*3c80*/  FSEL R75, R24, -INF , P1 ;  /* 0xff800000184b7808 */ /* 0x000fe20000800000 */
[----:B------:R-:W-:-:S01]  /*3c90*/  FFMA.FTZ R24, R67, UR38, -R4 ;  /* 0x0000002643187c23 */ /* 0x000fc20008010804 */
[----:B------:R-:W-:Y:S02]  /*3ca0*/  FMNMX.FTZ R2, R53, R2, !PT ;  /* 0x0000000235027209 */ /* 0x000fe40007810000 */
[----:B------:R-:W-:Y:S01]  /*3cb0*/  ISETP.GT.AND P1, PT, R90, 0x88, PT ;  /* 0x000000885a00780c */ /* 0x000fe20003f24270 */
[----:B------:R-:W-:Y:S01]  /*3cc0*/  MUFU.EX2 R7, R7 ;  /* 0x0000000700077308 */ /* 0x000fe20000000800 */
[----:B------:R-:W-:Y:S01]  /*3cd0*/  FSEL R79, R25, -INF , P2 ;  /* 0xff800000194f7808 */ /* 0x000fe20001000000 */
[----:B------:R-:W-:Y:S01]  /*3ce0*/  FFMA.FTZ R25, R70, UR38, -R4 ;  /* 0x0000002646197c23 */ /* 0x000fe20008010804 */
[----:B------:R-:W-:-:S02]  /*3cf0*/  FMNMX.FTZ R2, R75, R2, !PT ;  /* 0x000000024b027209 */ /* 0x000fc40007810000 */
[----:B------:R-:W-:Y:S02]  /*3d00*/  ISETP.GT.AND P2, PT, R90, 0x89, PT ;  /* 0x000000895a00780c */ /* 0x000fe40003f44270 */
[----:B------:R-:W-:Y:S01]  /*3d10*/  FSEL R67, R28, -INF , P1 ;  /* 0xff8000001c437808 */ /* 0x000fe20000800000 */
[--C-:B------:R-:W-:Y:S01]  /*3d20*/  FFMA.FTZ R28, R42, UR38, -R4.reuse ;  /* 0x000000262a1c7c23 */ /* 0x100fe20008010804 */
[----:B------:R-:W-:Y:S01]  /*3d30*/  FMNMX.FTZ R2, R79, R2, !PT ;  /* 0x000000024f027209 */ /* 0x000fe20007810000 */
[----:B------:R-:W-:Y:S01]  /*3d40*/  FFMA.FTZ R42, R47, UR38, -R4 ;  /* 0x000000262f2a7c23 */ /* 0x000fe20008010804 */
[----:B------:R-:W-:Y:S01]  /*3d50*/  ISETP.GT.AND P1, PT, R90, 0x90, PT ;  /* 0x000000905a00780c */ /* 0x000fe20003f24270 */
[----:B------:R-:W-:Y:S01]  /*3d60*/  MUFU.EX2 R24, R24 ;  /* 0x0000001800187308 */ /* 0x000fe20000000800 */
[----:B------:R-:W-:Y:S02]  /*3d70*/  FSEL R83, R29, -INF , P2 ;  /* 0xff8000001d537808 */ /* 0x000fe40001000000 */
[----:B------:R-:W-:-:S02]  /*3d80*/  FMNMX.FTZ R2, R67, R2, !PT ;  /* 0x0000000243027209 */ /* 0x000fc40007810000 */
[----:B------:R-:W-:Y:S02]  /*3d90*/  ISETP.GT.AND P2, PT, R90, 0x91, PT ;  /* 0x000000915a00780c */ /* 0x000fe40003f44270 */
[----:B------:R-:W-:Y:S01]  /*3da0*/  FSEL R70, R32, -INF , P1 ;  /* 0xff80000020467808 */ /* 0x000fe20000800000 */
[----:B------:R-:W-:-:S01]  /*3db0*/  FFMA.FTZ R32, R71, UR38, -R4 ;  /* 0x0000002647207c23 */ /* 0x000fc20008010804 */
[----:B------:R-:W-:Y:S01]  /*3dc0*/  FMNMX.FTZ R29, R83, R2, !PT ;  /* 0x00000002531d7209 */ /* 0x000fe20007810000 */
[----:B------:R-:W-:Y:S01]  /*3dd0*/  MUFU.EX2 R25, R25 ;  /* 0x0000001900197308 */ /* 0x000fe20000000800 */
[----:B------:R-:W-:Y:S02]  /*3de0*/  ISETP.GT.AND P1, PT, R90, 0x98, PT ;  /* 0x000000985a00780c */ /* 0x000fe40003f24270 */
[----:B------:R-:W-:Y:S01]  /*3df0*/  FSEL R86, R33, -INF , P2 ;  /* 0xff80000021567808 */ /* 0x000fe20001000000 */
[----:B------:R-:W-:-:S01]  /*3e00*/  FFMA.FTZ R33, R46, UR38, -R4 ;  /* 0x000000262e217c23 */ /* 0x000fc20008010804 */
[----:B------:R-:W-:Y:S01]  /*3e10*/  FMNMX.FTZ R29, R70, R29, !PT ;  /* 0x0000001d461d7209 */ /* 0x000fe20007810000 */
[----:B------:R-:W-:-:S01]  /*3e20*/  FFMA.FTZ R46, R55, UR38, -R4 ;  /* 0x00000026372e7c23 */ /* 0x000fc20008010804 */
[----:B------:R-:W-:Y:S01]  /*3e30*/  ISETP.GT.AND P2, PT, R90, 0x99, PT ;  /* 0x000000995a00780c */ /* 0x000fe20003f44270 */
[----:B------:R-:W-:Y:S01]  /*3e40*/  MUFU.EX2 R32, R32 ;  /* 0x0000002000207308 */ /* 0x000fe20000000800 */
[----:B------:R-:W-:Y:S01]  /*3e50*/  FSEL R71, R36, -INF , P1 ;  /* 0xff80000024477808 */ /* 0x000fe20000800000 */
[--C-:B------:R-:W-:Y:S01]  /*3e60*/  FFMA.FTZ R36, R50, UR38, -R4.reuse ;  /* 0x0000002632247c23 */ /* 0x100fe20008010804 */
[----:B------:R-:W-:Y:S01]  /*3e70*/  FMNMX.FTZ R2, R86, R29, !PT ;  /* 0x0000001d56027209 */ /* 0x000fe20007810000 */
[--C-:B------:R-:W-:Y:S01]  /*3e80*/  FFMA.FTZ R29, R43, UR38, -R4.reuse ;  /* 0x000000262b1d7c23 */ /* 0x100fe20008010804 */
[----:B------:R-:W-:Y:S01]  /*3e90*/  FSEL R87, R37, -INF , P2 ;  /* 0xff80000025577808 */ /* 0x000fe20001000000 */
[----:B------:R-:W-:Y:S01]  /*3ea0*/  FFMA.FTZ R50, R31, UR38, -R4 ;  /* 0x000000261f327c23 */ /* 0x000fe20008010804 */
[----:B------:R-:W-:Y:S01]  /*3eb0*/  FMNMX.FTZ R2, R71, R2, !PT ;  /* 0x0000000247027209 */ /* 0x000fe20007810000 */
[----:B------:R-:W-:-:S02]  /*3ec0*/  IMAD.U32 R31, RZ, RZ, UR38 ;  /* 0x00000026ff1f7e24 */ /* 0x000fc4000f8e00ff */
[----:B------:R-:W-:-:S01]  /*3ed0*/  FFMA.FTZ R37, R51, UR38, -R4 ;  /* 0x0000002633257c23 */ /* 0x000fc20008010804 */
[----:B0-----:R-:W-:Y:S01]  /*3ee0*/  F2FP.SATFINITE.E4M3.F32.PACK_AB_MERGE_C R217, R15, R8, RZ ;  /* 0x000000080fd9723e */ /* 0x001fe200048070ff */
[----:B------:R-:W-:Y:S01]  /*3ef0*/  MUFU.EX2 R28, R28 ;  /* 0x0000001c001c7308 */ /* 0x000fe20000000800 */
[----:B------:R-:W-:Y:S02]  /*3f00*/  FMNMX.FTZ R2, R87, R2, !PT ;  /* 0x0000000257027209 */ /* 0x000fe40007810000 */
[----:B--2---:R-:W-:Y:S02]  /*3f10*/  F2FP.SATFINITE.E4M3.F32.PACK_AB_MERGE_C R219, R59, R12, RZ ;  /* 0x0000000c3bdb723e */ /* 0x004fe400048070ff */
[----:B------:R-:W-:Y:S01]  /*3f20*/  F2FP.SATFINITE.E4M3.F32.PACK_AB_MERGE_C R217, R11, R6, R217 ;  /* 0x000000060bd9723e */ /* 0x000fe200048070d9 */
[----:B------:R-:W0:Y:S01]  /*3f30*/  SHFL.BFLY PT, R43, R2, 0x2, 0x1f ;  /* 0x0c401f00022b7f89 */ /* 0x000e2200000e0000 */
[----:B------:R-:W-:Y:S01]  /*3f40*/  F2FP.SATFINITE.E4M3.F32.PACK_AB_MERGE_C R219, R21, R10, R219 ;  /* 0x0000000a15db723e */ /* 0x000fe200048070db */
[----:B------:R-:W-:Y:S01]  /*3f50*/  MUFU.EX2 R29, R29 ;  /* 0x0000001d001d7308 */ /* 0x000fe20000000800 */
[----:B---3--:R-:W-:-:S04]  /*3f60*/  F2FP.SATFINITE.E4M3.F32.PACK_AB_MERGE_C R213, R73, R20, RZ ;  /* 0x0000001449d5723e */ /* 0x008fc800048070ff */
[----:B------:R-:W-:-:S03]  /*3f70*/  F2FP.SATFINITE.E4M3.F32.PACK_AB_MERGE_C R213, R63, R14, R213 ;  /* 0x0000000e3fd5723e */ /* 0x000fc600048070d5 */
[----:B------:R-:W-:Y:S08]  /*3f80*/  MUFU.EX2 R33, R33 ;  /* 0x0000002100217308 */ /* 0x000ff00000000800 */
[----:B------:R-:W-:Y:S01]  /*3f90*/  MUFU.EX2 R42, R42 ;  /* 0x0000002a002a7308 */ /* 0x000fe20000000800 */
[----:B0-----:R-:W-:-:S07]  /*3fa0*/  FMNMX.FTZ R47, R2, R43, !PT ;  /* 0x0000002b022f7209 */ /* 0x001fce0007810000 */
[----:B------:R0:W-:Y:S01]  /*3fb0*/  MUFU.EX2 R43, R54 ;  /* 0x00000036002b7308 */ /* 0x0001e20000000800 */
[----:B------:R-:W1:Y:S07]  /*3fc0*/  SHFL.BFLY PT, R2, R47, 0x1, 0x1f ;  /* 0x0c201f002f027f89 */ /* 0x000e6e00000e0000 */
[----:B------:R-:W-:Y:S01]  /*3fd0*/  MUFU.EX2 R36, R36 ;  /* 0x0000002400247308 */ /* 0x000fe20000000800 */
[----:B0-----:R-:W-:-:S07]  /*3fe0*/  FFMA.FTZ R54, R35, UR38, -R4 ;  /* 0x0000002623367c23 */ /* 0x001fce0008010804 */
[----:B------:R-:W-:Y:S08]  /*3ff0*/  MUFU.EX2 R37, R37 ;  /* 0x0000002500257308 */ /* 0x000ff00000000800 */
[----:B------:R-:W-:Y:S01]  /*4000*/  MUFU.EX2 R46, R46 ;  /* 0x0000002e002e7308 */ /* 0x000fe20000000800 */
[----:B-1----:R-:W-:-:S04]  /*4010*/  FMNMX.FTZ R2, R47, R2, !PT ;  /* 0x000000022f027209 */ /* 0x002fc80007810000 */
        /* <DEDUP_REMOVED lines=15> */
[----:B------:R-:W-:Y:S01]  /*4110*/  FADD.FTZ R97, R6, R11 ;  /* 0x0000000b06617221 */ /* 0x000fe20000010000 */
        /* <DEDUP_REMOVED lines=38> */
[----:B------:R-:W-:-:S01]  /*4380*/  FFMA.FTZ R55, R87, UR38, -R55 ;  /* 0x0000002657377c23 */ /* 0x000fc20008010837 */
[----:B-1----:R-:W-:-:S04]  /*4390*/  F2FP.SATFINITE.E4M3.F32.PACK_AB_MERGE_C R216, R93, R92, RZ ;  /* 0x0000005c5dd8723e */ /* 0x002fc800048070ff */
[----:B------:R-:W-:Y:S02]  /*43a0*/  F2FP.SATFINITE.E4M3.F32.PACK_AB_MERGE_C R216, R88, R31, R216 ;  /* 0x0000001f58d8723e */ /* 0x000fe400048070d8 */
[----:B------:R-:W1:Y:S08]  /*43b0*/  MUFU.EX2 R100, R100 ;  /* 0x0000006400647308 */ /* 0x000e700000000800 */
[----:B------:R3:W-:Y:S08]  /*43c0*/  MUFU.EX2 R91, R62 ;  /* 0x0000003e005b7308 */ /* 0x0007f00000000800 */
[----:B------:R-:W4:Y:S01]  /*43d0*/  MUFU.EX2 R101, R101 ;  /* 0x0000006500657308 */ /* 0x000f220000000800 */
[----:B---3--:R-:W-:-:S01]  /*43e0*/  FADD.FTZ R62, R92, R95 ;  /* 0x0000005f5c3e7221 */ /* 0x008fc20000010000 */
[----:B------:R-:W-:-:S03]  /*43f0*/  FADD.FTZ R95, R15, R64 ;  /* 0x000000400f5f7221 */ /* 0x000fc60000010000 */
[----:B------:R-:W-:Y:S01]  /*4400*/  FADD.FTZ R62, R93, R62 ;  /* 0x0000003e5d3e7221 */ /* 0x000fe20000010000 */
[----:B------:R-:W-:-:S01]  /*4410*/  FADD.FTZ R64, R10, R95 ;  /* 0x0000005f0a407221 */ /* 0x000fc20000010000 */
[----:B------:R-:W-:Y:S01]  /*4420*/  CS2R R92, SRZ ;  /* 0x00000000005c7805 */ /* 0x000fe2000001ff00 */
[----:B------:R-:W3:Y:S01]  /*4430*/  MUFU.EX2 R72, R72 ;  /* 0x0000004800487308 */ /* 0x000ee20000000800 */
[----:B0-----:R-:W-:-:S01]  /*4440*/  FADD.FTZ R3, R35, R62 ;  /* 0x0000003e23037221 */ /* 0x001fc20000010000 */
[----:B------:R-:W-:-:S03]  /*4450*/  FADD.FTZ R95, R21, R64 ;  /* 0x00000040155f7221 */ /* 0x000fc60000010000 */
[----:B--2---:R-:W-:Y:S01]  /*4460*/  FADD.FTZ R3, R90, R3 ;  /* 0x000000035a037221 */ /* 0x004fe20000010000 */
[----:B------:R-:W-:-:S02]  /*4470*/  FADD.FTZ R62, R12, R95 ;  /* 0x0000005f0c3e7221 */ /* 0x000fc40000010000 */
[----:B------:R-:W0:Y:S01]  /*4480*/  MUFU.EX2 R89, R58 ;  /* 0x0000003a00597308 */ /* 0x000e220000000800 */
[----:B-1----:R-:W-:-:S01]  /*4490*/  FADD.FTZ R4, R100, R3 ;  /* 0x0000000364047221 */ /* 0x002fc20000010000 */
[----:B------:R-:W-:Y:S01]  /*44a0*/  FADD.FTZ R97, R59, R62 ;  /* 0x0000003e3b617221 */ /* 0x000fe20000010000 */
[C---:B----4-:R-:W-:Y:S02]  /*44b0*/  F2FP.SATFINITE.E4M3.F32.PACK_AB_MERGE_C R218, R101.reuse, R100, RZ ;  /* 0x0000006465da723e */ /* 0x050fe400048070ff */
[----:B------:R-:W-:Y:S01]  /*44c0*/  FADD.FTZ R95, R101, R4 ;  /* 0x00000004655f7221 */ /* 0x000fe20000010000 */
[----:B------:R-:W-:-:S01]  /*44d0*/  FADD.FTZ R62, R14, R97 ;  /* 0x000000610e3e7221 */ /* 0x000fc20000010000 */
[----:B------:R-:W-:Y:S01]  /*44e0*/  F2FP.SATFINITE.E4M3.F32.PACK_AB_MERGE_C R218, R90, R35, R218 ;  /* 0x000000235ada723e */ /* 0x000fe200048070da */
[----:B------:R-:W1:Y:S01]  /*44f0*/  MUFU.EX2 R76, R76 ;  /* 0x0000004c004c7308 */ /* 0x000e620000000800 */
[----:B---3--:R-:W-:-:S01]  /*4500*/  FADD.FTZ R4, R72, R95 ;  /* 0x0000005f48047221 */ /* 0x008fc20000010000 */
[----:B------:R-:W-:Y:S01]  /*4510*/  FADD.FTZ R97, R63, R62 ;  /* 0x0000003e3f617221 */ /* 0x000fe20000010000 */
[----:B------:R-:W-:-:S03]  /*4520*/  CS2R R100, SRZ ;  /* 0x0000000000647805 */ /* 0x000fc6000001ff00 */
[----:B------:R-:W-:Y:S02]  /*4530*/  FADD.FTZ R62, R20, R97 ;  /* 0x00000061143e7221 */ /* 0x000fe40000010000 */
[----:B------:R-:W2:Y:S01]  /*4540*/  MUFU.EX2 R77, R77 ;  /* 0x0000004d004d7308 */ /* 0x000ea20000000800 */
[----:B0-----:R-:W-:-:S07]  /*4550*/  FADD.FTZ R95, R89, R4 ;  /* 0x00000004595f7221 */ /* 0x001fce0000010000 */
[----:B------:R-:W0:Y:S01]  /*4560*/  MUFU.EX2 R47, R47 ;  /* 0x0000002f002f7308 */ /* 0x000e220000000800 */
[----:B-1----:R-:W-:-:S01]  /*4570*/  FADD.FTZ R4, R76, R95 ;  /* 0x0000005f4c047221 */ /* 0x002fc20000010000 */
[----:B------:R-:W-:-:S04]  /*4580*/  FADD.FTZ R95, R73, R62 ;  /* 0x0000003e495f7221 */ /* 0x000fc80000010000 */
[----:B------:R-:W-:Y:S02]  /*4590*/  FADD.FTZ R62, R30, R95 ;  /* 0x0000005f1e3e7221 */ /* 0x000fe40000010000 */
[----:B------:R-:W1:Y:S01]  /*45a0*/  MUFU.EX2 R80, R81 ;  /* 0x0000005100507308 */ /* 0x000e620000000800 */
[----:B--2---:R-:W-:-:S01]  /*45b0*/  FADD.FTZ R4, R77, R4 ;  /* 0x000000044d047221 */ /* 0x004fc20000010000 */
[----:B------:R-:W-:Y:S01]  /*45c0*/  FADD.FTZ R97, R57, R62 ;  /* 0x0000003e39617221 */ /* 0x000fe20000010000 */
[----:B------:R-:W-:Y:S02]  /*45d0*/  F2FP.SATFINITE.E4M3.F32.PACK_AB_MERGE_C R212, R77, R76, RZ ;  /* 0x0000004c4dd4723e */ /* 0x000fe400048070ff */
[----:B------:R-:W-:Y:S01]  /*45e0*/  CS2R R76, SRZ ;  /* 0x00000000004c7805 */ /* 0x000fe2000001ff00 */
[----:B------:R-:W-:-:S01]  /*45f0*/  FADD.FTZ R62, R34, R97 ;  /* 0x00000061223e7221 */ /* 0x000fc20000010000 */
[----:B------:R-:W-:Y:S01]  /*4600*/  F2FP.SATFINITE.E4M3.F32.PACK_AB_MERGE_C R34, R61, R34, RZ ;  /* 0x000000223d22723e */ /* 0x000fe200048070ff */
[----:B------:R-:W2:Y:S01]  /*4610*/  MUFU.EX2 R84, R84 ;  /* 0x0000005400547308 */ /* 0x000ea20000000800 */
[----:B0-----:R-:W-:-:S01]  /*4620*/  FADD.FTZ R95, R47, R4 ;  /* 0x000000042f5f7221 */ /* 0x001fc20000010000 */
[----:B------:R-:W-:Y:S01]  /*4630*/  FADD.FTZ R87, R61, R62 ;  /* 0x0000003e3d577221 */ /* 0x000fe20000010000 */
[----:B------:R-:W-:-:S02]  /*4640*/  F2FP.SATFINITE.E4M3.F32.PACK_AB_MERGE_C R212, R89, R72, R212 ;  /* 0x0000004859d4723e */ /* 0x000fc400048070d4 */
[----:B------:R-:W-:Y:S02]  /*4650*/  CS2R R96, SRZ ;  /* 0x0000000000607805 */ /* 0x000fe4000001ff00 */
[----:B------:R-:W-:Y:S01]  /*4660*/  F2FP.SATFINITE.E4M3.F32.PACK_AB_MERGE_C R215, R57, R30, R34 ;  /* 0x0000001e39d7723e */ /* 0x000fe20004807022 */
[----:B------:R-:W-:Y:S01]  /*4670*/  FADD.FTZ R8, R38, R87 ;  /* 0x0000005726087221 */ /* 0x000fe20000010000 */
[----:B------:R-:W-:Y:S01]  /*4680*/  CS2R R88, SRZ ;  /* 0x0000000000587805 */ /* 0x000fe2000001ff00 */
[----:B------:R-:W0:Y:S01]  /*4690*/  MUFU.EX2 R85, R85 ;  /* 0x0000005500557308 */ /* 0x000e220000000800 */
[----:B-1----:R-:W-:-:S01]  /*46a0*/  FADD.FTZ R95, R80, R95 ;  /* 0x0000005f505f7221 */ /* 0x002fc20000010000 */
[----:B------:R-:W-:Y:S01]  /*46b0*/  FADD.FTZ R59, R41, R8 ;  /* 0x00000008293b7221 */ /* 0x000fe20000010000 */
[----:B------:R-:W-:Y:S02]  /*46c0*/  CS2R R72, SRZ ;  /* 0x0000000000487805 */ /* 0x000fe4000001ff00 */
[----:B------:R-:W-:-:S02]  /*46d0*/  CS2R R62, SRZ ;  /* 0x00000000003e7805 */ /* 0x000fc4000001ff00 */
[----:B------:R-:W-:Y:S01]  /*46e0*/  CS2R R34, SRZ ;  /* 0x0000000000227805 */ /* 0x000fe2000001ff00 */
[----:B------:R-:W-:Y:S01]  /*46f0*/  FADD.FTZ R8, R40, R59 ;  /* 0x0000003b28087221 */ /* 0x000fe20000010000 */
[----:B------:R-:W-:Y:S01]  /*4700*/  F2FP.SATFINITE.E4M3.F32.PACK_AB_MERGE_C R40, R45, R40, RZ ;  /* 0x000000282d28723e */ /* 0x000fe200048070ff */
[----:B------:R-:W1:Y:S01]  /*4710*/  MUFU.EX2 R56, R56 ;  /* 0x0000003800387308 */ /* 0x000e620000000800 */
[----:B--2---:R-:W-:-:S01]  /*4720*/  FADD.FTZ R4, R84, R95 ;  /* 0x0000005f54047221 */ /* 0x004fc20000010000 */
[----:B------:R-:W-:Y:S01]  /*4730*/  FADD.FTZ R12, R45, R8 ;  /* 0x000000082d0c7221 */ /* 0x000fe20000010000 */
[----:B------:R-:W-:Y:S02]  /*4740*/  F2FP.SATFINITE.E4M3.F32.PACK_AB_MERGE_C R209, R41, R38, R40 ;  /* 0x0000002629d1723e */ /* 0x000fe40004807028 */
[----:B------:R-:W-:Y:S02]  /*4750*/  CS2R R94, SRZ ;  /* 0x00000000005e7805 */ /* 0x000fe4000001ff00 */
[----:B------:R-:W-:Y:S01]  /*4760*/  CS2R R40, SRZ ;  /* 0x0000000000287805 */ /* 0x000fe2000001ff00 */
[----:B------:R-:W-:Y:S01]  /*4770*/  FADD.FTZ R59, R13, R12 ;  /* 0x0000000c0d3b7221 */ /* 0x000fe20000010000 */
[----:B------:R-:W-:Y:S01]  /*4780*/  CS2R R30, SRZ ;  /* 0x00000000001e7805 */ /* 0x000fe2000001ff00 */
[----:B------:R-:W2:Y:S01]  /*4790*/  MUFU.EX2 R60, R60 ;  /* 0x0000003c003c7308 */ /* 0x000ea20000000800 */
[----:B0-----:R-:W-:-:S01]  /*47a0*/  FADD.FTZ R15, R85, R4 ;  /* 0x00000004550f7221 */ /* 0x001fc20000010000 */
[----:B------:R-:W-:-:S04]  /*47b0*/  F2FP.SATFINITE.E4M3.F32.PACK_AB_MERGE_C R84, R85, R84, RZ ;  /* 0x000000545554723e */ /* 0x000fc800048070ff */
[----:B------:R-:W-:Y:S02]  /*47c0*/  F2FP.SATFINITE.E4M3.F32.PACK_AB_MERGE_C R214, R80, R47, R84 ;  /* 0x0000002f50d6723e */ /* 0x000fe40004807054 */
[----:B------:R-:W-:Y:S01]  /*47d0*/  CS2R R84, SRZ ;  /* 0x0000000000547805 */ /* 0x000fe2000001ff00 */
[----:B------:R-:W0:Y:S01]  /*47e0*/  MUFU.EX2 R81, R66 ;  /* 0x0000004200517308 */ /* 0x000e220000000800 */
[----:B-1----:R-:W-:-:S04]  /*47f0*/  FADD.FTZ R4, R56, R15 ;  /* 0x0000000f38047221 */ /* 0x002fc80000010000 */
[----:B------:R-:W-:-:S03]  /*4800*/  FADD.FTZ R15, R91, R4 ;  /* 0x000000045b0f7221 */ /* 0x000fc60000010000 */
[----:B------:R-:W1:Y:S01]  /*4810*/  MUFU.EX2 R51, R51 ;  /* 0x0000003300337308 */ /* 0x000e620000000800 */
[----:B--2---:R-:W-:-:S07]  /*4820*/  FADD.FTZ R4, R60, R15 ;  /* 0x0000000f3c047221 */ /* 0x004fce0000010000 */
[----:B------:R-:W2:Y:S01]  /*4830*/  MUFU.EX2 R58, R65 ;  /* 0x00000041003a7308 */ /* 0x000ea20000000800 */
[----:B0-----:R-:W-:-:S01]  /*4840*/  FADD.FTZ R8, R81, R4 ;  /* 0x0000000451087221 */ /* 0x001fc20000010000 */
[----:B------:R-:W-:Y:S02]  /*4850*/  F2FP.SATFINITE.E4M3.F32.PACK_AB_MERGE_C R60, R81, R60, RZ ;  /* 0x0000003c513c723e */ /* 0x000fe400048070ff */
[----:B------:R-:W-:Y:S02]  /*4860*/  CS2R R80, SRZ ;  /* 0x0000000000507805 */ /* 0x000fe4000001ff00 */
[----:B------:R-:W-:Y:S02]  /*4870*/  F2FP.SATFINITE.E4M3.F32.PACK_AB_MERGE_C R208, R91, R56, R60 ;  /* 0x000000385bd0723e */ /* 0x000fe4000480703c */
[----:B------:R-:W-:Y:S01]  /*4880*/  CS2R R90, SRZ ;  /* 0x00000000005a7805 */ /* 0x000fe2000001ff00 */
[----:B------:R-:W0:Y:S01]  /*4890*/  MUFU.EX2 R68, R68 ;  /* 0x0000004400447308 */ /* 0x000e220000000800 */
[----:B-1----:R-:W-:-:S01]  /*48a0*/  FADD.FTZ R15, R51, R8 ;  /* 0x00000008330f7221 */ /* 0x002fc20000010000 */
[----:B------:R-:W-:Y:S01]  /*48b0*/  FADD.FTZ R8, R24, R59 ;  /* 0x0000003b18087221 */ /* 0x000fe20000010000 */
[----:B------:R-:W-:-:S02]  /*48c0*/  CS2R R60, SRZ ;  /* 0x00000000003c7805 */ /* 0x000fc4000001ff00 */
[----:B------:R-:W-:Y:S01]  /*48d0*/  CS2R R56, SRZ ;  /* 0x0000000000387805 */ /* 0x000fe2000001ff00 */
[----:B------:R-:W-:-:S01]  /*48e0*/  FADD.FTZ R11, R25, R8 ;  /* 0x00000008190b7221 */ /* 0x000fc20000010000 */
[----:B------:R-:W-:Y:S01]  /*48f0*/  F2FP.SATFINITE.E4M3.F32.PACK_AB_MERGE_C R25, R32, R25, RZ ;  /* 0x000000192019723e */ /* 0x000fe200048070ff */
[----:B------:R-:W1:Y:S01]  /*4900*/  MUFU.EX2 R69, R69 ;  /* 0x0000004500457308 */ /* 0x000e620000000800 */
[----:B--2---:R-:W-:-:S01]  /*4910*/  FADD.FTZ R15, R58, R15 ;  /* 0x0000000f3a0f7221 */ /* 0x004fc20000010000 */
[----:B------:R-:W-:Y:S01]  /*4920*/  FADD.FTZ R11, R32, R11 ;  /* 0x0000000b200b7221 */ /* 0x000fe20000010000 */
[----:B------:R-:W-:Y:S02]  /*4930*/  F2FP.SATFINITE.E4M3.F32.PACK_AB_MERGE_C R211, R24, R13, R25 ;  /* 0x0000000d18d3723e */ /* 0x000fe40004807019 */
[----:B------:R-:W-:Y:S01]  /*4940*/  CS2R R24, SRZ ;  /* 0x0000000000187805 */ /* 0x000fe2000001ff00 */
[----:B------:R-:W-:-:S02]  /*4950*/  FADD.FTZ R10, R28, R11 ;  /* 0x0000000b1c0a7221 */ /* 0x000fc40000010000 */
[----:B------:R-:W2:Y:S01]  /*4960*/  MUFU.EX2 R74, R74 ;  /* 0x0000004a004a7308 */ /* 0x000ea20000000800 */
[----:B0-----:R-:W-:-:S01]  /*4970*/  FADD.FTZ R6, R68, R15 ;  /* 0x0000000f44067221 */ /* 0x001fc20000010000 */
[----:B------:R-:W-:-:S04]  /*4980*/  FADD.FTZ R10, R29, R10 ;  /* 0x0000000a1d0a7221 */ /* 0x000fc80000010000 */
[----:B------:R-:W-:Y:S01]  /*4990*/  FADD.FTZ R15, R33, R10 ;  /* 0x0000000a210f7221 */ /* 0x000fe20000010000 */
[C---:B------:R-:W-:Y:S01]  /*49a0*/  F2FP.SATFINITE.E4M3.F32.PACK_AB_MERGE_C R33, R42.reuse, R33, RZ ;  /* 0x000000212a21723e */ /* 0x040fe200048070ff */
[----:B------:R-:W0:Y:S01]  /*49b0*/  MUFU.EX2 R65, R78 ;  /* 0x0000004e00417308 */ /* 0x000e220000000800 */
[C---:B-1----:R-:W-:Y:S01]  /*49c0*/  F2FP.SATFINITE.E4M3.F32.PACK_AB_MERGE_C R68, R69.reuse, R68, RZ ;  /* 0x000000444544723e */ /* 0x042fe200048070ff */
[----:B------:R-:W-:Y:S01]  /*49d0*/  FADD.FTZ R69, R69, R6 ;  /* 0x0000000645457221 */ /* 0x000fe20000010000 */
[----:B------:R-:W-:-:S01]  /*49e0*/  FADD.FTZ R15, R42, R15 ;  /* 0x0000000f2a0f7221 */ /* 0x000fc20000010000 */
[----:B------:R-:W-:Y:S02]  /*49f0*/  F2FP.SATFINITE.E4M3.F32.PACK_AB_MERGE_C R205, R29, R28, R33 ;  /* 0x0000001c1dcd723e */ /* 0x000fe40004807021 */
[----:B------:R-:W-:Y:S02]  /*4a00*/  CS2R R32, SRZ ;  /* 0x0000000000207805 */ /* 0x000fe4000001ff00 */
[----:B------:R-:W-:Y:S01]  /*4a10*/  F2FP.SATFINITE.E4M3.F32.PACK_AB_MERGE_C R210, R58, R51, R68 ;  /* 0x000000333ad2723e */ /* 0x000fe20004807044 */
[----:B------:R-:W-:-:S01]  /*4a20*/  FADD.FTZ R10, R36, R15 ;  /* 0x0000000f240a7221 */ /* 0x000fc20000010000 */
[----:B------:R-:W1:Y:S01]  /*4a30*/  MUFU.EX2 R44, R44 ;  /* 0x0000002c002c7308 */ /* 0x000e620000000800 */
[----:B--2---:R-:W-:-:S01]  /*4a40*/  FADD.FTZ R8, R74, R69 ;  /* 0x000000454a087221 */ /* 0x004fc20000010000 */
[----:B------:R-:W-:Y:S01]  /*4a50*/  CS2R R68, SRZ ;  /* 0x0000000000447805 */ /* 0x000fe2000001ff00 */
[----:B------:R-:W-:-:S01]  /*4a60*/  FADD.FTZ R10, R37, R10 ;  /* 0x0000000a250a7221 */ /* 0x000fc20000010000 */
[----:B------:R-:W-:-:S02]  /*4a70*/  CS2R R58, SRZ ;  /* 0x00000000003a7805 */ /* 0x000fc4000001ff00 */
[----:B------:R-:W-:Y:S01]  /*4a80*/  CS2R R28, SRZ ;  /* 0x00000000001c7805 */ /* 0x000fe2000001ff00 */
[----:B------:R-:W-:Y:S01]  /*4a90*/  FADD.FTZ R15, R43, R10 ;  /* 0x0000000a2b0f7221 */ /* 0x000fe20000010000 */
[----:B------:R-:W2:Y:S01]  /*4aa0*/  MUFU.EX2 R3, R82 ;  /* 0x0000005200037308 */ /* 0x000ea20000000800 */
[----:B0-----:R-:W-:-:S01]  /*4ab0*/  FADD.FTZ R11, R65, R8 ;  /* 0x00000008410b7221 */ /* 0x001fc20000010000 */
[C---:B------:R-:W-:Y:S01]  /*4ac0*/  F2FP.SATFINITE.E4M3.F32.PACK_AB_MERGE_C R43, R46.reuse, R43, RZ ;  /* 0x0000002b2e2b723e */ /* 0x040fe200048070ff */
[----:B------:R-:W-:-:S01]  /*4ad0*/  FADD.FTZ R15, R46, R15 ;  /* 0x0000000f2e0f7221 */ /* 0x000fc20000010000 */
[----:B------:R-:W-:Y:S02]  /*4ae0*/  CS2R R46, SRZ ;  /* 0x00000000002e7805 */ /* 0x000fe4000001ff00 */
[----:B------:R-:W-:Y:S01]  /*4af0*/  F2FP.SATFINITE.E4M3.F32.PACK_AB_MERGE_C R207, R37, R36, R43 ;  /* 0x0000002425cf723e */ /* 0x000fe2000480702b */
[----:B------:R-:W-:Y:S01]  /*4b00*/  FADD.FTZ R12, R26, R15 ;  /* 0x0000000f1a0c7221 */ /* 0x000fe20000010000 */
[----:B------:R-:W0:Y:S01]  /*4b10*/  MUFU.EX2 R48, R48 ;  /* 0x0000003000307308 */ /* 0x000e220000000800 */
[----:B-1----:R-:W-:-:S01]  /*4b20*/  FADD.FTZ R8, R44, R11 ;  /* 0x0000000b2c087221 */ /* 0x002fc20000010000 */
[----:B------:R-:W-:Y:S01]  /*4b30*/  CS2R R42, SRZ ;  /* 0x00000000002a7805 */ /* 0x000fe2000001ff00 */
[----:B------:R-:W-:-:S01]  /*4b40*/  FADD.FTZ R14, R27, R12 ;  /* 0x0000000c1b0e7221 */ /* 0x000fc20000010000 */
[----:B------:R-:W-:-:S03]  /*4b50*/  CS2R R36, SRZ ;  /* 0x0000000000247805 */ /* 0x000fc6000001ff00 */
[----:B------:R-:W-:Y:S01]  /*4b60*/  FADD.FTZ R13, R5, R14 ;  /* 0x0000000e050d7221 */ /* 0x000fe20000010000 */
[----:B------:R-:W1:Y:S01]  /*4b70*/  MUFU.EX2 R49, R49 ;  /* 0x0000003100317308 */ /* 0x000e620000000800 */
[----:B--2---:R-:W-:-:S01]  /*4b80*/  FADD.FTZ R11, R3, R8 ;  /* 0x00000008030b7221 */ /* 0x004fc20000010000 */
[----:B------:R-:W-:-:S04]  /*4b90*/  F2FP.SATFINITE.E4M3.F32.PACK_AB_MERGE_C R44, R3, R44, RZ ;  /* 0x0000002c032c723e */ /* 0x000fc800048070ff */
[----:B------:R-:W-:Y:S02]  /*4ba0*/  F2FP.SATFINITE.E4M3.F32.PACK_AB_MERGE_C R204, R65, R74, R44 ;  /* 0x0000004a41cc723e */ /* 0x000fe4000480702c */
[----:B------:R-:W-:Y:S01]  /*4bb0*/  CS2R R64, SRZ ;  /* 0x0000000000407805 */ /* 0x000fe2000001ff00 */
[----:B------:R-:W2:Y:S01]  /*4bc0*/  MUFU.EX2 R52, R52 ;  /* 0x0000003400347308 */ /* 0x000ea20000000800 */
[----:B0-----:R-:W-:-:S01]  /*4bd0*/  FADD.FTZ R8, R48, R11 ;  /* 0x0000000b30087221 */ /* 0x001fc20000010000 */
[----:B------:R-:W-:-:S06]  /*4be0*/  CS2R R44, SRZ ;  /* 0x00000000002c7805 */ /* 0x000fcc000001ff00 */
[----:B------:R-:W0:Y:S01]  /*4bf0*/  MUFU.EX2 R53, R53 ;  /* 0x0000003500357308 */ /* 0x000e220000000800 */
[----:B-1----:R-:W-:-:S07]  /*4c00*/  FADD.FTZ R11, R49, R8 ;  /* 0x00000008310b7221 */ /* 0x002fce0000010000 */
[----:B------:R-:W1:Y:S01]  /*4c10*/  MUFU.EX2 R75, R75 ;  /* 0x0000004b004b7308 */ /* 0x000e620000000800 */
[----:B--2---:R-:W-:-:S07]  /*4c20*/  FADD.FTZ R8, R52, R11 ;  /* 0x0000000b34087221 */ /* 0x004fce0000010000 */
[----:B------:R2:W3:Y:S01]  /*4c30*/  MUFU.EX2 R4, R79 ;  /* 0x0000004f00047308 */ /* 0x0004e20000000800 */
[----:B0-----:R-:W-:-:S01]  /*4c40*/  FADD.FTZ R10, R53, R8 ;  /* 0x00000008350a7221 */ /* 0x001fc20000010000 */
[----:B------:R-:W-:-:S04]  /*4c50*/  F2FP.SATFINITE.E4M3.F32.PACK_AB_MERGE_C R52, R53, R52, RZ ;  /* 0x000000343534723e */ /* 0x000fc800048070ff */
[----:B------:R-:W-:Y:S02]  /*4c60*/  F2FP.SATFINITE.E4M3.F32.PACK_AB_MERGE_C R206, R49, R48, R52 ;  /* 0x0000003031ce723e */ /* 0x000fe40004807034 */
[----:B------:R-:W-:Y:S01]  /*4c70*/  CS2R R52, SRZ ;  /* 0x0000000000347805 */ /* 0x000fe2000001ff00 */
[----:B------:R-:W0:Y:S01]  /*4c80*/  MUFU.EX2 R67, R67 ;  /* 0x0000004300437308 */ /* 0x000e220000000800 */
[----:B-1----:R-:W-:-:S01]  /*4c90*/  FADD.FTZ R11, R75, R10 ;  /* 0x0000000a4b0b7221 */ /* 0x002fc20000010000 */
[----:B--2---:R-:W-:Y:S02]  /*4ca0*/  CS2R R78, SRZ ;  /* 0x00000000004e7805 */ /* 0x004fe4000001ff00 */
[----:B------:R-:W-:-:S04]  /*4cb0*/  CS2R R48, SRZ ;  /* 0x0000000000307805 */ /* 0x000fc8000001ff00 */
[----:B------:R1:W2:Y:S01]  /*4cc0*/  MUFU.EX2 R6, R83 ;  /* 0x0000005300067308 */ /* 0x0002a20000000800 */
[----:B---3--:R-:W-:-:S07]  /*4cd0*/  FADD.FTZ R12, R4, R11 ;  /* 0x0000000b040c7221 */ /* 0x008fce0000010000 */
[----:B------:R-:W3:Y:S01]  /*4ce0*/  MUFU.EX2 R70, R70 ;  /* 0x0000004600467308 */ /* 0x000ee20000000800 */
[----:B0-----:R-:W-:-:S01]  /*4cf0*/  FADD.FTZ R11, R67, R12 ;  /* 0x0000000c430b7221 */ /* 0x001fc20000010000 */
[C---:B------:R-:W-:Y:S01]  /*4d00*/  F2FP.SATFINITE.E4M3.F32.PACK_AB_MERGE_C R12, R50.reuse, R5, RZ ;  /* 0x00000005320c723e */ /* 0x040fe200048070ff */
[----:B------:R-:W-:-:S01]  /*4d10*/  FADD.FTZ R50, R50, R13 ;  /* 0x0000000d32327221 */ /* 0x000fc20000010000 */
[----:B-1----:R-:W-:Y:S02]  /*4d20*/  CS2R R82, SRZ ;  /* 0x0000000000527805 */ /* 0x002fe4000001ff00 */
[----:B------:R-:W-:Y:S01]  /*4d30*/  F2FP.SATFINITE.E4M3.F32.PACK_AB_MERGE_C R201, R27, R26, R12 ;  /* 0x0000001a1bc9723e */ /* 0x000fe2000480700c */
[----:B------:R-:W-:Y:S01]  /*4d40*/  FADD.FTZ R5, R7, R50 ;  /* 0x0000003207057221 */ /* 0x000fe20000010000 */
[----:B------:R0:W1:Y:S01]  /*4d50*/  MUFU.EX2 R3, R86 ;  /* 0x0000005600037308 */ /* 0x0000620000000800 */
[----:B--2---:R-:W-:-:S01]  /*4d60*/  FADD.FTZ R11, R6, R11 ;  /* 0x0000000b060b7221 */ /* 0x004fc20000010000 */
[----:B------:R-:W-:-:S02]  /*4d70*/  F2FP.SATFINITE.E4M3.F32.PACK_AB_MERGE_C R67, R6, R67, RZ ;  /* 0x000000430643723e */ /* 0x000fc400048070ff */
[----:B------:R-:W-:Y:S02]  /*4d80*/  CS2R R50, SRZ ;  /* 0x0000000000327805 */ /* 0x000fe4000001ff00 */
[----:B------:R-:W-:Y:S02]  /*4d90*/  CS2R R26, SRZ ;  /* 0x00000000001a7805 */ /* 0x000fe4000001ff00 */
[----:B------:R-:W-:Y:S01]  /*4da0*/  F2FP.SATFINITE.E4M3.F32.PACK_AB_MERGE_C R200, R4, R75, R67 ;  /* 0x0000004b04c8723e */ /* 0x000fe20004807043 */
[----:B------:R-:W-:Y:S01]  /*4db0*/  FADD.FTZ R4, R54, R5 ;  /* 0x0000000536047221 */ /* 0x000fe20000010000 */
[----:B------:R-:W-:Y:S01]  /*4dc0*/  MUFU.EX2 R71, R71 ;  /* 0x0000004700477308 */ /* 0x000fe20000000800 */
[----:B---3--:R-:W-:-:S01]  /*4dd0*/  FADD.FTZ R6, R70, R11 ;  /* 0x0000000b46067221 */ /* 0x008fc20000010000 */
[----:B0-----:R-:W-:Y:S02]  /*4de0*/  CS2R R86, SRZ ;  /* 0x0000000000567805 */ /* 0x001fe4000001ff00 */
[----:B------:R-:W-:-:S02]  /*4df0*/  CS2R R74, SRZ ;  /* 0x00000000004a7805 */ /* 0x000fc4000001ff00 */
[----:B------:R-:W-:Y:S02]  /*4e00*/  CS2R R66, SRZ ;  /* 0x0000000000427805 */ /* 0x000fe4000001ff00 */
[----:B------:R-:W0:Y:S01]  /*4e10*/  MUFU.EX2 R8, R55 ;  /* 0x0000003700087308 */ /* 0x000e220000000800 */
[----:B-1----:R-:W-:-:S07]  /*4e20*/  FADD.FTZ R6, R3, R6 ;  /* 0x0000000603067221 */ /* 0x002fce0000010000 */
[----:B------:R-:W-:Y:S08]  /*4e30*/  MUFU.EX2 R9, R9 ;  /* 0x0000000900097308 */ /* 0x000ff00000000800 */
[----:B------:R1:W2:Y:S01]  /*4e40*/  MUFU.EX2 R10, R39 ;  /* 0x00000027000a7308 */ /* 0x0002a20000000800 */
[----:B0-----:R-:W-:Y:S01]  /*4e50*/  F2FP.SATFINITE.E4M3.F32.PACK_AB_MERGE_C R5, R8, R71, RZ ;  /* 0x000000470805723e */ /* 0x001fe200048070ff */
[----:B------:R-:W-:-:S03]  /*4e60*/  FADD.FTZ R71, R71, R6 ;  /* 0x0000000647477221 */ /* 0x000fc60000010000 */
[----:B------:R-:W-:Y:S02]  /*4e70*/  F2FP.SATFINITE.E4M3.F32.PACK_AB_MERGE_C R202, R3, R70, R5 ;  /* 0x0000004603ca723e */ /* 0x000fe40004807005 */
[----:B-1----:R-:W-:Y:S02]  /*4e80*/  CS2R R38, SRZ ;  /* 0x0000000000267805 */ /* 0x002fe4000001ff00 */
[----:B--2---:R-:W-:Y:S01]  /*4e90*/  F2FP.SATFINITE.E4M3.F32.PACK_AB_MERGE_C R11, R10, R9, RZ ;  /* 0x000000090a0b723e */ /* 0x004fe200048070ff */
[----:B------:R-:W-:-:S01]  /*4ea0*/  FADD.FTZ R9, R9, R4 ;  /* 0x0000000409097221 */ /* 0x000fc20000010000 */
[----:B------:R-:W-:Y:S01]  /*4eb0*/  FADD.FTZ R4, R8, R71 ;  /* 0x0000004708047221 */ /* 0x000fe20000010000 */
[----:B------:R-:W-:Y:S02]  /*4ec0*/  CS2R R70, SRZ ;  /* 0x0000000000467805 */ /* 0x000fe4000001ff00 */
[----:B------:R-:W-:Y:S01]  /*4ed0*/  F2FP.SATFINITE.E4M3.F32.PACK_AB_MERGE_C R203, R54, R7, R11 ;  /* 0x0000000736cb723e */ /* 0x000fe2000480700b */
[----:B------:R-:W-:-:S01]  /*4ee0*/  FADD.FTZ R3, R10, R9 ;  /* 0x000000090a037221 */ /* 0x000fc20000010000 */
[----:B------:R-:W-:Y:S01]  /*4ef0*/  CS2R R54, SRZ ;  /* 0x0000000000367805 */ /* 0x000fe2000001ff00 */
[----:B------:R-:W-:Y:S06]  /*4f00*/  @!P1 BRA `(.L_x_2188) ;  /* 0x0000003800a49947 */ /* 0x000fec0003800000 */
[----:B------:R-:W-:Y:S01]  /*4f10*/  IMAD.MOV.U32 R6, RZ, RZ, R0 ;  /* 0x000000ffff067224 */ /* 0x000fe200078e0000 */
[----:B------:R-:W-:Y:S01]  /*4f20*/  UMOV UR57, UR45 ;  /* 0x0000002d00397c82 */ /* 0x000fe20008000000 */
[----:B------:R-:W-:Y:S01]  /*4f30*/  IMAD.MOV.U32 R5, RZ, RZ, R2 ;  /* 0x000000ffff057224 */ /* 0x000fe200078e0002 */
[----:B------:R-:W-:Y:S01]  /*4f40*/  UMOV UR55, UR44 ;  /* 0x0000002c00377c82 */ /* 0x000fe20008000000 */
[----:B------:R-:W-:Y:S01]  /*4f50*/  IMAD.MOV.U32 R119, RZ, RZ, RZ ;  /* 0x000000ffff777224 */ /* 0x000fe200078e00ff */
[----:B------:R-:W-:-:S06]  /*4f60*/  ULDC UR51, c[0x0][0x288] ;  /* 0x0000a20000337ab9 */ /* 0x000fcc0000000800 */
.L_x_2199:
[----:B------:R-:W-:Y:S01]  /*4f70*/  ISETP.NE.AND P2, PT, RZ, UR42, PT ;  /* 0x0000002aff007c0c */ /* 0x000fe2000bf45270 */
[----:B------:R-:W-:-:S04]  /*4f80*/  UISETP.NE.AND UP0, UPT, UR55, 0x1, UPT ;  /* 0x000000013700788c */ /* 0x000fc8000bf05270 */
[----:B------:R-:W-:-:S04]  /*4f90*/  USEL UR45, URZ, 0x1, UP0 ;  /* 0x000000013f2d7887 */ /* 0x000fc80008000000 */
[----:B------:R-:W-:-:S04]  /*4fa0*/  ULOP3.LUT UR45, UR57, UR45, URZ, 0x3c, !UPT ;  /* 0x0000002d392d7292 */ /* 0x000fc8000f8e3c3f */
[----:B------:R-:W-:Y:S08]  /*4fb0*/  @P2 BRA `(.L_x_2189) ;  /* 0x0000000000382947 */ /* 0x000ff00003800000 */
[----:B------:R-:W-:Y:S05]  /*4fc0*/  @!P0 BRA `(.L_x_2190) ;  /* 0x0000000000048947 */ /* 0x000fea0003800000 */
[----:B------:R-:W-:Y:S01]  /*4fd0*/  BPT.TRAP 0x1 ;  /* 0x000000040000795c */ /* 0x000fe20000300000 */
.L_x_2190:
        /* <DEDUP_REMOVED lines=9> */
.L_x_2191:
[----:B-1----:R-:W-:Y:S05]  /*5070*/  @P1 BRA `(.L_x_2189) ;  /* 0x0000000000081947 */ /* 0x002fea0003800000 */
[----:B------:R-:W1:Y:S02]  /*5080*/  SYNCS.PHASECHK.TRANS64.TRYWAIT P1, [UR6+0x33430], R0 ;  /* 0x03343000ff0075a7 */ /* 0x000e640008020146 */
[----:B-1----:R-:W-:Y:S05]  /*5090*/  @!P1 BRA `(.L_x_2192) ;  /* 0x000000f800509947 */ /* 0x002fea0003800000 */
.L_x_2189:
[----:B------:R-:W2:Y:S01]  /*50a0*/  S2R R2, SR_TID.X ;  /* 0x0000000000027919 */ /* 0x000ea20000002100 */
[----:B------:R-:W-:Y:S01]  /*50b0*/  UIADD3 UR44, UR55, 0x1, URZ ;  /* 0x00000001372c7890 */ /* 0x000fe2000fffe03f */
[----:B------:R-:W-:Y:S01]  /*50c0*/  UMOV UR27, 0x80000020 ;  /* 0x80000020001b7882 */ /* 0x000fe20000000000 */
[----:B------:R-:W-:Y:S02]  /*50d0*/  UMOV UR28, UR24 ;  /* 0x00000018001c7c82 */ /* 0x000fe40008000000 */
[----:B------:R-:W-:Y:S01]  /*50e0*/  UISETP.NE.AND UP0, UPT, UR44, 0x2, UPT ;  /* 0x000000022c00788c */ /* 0x000fe2000bf05270 */
[----:B------:R-:W-:Y:S01]  /*50f0*/  UMOV UR29, UR25 ;  /* 0x00000019001d7c82 */ /* 0x000fe20008000000 */
[----:B------:R-:W-:Y:S02]  /*5100*/  UMOV UR31, 0x80000020 ;  /* 0x80000020001f7882 */ /* 0x000fe40000000000 */
[----:B------:R-:W-:Y:S01]  /*5110*/  USEL UR44, UR44, URZ, UP0 ;  /* 0x0000003f2c2c7287 */ /* 0x000fe20008000000 */
[----:B------:R-:W-:Y:S01]  /*5120*/  UMOV UR32, UR24 ;  /* 0x0000001800207c82 */ /* 0x000fe20008000000 */
[----:B------:R-:W-:-:S02]  /*5130*/  UMOV UR33, UR25 ;  /* 0x0000001900217c82 */ /* 0x000fc40008000000 */
[----:B------:R-:W-:Y:S01]  /*5140*/  UIMAD UR58, UR44, 0x780, UR48 ;  /* 0x000007802c3a78a4 */ /* 0x000fe2000f8e0230 */
[----:B------:R-:W-:Y:S01]  /*5150*/  UMOV UR35, 0x80000020 ;  /* 0x8000002000237882 */ /* 0x000fe20000000000 */
[----:B------:R-:W-:Y:S02]  /*5160*/  UMOV UR7, 0x80000020 ;  /* 0x8000002000077882 */ /* 0x000fe40000000000 */
[----:B------:R-:W-:Y:S02]  /*5170*/  UIADD3 UR30, UR58, 0x80, URZ ;  /* 0x000000803a1e7890 */ /* 0x000fe4000fffe03f */
[----:B------:R-:W-:Y:S02]  /*5180*/  UIADD3 UR34, UR58, 0x100, URZ ;  /* 0x000001003a227890 */ /* 0x000fe4000fffe03f */
[----:B------:R-:W-:Y:S01]  /*5190*/  UMOV UR26, UR58 ;  /* 0x0000003a001a7c82 */ /* 0x000fe20008000000 */
[----:B------:R-:W-:Y:S02]  /*51a0*/  UIADD3 UR6, UR58, 0x200, URZ ;  /* 0x000002003a067890 */ /* 0x000fe4000fffe03f */
[----:B------:R-:W-:Y:S01]  /*51b0*/  UIADD3 UR10, UR58, 0x202, URZ ;  /* 0x000002023a0a7890 */ /* 0x000fe2000fffe03f */
[----:B------:R-:W-:Y:S01]  /*51c0*/  UMOV UR11, 0x80000020 ;  /* 0x80000020000b7882 */ /* 0x000fe20000000000 */
[----:B------:R-:W-:Y:S01]  /*51d0*/  UIADD3 UR14, UR58, 0x282, URZ ;  /* 0x000002823a0e7890 */ /* 0x000fe2000fffe03f */
[----:B------:R-:W-:Y:S01]  /*51e0*/  UMOV UR15, 0x80000020 ;  /* 0x80000020000f7882 */ /* 0x000fe20000000000 */
[----:B------:R-:W-:Y:S01]  /*51f0*/  UIADD3 UR18, UR58, 0x500, URZ ;  /* 0x000005003a127890 */ /* 0x000fe2000fffe03f */
[----:B--2---:R-:W-:Y:S01]  /*5200*/  SHF.R.U32.HI R2, RZ, 0x7, R2 ;  /* 0x00000007ff027819 */ /* 0x004fe20000011602 */
[----:B------:R-:W-:Y:S01]  /*5210*/  UMOV UR19, 0x80000020 ;  /* 0x8000002000137882 */ /* 0x000fe20000000000 */
[----:B------:R-:W-:Y:S01]  /*5220*/  UIADD3 UR22, UR58, 0x502, URZ ;  /* 0x000005023a167890 */ /* 0x000fe2000fffe03f */
[----:B------:R-:W-:-:S02]  /*5230*/  UMOV UR23, 0x80000020 ;  /* 0x8000002000177882 */ /* 0x000fc40000000000 */
[----:B01----:R-:W-:-:S05]  /*5240*/  VIADD R0, R2, 0x8 ;  /* 0x0000000802007836 */ /* 0x003fca0000000000 */
[----:B------:R0:W-:Y:S06]  /*5250*/  BAR.SYNC.DEFER_BLOCKING R0, 0x100 ;  /* 0x000400000000751d */ /* 0x0001ec0000010000 */
[----:B------:R-:W-:-:S06]  /*5260*/  WARPGROUP.ARRIVE ;  /* 0x00000000000079c5 */ /* 0x000fcc0000000000 */
[----:B------:R-:W-:Y:S01]  /*5270*/  QGMMA.64x32x32.F32.E4M3.E4M3 R184, gdesc[UR24], RZ, !UPT, gsb0 ;  /* 0x0060000018b879f3 */ /* 0x000fe2000c0008ff */
[----:B------:R-:W-:Y:S01]  /*5280*/  UIADD3 UR26, UR58, 0x180, URZ ;  /* 0x000001803a1a7890 */ /* 0x000fe2000fffe03f */
        /* <DEDUP_REMOVED lines=160> */
.L_x_2194:
[----:B------:R-:W-:Y:S01]  /*5c90*/  ULEA UR6, UR55, UR41, 0x3 ;  /* 0x0000002937067291 */ /* 0x000fe2000f8e183f */
[----:B------:R-:W-:-:S05]  /*5ca0*/  IMAD.U32 R0, RZ, RZ, UR57 ;  /* 0x00000039ff007e24 */ /* 0x000fca000f8e00ff */
[----:B------:R-:W-:-:S04]  /*5cb0*/  SHF.L.U32 R0, R0, 0x1f, RZ ;  /* 0x0000001f00007819 */ /* 0x000fc800000006ff */
[----:B------:R0:W1:Y:S01]  /*5cc0*/  SYNCS.PHASECHK.TRANS64.TRYWAIT P1, [UR6+0x33450], R0 ;  /* 0x03345000ff0075a7 */ /* 0x0000620008020146 */
[----:B------:R-:W-:Y:S05]  /*5cd0*/  @!P0 BRA `(.L_x_2195) ;  /* 0x0000000000048947 */ /* 0x000fea0003800000 */
[----:B------:R-:W-:Y:S01]  /*5ce0*/  BPT.TRAP 0x1 ;  /* 0x000000040000795c */ /* 0x000fe20000300000 */
.L_x_2195:
[----:B-1----:R-:W-:Y:S05]  /*5cf0*/  @P1 BRA `(.L_x_2193) ;  /* 0x0000000000081947 */ /* 0x002fea0003800000 */
[----:B------:R-:W1:Y:S02]  /*5d00*/  SYNCS.PHASECHK.TRANS64.TRYWAIT P1, [UR6+0x33450], R0 ;  /* 0x03345000ff0075a7 */ /* 0x000e640008020146 */
[----:B-1----:R-:W-:Y:S05]  /*5d10*/  @!P1 BRA `(.L_x_2196) ;  /* 0x000000ec00489947 */ /* 0x002fea0003800000 */
.L_x_2193:
        /* <DEDUP_REMOVED lines=36> */
.L_x_2197:
[----:B------:R-:W-:Y:S01]  /*5f60*/  UISETP.NE.AND UP0, UPT, UR50, URZ, UPT ;  /* 0x0000003f3200728c */ /* 0x000fe2000bf05270 */
[----:B0-----:R-:W-:Y:S01]  /*5f70*/  VIADD R0, R18, UR39 ;  /* 0x0000002712007c36 */ /* 0x001fe20008000000 */
[----:B------:R-:W0:Y:S01]  /*5f80*/  LDC R8, c[0x0][0x2f0] ;  /* 0x0000bc00ff087b82 */ /* 0x000e220000000800 */
[----:B------:R-:W-:-:S03]  /*5f90*/  IMAD.MOV.U32 R10, RZ, RZ, -0x2 ;  /* 0xfffffffeff0a7424 */ /* 0x000fc600078e00ff */
[----:B------:R-:W-:Y:S02]  /*5fa0*/  PLOP3.LUT P1, PT, PT, PT, UP0, 0x80, 0x0 ;  /* 0x000000000000781c */ /* 0x000fe40003f2f008 */
[----:B------:R-:W-:-:S03]  /*5fb0*/  PLOP3.LUT P2, PT, PT, PT, UP0, 0x80, 0x0 ;  /* 0x000000000000781c */ /* 0x000fc60003f4f008 */
[----:B------:R-:W-:-:S08]  /*5fc0*/  @UP0 ULDC UR6, c[0x0][0x44c] ;  /* 0x0001130000060ab9 */ /* 0x000fd00000000800 */
[----:B------:R-:W-:Y:S01]  /*5fd0*/  @P1 IMAD.HI.U32 R2, R0, UR6, RZ ;  /* 0x0000000600021c27 */ /* 0x000fe2000f8e00ff */
[----:B------:R-:W-:-:S04]  /*5fe0*/  @UP0 ULDC UR6, c[0x0][0x450] ;  /* 0x0001140000060ab9 */ /* 0x000fc80000000800 */
[----:B------:R-:W-:Y:S01]  /*5ff0*/  @P2 SHF.R.U32.HI R0, RZ, UR6, R2 ;  /* 0x00000006ff002c19 */ /* 0x000fe20008011602 */
[----:B------:R-:W-:Y:S02]  /*6000*/  UMOV UR6, 0x1 ;  /* 0x0000000100067882 */ /* 0x000fe40000000000 */
[----:B------:R-:W-:Y:S02]  /*6010*/  UIMAD UR6, UR56, -0xa0, UR6 ;  /* 0xffffff60380678a4 */ /* 0x000fe4000f8e0206 */
[----:B------:R-:W1:Y:S04]  /*6020*/  SHFL.IDX PT, R2, R0, RZ, 0x1c1f ;  /* 0x001c1fff00027589 */ /* 0x000e6800000e0000 */
[----:B------:R-:W-:Y:S01]  /*6030*/  IMAD R7, R17, R10, UR6 ;  /* 0x0000000611077e24 */ /* 0x000fe2000f8e020a */
[----:B------:R-:W2:Y:S01]  /*6040*/  SHFL.IDX PT, R0, R0, 0x1, 0x1c1f ;  /* 0x003c1f0000007f89 */ /* 0x000ea200000e0000 */
[----:B------:R-:W-:-:S02]  /*6050*/  ULEA UR6, UR44, UR41, 0x3 ;  /* 0x000000292c067291 */ /* 0x000fc4000f8e183f */
[----:B0-----:R-:W-:Y:S02]  /*6060*/  IMAD R7, R8, UR49, R7 ;  /* 0x0000003108077c24 */ /* 0x001fe4000f8e0207 */
[----:B------:R-:W-:-:S04]  /*6070*/  UIADD3 UR6, UR6, 0x33440, URZ ;  /* 0x0003344006067890 */ /* 0x000fc8000fffe03f */
[----:B------:R-:W-:-:S09]  /*6080*/  UPRMT UR6, UR40, 0x654, UR6 ;  /* 0x0000065428067896 */ /* 0x000fd20008000006 */
[----:B------:R-:W-:Y:S01]  /*6090*/  SYNCS.ARRIVE.TRANS64.RED.A1T0 RZ, [UR6], RZ ;  /* 0x000000ffffff79a7 */ /* 0x000fe20008100406 */
[----:B-1----:R-:W-:-:S04]  /*60a0*/  IADD3 R2, R2, -UR51, R7 ;  /* 0x8000003302027c10 */ /* 0x002fc8000fffe007 */
[C---:B------:R-:W-:Y:S02]  /*60b0*/  ISETP.GT.AND P1, PT, R2.reuse, RZ, PT ;  /* 0x000000ff0200720c */ /* 0x040fe40003f24270 */
[----:B------:R-:W-:Y:S02]  /*60c0*/  ISETP.GT.AND P2, PT, R2, 0x1, PT ;  /* 0x000000010200780c */ /* 0x000fe40003f44270 */
        /* <DEDUP_REMOVED lines=116> */
[----:B------:R-:W-:Y:S02]  /*6810*/  FMNMX.FTZ R2, R132, R9, !PT ;  /* 0x0000000984027209 */ /* 0x000fe40007810000 */
[----:B--2---:R-:W-:-:S02]  /*6820*/  IADD3 R7, R0, -UR51, R7 ;  /* 0x8000003300077c10 */ /* 0x004fc4000fffe007 */
[----:B------:R-:W-:Y:S02]  /*6830*/  FMNMX.FTZ R10, R133, R2, !PT ;  /* 0x00000002850a7209 */ /* 0x000fe40007810000 */
[C---:B------:R-:W-:Y:S02]  /*6840*/  ISETP.GT.AND P2, PT, R7.reuse, RZ, PT ;  /* 0x000000ff0700720c */ /* 0x040fe40003f44270 */
[C---:B------:R-:W-:Y:S01]  /*6850*/  ISETP.GT.AND P3, PT, R7.reuse, 0x1, PT ;  /* 0x000000010700780c */ /* 0x040fe20003f64270 */
[----:B------:R-:W0:Y:S01]  /*6860*/  SHFL.BFLY PT, R9, R10, 0x2, 0x1f ;  /* 0x0c401f000a097f89 */ /* 0x000e2200000e0000 */
[----:B------:R-:W-:Y:S02]  /*6870*/  FSEL R15, R186, -INF , P2 ;  /* 0xff800000ba0f7808 */ /* 0x000fe40001000000 */
[----:B------:R-:W-:Y:S02]  /*6880*/  ISETP.GT.AND P2, PT, R7, 0x8, PT ;  /* 0x000000080700780c */ /* 0x000fe40003f44270 */
[----:B------:R-:W-:-:S02]  /*6890*/  FSEL R187, R187, -INF , P3 ;  /* 0xff800000bbbb7808 */ /* 0x000fc40001800000 */
[----:B------:R-:W-:Y:S02]  /*68a0*/  FMNMX.FTZ R0, R15, R6, !PT ;  /* 0x000000060f007209 */ /* 0x000fe40007810000 */
[----:B------:R-:W-:Y:S02]  /*68b0*/  ISETP.GT.AND P3, PT, R7, 0x9, PT ;  /* 0x000000090700780c */ /* 0x000fe40003f64270 */
[----:B------:R-:W-:Y:S02]  /*68c0*/  FSEL R190, R190, -INF , P2 ;  /* 0xff800000bebe7808 */ /* 0x000fe40001000000 */
[----:B------:R-:W-:Y:S02]  /*68d0*/  FMNMX.FTZ R21, R187, R0, !PT ;  /* 0x00000000bb157209 */ /* 0x000fe40007810000 */
[----:B------:R-:W-:Y:S02]  /*68e0*/  ISETP.GT.AND P2, PT, R7, 0x10, PT ;  /* 0x000000100700780c */ /* 0x000fe40003f44270 */
[----:B------:R-:W-:-:S02]  /*68f0*/  FSEL R191, R191, -INF , P3 ;  /* 0xff800000bfbf7808 */ /* 0x000fc40001800000 */
[----:B------:R-:W-:Y:S02]  /*6900*/  FMNMX.FTZ R0, R190, R21, !PT ;  /* 0x00000015be007209 */ /* 0x000fe40007810000 */
[C---:B------:R-:W-:Y:S02]  /*6910*/  ISETP.GT.AND P3, PT, R7.reuse, 0x11, PT ;  /* 0x000000110700780c */ /* 0x040fe40003f64270 */
[----:B------:R-:W-:Y:S02]  /*6920*/  FSEL R194, R194, -INF , P2 ;  /* 0xff800000c2c27808 */ /* 0x000fe40001000000 */
[----:B0-----:R-:W-:Y:S01]  /*6930*/  FMNMX.FTZ R11, R10, R9, !PT ;  /* 0x000000090a0b7209 */ /* 0x001fe20007810000 */
[----:B------:R-:W-:Y:S01]  /*6940*/  IMAD.U32 R9, RZ, RZ, UR38 ;  /* 0x00000026ff097e24 */ /* 0x000fe2000f8e00ff */
[----:B------:R-:W-:Y:S02]  /*6950*/  ISETP.GT.AND P2, PT, R7, 0x18, PT ;  /* 0x000000180700780c */ /* 0x000fe40003f44270 */
[----:B------:R-:W-:Y:S01]  /*6960*/  FSEL R195, R195, -INF , P3 ;  /* 0xff800000c3c37808 */ /* 0x000fe20001800000 */
[----:B------:R-:W0:Y:S01]  /*6970*/  SHFL.BFLY PT, R2, R11, 0x1, 0x1f ;  /* 0x0c201f000b027f89 */ /* 0x000e2200000e0000 */
[----:B------:R-:W-:-:S02]  /*6980*/  ISETP.GT.AND P3, PT, R7, 0x19, PT ;  /* 0x000000190700780c */ /* 0x000fc40003f64270 */
[----:B------:R-:W-:Y:S02]  /*6990*/  FSEL R198, R198, -INF , P2 ;  /* 0xff800000c6c67808 */ /* 0x000fe40001000000 */
[----:B------:R-:W-:Y:S02]  /*69a0*/  FSEL R199, R199, -INF , P3 ;  /* 0xff800000c7c77808 */ /* 0x000fe40001800000 */
[C---:B------:R-:W-:Y:S02]  /*69b0*/  ISETP.GT.AND P2, PT, R7.reuse, 0x20, PT ;  /* 0x000000200700780c */ /* 0x040fe40003f44270 */
[C---:B------:R-:W-:Y:S02]  /*69c0*/  ISETP.GT.AND P3, PT, R7.reuse, 0x21, PT ;  /* 0x000000210700780c */ /* 0x040fe40003f64270 */
[----:B------:R-:W-:Y:S02]  /*69d0*/  FSEL R170, R170, -INF , P2 ;  /* 0xff800000aaaa7808 */ /* 0x000fe40001000000 */
[----:B------:R-:W-:-:S02]  /*69e0*/  ISETP.GT.AND P2, PT, R7, 0x28, PT ;  /* 0x000000280700780c */ /* 0x000fc40003f44270 */
[----:B------:R-:W-:Y:S02]  /*69f0*/  FSEL R171, R171, -INF , P3 ;  /* 0xff800000abab7808 */ /* 0x000fe40001800000 */
[C---:B------:R-:W-:Y:S02]  /*6a00*/  ISETP.GT.AND P3, PT, R7.reuse, 0x29, PT ;  /* 0x000000290700780c */ /* 0x040fe40003f64270 */
[----:B------:R-:W-:Y:S02]  /*6a10*/  FSEL R174, R174, -INF , P2 ;  /* 0xff800000aeae7808 */ /* 0x000fe40001000000 */
[----:B------:R-:W-:Y:S02]  /*6a20*/  ISETP.GT.AND P2, PT, R7, 0x30, PT ;  /* 0x000000300700780c */ /* 0x000fe40003f44270 */
[----:B------:R-:W-:Y:S02]  /*6a30*/  FSEL R175, R175, -INF , P3 ;  /* 0xff800000afaf7808 */ /* 0x000fe40001800000 */
[----:B0-----:R-:W-:-:S02]  /*6a40*/  FMNMX.FTZ R2, R11, R2, !PT ;  /* 0x000000020b027209 */ /* 0x001fc40007810000 */
[----:B------:R-:W-:Y:S02]  /*6a50*/  ISETP.GT.AND P3, PT, R7, 0x31, PT ;  /* 0x000000310700780c */ /* 0x000fe40003f64270 */
[C---:B------:R-:W-:Y:S01]  /*6a60*/  FSETP.NEU.FTZ.AND P1, PT, R2.reuse, -INF , PT ;  /* 0xff8000000200780b */ /* 0x040fe20003f3d000 */
[----:B------:R-:W-:-:S01]  /*6a70*/  FFMA.FTZ R8, R2, R9, -8 ;  /* 0xc100000002087423 */ /* 0x000fc20000010009 */
[----:B------:R-:W-:Y:S02]  /*6a80*/  FSEL R178, R178, -INF , P2 ;  /* 0xff800000b2b27808 */ /* 0x000fe40001000000 */
[----:B------:R-:W-:Y:S02]  /*6a90*/  ISETP.GT.AND P2, PT, R7, 0x38, PT ;  /* 0x000000380700780c */ /* 0x000fe40003f44270 */
[----:B------:R-:W-:Y:S02]  /*6aa0*/  FSEL R8, R8, RZ, P1 ;  /* 0x000000ff08087208 */ /* 0x000fe40000800000 */
[----:B------:R-:W-:-:S02]  /*6ab0*/  FSEL R179, R179, -INF , P3 ;  /* 0xff800000b3b37808 */ /* 0x000fc40001800000 */
[----:B------:R-:W-:Y:S01]  /*6ac0*/  ISETP.GT.AND P3, PT, R7, 0x39, PT ;  /* 0x000000390700780c */ /* 0x000fe20003f64270 */
[----:B------:R-:W-:-:S01]  /*6ad0*/  FFMA.FTZ R10, R185, UR38, -R8 ;  /* 0x00000026b90a7c23 */ /* 0x000fc20008010808 */
[----:B------:R-:W-:Y:S01]  /*6ae0*/  FMNMX.FTZ R185, R191, R0, !PT ;  /* 0x00000000bfb97209 */ /* 0x000fe20007810000 */
[----:B------:R-:W-:-:S01]  /*6af0*/  FFMA.FTZ R9, R184, UR38, -R8 ;  /* 0x00000026b8097c23 */ /* 0x000fc20008010808 */
[----:B------:R-:W-:Y:S01]  /*6b00*/  FSEL R182, R182, -INF , P2 ;  /* 0xff800000b6b67808 */ /* 0x000fe20001000000 */
[----:B------:R-:W-:-:S01]  /*6b10*/  FFMA.FTZ R184, R180, UR38, -R8 ;  /* 0x00000026b4b87c23 */ /* 0x000fc20008010808 */
[----:B------:R-:W-:Y:S01]  /*6b20*/  FMNMX.FTZ R0, R194, R185, !PT ;  /* 0x000000b9c2007209 */ /* 0x000fe20007810000 */
[----:B------:R-:W-:-:S01]  /*6b30*/  FFMA.FTZ R12, R189, UR38, -R8 ;  /* 0x00000026bd0c7c23 */ /* 0x000fc20008010808 */
[----:B------:R-:W-:Y:S01]  /*6b40*/  FSEL R183, R183, -INF , P3 ;  /* 0xff800000b7b77808 */ /* 0x000fe20001800000 */
[----:B------:R-:W-:-:S01]  /*6b50*/  FFMA.FTZ R13, R192, UR38, -R8 ;  /* 0x00000026c00d7c23 */ /* 0x000fc20008010808 */
[----:B------:R-:W-:Y:S01]  /*6b60*/  FMNMX.FTZ R185, R195, R0, !PT ;  /* 0x00000000c3b97209 */ /* 0x000fe20007810000 */
[----:B------:R-:W-:-:S01]  /*6b70*/  FFMA.FTZ R11, R188, UR38, -R8 ;  /* 0x00000026bc0b7c23 */ /* 0x000fc20008010808 */
[----:B------:R-:W-:Y:S01]  /*6b80*/  ISETP.GT.AND P2, PT, R7, 0x40, PT ;  /* 0x000000400700780c */ /* 0x000fe20003f44270 */
[----:B------:R-:W-:-:S01]  /*6b90*/  FFMA.FTZ R14, R193, UR38, -R8 ;  /* 0x00000026c10e7c23 */ /* 0x000fc20008010808 */
[----:B------:R-:W-:Y:S01]  /*6ba0*/  FMNMX.FTZ R0, R198, R185, !PT ;  /* 0x000000b9c6007209 */ /* 0x000fe20007810000 */
[----:B------:R-:W-:-:S01]  /*6bb0*/  FFMA.FTZ R20, R196, UR38, -R8 ;  /* 0x00000026c4147c23 */ /* 0x000fc20008010808 */
        /* <DEDUP_REMOVED lines=23> */
[----:B------:R0:W-:Y:S01]  /*6d30*/  MUFU.EX2 R158, R184 ;  /* 0x000000b8009e7308 */ /* 0x0001e20000000800 */
[----:B------:R-:W-:Y:S01]  /*6d40*/  ISETP.GT.AND P2, PT, R7, 0x50, PT ;  /* 0x000000500700780c */ /* 0x000fe20003f44270 */
[--C-:B------:R-:W-:Y:S01]  /*6d50*/  FFMA.FTZ R161, R161, UR38, -R8.reuse ;  /* 0x00000026a1a17c23 */ /* 0x100fe20008010808 */
[----:B------:R-:W-:Y:S01]  /*6d60*/  FMNMX.FTZ R185, R179, R0, !PT ;  /* 0x00000000b3b97209 */ /* 0x000fe20007810000 */
[--C-:B------:R-:W-:Y:S01]  /*6d70*/  FFMA.FTZ R165, R165, UR38, -R8.reuse ;  /* 0x00000026a5a57c23 */ /* 0x100fe20008010808 */
[----:B------:R-:W-:Y:S01]  /*6d80*/  FSEL R159, R159, -INF , P3 ;  /* 0xff8000009f9f7808 */ /* 0x000fe20001800000 */
[--C-:B------:R-:W-:Y:S01]  /*6d90*/  FFMA.FTZ R120, R120, UR38, -R8.reuse ;  /* 0x0000002678787c23 */ /* 0x100fe20008010808 */
[----:B------:R-:W-:Y:S01]  /*6da0*/  FMNMX.FTZ R0, R182, R185, !PT ;  /* 0x000000b9b6007209 */ /* 0x000fe20007810000 */
[--C-:B------:R-:W-:Y:S01]  /*6db0*/  FFMA.FTZ R121, R121, UR38, -R8.reuse ;  /* 0x0000002679797c23 */ /* 0x100fe20008010808 */
[----:B------:R-:W-:Y:S01]  /*6dc0*/  ISETP.GT.AND P3, PT, R7, 0x51, PT ;  /* 0x000000510700780c */ /* 0x000fe20003f64270 */
[--C-:B0-----:R-:W-:Y:S01]  /*6dd0*/  FFMA.FTZ R184, R156, UR38, -R8.reuse ;  /* 0x000000269cb87c23 */ /* 0x101fe20008010808 */
[----:B------:R-:W-:Y:S01]  /*6de0*/  FMNMX.FTZ R185, R183, R0, !PT ;  /* 0x00000000b7b97209 */ /* 0x000fe20007810000 */
[--C-:B------:R-:W-:Y:S01]  /*6df0*/  FFMA.FTZ R124, R124, UR38, -R8.reuse ;  /* 0x000000267c7c7c23 */ /* 0x100fe20008010808 */
[----:B------:R-:W-:Y:S01]  /*6e00*/  FSEL R162, R162, -INF , P2 ;  /* 0xff800000a2a27808 */ /* 0x000fe20001000000 */
[--C-:B------:R-:W-:Y:S01]  /*6e10*/  FFMA.FTZ R125, R125, UR38, -R8.reuse ;  /* 0x000000267d7d7c23 */ /* 0x100fe20008010808 */
[----:B------:R-:W-:Y:S01]  /*6e20*/  FMNMX.FTZ R0, R154, R185, !PT ;  /* 0x000000b99a007209 */ /* 0x000fe20007810000 */
[--C-:B------:R-:W-:Y:S01]  /*6e30*/  FFMA.FTZ R128, R128, UR38, -R8.reuse ;  /* 0x0000002680807c23 */ /* 0x100fe20008010808 */
[----:B------:R-:W-:Y:S01]  /*6e40*/  ISETP.GT.AND P2, PT, R7, 0x58, PT ;  /* 0x000000580700780c */ /* 0x000fe20003f44270 */
[--C-:B------:R-:W-:Y:S01]  /*6e50*/  FFMA.FTZ R129, R129, UR38, -R8.reuse ;  /* 0x0000002681817c23 */ /* 0x100fe20008010808 */
[----:B------:R-:W-:Y:S01]  /*6e60*/  FMNMX.FTZ R185, R155, R0, !PT ;  /* 0x000000009bb97209 */ /* 0x000fe20007810000 */
[--C-:B------:R-:W-:Y:S01]  /*6e70*/  FFMA.FTZ R132, R132, UR38, -R8.reuse ;  /* 0x0000002684847c23 */ /* 0x100fe20008010808 */
[----:B------:R-:W-:Y:S01]  /*6e80*/  FSEL R163, R163, -INF , P3 ;  /* 0xff800000a3a37808 */ /* 0x000fe20001800000 */
[----:B------:R-:W-:Y:S01]  /*6e90*/  FFMA.FTZ R133, R133, UR38, -R8 ;  /* 0x0000002685857c23 */ /* 0x000fe20008010808 */
[----:B------:R-:W-:Y:S01]  /*6ea0*/  FMNMX.FTZ R0, R180, R185, !PT ;  /* 0x000000b9b4007209 */ /* 0x000fe20007810000 */
[----:B------:R-:W-:Y:S01]  /*6eb0*/  MUFU.EX2 R9, R9 ;  /* 0x0000000900097308 */ /* 0x000fe20000000800 */
[----:B------:R-:W-:-:S02]  /*6ec0*/  ISETP.GT.AND P3, PT, R7, 0x59, PT ;  /* 0x000000590700780c */ /* 0x000fc40003f64270 */
[----:B------:R-:W-:Y:S02]  /*6ed0*/  FMNMX.FTZ R185, R159, R0, !PT ;  /* 0x000000009fb97209 */ /* 0x000fe40007810000 */
[----:B------:R-:W-:Y:S02]  /*6ee0*/  FSEL R166, R166, -INF , P2 ;  /* 0xff800000a6a67808 */ /* 0x000fe40001000000 */
[----:B------:R-:W-:Y:S01]  /*6ef0*/  FMNMX.FTZ R0, R162, R185, !PT ;  /* 0x000000b9a2007209 */ /* 0x000fe20007810000 */
[----:B------:R-:W-:Y:S01]  /*6f00*/  MUFU.EX2 R10, R10 ;  /* 0x0000000a000a7308 */ /* 0x000fe20000000800 */
[----:B------:R-:W-:Y:S02]  /*6f10*/  FSEL R167, R167, -INF , P3 ;  /* 0xff800000a7a77808 */ /* 0x000fe40001800000 */
[----:B------:R-:W-:Y:S02]  /*6f20*/  FMNMX.FTZ R185, R163, R0, !PT ;  /* 0x00000000a3b97209 */ /* 0x000fe40007810000 */
[----:B------:R-:W-:-:S02]  /*6f30*/  ISETP.GT.AND P2, PT, R7, 0x60, PT ;  /* 0x000000600700780c */ /* 0x000fc40003f44270 */
        /* <DEDUP_REMOVED lines=13> */
[----:B------:R-:W-:Y:S02]  /*7010*/  ISETP.GT.AND P2, PT, R7, 0x70, PT ;  /* 0x000000700700780c */ /* 0x000fe40003f44270 */
[----:B------:R-:W-:-:S02]  /*7020*/  FSEL R143, R143, -INF , P3 ;  /* 0xff8000008f8f7808 */ /* 0x000fc40001800000 */
[----:B------:R-:W-:Y:S01]  /*7030*/  FMNMX.FTZ R0, R156, R185, !PT ;  /* 0x000000b99c007209 */ /* 0x000fe20007810000 */
[----:B------:R0:W-:Y:S01]  /*7040*/  MUFU.EX2 R142, R184 ;  /* 0x000000b8008e7308 */ /* 0x0001e20000000800 */
[----:B------:R-:W-:Y:S02]  /*7050*/  ISETP.GT.AND P3, PT, R7, 0x71, PT ;  /* 0x000000710700780c */ /* 0x000fe40003f64270 */
[----:B------:R-:W-:Y:S02]  /*7060*/  FSEL R146, R146, -INF , P2 ;  /* 0xff80000092927808 */ /* 0x000fe40001000000 */
[----:B------:R-:W-:Y:S02]  /*7070*/  FMNMX.FTZ R185, R143, R0, !PT ;  /* 0x000000008fb97209 */ /* 0x000fe40007810000 */
[----:B------:R-:W-:Y:S01]  /*7080*/  ISETP.GT.AND P2, PT, R7, 0x78, PT ;  /* 0x000000780700780c */ /* 0x000fe20003f44270 */
[----:B------:R-:W-:Y:S01]  /*7090*/  MUFU.EX2 R14, R14 ;  /* 0x0000000e000e7308 */ /* 0x000fe20000000800 */
[----:B------:R-:W-:Y:S01]  /*70a0*/  FSEL R147, R147, -INF , P3 ;  /* 0xff80000093937808 */ /* 0x000fe20001800000 */
[----:B0-----:R-:W-:Y:S01]  /*70b0*/  FFMA.FTZ R184, R160, UR38, -R8 ;  /* 0x00000026a0b87c23 */ /* 0x001fe20008010808 */
[----:B------:R-:W-:-:S02]  /*70c0*/  FMNMX.FTZ R0, R146, R185, !PT ;  /* 0x000000b992007209 */ /* 0x000fc40007810000 */
[----:B------:R-:W-:Y:S02]  /*70d0*/  ISETP.GT.AND P3, PT, R7, 0x79, PT ;  /* 0x000000790700780c */ /* 0x000fe40003f64270 */
[----:B------:R-:W-:Y:S01]  /*70e0*/  FSEL R160, R150, -INF , P2 ;  /* 0xff80000096a07808 */ /* 0x000fe20001000000 */
[----:B------:R-:W-:Y:S01]  /*70f0*/  MUFU.EX2 R20, R20 ;  /* 0x0000001400147308 */ /* 0x000fe20000000800 */
[----:B------:R-:W-:Y:S02]  /*7100*/  FMNMX.FTZ R185, R147, R0, !PT ;  /* 0x0000000093b97209 */ /* 0x000fe40007810000 */
[----:B------:R-:W-:Y:S02]  /*7110*/  FSEL R151, R151, -INF , P3 ;  /* 0xff80000097977808 */ /* 0x000fe40001800000 */
[C---:B------:R-:W-:Y:S02]  /*7120*/  ISETP.GT.AND P2, PT, R7.reuse, 0x80, PT ;  /* 0x000000800700780c */ /* 0x040fe40003f44270 */
[----:B------:R-:W-:Y:S01]  /*7130*/  FMNMX.FTZ R0, R160, R185, !PT ;  /* 0x000000b9a0007209 */ /* 0x000fe20007810000 */
[----:B------:R0:W-:Y:S01]  /*7140*/  MUFU.EX2 R150, R184 ;  /* 0x000000b800967308 */ /* 0x0001e20000000800 */
[----:B------:R-:W-:-:S02]  /*7150*/  ISETP.GT.AND P3, PT, R7, 0x81, PT ;  /* 0x000000810700780c */ /* 0x000fc40003f64270 */
[----:B------:R-:W-:Y:S02]  /*7160*/  FSEL R122, R122, -INF , P2 ;  /* 0xff8000007a7a7808 */ /* 0x000fe40001000000 */
[----:B------:R-:W-:Y:S02]  /*7170*/  FMNMX.FTZ R185, R151, R0, !PT ;  /* 0x0000000097b97209 */ /* 0x000fe40007810000 */
[----:B------:R-:W-:Y:S01]  /*7180*/  ISETP.GT.AND P2, PT, R7, 0x88, PT ;  /* 0x000000880700780c */ /* 0x000fe20003f44270 */
[----:B------:R-:W-:Y:S01]  /*7190*/  MUFU.EX2 R21, R197 ;  /* 0x000000c500157308 */ /* 0x000fe20000000800 */
[----:B------:R-:W-:Y:S01]  /*71a0*/  FSEL R123, R123, -INF , P3 ;  /* 0xff8000007b7b7808 */ /* 0x000fe20001800000 */
[----:B0-----:R-:W-:Y:S01]  /*71b0*/  FFMA.FTZ R184, R164, UR38, -R8 ;  /* 0x00000026a4b87c23 */ /* 0x001fe20008010808 */
[----:B------:R-:W-:Y:S02]  /*71c0*/  FMNMX.FTZ R0, R122, R185, !PT ;  /* 0x000000b97a007209 */ /* 0x000fe40007810000 */
[----:B------:R-:W-:-:S02]  /*71d0*/  ISETP.GT.AND P3, PT, R7, 0x89, PT ;  /* 0x000000890700780c */ /* 0x000fc40003f64270 */
[----:B------:R-:W-:Y:S01]  /*71e0*/  FSEL R164, R126, -INF , P2 ;  /* 0xff8000007ea47808 */ /* 0x000fe20001000000 */
[----:B------:R-:W-:Y:S01]  /*71f0*/  MUFU.EX2 R168, R168 ;  /* 0x000000a800a87308 */ /* 0x000fe20000000800 */
[----:B------:R-:W-:Y:S02]  /*7200*/  FMNMX.FTZ R185, R123, R0, !PT ;  /* 0x000000007bb97209 */ /* 0x000fe40007810000 */
[----:B------:R-:W-:Y:S02]  /*7210*/  ISETP.GT.AND P2, PT, R7, 0x90, PT ;  /* 0x000000900700780c */ /* 0x000fe40003f44270 */
[----:B------:R-:W-:Y:S02]  /*7220*/  FSEL R127, R127, -INF , P3 ;  /* 0xff8000007f7f7808 */ /* 0x000fe40001800000 */
        /* <DEDUP_REMOVED lines=8> */
[--C-:B0-----:R-:W-:Y:S01]  /*72b0*/  FFMA.FTZ R184, R136, UR38, -R8.reuse ;  /* 0x0000002688b87c23 */ /* 0x101fe20008010808 */
[----:B------:R-:W-:Y:S01]  /*72c0*/  FMNMX.FTZ R0, R130, R185, !PT ;  /* 0x000000b982007209 */ /* 0x000fe20007810000 */
[--C-:B------:R-:W-:Y:S01]  /*72d0*/  FFMA.FTZ R136, R137, UR38, -R8.reuse ;  /* 0x0000002689887c23 */ /* 0x100fe20008010808 */
[----:B------:R-:W-:Y:S01]  /*72e0*/  ISETP.GT.AND P3, PT, R7, 0x99, PT ;  /* 0x000000990700780c */ /* 0x000fe20003f64270 */
[--C-:B------:R-:W-:Y:S01]  /*72f0*/  FFMA.FTZ R137, R140, UR38, -R8.reuse ;  /* 0x000000268c897c23 */ /* 0x100fe20008010808 */
[----:B------:R-:W-:Y:S01]  /*7300*/  FSEL R134, R134, -INF , P2 ;  /* 0xff80000086867808 */ /* 0x000fe20001000000 */
[--C-:B------:R-:W-:Y:S01]  /*7310*/  FFMA.FTZ R140, R141, UR38, -R8.reuse ;  /* 0x000000268d8c7c23 */ /* 0x100fe20008010808 */
[----:B------:R-:W-:Y:S01]  /*7320*/  FMNMX.FTZ R185, R131, R0, !PT ;  /* 0x0000000083b97209 */ /* 0x000fe20007810000 */
[--C-:B------:R-:W-:Y:S01]  /*7330*/  FFMA.FTZ R141, R144, UR38, -R8.reuse ;  /* 0x00000026908d7c23 */ /* 0x100fe20008010808 */
[----:B------:R-:W-:Y:S01]  /*7340*/  FSEL R135, R135, -INF , P3 ;  /* 0xff80000087877808 */ /* 0x000fe20001800000 */
[--C-:B------:R-:W-:Y:S01]  /*7350*/  FFMA.FTZ R144, R145, UR38, -R8.reuse ;  /* 0x0000002691907c23 */ /* 0x100fe20008010808 */
[----:B------:R-:W-:Y:S01]  /*7360*/  FMNMX.FTZ R0, R134, R185, !PT ;  /* 0x000000b986007209 */ /* 0x000fe20007810000 */
[--C-:B------:R-:W-:Y:S01]  /*7370*/  FFMA.FTZ R145, R148, UR38, -R8.reuse ;  /* 0x0000002694917c23 */ /* 0x100fe20008010808 */
[----:B------:R-:W-:-:S01]  /*7380*/  FFMA.FTZ R148, R149, UR38, -R8 ;  /* 0x0000002695947c23 */ /* 0x000fc20008010808 */
[----:B------:R-:W-:Y:S01]  /*7390*/  IMAD.U32 R149, RZ, RZ, UR38 ;  /* 0x00000026ff957e24 */ /* 0x000fe2000f8e00ff */
[----:B------:R-:W-:Y:S01]  /*73a0*/  FMNMX.FTZ R0, R135, R0, !PT ;  /* 0x0000000087007209 */ /* 0x000fe20007810000 */
[----:B------:R0:W-:Y:S01]  /*73b0*/  MUFU.EX2 R7, R184 ;  /* 0x000000b800077308 */ /* 0x0001e20000000800 */
[----:B------:R-:W-:-:S03]  /*73c0*/  FSEL R192, R2, RZ, P1 ;  /* 0x000000ff02c07208 */ /* 0x000fc60000800000 */
[----:B------:R-:W1:Y:S02]  /*73d0*/  SHFL.BFLY PT, R185, R0, 0x2, 0x1f ;  /* 0x0c401f0000b97f89 */ /* 0x000e6400000e0000 */
[----:B------:R-:W-:-:S02]  /*73e0*/  FADD.FTZ R192, -R192, R5 ;  /* 0x00000005c0c07221 */ /* 0x000fc40000010100 */
[----:B------:R-:W-:Y:S02]  /*73f0*/  MUFU.EX2 R172, R172 ;  /* 0x000000ac00ac7308 */ /* 0x000fe40000000800 */
[----:B------:R-:W-:-:S06]  /*7400*/  FMUL.FTZ R192, R192, UR38 ;  /* 0x00000026c0c07c20 */ /* 0x000fcc0008410000 */
[----:B------:R-:W-:Y:S08]  /*7410*/  MUFU.EX2 R173, R173 ;  /* 0x000000ad00ad7308 */ /* 0x000ff00000000800 */
[----:B------:R-:W-:Y:S01]  /*7420*/  MUFU.EX2 R176, R176 ;  /* 0x000000b000b07308 */ /* 0x000fe20000000800 */
[----:B-1----:R-:W-:-:S07]  /*7430*/  FMNMX.FTZ R185, R0, R185, !PT ;  /* 0x000000b900b97209 */ /* 0x002fce0007810000 */
[----:B------:R-:W-:Y:S01]  /*7440*/  MUFU.EX2 R177, R177 ;  /* 0x000000b100b17308 */ /* 0x000fe20000000800 */
[----:B------:R-:W1:Y:S07]  /*7450*/  SHFL.BFLY PT, R0, R185, 0x1, 0x1f ;  /* 0x0c201f00b9007f89 */ /* 0x000e6e00000e0000 */
[----:B------:R-:W-:Y:S08]  /*7460*/  MUFU.EX2 R181, R181 ;  /* 0x000000b500b57308 */ /* 0x000ff00000000800 */
[----:B------:R-:W-:Y:S08]  /*7470*/  MUFU.EX2 R152, R152 ;  /* 0x0000009800987308 */ /* 0x000ff00000000800 */
[----:B------:R-:W-:Y:S01]  /*7480*/  MUFU.EX2 R153, R153 ;  /* 0x0000009900997308 */ /* 0x000fe20000000800 */
[----:B-1----:R-:W-:-:S04]  /*7490*/  FMNMX.FTZ R0, R185, R0, !PT ;  /* 0x00000000b9007209 */ /* 0x002fc80007810000 */
[C---:B------:R-:W-:Y:S01]  /*74a0*/  FSETP.NEU.FTZ.AND P2, PT, R0.reuse, -INF , PT ;  /* 0xff8000000000780b */ /* 0x040fe20003f5d000 */
[----:B------:R-:W-:-:S02]  /*74b0*/  FFMA.FTZ R149, R0, R149, -8 ;  /* 0xc100000000957423 */ /* 0x000fc40000010095 */
[----:B------:R-:W-:Y:S01]  /*74c0*/  MUFU.EX2 R157, R157 ;  /* 0x0000009d009d7308 */ /* 0x000fe20000000800 */
[----:B------:R-:W-:Y:S02]  /*74d0*/  FSEL R189, R0, RZ, P2 ;  /* 0x000000ff00bd7208 */ /* 0x000fe40001000000 */
[----:B------:R-:W-:-:S03]  /*74e0*/  FSEL R8, R149, RZ, P2 ;  /* 0x000000ff95087208 */ /* 0x000fc60001000000 */
[----:B------:R-:W-:Y:S02]  /*74f0*/  FADD.FTZ R189, -R189, R6 ;  /* 0x00000006bdbd7221 */ /* 0x000fe40000010100 */
[----:B0-----:R-:W-:-:S01]  /*7500*/  FFMA.FTZ R184, R15, UR38, -R8 ;  /* 0x000000260fb87c23 */ /* 0x001fc20008010808 */
[--C-:B------:R-:W-:Y:S01]  /*7510*/  FFMA.FTZ R15, R187, UR38, -R8.reuse ;  /* 0x00000026bb0f7c23 */ /* 0x100fe20008010808 */
[----:B------:R-:W-:Y:S01]  /*7520*/  FMUL.FTZ R189, R189, UR38 ;  /* 0x00000026bdbd7c20 */ /* 0x000fe20008410000 */
        /* <DEDUP_REMOVED lines=20> */
[----:B------:R-:W-:Y:S01]  /*7670*/  FFMA.FTZ R178, R178, UR38, -R8 ;  /* 0x00000026b2b27c23 */ /* 0x000fe20008010808 */
[----:B------:R-:W-:-:S01]  /*7680*/  FADD.FTZ R192, R10, R191 ;  /* 0x000000bf0ac07221 */ /* 0x000fc20000010000 */
        /* <DEDUP_REMOVED lines=12> */
[----:B------:R-:W-:Y:S01]  /*7750*/  FADD.FTZ R3, R11, R192 ;  /* 0x000000c00b037221 */ /* 0x000fe20000010000 */
        /* <DEDUP_REMOVED lines=14> */
[----:B--2---:R-:W-:-:S01]  /*7840*/  FADD.FTZ R167, R149, R4 ;  /* 0x0000000495a77221 */ /* 0x004fc20000010000 */
[----:B------:R-:W-:Y:S01]  /*7850*/  FADD.FTZ R4, R12, R3 ;  /* 0x000000030c047221 */ /* 0x000fe20000010000 */
[----:B------:R-:W-:-:S03]  /*7860*/  FFMA.FTZ R8, R135, UR38, -R8 ;  /* 0x0000002687087c23 */ /* 0x000fc60008010808 */
[----:B------:R-:W-:Y:S02]  /*7870*/  FADD.FTZ R3, R13, R4 ;  /* 0x000000040d037221 */ /* 0x000fe40000010000 */
[----:B------:R-:W2:Y:S01]  /*7880*/  MUFU.EX2 R188, R188 ;  /* 0x000000bc00bc7308 */ /* 0x000ea20000000800 */
[----:B-1----:R-:W-:-:S01]  /*7890*/  FADD.FTZ R192, R186, R167 ;  /* 0x000000a7bac07221 */ /* 0x002fc20000010000 */
[----:B------:R-:W-:-:S06]  /*78a0*/  FADD.FTZ R3, R14, R3 ;  /* 0x000000030e037221 */ /* 0x000fcc0000010000 */
[----:B------:R-:W1:Y:S01]  /*78b0*/  MUFU.EX2 R187, R187 ;  /* 0x000000bb00bb7308 */ /* 0x000e620000000800 */
[----:B0-----:R-:W-:-:S01]  /*78c0*/  FADD.FTZ R167, R185, R192 ;  /* 0x000000c0b9a77221 */ /* 0x001fc20000010000 */
[----:B------:R-:W-:-:S06]  /*78d0*/  FADD.FTZ R192, R20, R3 ;  /* 0x0000000314c07221 */ /* 0x000fcc0000010000 */
[----:B------:R-:W0:Y:S01]  /*78e0*/  MUFU.EX2 R190, R190 ;  /* 0x000000be00be7308 */ /* 0x000e220000000800 */
[----:B--2---:R-:W-:-:S01]  /*78f0*/  FADD.FTZ R4, R188, R167 ;  /* 0x000000a7bc047221 */ /* 0x004fc20000010000 */
[----:B------:R-:W-:-:S06]  /*7900*/  FADD.FTZ R167, R21, R192 ;  /* 0x000000c015a77221 */ /* 0x000fcc0000010000 */
[----:B------:R-:W2:Y:S01]  /*7910*/  MUFU.EX2 R170, R170 ;  /* 0x000000aa00aa7308 */ /* 0x000ea20000000800 */
[----:B-1----:R-:W-:-:S01]  /*7920*/  FADD.FTZ R3, R187, R4 ;  /* 0x00000004bb037221 */ /* 0x002fc20000010000 */
[----:B------:R-:W-:-:S06]  /*7930*/  FADD.FTZ R4, R168, R167 ;  /* 0x000000a7a8047221 */ /* 0x000fcc0000010000 */
[----:B------:R-:W1:Y:S01]  /*7940*/  MUFU.EX2 R171, R171 ;  /* 0x000000ab00ab7308 */ /* 0x000e620000000800 */
[----:B0-----:R-:W-:-:S07]  /*7950*/  FADD.FTZ R3, R190, R3 ;  /* 0x00000003be037221 */ /* 0x001fce0000010000 */
        /* <DEDUP_REMOVED lines=28> */
[----:B------:R-:W-:-:S06]  /*7b20*/  FADD.FTZ R167, R157, R4 ;  /* 0x000000049da77221 */ /* 0x000fcc0000010000 */
[----:B------:R-:W0:Y:S01]  /*7b30*/  MUFU.EX2 R180, R180 ;  /* 0x000000b400b47308 */ /* 0x000e220000000800 */
[----:B--2---:R-:W-:-:S07]  /*7b40*/  FADD.FTZ R192, R155, R192 ;  /* 0x000000c09bc07221 */ /* 0x004fce0000010000 */
[----:B------:R-:W2:Y:S01]  /*7b50*/  MUFU.EX2 R159, R159 ;  /* 0x0000009f009f7308 */ /* 0x000ea20000000800 */
[----:B-1----:R-:W-:-:S01]  /*7b60*/  FADD.FTZ R3, R5, R192 ;  /* 0x000000c005037221 */ /* 0x002fc20000010000 */
[----:B------:R-:W-:-:S06]  /*7b70*/  FADD.FTZ R192, R150, R167 ;  /* 0x000000a796c07221 */ /* 0x000fcc0000010000 */
[----:B------:R-:W1:Y:S01]  /*7b80*/  MUFU.EX2 R161, R161 ;  /* 0x000000a100a17308 */ /* 0x000e620000000800 */
[----:B0-----:R-:W-:-:S07]  /*7b90*/  FADD.FTZ R4, R180, R3 ;  /* 0x00000003b4047221 */ /* 0x001fce0000010000 */
[----:B------:R-:W0:Y:S01]  /*7ba0*/  MUFU.EX2 R162, R162 ;  /* 0x000000a200a27308 */ /* 0x000e220000000800 */
[----:B--2---:R-:W-:-:S07]  /*7bb0*/  FADD.FTZ R3, R159, R4 ;  /* 0x000000049f037221 */ /* 0x004fce0000010000 */
[----:B------:R-:W2:Y:S01]  /*7bc0*/  MUFU.EX2 R163, R163 ;  /* 0x000000a300a37308 */ /* 0x000ea20000000800 */
[----:B-1----:R-:W-:-:S04]  /*7bd0*/  FADD.FTZ R167, R161, R192 ;  /* 0x000000c0a1a77221 */ /* 0x002fc80000010000 */
[----:B------:R-:W-:-:S03]  /*7be0*/  FADD.FTZ R192, R126, R167 ;  /* 0x000000a77ec07221 */ /* 0x000fc60000010000 */
        /* <DEDUP_REMOVED lines=71> */
.L_x_2198:
[----:B------:R-:W-:Y:S01]  /*8060*/  UISETP.GT.AND UP0, UPT, UR56, UR54, UPT ;  /* 0x000000363800728c */ /* 0x000fe2000bf04270 */
[----:B------:R-:W-:Y:S01]  /*8070*/  F2FP.SATFINITE.E4M3.F32.PACK_AB_MERGE_C R5, R180, R5, RZ ;  /* 0x00000005b405723e */ /* 0x000fe200048070ff */
[----:B------:R-:W-:Y:S01]  /*8080*/  ULEA UR6, UR55, UR41, 0x3 ;  /* 0x0000002937067291 */ /* 0x000fe2000f8e183f */
[----:B------:R-:W-:Y:S01]  /*8090*/  F2FP.SATFINITE.E4M3.F32.PACK_AB_MERGE_C R11, R12, R11, RZ ;  /* 0x0000000b0c0b723e */ /* 0x000fe200048070ff */
[----:B------:R-:W-:Y:S01]  /*80a0*/  UIADD3 UR56, UR56, -0x1, URZ ;  /* 0xffffffff38387890 */ /* 0x000fe2000fffe03f */
[----:B------:R-:W-:Y:S01]  /*80b0*/  F2FP.SATFINITE.E4M3.F32.PACK_AB_MERGE_C R149, R186, R149, RZ ;  /* 0x00000095ba95723e */ /* 0x000fe200048070ff */
[----:B------:R-:W-:Y:S01]  /*80c0*/  UIADD3 UR6, UR6, 0x33460, URZ ;  /* 0x0003346006067890 */ /* 0x000fe2000fffe03f */
[----:B------:R-:W-:Y:S01]  /*80d0*/  PLOP3.LUT P1, PT, PT, PT, UP0, 0x80, 0x0 ;  /* 0x000000000000781c */ /* 0x000fe20003f2f008 */
[----:B------:R-:W-:Y:S01]  /*80e0*/  UMOV UR57, UR45 ;  /* 0x0000002d00397c82 */ /* 0x000fe20008000000 */
[----:B------:R-:W-:Y:S01]  /*80f0*/  F2FP.SATFINITE.E4M3.F32.PACK_AB_MERGE_C R20, R21, R20, RZ ;  /* 0x000000141514723e */ /* 0x000fe200048070ff */
[----:B------:R-:W-:Y:S01]  /*8100*/  UPRMT UR6, UR40, 0x654, UR6 ;  /* 0x0000065428067896 */ /* 0x000fe20008000006 */
[----:B------:R-:W-:Y:S01]  /*8110*/  F2FP.SATFINITE.E4M3.F32.PACK_AB_MERGE_C R187, R190, R187, RZ ;  /* 0x000000bbbebb723e */ /* 0x000fe200048070ff */
[----:B------:R-:W-:Y:S01]  /*8120*/  UMOV UR55, UR44 ;  /* 0x0000002c00377c82 */ /* 0x000fe20008000000 */
        /* <DEDUP_REMOVED lines=11> */
[-C--:B------:R-:W-:Y:S01]  /*81e0*/  FMUL.FTZ R32, R32, R6.reuse ;  /* 0x0000000620207220 */ /* 0x080fe20000410000 */
[----:B------:R-:W-:Y:S01]  /*81f0*/  F2FP.SATFINITE.E4M3.F32.PACK_AB_MERGE_C R163, R166, R163, RZ ;  /* 0x000000a3a6a3723e */ /* 0x000fe200048070ff */
[-C--:B------:R-:W-:Y:S01]  /*8200*/  FMUL.FTZ R33, R33, R6.reuse ;  /* 0x0000000621217220 */ /* 0x080fe20000410000 */
[----:B------:R-:W-:Y:S01]  /*8210*/  F2FP.SATFINITE.E4M3.F32.PACK_AB_MERGE_C R137, R140, R137, RZ ;  /* 0x000000898c89723e */ /* 0x000fe200048070ff */
[----:B------:R-:W-:Y:S01]  /*8220*/  FMUL.FTZ R36, R36, R6 ;  /* 0x0000000624247220 */ /* 0x000fe20000410000 */
[----:B------:R-:W-:Y:S01]  /*8230*/  F2FP.SATFINITE.E4M3.F32.PACK_AB_MERGE_C R143, R143, R156, RZ ;  /* 0x0000009c8f8f723e */ /* 0x000fe200048070ff */
[-C--:B------:R-:W-:Y:S01]  /*8240*/  FMUL.FTZ R37, R37, R6.reuse ;  /* 0x0000000625257220 */ /* 0x080fe20000410000 */
        /* <DEDUP_REMOVED lines=114> */
[----:B------:R-:W-:-:S02]  /*8970*/  IMAD.MOV.U32 R6, RZ, RZ, R0 ;  /* 0x000000ffff067224 */ /* 0x000fc400078e0000 */
[----:B------:R-:W-:Y:S01]  /*8980*/  IMAD.MOV.U32 R5, RZ, RZ, R2 ;  /* 0x000000ffff057224 */ /* 0x000fe200078e0002 */
[----:B------:R-:W-:Y:S06]  /*8990*/  @P1 BRA `(.L_x_2199) ;  /* 0xffffffc400741947 */ /* 0x000fec000383ffff */
.L_x_2188:
[----:B------:R-:W-:-:S13]  /*89a0*/  ISETP.LE.AND P1, PT, RZ, UR56, PT ;  /* 0x00000038ff007c0c */ /* 0x000fda000bf23270 */
[----:B------:R-:W-:Y:S05]  /*89b0*/  @!P1 BRA `(.L_x_2200) ;  /* 0x0000002c00bc9947 */ /* 0x000fea0003800000 */
[----:B------:R-:W-:Y:S01]  /*89c0*/  IMAD.MOV.U32 R7, RZ, RZ, R0 ;  /* 0x000000ffff077224 */ /* 0x000fe200078e0000 */
[----:B------:R-:W-:Y:S01]  /*89d0*/  UMOV UR50, UR45 ;  /* 0x0000002d00327c82 */ /* 0x000fe20008000000 */
[----:B------:R-:W-:Y:S01]  /*89e0*/  IMAD.MOV.U32 R5, RZ, RZ, R2 ;  /* 0x000000ffff057224 */ /* 0x000fe200078e0002 */
[----:B------:R-:W-:-:S06]  /*89f0*/  UMOV UR49, UR44 ;  /* 0x0000002c00317c82 */ /* 0x000fcc0008000000 */
.L_x_2211:
[----:B------:R-:W-:Y:S01]  /*8a00*/  ISETP.NE.AND P2, PT, RZ, UR42, PT ;  /* 0x0000002aff007c0c */ /* 0x000fe2000bf45270 */
[----:B------:R-:W-:-:S04]  /*8a10*/  UISETP.NE.AND UP0, UPT, UR49, 0x1, UPT ;  /* 0x000000013100788c */ /* 0x000fc8000bf05270 */
[----:B------:R-:W-:-:S04]  /*8a20*/  USEL UR45, URZ, 0x1, UP0 ;  /* 0x000000013f2d7887 */ /* 0x000fc80008000000 */
[----:B------:R-:W-:-:S04]  /*8a30*/  ULOP3.LUT UR45, UR50, UR45, URZ, 0x3c, !UPT ;  /* 0x0000002d322d7292 */ /* 0x000fc8000f8e3c3f */
[----:B------:R-:W-:Y:S08]  /*8a40*/  @P2 BRA `(.L_x_2201) ;  /* 0x0000000000382947 */ /* 0x000ff00003800000 */
[----:B------:R-:W-:Y:S05]  /*8a50*/  @!P0 BRA `(.L_x_2202) ;  /* 0x0000000000048947 */ /* 0x000fea0003800000 */
[----:B------:R-:W-:Y:S01]  /*8a60*/  BPT.TRAP 0x1 ;  /* 0x000000040000795c */ /* 0x000fe20000300000 */
.L_x_2202:
        /* <DEDUP_REMOVED lines=9> */
.L_x_2203:
[----:B-1----:R-:W-:Y:S05]  /*8b00*/  @P1 BRA `(.L_x_2201) ;  /* 0x0000000000081947 */ /* 0x002fea0003800000 */
[----:B------:R-:W1:Y:S02]  /*8b10*/  SYNCS.PHASECHK.TRANS64.TRYWAIT P1, [UR6+0x33430], R0 ;  /* 0x03343000ff0075a7 */ /* 0x000e640008020146 */
[----:B-1----:R-:W-:Y:S05]  /*8b20*/  @!P1 BRA `(.L_x_2204) ;  /* 0x000000bc00dc9947 */ /* 0x002fea0003800000 */
.L_x_2201:
        /* <DEDUP_REMOVED lines=191> */
.L_x_2206:
[----:B------:R-:W-:Y:S01]  /*9720*/  ULEA UR6, UR49, UR41, 0x3 ;  /* 0x0000002931067291 */ /* 0x000fe2000f8e183f */
[----:B------:R-:W-:-:S05]  /*9730*/  IMAD.U32 R0, RZ, RZ, UR50 ;  /* 0x00000032ff007e24 */ /* 0x000fca000f8e00ff */
[----:B------:R-:W-:-:S04]  /*9740*/  SHF.L.U32 R0, R0, 0x1f, RZ ;  /* 0x0000001f00007819 */ /* 0x000fc800000006ff */
[----:B------:R0:W1:Y:S01]  /*9750*/  SYNCS.PHASECHK.TRANS64.TRYWAIT P1, [UR6+0x33450], R0 ;  /* 0x03345000ff0075a7 */ /* 0x0000620008020146 */
[----:B------:R-:W-:Y:S05]  /*9760*/  @!P0 BRA `(.L_x_2207) ;  /* 0x0000000000048947 */ /* 0x000fea0003800000 */
[----:B------:R-:W-:Y:S01]  /*9770*/  BPT.TRAP 0x1 ;  /* 0x000000040000795c */ /* 0x000fe20000300000 */
.L_x_2207:
[----:B-1----:R-:W-:Y:S05]  /*9780*/  @P1 BRA `(.L_x_2205) ;  /* 0x0000000000081947 */ /* 0x002fea0003800000 */
[----:B------:R-:W1:Y:S02]  /*9790*/  SYNCS.PHASECHK.TRANS64.TRYWAIT P1, [UR6+0x33450], R0 ;  /* 0x03345000ff0075a7 */ /* 0x000e640008020146 */
[----:B-1----:R-:W-:Y:S05]  /*97a0*/  @!P1 BRA `(.L_x_2208) ;  /* 0x000000b000d49947 */ /* 0x002fea0003800000 */
.L_x_2205:
        /* <DEDUP_REMOVED lines=36> */
.L_x_2209:
[----:B------:R-:W-:Y:S01]  /*99f0*/  FMNMX.FTZ R2, R186, R7, !PT ;  /* 0x00000007ba027209 */ /* 0x000fe20007810000 */
[----:B------:R-:W-:Y:S01]  /*9a00*/  IMAD.U32 R13, RZ, RZ, UR38 ;  /* 0x00000026ff0d7e24 */ /* 0x000fe2000f8e00ff */
[----:B0-----:R-:W-:Y:S01]  /*9a10*/  FMNMX.FTZ R0, R184, R5, !PT ;  /* 0x00000005b8007209 */ /* 0x001fe20007810000 */
        /* <DEDUP_REMOVED lines=90> */
[----:B------:R-:W-:Y:S02]  /*9fc0*/  FADD.FTZ R6, -R0, R7 ;  /* 0x0000000700067221 */ /* 0x000fe40000010100 */
[----:B------:R-:W-:-:S01]  /*9fd0*/  FFMA.FTZ R7, R2, R13, -8 ;  /* 0xc100000002077423 */ /* 0x000fc2000001000d */
[----:B------:R-:W-:Y:S01]  /*9fe0*/  FADD.FTZ R5, -R2, R5 ;  /* 0x0000000502057221 */ /* 0x000fe20000010100 */
[----:B------:R-:W-:Y:S02]  /*9ff0*/  FMUL.FTZ R6, R6, UR38 ;  /* 0x0000002606067c20 */ /* 0x000fe40008410000 */
[--C-:B------:R-:W-:Y:S01]  /*a000*/  FFMA.FTZ R21, R169, UR38, -R7.reuse ;  /* 0x00000026a9157c23 */ /* 0x100fe20008010807 */
[----:B------:R-:W-:-:S01]  /*a010*/  FFMA.FTZ R169, R173, UR38, -R7 ;  /* 0x00000026ada97c23 */ /* 0x000fc20008010807 */
[--C-:B------:R-:W-:Y:S01]  /*a020*/  FFMA.FTZ R173, R177, UR38, -R7.reuse ;  /* 0x00000026b1ad7c23 */ /* 0x100fe20008010807 */
[----:B------:R-:W-:-:S01]  /*a030*/  FFMA.FTZ R20, R168, UR38, -R7 ;  /* 0x00000026a8147c23 */ /* 0x000fc20008010807 */
[--C-:B------:R-:W-:Y:S01]  /*a040*/  FFMA.FTZ R177, R181, UR38, -R7.reuse ;  /* 0x00000026b5b17c23 */ /* 0x100fe20008010807 */
[----:B------:R-:W-:-:S01]  /*a050*/  FFMA.FTZ R168, R172, UR38, -R7 ;  /* 0x00000026aca87c23 */ /* 0x000fc20008010807 */
[----:B------:R-:W-:-:S02]  /*a060*/  IMAD.U32 R181, RZ, RZ, UR38 ;  /* 0x00000026ffb57e24 */ /* 0x000fc4000f8e00ff */
        /* <DEDUP_REMOVED lines=34> */
[----:B------:R-:W-:-:S01]  /*a290*/  FFMA.FTZ R133, R0, R181, -8 ;  /* 0xc100000000857423 */ /* 0x000fc200000100b5 */
[----:B------:R-:W-:Y:S01]  /*a2a0*/  FMUL.FTZ R5, R5, UR38 ;  /* 0x0000002605057c20 */ /* 0x000fe20008410000 */
[----:B------:R-:W-:Y:S02]  /*a2b0*/  MUFU.EX2 R6, R6 ;  /* 0x0000000600067308 */ /* 0x000fe40000000800 */
[----:B------:R-:W-:-:S01]  /*a2c0*/  FFMA.FTZ R181, R186, UR38, -R133 ;  /* 0x00000026bab57c23 */ /* 0x000fc20008010885 */
[--C-:B------:R-:W-:Y:S01]  /*a2d0*/  FFMA.FTZ R180, R187, UR38, -R133.reuse ;  /* 0x00000026bbb47c23 */ /* 0x100fe20008010885 */
        /* <DEDUP_REMOVED lines=197> */
[----:B0-----:R-:W-:-:S03]  /*af30*/  FADD.FTZ R4, R7, R4 ;  /* 0x0000000407047221 */ /* 0x001fc60000010000 */
[----:B-1----:R-:W-:Y:S01]  /*af40*/  FADD.FTZ R3, R133, R135 ;  /* 0x0000008785037221 */ /* 0x002fe20000010000 */
[----:B------:R-:W-:Y:S06]  /*af50*/  @!P0 BRA `(.L_x_2210) ;  /* 0x0000000000048947 */ /* 0x000fec0003800000 */
[----:B------:R-:W-:Y:S01]  /*af60*/  BPT.TRAP 0x1 ;  /* 0x000000040000795c */ /* 0x000fe20000300000 */
.L_x_2210:
        /* <DEDUP_REMOVED lines=14> */
[-C--:B------:R-:W-:Y:S01]  /*b050*/  FMUL.FTZ R24, R24, R5.reuse ;  /* 0x0000000518187220 */ /* 0x080fe20000410000 */
        /* <DEDUP_REMOVED lines=133> */
.L_x_2200:
[----:B------:R-:W-:Y:S06]  /*b8b0*/  BAR.ARV 0x8, 0x180 ;  /* 0x0206000000007b1d */ /* 0x000fec0000002000 */
[----:B------:R-:W-:Y:S05]  /*b8c0*/  @!P0 BRA `(.L_x_2212) ;  /* 0x0000000000048947 */ /* 0x000fea0003800000 */
[----:B------:R-:W-:Y:S01]  /*b8d0*/  BPT.TRAP 0x1 ;  /* 0x000000040000795c */ /* 0x000fe20000300000 */
.L_x_2212:
[----:B------:R-:W-:Y:S01]  /*b8e0*/  ULEA UR9, UR44, UR41, 0x3 ;  /* 0x000000292c097291 */ /* 0x000fe2000f8e183f */
[----:B------:R-:W-:-:S05]  /*b8f0*/  IMAD.U32 R5, RZ, RZ, UR45 ;  /* 0x0000002dff057e24 */ /* 0x000fca000f8e00ff */
[----:B------:R-:W-:-:S04]  /*b900*/  SHF.L.U32 R5, R5, 0x1f, RZ ;  /* 0x0000001f05057819 */ /* 0x000fc800000006ff */
[----:B------:R0:W1:Y:S01]  /*b910*/  SYNCS.PHASECHK.TRANS64.TRYWAIT P1, [UR9+0x33450], R5 ;  /* 0x03345005ff0075a7 */ /* 0x0000620008020149 */
[----:B------:R-:W-:Y:S05]  /*b920*/  @!P0 BRA `(.L_x_2213) ;  /* 0x0000000000048947 */ /* 0x000fea0003800000 */
[----:B------:R-:W-:Y:S01]  /*b930*/  BPT.TRAP 0x1 ;  /* 0x000000040000795c */ /* 0x000fe20000300000 */
.L_x_2213:
[----:B-1----:R-:W-:Y:S05]  /*b940*/  @P1 BRA `(.L_x_2214) ;  /* 0x0000000000081947 */ /* 0x002fea0003800000 */
[----:B------:R-:W1:Y:S02]  /*b950*/  SYNCS.PHASECHK.TRANS64.TRYWAIT P1, [UR9+0x33450], R5 ;  /* 0x03345005ff0075a7 */ /* 0x000e640008020149 */
[----:B-1----:R-:W-:Y:S05]  /*b960*/  @!P1 BRA `(.L_x_2215) ;  /* 0x00000090007c9947 */ /* 0x002fea0003800000 */
.L_x_2214:
[----:B------:R-:W-:Y:S01]  /*b970*/  UIADD3 UR41, UR41, 0x200, URZ ;  /* 0x0000020029297890 */ /* 0x000fe2000fffe03f */
[----:B------:R-:W-:Y:S01]  /*b980*/  WARPGROUP.ARRIVE ;  /* 0x00000000000079c5 */ /* 0x000fe20000000000 */
[----:B------:R-:W-:Y:S01]  /*b990*/  UMOV UR7, 0xc0000010 ;  /* 0xc000001000077882 */ /* 0x000fe20000000000 */
[----:B------:R-:W-:Y:S01]  /*b9a0*/  ULDC.64 UR10, c[0x0][0x9a0] ;  /* 0x00026800000a7ab9 */ /* 0x000fe20000000a00 */
[----:B------:R-:W-:Y:S01]  /*b9b0*/  USHF.R.U32.HI UR41, URZ, 0x4, UR41 ;  /* 0x000000043f297899 */ /* 0x000fe20008011629 */
[----:B01----:R-:W-:Y:S01]  /*b9c0*/  IMAD.MOV.U32 R5, RZ, RZ, 0x3f800000 ;  /* 0x3f800000ff057424 */ /* 0x003fe200078e00ff */
        /* <DEDUP_REMOVED lines=34> */
[----:B------:R-:W-:-:S04]  /*bbf0*/  IMAD.U32 R6, RZ, RZ, UR6 ;  /* 0x00000006ff067e24 */ /* 0x000fc8000f8e00ff */
        /* <DEDUP_REMOVED lines=49> */
.L_x_2216:
        /* <DEDUP_REMOVED lines=106> */
.L_x_2180:
        /* <DEDUP_REMOVED lines=66> */
[----:B------:R-:W-:Y:S01]  /*c9d0*/  LOP3.LUT P0, R34, R50, 0x3, RZ, 0xc0, !PT ;  /* 0x0000000332227812 */ /* 0x000fe2000780c0ff */
[----:B------:R-:W-:Y:S02]  /*c9e0*/  UIMAD.WIDE.U32 UR6, UR37, UR8, URZ ;  /* 0x00000008250672a5 */ /* 0x000fe4000f8e003f */
[----:B------:R-:W-:Y:S01]  /*c9f0*/  UIMAD UR5, UR37, UR9, UR5 ;  /* 0x00000009250572a4 */ /* 0x000fe2000f8e0205 */
[----:B------:R-:W-:Y:S01]  /*ca00*/  ISETP.EQ.OR P0, PT, R34, 0x3, !P0 ;  /* 0x000000032200780c */ /* 0x000fe20004702670 */
[----:B------:R-:W-:Y:S01]  /*ca10*/  USHF.R.S32.HI UR12, URZ, 0x1f, UR43 ;  /* 0x0000001f3f0c7899 */ /* 0x000fe2000801142b */
[----:B0-----:R-:W-:Y:S01]  /*ca20*/  F2FP.BF16.F32.PACK_AB R6, R47, R56 ;  /* 0x000000382f06723e */ /* 0x001fe200000010ff */
[----:B------:R-:W-:Y:S01]  /*ca30*/  ULDC.64 UR8, c[0x0][0xb98] ;  /* 0x0002e60000087ab9 */ /* 0x000fe20000000a00 */
[----:B------:R-:W0:Y:S01]  /*ca40*/  S2R R47, SR_SWINHI ;  /* 0x00000000002f7919 */ /* 0x000e220000002f00 */
[----:B------:R-:W-:Y:S01]  /*ca50*/  F2FP.BF16.F32.PACK_AB R7, R70, R35 ;  /* 0x000000234607723e */ /* 0x000fe200000010ff */
[----:B------:R-:W-:Y:S01]  /*ca60*/  UIADD3 UR7, UR7, UR5, URZ ;  /* 0x0000000507077290 */ /* 0x000fe2000fffe03f */
[----:B------:R-:W-:Y:S01]  /*ca70*/  SEL R89, R52, R53, P0 ;  /* 0x0000003534597207 */ /* 0x000fe20000000000 */
[----:B------:R-:W-:Y:S01]  /*ca80*/  UIMAD UR5, UR12, UR8, URZ ;  /* 0x000000080c0572a4 */ /* 0x000fe2000f8e023f */
[----:B------:R-:W-:Y:S01]  /*ca90*/  SEL R57, R53, R52, P0 ;  /* 0x0000003435397207 */ /* 0x000fe20000000000 */
        /* <DEDUP_REMOVED lines=16> */
[----:B------:R-:W-:-:S02]  /*cba0*/  MOV R34, R0 ;  /* 0x0000000000227202 */ /* 0x000fc40000000f00 */
[----:B0-----:R-:W-:Y:S02]  /*cbb0*/  MOV R35, R47 ;  /* 0x0000002f00237202 */ /* 0x001fe40000000f00 */
[----:B------:R-:W-:Y:S02]  /*cbc0*/  SEL R69, R24, R21, P0 ;  /* 0x0000001518457207 */ /* 0x000fe40000000000 */
[----:B------:R-:W-:Y:S01]  /*cbd0*/  SEL R123, R25, R26, P0 ;  /* 0x0000001a197b7207 */ /* 0x000fe20000000000 */
[----:B------:R-:W-:Y:S01]  /*cbe0*/  IMAD.WIDE R52, R224, 0x2, R34 ;  /* 0x00000002e0347825 */ /* 0x000fe200078e0222 */
[----:B------:R-:W-:Y:S02]  /*cbf0*/  SEL R79, R26, R25, P0 ;  /* 0x000000191a4f7207 */ /* 0x000fe40000000000 */
[----:B------:R-:W-:Y:S02]  /*cc00*/  SEL R127, R15, R20, P0 ;  /* 0x000000140f7f7207 */ /* 0x000fe40000000000 */
[----:B------:R-:W-:-:S02]  /*cc10*/  IADD3 R65, P4, R52, 0x8060, RZ ;  /* 0x0000806034417810 */ /* 0x000fc40007f9e0ff */
[----:B------:R-:W-:Y:S02]  /*cc20*/  SEL R81, R20, R15, P0 ;  /* 0x0000000f14517207 */ /* 0x000fe40000000000 */
[----:B------:R-:W-:Y:S02]  /*cc30*/  LOP3.LUT R64, R65, 0x380, RZ, 0xc0, !PT ;  /* 0x0000038041407812 */ /* 0x000fe400078ec0ff */
[----:B------:R-:W-:Y:S02]  /*cc40*/  LOP3.LUT R5, R52, 0x380, RZ, 0xc0, !PT ;  /* 0x0000038034057812 */ /* 0x000fe400078ec0ff */
[----:B------:R-:W-:Y:S02]  /*cc50*/  SEL R117, R7, R38, P0 ;  /* 0x0000002607757207 */ /* 0x000fe40000000000 */
[----:B------:R-:W-:Y:S01]  /*cc60*/  SEL R76, R38, R7, P0 ;  /* 0x00000007264c7207 */ /* 0x000fe20000000000 */
[----:B------:R-:W-:Y:S01]  /*cc70*/  IMAD R7, R220, 0x40, R16 ;  /* 0x00000040dc077824 */ /* 0x000fe200078e0210 */
[----:B------:R-:W-:-:S02]  /*cc80*/  SHF.R.U64 R64, R64, 0x3, RZ ;  /* 0x0000000340407819 */ /* 0x000fc400000012ff */
[C---:B------:R-:W-:Y:S01]  /*cc90*/  IADD3 R28, P3, R52.reuse, 0x8040, RZ ;  /* 0x00008040341c7810 */ /* 0x040fe20007f7e0ff */
[----:B------:R-:W-:Y:S01]  /*cca0*/  IMAD.WIDE R34, R7, 0x2, R34 ;  /* 0x0000000207227825 */ /* 0x000fe200078e0222 */
[C---:B------:R-:W-:Y:S02]  /*ccb0*/  IADD3 R26, P6, R52.reuse, 0x8020, RZ ;  /* 0x00008020341a7810 */ /* 0x040fe40007fde0ff */
[C---:B------:R-:W-:Y:S01]  /*ccc0*/  IADD3 R24, P5, R52.reuse, 0x8000, RZ ;  /* 0x0000800034187810 */ /* 0x040fe20007fbe0ff */
[--C-:B------:R-:W-:Y:S01]  /*ccd0*/  IMAD.X R51, RZ, RZ, R53.reuse, P3 ;  /* 0x000000ffff337224 */ /* 0x100fe200018e0635 */
[----:B------:R-:W-:Y:S01]  /*cce0*/  IADD3 R20, P2, R52, 0x4060, RZ ;  /* 0x0000406034147810 */ /* 0x000fe20007f5e0ff */
[--C-:B------:R-:W-:Y:S01]  /*ccf0*/  IMAD.X R61, RZ, RZ, R53.reuse, P6 ;  /* 0x000000ffff3d7224 */ /* 0x100fe200030e0635 */
[----:B------:R-:W-:Y:S02]  /*cd00*/  SHF.R.U64 R5, R5, 0x3, RZ ;  /* 0x0000000305057819 */ /* 0x000fe400000012ff */
[----:B------:R-:W-:Y:S01]  /*cd10*/  SEL R111, R49, R6, P0 ;  /* 0x00000006316f7207 */ /* 0x000fe20000000000 */
[--C-:B------:R-:W-:Y:S01]  /*cd20*/  IMAD.X R63, RZ, RZ, R53.reuse, P2 ;  /* 0x000000ffff3f7224 */ /* 0x100fe200010e0635 */
[----:B------:R-:W-:Y:S01]  /*cd30*/  SEL R73, R6, R49, P0 ;  /* 0x0000003106497207 */ /* 0x000fe20000000000 */
[--C-:B------:R-:W-:Y:S01]  /*cd40*/  IMAD.X R49, RZ, RZ, R53.reuse, P5 ;  /* 0x000000ffff317224 */ /* 0x100fe200028e0635 */
        /* <DEDUP_REMOVED lines=8> */
[----:B------:R-:W-:-:S02]  /*cdd0*/  IADD3 R6, P1, R52, 0x20, RZ ;  /* 0x0000002034067810 */ /* 0x000fc40007f3e0ff */
[C---:B------:R-:W-:Y:S02]  /*cde0*/  IADD3 R14, P4, R52.reuse, 0x4040, RZ ;  /* 0x00004040340e7810 */ /* 0x040fe40007f9e0ff */
[C---:B------:R-:W-:Y:S01]  /*cdf0*/  IADD3 R12, P3, R52.reuse, 0x4020, RZ ;  /* 0x00004020340c7810 */ /* 0x040fe20007f7e0ff */
[----:B------:R-:W-:Y:S01]  /*ce00*/  IMAD.X R47, RZ, RZ, R53, P1 ;  /* 0x000000ffff2f7224 */ /* 0x000fe200008e0635 */
[C---:B------:R-:W-:Y:S02]  /*ce10*/  IADD3 R10, P6, R52.reuse, 0x4000, RZ ;  /* 0x00004000340a7810 */ /* 0x040fe40007fde0ff */
[C---:B------:R-:W-:Y:S02]  /*ce20*/  IADD3 R7, P5, R52.reuse, 0x60, RZ ;  /* 0x0000006034077810 */ /* 0x040fe40007fbe0ff */
[----:B------:R-:W-:Y:S02]  /*ce30*/  IADD3 R8, P2, R52, 0x40, RZ ;  /* 0x0000004034087810 */ /* 0x000fe40007f5e0ff */
[----:B------:R-:W-:-:S02]  /*ce40*/  LOP3.LUT R52, R5, R52, RZ, 0x3c, !PT ;  /* 0x0000003405347212 */ /* 0x000fc400078e3cff */
[----:B------:R-:W-:Y:S02]  /*ce50*/  LOP3.LUT R5, R20, 0x380, RZ, 0xc0, !PT ;  /* 0x0000038014057812 */ /* 0x000fe400078ec0ff */
[----:B------:R-:W-:Y:S02]  /*ce60*/  LOP3.LUT R9, R24, 0x380, RZ, 0xc0, !PT ;  /* 0x0000038018097812 */ /* 0x000fe400078ec0ff */
[----:B------:R-:W-:Y:S02]  /*ce70*/  SHF.R.U64 R5, R5, 0x3, RZ ;  /* 0x0000000305057819 */ /* 0x000fe400000012ff */
[----:B------:R-:W-:Y:S02]  /*ce80*/  SEL R95, R37, R36, P0 ;  /* 0x00000024255f7207 */ /* 0x000fe40000000000 */
[----:B------:R-:W-:Y:S02]  /*ce90*/  LOP3.LUT R62, R5, R20, RZ, 0x3c, !PT ;  /* 0x00000014053e7212 */ /* 0x000fe400078e3cff */
[----:B------:R-:W-:-:S02]  /*cea0*/  LOP3.LUT R5, R6, 0x380, RZ, 0xc0, !PT ;  /* 0x0000038006057812 */ /* 0x000fc400078ec0ff */
[----:B------:R-:W-:Y:S01]  /*ceb0*/  SEL R66, R36, R37, P0 ;  /* 0x0000002524427207 */ /* 0x000fe20000000000 */
[----:B------:R-:W-:Y:S01]  /*cec0*/  IMAD.X R37, RZ, RZ, R53, P2 ;  /* 0x000000ffff257224 */ /* 0x000fe200010e0635 */
[----:B------:R-:W-:Y:S02]  /*ced0*/  SHF.R.U64 R9, R9, 0x3, RZ ;  /* 0x0000000309097819 */ /* 0x000fe400000012ff */
[----:B------:R-:W-:Y:S02]  /*cee0*/  SHF.R.U64 R5, R5, 0x3, RZ ;  /* 0x0000000305057819 */ /* 0x000fe400000012ff */
[----:B------:R-:W-:Y:S02]  /*cef0*/  IADD3 R25, P2, R34, 0x5000, RZ ;  /* 0x0000500022197810 */ /* 0x000fe40007f5e0ff */
[----:B------:R-:W-:Y:S02]  /*cf00*/  SEL R119, R31, R48, P0 ;  /* 0x000000301f777207 */ /* 0x000fe40000000000 */
[----:B------:R-:W-:-:S02]  /*cf10*/  SEL R77, R48, R31, P0 ;  /* 0x0000001f304d7207 */ /* 0x000fc40000000000 */
[----:B------:R-:W-:Y:S02]  /*cf20*/  SEL R113, R43, R46, P0 ;  /* 0x0000002e2b717207 */ /* 0x000fe40000000000 */
[----:B------:R-:W-:Y:S01]  /*cf30*/  SEL R74, R46, R43, P0 ;  /* 0x0000002b2e4a7207 */ /* 0x000fe20000000000 */
[----:B------:R-:W-:Y:S01]  /*cf40*/  IMAD.X R43, RZ, RZ, R53, P3 ;  /* 0x000000ffff2b7224 */ /* 0x000fe200018e0635 */
[----:B------:R-:W-:Y:S02]  /*cf50*/  LOP3.LUT R48, R9, R24, RZ, 0x3c, !PT ;  /* 0x0000001809307212 */ /* 0x000fe400078e3cff */
[----:B------:R-:W-:Y:S02]  /*cf60*/  LOP3.LUT R46, R5, R6, RZ, 0x3c, !PT ;  /* 0x00000006052e7212 */ /* 0x000fe400078e3cff */
[----:B------:R-:W-:Y:S02]  /*cf70*/  LOP3.LUT R24, R25, 0x380, RZ, 0xc0, !PT ;  /* 0x0000038019187812 */ /* 0x000fe400078ec0ff */
[----:B------:R-:W-:-:S02]  /*cf80*/  LOP3.LUT R6, R7, 0x380, RZ, 0xc0, !PT ;  /* 0x0000038007067812 */ /* 0x000fc400078ec0ff */
[----:B------:R-:W-:Y:S02]  /*cf90*/  SHF.R.U64 R24, R24, 0x3, RZ ;  /* 0x0000000318187819 */ /* 0x000fe400000012ff */
[----:B------:R-:W-:Y:S02]  /*cfa0*/  LOP3.LUT R5, R8, 0x380, RZ, 0xc0, !PT ;  /* 0x0000038008057812 */ /* 0x000fe400078ec0ff */
[----:B------:R-:W-:Y:S02]  /*cfb0*/  SHF.R.U64 R6, R6, 0x3, RZ ;  /* 0x0000000306067819 */ /* 0x000fe400000012ff */
[----:B------:R-:W-:Y:S01]  /*cfc0*/  LOP3.LUT R24, R24, R25, RZ, 0x3c, !PT ;  /* 0x0000001918187212 */ /* 0x000fe200078e3cff */
[----:B------:R-:W-:Y:S01]  /*cfd0*/  IMAD.X R25, RZ, RZ, R35, P2 ;  /* 0x000000ffff197224 */ /* 0x000fe200010e0623 */
[----:B------:R-:W-:Y:S02]  /*cfe0*/  SHF.R.U64 R5, R5, 0x3, RZ ;  /* 0x0000000305057819 */ /* 0x000fe400000012ff */
[----:B------:R-:W-:-:S02]  /*cff0*/  LOP3.LUT R38, R6, R7, RZ, 0x3c, !PT ;  /* 0x0000000706267212 */ /* 0x000fc400078e3cff */
[----:B------:R-:W-:Y:S02]  /*d000*/  IADD3 R6, P2, R34, 0xb000, RZ ;  /* 0x0000b00022067810 */ /* 0x000fe40007f5e0ff */
[----:B------:R-:W-:Y:S02]  /*d010*/  LOP3.LUT R36, R5, R8, RZ, 0x3c, !PT ;  /* 0x0000000805247212 */ /* 0x000fe400078e3cff */
[----:B------:R-:W-:Y:S02]  /*d020*/  LOP3.LUT R5, R6, 0x380, RZ, 0xc0, !PT ;  /* 0x0000038006057812 */ /* 0x000fe400078ec0ff */
[----:B------:R-:W-:Y:S02]  /*d030*/  IADD3 R31, P3, R34, 0x2000, RZ ;  /* 0x00002000221f7810 */ /* 0x000fe40007f7e0ff */
[----:B------:R-:W-:Y:S02]  /*d040*/  SHF.R.U64 R5, R5, 0x3, RZ ;  /* 0x0000000305057819 */ /* 0x000fe400000012ff */
[----:B------:R-:W-:-:S02]  /*d050*/  SEL R121, R27, R30, P0 ;  /* 0x0000001e1b797207 */ /* 0x000fc40000000000 */
[----:B------:R-:W-:Y:S02]  /*d060*/  SEL R78, R30, R27, P0 ;  /* 0x0000001b1e4e7207 */ /* 0x000fe40000000000 */
[----:B------:R-:W-:Y:S02]  /*d070*/  LOP3.LUT R6, R5, R6, RZ, 0x3c, !PT ;  /* 0x0000000605067212 */ /* 0x000fe400078e3cff */
[----:B------:R-:W-:Y:S01]  /*d080*/  LOP3.LUT R30, R31, 0x380, RZ, 0xc0, !PT ;  /* 0x000003801f1e7812 */ /* 0x000fe200078ec0ff */
[----:B------:R-:W0:Y:S01]  /*d090*/  LDC R5, c[0x0][0xbe8] ;  /* 0x0002fa00ff057b82 */ /* 0x000e220000000800 */
[----:B------:R-:W-:Y:S02]  /*d0a0*/  LOP3.LUT R9, R10, 0x380, RZ, 0xc0, !PT ;  /* 0x000003800a097812 */ /* 0x000fe400078ec0ff */
[----:B------:R-:W-:Y:S02]  /*d0b0*/  SHF.R.U64 R30, R30, 0x3, RZ ;  /* 0x000000031e1e7819 */ /* 0x000fe400000012ff */
[----:B------:R-:W-:-:S02]  /*d0c0*/  SHF.R.U64 R9, R9, 0x3, RZ ;  /* 0x0000000309097819 */ /* 0x000fc400000012ff */
[----:B------:R-:W-:Y:S02]  /*d0d0*/  SEL R93, R41, R40, P0 ;  /* 0x00000028295d7207 */ /* 0x000fe40000000000 */
[----:B------:R-:W-:Y:S01]  /*d0e0*/  SEL R59, R40, R41, P0 ;  /* 0x00000029283b7207 */ /* 0x000fe20000000000 */
[----:B------:R-:W-:Y:S01]  /*d0f0*/  IMAD.X R41, RZ, RZ, R53, P6 ;  /* 0x000000ffff297224 */ /* 0x000fe200030e0635 */
[----:B------:R-:W-:Y:S01]  /*d100*/  LOP3.LUT R30, R30, R31, RZ, 0x3c, !PT ;  /* 0x0000001f1e1e7212 */ /* 0x000fe200078e3cff */
[----:B------:R-:W-:Y:S01]  /*d110*/  IMAD.X R31, RZ, RZ, R35, P3 ;  /* 0x000000ffff1f7224 */ /* 0x000fe200018e0623 */
[----:B------:R-:W-:Y:S02]  /*d120*/  LOP3.LUT R40, R9, R10, RZ, 0x3c, !PT ;  /* 0x0000000a09287212 */ /* 0x000fe400078e3cff */
[----:B------:R-:W-:Y:S02]  /*d130*/  IADD3 R9, P3, R34, 0x8000, RZ ;  /* 0x0000800022097810 */ /* 0x000fe40007f7e0ff */
[----:B------:R-:W-:-:S02]  /*d140*/  LOP3.LUT R11, R26, 0x380, RZ, 0xc0, !PT ;  /* 0x000003801a0b7812 */ /* 0x000fc400078ec0ff */
[----:B------:R-:W-:Y:S02]  /*d150*/  LOP3.LUT R8, R9, 0x380, RZ, 0xc0, !PT ;  /* 0x0000038009087812 */ /* 0x000fe400078ec0ff */
[----:B------:R-:W-:Y:S02]  /*d160*/  SHF.R.U64 R11, R11, 0x3, RZ ;  /* 0x000000030b0b7819 */ /* 0x000fe400000012ff */
[----:B------:R-:W-:Y:S02]  /*d170*/  SHF.R.U64 R8, R8, 0x3, RZ ;  /* 0x0000000308087819 */ /* 0x000fe400000012ff */
[----:B------:R-:W-:Y:S02]  /*d180*/  LOP3.LUT R60, R11, R26, RZ, 0x3c, !PT ;  /* 0x0000001a0b3c7212 */ /* 0x000fe400078e3cff */
[----:B------:R-:W-:Y:S01]  /*d190*/  LOP3.LUT R8, R8, R9, RZ, 0x3c, !PT ;  /* 0x0000000908087212 */ /* 0x000fe200078e3cff */
[----:B------:R-:W-:Y:S01]  /*d1a0*/  IMAD.X R9, RZ, RZ, R35, P3 ;  /* 0x000000ffff097224 */ /* 0x000fe200018e0623 */
[----:B0-----:R-:W-:-:S02]  /*d1b0*/  ISETP.NE.AND P3, PT, R5, 0x1, PT ;  /* 0x000000010500780c */ /* 0x001fc40003f65270 */
[----:B------:R-:W-:Y:S02]  /*d1c0*/  LOP3.LUT R11, R12, 0x380, RZ, 0xc0, !PT ;  /* 0x000003800c0b7812 */ /* 0x000fe400078ec0ff */
[----:B------:R-:W-:Y:S02]  /*d1d0*/  LOP3.LUT R13, R28, 0x380, RZ, 0xc0, !PT ;  /* 0x000003801c0d7812 */ /* 0x000fe400078ec0ff */
[----:B------:R-:W-:Y:S02]  /*d1e0*/  SHF.R.U64 R11, R11, 0x3, RZ ;  /* 0x000000030b0b7819 */ /* 0x000fe400000012ff */
[----:B------:R-:W-:Y:S02]  /*d1f0*/  SEL R83, R130, R131, P0 ;  /* 0x0000008382537207 */ /* 0x000fe40000000000 */
[----:B------:R-:W-:Y:S02]  /*d200*/  SEL R54, R131, R130, P0 ;  /* 0x0000008283367207 */ /* 0x000fe40000000000 */
[----:B------:R-:W-:-:S02]  /*d210*/  MOV R100, R40 ;  /* 0x0000002800647202 */ /* 0x000fc40000000f00 */
[----:B------:R-:W-:Y:S01]  /*d220*/  SEL R115, R39, R42, P0 ;  /* 0x0000002a27737207 */ /* 0x000fe20000000000 */
[----:B------:R-:W0:Y:S01]  /*d230*/  @P3 LDC R40, c[0x0][0xbec] ;  /* 0x0002fb00ff283b82 */ /* 0x000e220000000800 */
[----:B------:R-:W-:Y:S01]  /*d240*/  SEL R75, R42, R39, P0 ;  /* 0x000000272a4b7207 */ /* 0x000fe20000000000 */
[----:B------:R-:W-:Y:S01]  /*d250*/  IMAD.X R39, RZ, RZ, R53, P5 ;  /* 0x000000ffff277224 */ /* 0x000fe200028e0635 */
[----:B------:R-:W-:Y:S02]  /*d260*/  SHF.R.U64 R13, R13, 0x3, RZ ;  /* 0x000000030d0d7819 */ /* 0x000fe400000012ff */
[----:B------:R-:W-:Y:S02]  /*d270*/  LOP3.LUT R42, R11, R12, RZ, 0x3c, !PT ;  /* 0x0000000c0b2a7212 */ /* 0x000fe400078e3cff */
[----:B------:R-:W-:Y:S02]  /*d280*/  LOP3.LUT R50, R13, R28, RZ, 0x3c, !PT ;  /* 0x0000001c0d327212 */ /* 0x000fe400078e3cff */
[----:B------:R-:W-:-:S02]  /*d290*/  MOV R98, R42 ;  /* 0x0000002a00627202 */ /* 0x000fc40000000f00 */
[----:B------:R-:W1:Y:S01]  /*d2a0*/  @P3 LDC R43, c[0x0][0xbf0] ;  /* 0x0002fc00ff2b3b82 */ /* 0x000e620000000800 */
[----:B------:R-:W-:Y:S02]  /*d2b0*/  MOV R60, R60 ;  /* 0x0000003c003c7202 */ /* 0x000fe40000000f00 */
[----:B------:R-:W-:Y:S02]  /*d2c0*/  MOV R64, R64 ;  /* 0x0000004000407202 */ /* 0x000fe40000000f00 */
[----:B------:R-:W-:Y:S01]  /*d2d0*/  MOV R61, R48 ;  /* 0x00000030003d7202 */ /* 0x000fe20000000f00 */
[----:B------:R-:W-:Y:S01]  /*d2e0*/  VIADD R49, R18, UR39 ;  /* 0x0000002712317c36 */ /* 0x000fe20008000000 */
[----:B------:R-:W-:Y:S02]  /*d2f0*/  MOV R65, R50 ;  /* 0x0000003200417202 */ /* 0x000fe40000000f00 */
[----:B------:R-:W-:Y:S02]  /*d300*/  SEL R91, R45, R44, P0 ;  /* 0x0000002c2d5b7207 */ /* 0x000fe40000000000 */
[----:B------:R-:W-:Y:S01]  /*d310*/  SEL R58, R44, R45, P0 ;  /* 0x0000002d2c3a7207 */ /* 0x000fe20000000000 */
[----:B------:R-:W-:Y:S01]  /*d320*/  IMAD.X R45, RZ, RZ, R53, P4 ;  /* 0x000000ffff2d7224 */ /* 0x000fe200020e0635 */
[----:B------:R-:W-:Y:S01]  /*d330*/  LOP3.LUT R13, R14, 0x380, RZ, 0xc0, !PT ;  /* 0x000003800e0d7812 */ /* 0x000fe200078ec0ff */
[----:B0-----:R-:W-:Y:S01]  /*d340*/  @P3 IMAD.HI.U32 R40, R49, R40, RZ ;  /* 0x0000002831283227 */ /* 0x001fe200078e00ff */
[----:B------:R-:W-:-:S02]  /*d350*/  SEL R97, R33, R32, P0 ;  /* 0x0000002021617207 */ /* 0x000fc40000000000 */
[----:B------:R-:W-:Y:S02]  /*d360*/  SHF.R.U64 R13, R13, 0x3, RZ ;  /* 0x000000030d0d7819 */ /* 0x000fe400000012ff */
        /* <DEDUP_REMOVED lines=26> */
[----:B------:R-:W-:-:S02]  /*d510*/  LOP3.LUT R26, R27, 0x380, RZ, 0xc0, !PT ;  /* 0x000003801b1a7812 */ /* 0x000fc400078ec0ff */
[----:B------:R-:W-:Y:S01]  /*d520*/  LOP3.LUT R14, R14, R15, RZ, 0x3c, !PT ;  /* 0x0000000f0e0e7212 */ /* 0x000fe200078e3cff */
[--C-:B------:R-:W-:Y:S01]  /*d530*/  IMAD.X R15, RZ, RZ, R35.reuse, P4 ;  /* 0x000000ffff0f7224 */ /* 0x100fe200020e0623 */
[----:B--2---:R-:W-:Y:S01]  /*d540*/  LOP3.LUT R41, R2, 0x2, RZ, 0x3c, !PT ;  /* 0x0000000202297812 */ /* 0x004fe200078e3cff */
[----:B------:R-:W-:Y:S01]  /*d550*/  SHFL.IDX PT, R83, R83, R2, 0x1c1f ;  /* 0x001c1f0253537589 */ /* 0x000fe200000e0000 */
[----:B------:R-:W-:Y:S02]  /*d560*/  LOP3.LUT R7, R34, 0x380, RZ, 0xc0, !PT ;  /* 0x0000038022077812 */ /* 0x000fe400078ec0ff */
[----:B------:R-:W-:Y:S01]  /*d570*/  SHF.R.U64 R28, R28, 0x3, RZ ;  /* 0x000000031c1c7819 */ /* 0x000fe200000012ff */
[----:B------:R-:W-:Y:S01]  /*d580*/  SHFL.IDX PT, R107, R107, R2, 0x1c1f ;  /* 0x001c1f026b6b7589 */ /* 0x000fe200000e0000 */
[----:B------:R-:W-:Y:S02]  /*d590*/  SHF.R.U64 R26, R26, 0x3, RZ ;  /* 0x000000031a1a7819 */ /* 0x000fe400000012ff */
[----:B------:R-:W-:Y:S01]  /*d5a0*/  SHF.R.U64 R7, R7, 0x3, RZ ;  /* 0x0000000307077819 */ /* 0x000fe200000012ff */
[----:B------:R-:W0:Y:S01]  /*d5b0*/  SHFL.IDX PT, R54, R54, R41, 0x1c1f ;  /* 0x001c1f2936367589 */ /* 0x000e2200000e0000 */
[----:B------:R-:W-:Y:S01]  /*d5c0*/  LOP3.LUT R28, R28, R29, RZ, 0x3c, !PT ;  /* 0x0000001d1c1c7212 */ /* 0x000fe200078e3cff */
[--C-:B------:R-:W-:Y:S01]  /*d5d0*/  IMAD.X R29, RZ, RZ, R35.reuse, P6 ;  /* 0x000000ffff1d7224 */ /* 0x100fe200030e0623 */
[----:B------:R-:W-:Y:S01]  /*d5e0*/  LOP3.LUT R26, R26, R27, RZ, 0x3c, !PT ;  /* 0x0000001b1a1a7212 */ /* 0x000fe200078e3cff */
[----:B------:R-:W1:Y:S01]  /*d5f0*/  SHFL.IDX PT, R80, R80, R41, 0x1c1f ;  /* 0x001c1f2950507589 */ /* 0x000e6200000e0000 */
[----:B------:R-:W-:Y:S01]  /*d600*/  IMAD.X R27, RZ, RZ, R35, P5 ;  /* 0x000000ffff1b7224 */ /* 0x000fe200028e0623 */
[----:B------:R-:W-:-:S02]  /*d610*/  IADD3 R11, P6, R34, 0x9000, RZ ;  /* 0x00009000220b7810 */ /* 0x000fc40007fde0ff */
[----:B------:R-:W-:Y:S01]  /*d620*/  SHFL.IDX PT, R85, R85, R2, 0x1c1f ;  /* 0x001c1f0255557589 */ /* 0x000fe200000e0000 */
[----:B------:R-:W-:Y:S02]  /*d630*/  IADD3 R13, P5, R34, 0xa000, RZ ;  /* 0x0000a000220d7810 */ /* 0x000fe40007fbe0ff */
[----:B------:R-:W-:Y:S01]  /*d640*/  LOP3.LUT R34, R7, R34, RZ, 0x3c, !PT ;  /* 0x0000002207227212 */ /* 0x000fe200078e3cff */
[----:B------:R-:W2:Y:S01]  /*d650*/  SHFL.IDX PT, R42, R55, R41, 0x1c1f ;  /* 0x001c1f29372a7589 */ /* 0x000ea200000e0000 */
[----:B------:R-:W-:Y:S01]  /*d660*/  IMAD.X R7, RZ, RZ, R35, P2 ;  /* 0x000000ffff077224 */ /* 0x000fe200010e0623 */
[----:B------:R-:W-:Y:S02]  /*d670*/  LOP3.LUT R10, R11, 0x380, RZ, 0xc0, !PT ;  /* 0x000003800b0a7812 */ /* 0x000fe400078ec0ff */
[----:B------:R-:W-:Y:S01]  /*d680*/  SHFL.IDX PT, R89, R89, R2, 0x1c1f ;  /* 0x001c1f0259597589 */ /* 0x000fe200000e0000 */
[----:B------:R-:W-:Y:S02]  /*d690*/  LOP3.LUT R12, R13, 0x380, RZ, 0xc0, !PT ;  /* 0x000003800d0c7812 */ /* 0x000fe400078ec0ff */
[----:B------:R-:W-:Y:S01]  /*d6a0*/  SHF.R.U64 R10, R10, 0x3, RZ ;  /* 0x000000030a0a7819 */ /* 0x000fe200000012ff */
[----:B------:R-:W-:Y:S01]  /*d6b0*/  SHFL.IDX PT, R109, R109, R2, 0x1c1f ;  /* 0x001c1f026d6d7589 */ /* 0x000fe200000e0000 */
[----:B------:R-:W-:-:S02]  /*d6c0*/  SHF.R.U64 R12, R12, 0x3, RZ ;  /* 0x000000030c0c7819 */ /* 0x000fc400000012ff */
[----:B------:R-:W-:Y:S01]  /*d6d0*/  LOP3.LUT R10, R10, R11, RZ, 0x3c, !PT ;  /* 0x0000000b0a0a7212 */ /* 0x000fe200078e3cff */
[----:B------:R-:W-:Y:S01]  /*d6e0*/  SHFL.IDX PT, R48, R57, R41, 0x1c1f ;  /* 0x001c1f2939307589 */ /* 0x000fe200000e0000 */
[----:B0-----:R-:W-:Y:S01]  /*d6f0*/  SEL R36, R83, R54, P0 ;  /* 0x0000003653247207 */ /* 0x001fe20000000000 */
[--C-:B------:R-:W-:Y:S01]  /*d700*/  IMAD.X R11, RZ, RZ, R35.reuse, P6 ;  /* 0x000000ffff0b7224 */ /* 0x100fe200030e0623 */
[----:B------:R-:W-:Y:S01]  /*d710*/  SEL R38, R54, R83, P0 ;  /* 0x0000005336267207 */ /* 0x000fe20000000000 */
[----:B------:R-:W0:Y:S01]  /*d720*/  SHFL.IDX PT, R72, R72, R41, 0x1c1f ;  /* 0x001c1f2948487589 */ /* 0x000e2200000e0000 */
[----:B-1----:R-:W-:Y:S02]  /*d730*/  SEL R37, R107, R80, P0 ;  /* 0x000000506b257207 */ /* 0x002fe40000000000 */
[----:B------:R-:W-:Y:S01]  /*d740*/  SEL R39, R80, R107, P0 ;  /* 0x0000006b50277207 */ /* 0x000fe20000000000 */
[----:B------:R-:W-:Y:S01]  /*d750*/  SHFL.IDX PT, R87, R87, R2, 0x1c1f ;  /* 0x001c1f0257577589 */ /* 0x000fe200000e0000 */
[----:B------:R-:W-:Y:S01]  /*d760*/  LOP3.LUT R12, R12, R13, RZ, 0x3c, !PT ;  /* 0x0000000d0c0c7212 */ /* 0x000fe200078e3cff */
[----:B------:R-:W-:-:S02]  /*d770*/  IMAD.X R13, RZ, RZ, R35, P5 ;  /* 0x000000ffff0d7224 */ /* 0x000fc400028e0623 */
[----:B------:R-:W-:Y:S01]  /*d780*/  SHFL.IDX PT, R111, R111, R2, 0x1c1f ;  /* 0x001c1f026f6f7589 */ /* 0x000fe200000e0000 */
[----:B--2---:R-:W-:Y:S02]  /*d790*/  SEL R40, R85, R42, P0 ;  /* 0x0000002a55287207 */ /* 0x004fe40000000000 */
[----:B------:R-:W-:Y:S01]  /*d7a0*/  SEL R42, R42, R85, P0 ;  /* 0x000000552a2a7207 */ /* 0x000fe20000000000 */
[----:B------:R-:W1:Y:S04]  /*d7b0*/  SHFL.IDX PT, R56, R56, R41, 0x1c1f ;  /* 0x001c1f2938387589 */ /* 0x000e6800000e0000 */
        /* <DEDUP_REMOVED lines=116> */
[----:B------:R-:W-:Y:S01]  /*df00*/  IMAD R2, R23, 0x20, R220 ;  /* 0x0000002017027824 */ /* 0x000fe200078e02dc */
[----:B------:R-:W-:-:S04]  /*df10*/  UIMAD UR5, UR10, UR8, URZ ;  /* 0x000000080a0572a4 */ /* 0x000fc8000f8e023f */
[----:B0-----:R-:W-:Y:S01]  /*df20*/  @!P2 ST.E desc[UR52][R66.64], R4 ;  /* 0x000000044200a985 */ /* 0x001fe2000c101934 */
[----:B------:R-:W-:Y:S01]  /*df30*/  UIMAD.WIDE.U32 UR6, UR37, UR8, URZ ;  /* 0x00000008250672a5 */ /* 0x000fe2000f8e003f */
[----:B------:R-:W-:Y:S02]  /*df40*/  ULDC.64 UR10, c[0x0][0xaf0] ;  /* 0x0002bc00000a7ab9 */ /* 0x000fe40000000a00 */
[----:B--2---:R0:W-:Y:S04]  /*df50*/  @!P1 ST.E desc[UR52][R72.64], R3 ;  /* 0x0000000348009985 */ /* 0x0041e8000c101934 */
[----:B------:R1:W5:Y:S01]  /*df60*/  LD.E.128 R48, desc[UR52][R30.64] ;  /* 0x000000341e307980 */ /* 0x000362000c101d00 */
[----:B------:R-:W-:-:S03]  /*df70*/  UIMAD UR5, UR37, UR9, UR5 ;  /* 0x00000009250572a4 */ /* 0x000fc6000f8e0205 */
[----:B------:R2:W5:Y:S01]  /*df80*/  LD.E.128 R80, desc[UR52][R8.64] ;  /* 0x0000003408507980 */ /* 0x000562000c101d00 */
[----:B0-----:R-:W0:Y:S01]  /*df90*/  @P3 LDC R3, c[0x0][0xbec] ;  /* 0x0002fb00ff033b82 */ /* 0x001e220000000800 */
[----:B------:R-:W-:Y:S02]  /*dfa0*/  UIMAD UR8, UR12, UR10, URZ ;  /* 0x0000000a0c0872a4 */ /* 0x000fe4000f8e023f */
[----:B------:R3:W5:Y:S04]  /*dfb0*/  LD.E.128 R64, desc[UR52][R6.64] ;  /* 0x0000003406407980 */ /* 0x000768000c101d00 */
[----:B------:R-:W5:Y:S01]  /*dfc0*/  LD.E.128 R56, desc[UR52][R34.64] ;  /* 0x0000003422387980 */ /* 0x000f62000c101d00 */
[----:B-1----:R-:W1:Y:S01]  /*dfd0*/  @P3 LDC R31, c[0x0][0xbf0] ;  /* 0x0002fc00ff1f3b82 */ /* 0x002e620000000800 */
[----:B--2---:R-:W-:Y:S01]  /*dfe0*/  VIADD R8, R2, UR39 ;  /* 0x0000002702087c36 */ /* 0x004fe20008000000 */
[----:B------:R-:W-:Y:S01]  /*dff0*/  UIADD3 UR7, UR7, UR5, URZ ;  /* 0x0000000507077290 */ /* 0x000fe2000fffe03f */
[----:B------:R-:W5:Y:S02]  /*e000*/  LD.E.128 R52, desc[UR52][R32.64] ;  /* 0x0000003420347980 */ /* 0x000f64000c101d00 */
[----:B---3--:R-:W-:Y:S01]  /*e010*/  IMAD.MOV.U32 R7, RZ, RZ, R8 ;  /* 0x000000ffff077224 */ /* 0x008fe200078e0008 */
[----:B------:R-:W-:Y:S01]  /*e020*/  UIMAD UR5, UR43, UR11, UR8 ;  /* 0x0000000b2b0572a4 */ /* 0x000fe2000f8e0208 */
[----:B------:R-:W5:Y:S01]  /*e030*/  LD.E.128 R40, desc[UR52][R28.64] ;  /* 0x000000341c287980 */ /* 0x000f62000c101d00 */
[----:B------:R-:W-:Y:S01]  /*e040*/  UIMAD.WIDE.U32 UR6, UR43, UR10, UR6 ;  /* 0x0000000a2b0672a5 */ /* 0x000fe2000f8e0006 */
[----:B------:R-:W-:-:S02]  /*e050*/  ULDC.64 UR8, c[0x0][0xae0] ;  /* 0x0002b80000087ab9 */ /* 0x000fc40000000a00 */
[----:B------:R-:W5:Y:S04]  /*e060*/  LD.E.128 R68, desc[UR52][R26.64] ;  /* 0x000000341a447980 */ /* 0x000f68000c101d00 */
[----:B------:R-:W5:Y:S01]  /*e070*/  LD.E.128 R60, desc[UR52][R24.64] ;  /* 0x00000034183c7980 */ /* 0x000f62000c101d00 */
[----:B0-----:R-:W-:Y:S01]  /*e080*/  @P3 IMAD.HI.U32 R2, R8, R3, RZ ;  /* 0x0000000308023227 */ /* 0x001fe200078e00ff */
[----:B------:R-:W-:Y:S02]  /*e090*/  UIADD3 UR5, UR7, UR5, URZ ;  /* 0x0000000507057290 */ /* 0x000fe4000fffe03f */
[----:B------:R-:W5:Y:S04]  /*e0a0*/  LD.E.128 R44, desc[UR52][R20.64] ;  /* 0x00000034142c7980 */ /* 0x000f68000c101d00 */
[----:B------:R-:W5:Y:S01]  /*e0b0*/  LD.E.128 R36, desc[UR52][R14.64] ;  /* 0x000000340e247980 */ /* 0x000f62000c101d00 */
[----:B-1----:R-:W-:-:S03]  /*e0c0*/  @P3 SHF.R.U32.HI R7, RZ, R31, R2 ;  /* 0x0000001fff073219 */ /* 0x002fc60000011602 */
[----:B------:R0:W5:Y:S01]  /*e0d0*/  LD.E.128 R76, desc[UR52][R10.64] ;  /* 0x000000340a4c7980 */ /* 0x000162000c101d00 */
[--C-:B------:R-:W-:Y:S01]  /*e0e0*/  SHF.R.S32.HI R4, RZ, 0x1f, R7.reuse ;  /* 0x0000001fff047819 */ /* 0x100fe20000011407 */
[----:B------:R-:W-:Y:S02]  /*e0f0*/  IMAD.MOV R6, RZ, RZ, -R7 ;  /* 0x000000ffff067224 */ /* 0x000fe400078e0a07 */
[----:B------:R-:W-:Y:S01]  /*e100*/  IMAD.U32 R3, RZ, RZ, UR7 ;  /* 0x00000007ff037e24 */ /* 0x000fe2000f8e00ff */
[----:B------:R1:W5:Y:S01]  /*e110*/  LD.E.128 R72, desc[UR52][R12.64] ;  /* 0x000000340c487980 */ /* 0x000362000c101d00 */
[----:B------:R-:W-:Y:S02]  /*e120*/  IMAD R4, R4, UR8, RZ ;  /* 0x0000000804047c24 */ /* 0x000fe4000f8e02ff */
[----:B------:R-:W-:Y:S01]  /*e130*/  IMAD R5, R5, R6, R8 ;  /* 0x0000000605057224 */ /* 0x000fe200078e0208 */
[----:B------:R-:W-:Y:S01]  /*e140*/  @!PT LDS RZ, [RZ] ;  /* 0x00000000fffff984 */ /* 0x000fe20000000800 */
[----:B------:R-:W-:Y:S01]  /*e150*/  @!PT LDS RZ, [RZ] ;  /* 0x00000000fffff984 */ /* 0x000fe20000000800 */
[----:B------:R-:W-:Y:S01]  /*e160*/  @!PT LDS RZ, [RZ] ;  /* 0x00000000fffff984 */ /* 0x000fe20000000800 */
[----:B------:R-:W-:Y:S01]  /*e170*/  @!PT LDS RZ, [RZ] ;  /* 0x00000000fffff984 */ /* 0x000fe20000000800 */
[----:B------:R2:W-:Y:S06]  /*e180*/  MEMBAR.ALL.CTA ;  /* 0x0000000000007992 */ /* 0x0005ec0000008000 */
[----:B--2---:R-:W2:Y:S01]  /*e190*/  FENCE.VIEW.ASYNC.S ;  /* 0x00000000000073c6 */ /* 0x004ea20000000000 */
[----:B------:R-:W-:Y:S01]  /*e1a0*/  IMAD.U32 R2, RZ, RZ, UR6 ;  /* 0x00000006ff027e24 */ /* 0x000fe2000f8e00ff */
[----:B------:R-:W-:Y:S01]  /*e1b0*/  ULDC.64 UR6, c[0x0][0xad8] ;  /* 0x0002b60000067ab9 */ /* 0x000fe20000000a00 */
[----:B------:R-:W-:-:S02]  /*e1c0*/  IMAD.U32 R3, RZ, RZ, UR5 ;  /* 0x00000005ff037e24 */ /* 0x000fc4000f8e00ff */
        /* <DEDUP_REMOVED lines=18> */
[----:B--2---:R0:W-:Y:S01]  /*e2f0*/  SYNCS.ARRIVE.TRANS64.RED.A1T0 RZ, [R0+URZ], RZ ;  /* 0x000000ff00ff79a7 */ /* 0x0041e2000810043f */
        /* <DEDUP_REMOVED lines=18> */
.L_x_2220:
[----:B------:R-:W-:Y:S05]  /*e420*/  BSYNC B1 ;  /* 0x0000000000017941 */ /* 0x000fea0003800000 */
.L_x_2219:
        /* <DEDUP_REMOVED lines=17> */
.L_x_2222:
[----:B------:R-:W-:Y:S05]  /*e540*/  BSYNC B1 ;  /* 0x0000000000017941 */ /* 0x000fea0003800000 */
.L_x_2221:
        /* <DEDUP_REMOVED lines=17> */
.L_x_2224:
[----:B------:R-:W-:Y:S05]  /*e660*/  BSYNC B1 ;  /* 0x0000000000017941 */ /* 0x000fea0003800000 */
.L_x_2223:
        /* <DEDUP_REMOVED lines=20> */
.L_x_2218:
        /* <DEDUP_REMOVED lines=50> */
.L_x_2227:
[----:B------:R-:W-:Y:S05]  /*ead0*/  BSYNC B1 ;  /* 0x0000000000017941 */ /* 0x000fea0003800000 */
.L_x_2226:
        /* <DEDUP_REMOVED lines=59> */
.L_x_2229:
[----:B------:R-:W-:Y:S05]  /*ee90*/  BSYNC B1 ;  /* 0x0000000000017941 */ /* 0x000fea0003800000 */
.L_x_2228:
        /* <DEDUP_REMOVED lines=17> */
.L_x_2231:
[----:B------:R-:W-:Y:S05]  /*efb0*/  BSYNC B1 ;  /* 0x0000000000017941 */ /* 0x000fea0003800000 */
.L_x_2230:
        /* <DEDUP_REMOVED lines=17> */
.L_x_2233:
[----:B------:R-:W-:Y:S05]  /*f0d0*/  BSYNC B1 ;  /* 0x0000000000017941 */ /* 0x000fea0003800000 */
.L_x_2232:
        /* <DEDUP_REMOVED lines=18> */
.L_x_2225:
[----:B------:R-:W-:Y:S05]  /*f200*/  BSYNC B0 ;  /* 0x0000000000007941 */ /* 0x000fea0003800000 */
.L_x_2217:
[----:B------:R-:W-:Y:S02]  /*f210*/  ULDC UR5, c[0x0][0xc38] ;  /* 0x00030e0000057ab9 */ /* 0x000fe40000000800 */
[----:B------:R-:W-:-:S06]  /*f220*/  UISETP.GE.AND UP0, UPT, UR4, UR5, UPT ;  /* 0x000000050400728c */ /* 0x000fcc000bf06270 */
[----:B------:R-:W-:-:S13]  /*f230*/  PLOP3.LUT P0, PT, PT, PT, UP0, 0x80, 0x0 ;  /* 0x000000000000781c */ /* 0x000fda0003f0f008 */
[----:B------:R-:W-:Y:S05]  /*f240*/  @!P0 BRA `(.L_x_2234) ;  /* 0xffffff1800b08947 */ /* 0x000fea000383ffff */
[----:B------:R-:W-:Y:S05]  /*f250*/  EXIT ;  /* 0x000000000000794d */ /* 0x000fea0003800000 */
.L_x_2176:
[----:B------:R-:W-:-:S08]  /*f260*/  NOP ;  /* 0x0000000000007918 */ /* 0x000fd00000000000 */
[----:B------:R-:W0:-:S00]  /*f270*/  USETMAXREG.DEALLOC.CTAPOOL 0x28 ;  /* 0x00000028000079c8 */ /* 0x000e0000080e0500 */
[----:B0-----:R-:W-:-:S06]  /*f280*/  LOP3.LUT R0, R0, 0x3, RZ, 0xc0, !PT ;  /* 0x0000000300007812 */ /* 0x001fcc00078ec0ff */
[----:B------:R-:W0:Y:S01]  /*f290*/  S2UR UR5, SR_CTAID.X ;  /* 0x00000000000579c3 */ /* 0x000e220000002500 */
[----:B------:R-:W-:Y:S01]  /*f2a0*/  LOP3.LUT R16, R16, 0xffffdfff, RZ, 0xc0, !PT ;  /* 0xffffdfff10107812 */ /* 0x000fe200078ec0ff */
[----:B------:R-:W-:Y:S01]  /*f2b0*/  STL [R1+0x14], RZ ;  /* 0x000014ff01007387 */ /* 0x000fe20000100800 */
[----:B------:R-:W-:Y:S02]  /*f2c0*/  IMAD.MOV.U32 R31, RZ, RZ, 0x1 ;  /* 0x00000001ff1f7424 */ /* 0x000fe400078e00ff */
[----:B------:R-:W-:Y:S01]  /*f2d0*/  IMAD.MOV.U32 R28, RZ, RZ, RZ ;  /* 0x000000ffff1c7224 */ /* 0x000fe200078e00ff */
        /* <DEDUP_REMOVED lines=11> */
[----:B------:R-:W-:Y:S01]  /*f390*/  ULDC.64 UR10, c[0x0][0x418] ;  /* 0x00010600000a7ab9 */ /* 0x000fe20000000a00 */
[----:B------:R-:W-:Y:S01]  /*f3a0*/  ULDC UR4, c[0x0][0x424] ;  /* 0x0001090000047ab9 */ /* 0x000fe20000000800 */
[----:B------:R-:W-:Y:S01]  /*f3b0*/  UISETP.NE.U32.AND UP0, UPT, UR10, URZ, UPT ;  /* 0x0000003f0a00728c */ /* 0x000fe2000bf05070 */
[----:B------:R-:W-:Y:S01]  /*f3c0*/  IMAD.MOV.U32 R31, RZ, RZ, 0x1 ;  /* 0x00000001ff1f7424 */ /* 0x000fe200078e00ff */
[----:B------:R-:W-:Y:S01]  /*f3d0*/  ULDC UR39, c[0x0][0x288] ;  /* 0x0000a20000277ab9 */ /* 0x000fe20000000800 */
[----:B------:R-:W-:Y:S01]  /*f3e0*/  ULDC UR38, c[0x0][0x448] ;  /* 0x0001120000267ab9 */ /* 0x000fe20000000800 */
[----:B------:R-:W-:Y:S01]  /*f3f0*/  UISETP.NE.AND.EX UP0, UPT, UR11, URZ, UPT, UP0 ;  /* 0x0000003f0b00728c */ /* 0x000fe2000bf05300 */
[----:B------:R-:W-:Y:S01]  /*f400*/  IMAD.MOV.U32 R28, RZ, RZ, RZ ;  /* 0x000000ffff1c7224 */ /* 0x000fe200078e00ff */
[----:B------:R-:W-:-:S02]  /*f410*/  UIMAD UR38, UR38, UR39, URZ ;  /* 0x00000027262672a4 */ /* 0x000fc4000f8e023f */
[----:B------:R-:W-:Y:S01]  /*f420*/  USEL UR4, UR4, 0x1, UP0 ;  /* 0x0000000104047887 */ /* 0x000fe20008000000 */
[----:B------:R-:W-:Y:S01]  /*f430*/  ULDC UR45, c[0x0][0xc] ;  /* 0x00000300002d7ab9 */ /* 0x000fe20000000800 */
[----:B------:R-:W-:Y:S02]  /*f440*/  ULOP3.LUT UR46, UR36, 0x2, URZ, 0xfc, !UPT ;  /* 0x00000002242e7892 */ /* 0x000fe4000f8efc3f */
[----:B------:R-:W-:Y:S02]  /*f450*/  UIMAD UR37, UR4, UR6, URZ ;  /* 0x00000006042572a4 */ /* 0x000fe4000f8e023f */
[----:B------:R-:W-:Y:S02]  /*f460*/  ULOP3.LUT UR47, UR36, 0x1, URZ, 0xfc, !UPT ;  /* 0x00000001242f7892 */ /* 0x000fe4000f8efc3f */
[----:B------:R-:W-:Y:S02]  /*f470*/  UIADD3 UR4, UR37, 0x9f, URZ ;  /* 0x0000009f25047890 */ /* 0x000fe4000fffe03f */
[----:B------:R-:W-:Y:S01]  /*f480*/  UIADD3 UR39, UR37, 0xa0, -UR39 ;  /* 0x000000a025277890 */ /* 0x000fe2000fffe827 */
[C---:B0-----:R-:W-:Y:S01]  /*f490*/  IMAD.SHL.U32 R6, R10.reuse, 0x10, RZ ;  /* 0x000000100a067824 */ /* 0x041fe200078e00ff */
[----:B------:R-:W-:Y:S01]  /*f4a0*/  SHF.R.U32.HI R3, RZ, 0x1, R10 ;  /* 0x00000001ff037819 */ /* 0x000fe2000001160a */
[----:B------:R-:W-:-:S02]  /*f4b0*/  IMAD.SHL.U32 R8, R10, 0x2, RZ ;  /* 0x000000020a087824 */ /* 0x000fc400078e00ff */
[----:B------:R-:W-:Y:S01]  /*f4c0*/  IMAD.SHL.U32 R0, R10, 0x40, RZ ;  /* 0x000000400a007824 */ /* 0x000fe200078e00ff */
[----:B------:R-:W-:Y:S01]  /*f4d0*/  LOP3.LUT R5, R6, 0x1b0, RZ, 0xc0, !PT ;  /* 0x000001b006057812 */ /* 0x000fe200078ec0ff */
[----:B------:R-:W-:Y:S01]  /*f4e0*/  IMAD.SHL.U32 R4, R10, 0x20, RZ ;  /* 0x000000200a047824 */ /* 0x000fe200078e00ff */
[----:B------:R-:W-:Y:S02]  /*f4f0*/  LOP3.LUT R33, R6, 0x30, RZ, 0xc0, !PT ;  /* 0x0000003006217812 */ /* 0x000fe400078ec0ff */
[----:B------:R-:W-:Y:S02]  /*f500*/  LOP3.LUT R7, R5, 0x30, R8, 0x78, !PT ;  /* 0x0000003005077812 */ /* 0x000fe400078e7808 */
[----:B------:R-:W-:Y:S02]  /*f510*/  LOP3.LUT R8, R33, 0x40, RZ, 0xfc, !PT ;  /* 0x0000004021087812 */ /* 0x000fe400078efcff */
[----:B------:R-:W-:Y:S02]  /*f520*/  LOP3.LUT R2, R0, 0x180, RZ, 0xc0, !PT ;  /* 0x0000018000027812 */ /* 0x000fe400078ec0ff */
[----:B------:R-:W-:-:S02]  /*f530*/  ISETP.GE.AND P2, PT, R8, UR7, PT ;  /* 0x0000000708007c0c */ /* 0x000fc4000bf46270 */
[----:B------:R-:W-:Y:S01]  /*f540*/  LOP3.LUT R2, R2, 0x30, R3, 0xf8, !PT ;  /* 0x0000003002027812 */ /* 0x000fe200078ef803 */
[----:B------:R-:W-:Y:S01]  /*f550*/  IMAD.SHL.U32 R3, R10, 0x8, RZ ;  /* 0x000000080a037824 */ /* 0x000fe200078e00ff */
[----:B------:R-:W-:Y:S02]  /*f560*/  ISETP.GE.AND P1, PT, R8, UR7, PT ;  /* 0x0000000708007c0c */ /* 0x000fe4000bf26270 */
[----:B------:R-:W-:Y:S02]  /*f570*/  LOP3.LUT R5, R4, 0x80, RZ, 0xc0, !PT ;  /* 0x0000008004057812 */ /* 0x000fe400078ec0ff */
[----:B------:R-:W-:Y:S01]  /*f580*/  LOP3.LUT R3, R2, 0x30, R3, 0x78, !PT ;  /* 0x0000003002037812 */ /* 0x000fe200078e7803 */
[----:B------:R-:W-:Y:S01]  /*f590*/  IMAD.SHL.U32 R2, R10, 0x4, RZ ;  /* 0x000000040a027824 */ /* 0x000fe200078e00ff */
[----:B------:R-:W-:Y:S02]  /*f5a0*/  LOP3.LUT R5, R5, 0x10, R10, 0xf8, !PT ;  /* 0x0000001005057812 */ /* 0x000fe400078ef80a */
[----:B------:R-:W-:-:S02]  /*f5b0*/  ISETP.GE.AND P0, PT, R8, UR8, PT ;  /* 0x0000000808007c0c */ /* 0x000fc4000bf06270 */
[----:B------:R-:W-:Y:S02]  /*f5c0*/  @P2 LOP3.LUT R16, R16, 0x2, RZ, 0xfc, !PT ;  /* 0x0000000210102812 */ /* 0x000fe400078efcff */
[----:B------:R-:W-:Y:S02]  /*f5d0*/  LOP3.LUT R2, R5, 0x10, R2, 0x78, !PT ;  /* 0x0000001005027812 */ /* 0x000fe400078e7802 */
[----:B------:R-:W-:Y:S02]  /*f5e0*/  LOP3.LUT R16, R16, 0xfffffeff, RZ, 0xc0, !PT ;  /* 0xfffffeff10107812 */ /* 0x000fe400078ec0ff */
[----:B------:R-:W-:Y:S02]  /*f5f0*/  LOP3.LUT R9, R7, 0x640, R6, 0xf8, !PT ;  /* 0x0000064007097812 */ /* 0x000fe400078ef806 */
[----:B------:R-:W-:Y:S02]  /*f600*/  LOP3.LUT R5, R6, 0x600, RZ, 0xc0, !PT ;  /* 0x0000060006057812 */ /* 0x000fe400078ec0ff */
[----:B------:R-:W-:Y:S01]  /*f610*/  LOP3.LUT R6, R33, 0x80, RZ, 0xfc, !PT ;  /* 0x0000008021067812 */ /* 0x000fe200078efcff */
[----:B------:R-:W-:Y:S01]  /*f620*/  STL [R1], R9 ;  /* 0x0000000901007387 */ /* 0x000fe20000100800 */
[----:B------:R-:W-:-:S02]  /*f630*/  @P1 LOP3.LUT R16, R16, 0x100, RZ, 0xfc, !PT ;  /* 0x0000010010101812 */ /* 0x000fc400078efcff */
[----:B------:R-:W-:Y:S02]  /*f640*/  ISETP.GE.AND P2, PT, R6, UR7, PT ;  /* 0x0000000706007c0c */ /* 0x000fe4000bf46270 */
[----:B------:R-:W-:Y:S02]  /*f650*/  LOP3.LUT R16, R16, 0xfffff7ff, RZ, 0xc0, !PT ;  /* 0xfffff7ff10107812 */ /* 0x000fe400078ec0ff */
[----:B------:R-:W-:Y:S02]  /*f660*/  LOP3.LUT R5, R5, 0x60, R4, 0xf8, !PT ;  /* 0x0000006005057812 */ /* 0x000fe400078ef804 */
[----:B------:R-:W-:Y:S02]  /*f670*/  @P0 LOP3.LUT R16, R16, 0x800, RZ, 0xfc, !PT ;  /* 0x0000080010100812 */ /* 0x000fe400078efcff */
[----:B------:R-:W-:Y:S02]  /*f680*/  LOP3.LUT R0, R3, 0x640, R0, 0xf8, !PT ;  /* 0x0000064003007812 */ /* 0x000fe400078ef800 */
[----:B------:R-:W-:-:S02]  /*f690*/  ISETP.GE.AND P1, PT, R6, UR7, PT ;  /* 0x0000000706007c0c */ /* 0x000fc4000bf26270 */
[----:B------:R-:W-:Y:S01]  /*f6a0*/  LOP3.LUT R16, R16, 0xfffffffe, RZ, 0xc0, !PT ;  /* 0xfffffffe10107812 */ /* 0x000fe200078ec0ff */
[----:B------:R0:W-:Y:S01]  /*f6b0*/  STL [R1+0x8], R0 ;  /* 0x0000080001007387 */ /* 0x0001e20000100800 */
[----:B------:R-:W-:Y:S02]  /*f6c0*/  LOP3.LUT R5, R5, 0x100, R4, 0xf8, !PT ;  /* 0x0000010005057812 */ /* 0x000fe400078ef804 */
[----:B------:R-:W-:Y:S02]  /*f6d0*/  @P2 LOP3.LUT R16, R16, 0x1, RZ, 0xfc, !PT ;  /* 0x0000000110102812 */ /* 0x000fe400078efcff */
[----:B------:R-:W-:Y:S02]  /*f6e0*/  ISETP.GE.AND P0, PT, R6, UR8, PT ;  /* 0x0000000806007c0c */ /* 0x000fe4000bf06270 */
[----:B------:R-:W-:Y:S02]  /*f6f0*/  LOP3.LUT R16, R16, 0xffffff7f, RZ, 0xc0, !PT ;  /* 0xffffff7f10107812 */ /* 0x000fe400078ec0ff */
[----:B------:R-:W-:-:S02]  /*f700*/  ISETP.GE.AND P2, PT, R33, UR7, PT ;  /* 0x0000000721007c0c */ /* 0x000fc4000bf46270 */
[----:B0-----:R-:W-:Y:S01]  /*f710*/  LOP3.LUT R0, R5, R2, RZ, 0xfc, !PT ;  /* 0x0000000205007212 */ /* 0x001fe200078efcff */
[----:B------:R-:W-:Y:S01]  /*f720*/  IMAD.U32 R5, RZ, RZ, UR5 ;  /* 0x00000005ff057e24 */ /* 0x000fe2000f8e00ff */
[----:B------:R-:W-:Y:S01]  /*f730*/  @P1 LOP3.LUT R16, R16, 0x80, RZ, 0xfc, !PT ;  /* 0x0000008010101812 */ /* 0x000fe200078efcff */
[----:B------:R-:W-:Y:S01]  /*f740*/  UIMAD.WIDE UR4, UR4, 0x66666667, URZ ;  /* 0x66666667040478a5 */ /* 0x000fe2000f8e023f */
[C---:B------:R-:W-:Y:S01]  /*f750*/  ISETP.GE.AND P1, PT, R33.reuse, UR7, PT ;  /* 0x0000000721007c0c */ /* 0x040fe2000bf26270 */
[----:B------:R0:W-:Y:S01]  /*f760*/  STL [R1+0x4], R0 ;  /* 0x0000040001007387 */ /* 0x0001e20000100800 */
[----:B------:R-:W-:Y:S01]  /*f770*/  LOP3.LUT R16, R16, 0xfffffbff, RZ, 0xc0, !PT ;  /* 0xfffffbff10107812 */ /* 0x000fe200078ec0ff */
[----:B------:R-:W-:Y:S01]  /*f780*/  USHF.R.U32.HI UR40, URZ, 0x1f, UR5 ;  /* 0x0000001f3f287899 */ /* 0x000fe20008011605 */
[----:B------:R-:W-:Y:S01]  /*f790*/  LOP3.LUT R3, R10, 0x7f, RZ, 0xc0, !PT ;  /* 0x0000007f0a037812 */ /* 0x000fe200078ec0ff */
[----:B------:R1:W-:Y:S01]  /*f7a0*/  STL [R1+0x10], R5 ;  /* 0x0000100501007387 */ /* 0x0003e20000100800 */
[----:B------:R-:W-:Y:S01]  /*f7b0*/  @P0 LOP3.LUT R16, R16, 0x400, RZ, 0xfc, !PT ;  /* 0x0000040010100812 */ /* 0x000fe200078efcff */
[----:B------:R-:W-:Y:S01]  /*f7c0*/  ULEA.HI.SX32 UR40, UR5, UR40, 0x1a ;  /* 0x0000002805287291 */ /* 0x000fe2000f8fd23f */
[----:B------:R-:W-:Y:S01]  /*f7d0*/  ISETP.GE.AND P0, PT, R33, UR8, PT ;  /* 0x0000000821007c0c */ /* 0x000fe2000bf06270 */
[----:B------:R1:W-:Y:S01]  /*f7e0*/  STL [R1+0x14], RZ ;  /* 0x000014ff01007387 */ /* 0x0003e20000100800 */
[----:B------:R-:W-:-:S02]  /*f7f0*/  LOP3.LUT R16, R16, 0xfffffffb, RZ, 0xc0, !PT ;  /* 0xfffffffb10107812 */ /* 0x000fc400078ec0ff */
[----:B0-----:R-:W-:Y:S02]  /*f800*/  MOV R0, 0x400 ;  /* 0x0000040000007802 */ /* 0x001fe40000000f00 */
[----:B------:R-:W-:Y:S02]  /*f810*/  @P2 LOP3.LUT R16, R16, 0x4, RZ, 0xfc, !PT ;  /* 0x0000000410102812 */ /* 0x000fe400078efcff */
[----:B------:R-:W-:Y:S02]  /*f820*/  LEA R17, R37, R0, 0x18 ;  /* 0x0000000025117211 */ /* 0x000fe400078ec0ff */
[----:B------:R-:W-:Y:S02]  /*f830*/  LOP3.LUT R16, R16, 0xffffefff, RZ, 0xc0, !PT ;  /* 0xffffefff10107812 */ /* 0x000fe400078ec0ff */
[----:B------:R-:W-:Y:S01]  /*f840*/  SHF.R.U32.HI R2, RZ, 0x2, R3 ;  /* 0x00000002ff027819 */ /* 0x000fe20000011603 */
[----:B------:R-:W-:Y:S01]  /*f850*/  IMAD.IADD R0, R17, 0x1, R9 ;  /* 0x0000000111007824 */ /* 0x000fe200078e0209 */
[----:B------:R-:W-:-:S02]  /*f860*/  LOP3.LUT R16, R16, 0xfffffdff, RZ, 0xc0, !PT ;  /* 0xfffffdff10107812 */ /* 0x000fc400078ec0ff */
[----:B------:R-:W-:Y:S02]  /*f870*/  LOP3.LUT R2, R2, 0x60, R4, 0xf8, !PT ;  /* 0x0000006002027812 */ /* 0x000fe400078ef804 */
[----:B------:R1:W-:Y:S01]  /*f880*/  STL [R1+0xc], R0 ;  /* 0x00000c0001007387 */ /* 0x0003e20000100800 */
[----:B------:R-:W-:Y:S02]  /*f890*/  @P1 LOP3.LUT R16, R16, 0x200, RZ, 0xfc, !PT ;  /* 0x0000020010101812 */ /* 0x000fe400078efcff */
[----:B------:R-:W-:Y:S02]  /*f8a0*/  LOP3.LUT R2, R2, 0x80, RZ, 0xfc, !PT ;  /* 0x0000008002027812 */ /* 0x000fe400078efcff */
[----:B------:R-:W-:-:S07]  /*f8b0*/  @P0 LOP3.LUT R16, R16, 0x1000, RZ, 0xfc, !PT ;  /* 0x0000100010100812 */ /* 0x000fce00078efcff */
.L_x_2302:
[----:B-1----:R-:W2:Y:S01]  /*f8c0*/  LDL R0, [R1+0x10] ;  /* 0x0000100001007983 */ /* 0x002ea20000100800 */
        /* <DEDUP_REMOVED lines=13> */
[----:B0-----:R-:W-:Y:S05]  /*f9a0*/  @P0 BRA `(.L_x_2236) ;  /* 0x0000000000200947 */ /* 0x001fea0003800000 */
        /* <DEDUP_REMOVED lines=8> */
.L_x_2236:
[----:B------:R-:W-:Y:S01]  /*fa30*/  ULDC UR8, c[0x0][0xc54] ;  /* 0x0003150000087ab9 */ /* 0x000fe20000000800 */
[----:B------:R-:W-:Y:S01]  /*fa40*/  UMOV UR6, UR7 ;  /* 0x0000000700067c82 */ /* 0x000fe20008000000 */
[----:B------:R-:W-:-:S11]  /*fa50*/  UISETP.NE.AND UP0, UPT, UR8, 0x1, UPT ;  /* 0x000000010800788c */ /* 0x000fd6000bf05270 */
[----:B------:R-:W-:Y:S02]  /*fa60*/  @UP0 ULDC.64 UR10, c[0x0][0xc58] ;  /* 0x00031600000a0ab9 */ /* 0x000fe40000000a00 */
[----:B------:R-:W-:-:S04]  /*fa70*/  UIMAD.WIDE.U32 UR4, UR7, UR10, URZ ;  /* 0x0000000a070472a5 */ /* 0x000fc8000f8e003f */
[----:B------:R-:W-:-:S04]  /*fa80*/  @UP0 USHF.R.U32.HI UR6, URZ, UR11, UR5 ;  /* 0x0000000b3f060299 */ /* 0x000fc80008011605 */
[----:B------:R-:W-:-:S12]  /*fa90*/  UIMAD UR4, UR6, UR8, URZ ;  /* 0x00000008060472a4 */ /* 0x000fd8000f8e023f */
.L_x_2237:
        /* <DEDUP_REMOVED lines=25> */
[----:B------:R-:W-:Y:S01]  /*fc30*/  UP2UR UR48, UPR, URZ, 0x4 ;  /* 0x000000043f307883 */ /* 0x000fe20008000000 */
[----:B------:R-:W-:Y:S01]  /*fc40*/  BSSY B7, `(.L_x_2238) ;  /* 0x0000474000077945 */ /* 0x000fe20003800000 */
[----:B------:R-:W-:-:S04]  /*fc50*/  USHF.L.U32 UR6, UR43, 0x7, URZ ;  /* 0x000000072b067899 */ /* 0x000fc8000800063f */
[----:B------:R-:W-:Y:S01]  /*fc60*/  UIADD3 UR6, UR6, 0x7f, URZ ;  /* 0x0000007f06067890 */ /* 0x000fe2000fffe03f */
[----:B------:R-:W-:Y:S01]  /*fc70*/  @UP2 ULDC UR4, c[0x0][0x44c] ;  /* 0x0001130000042ab9 */ /* 0x000fe20000000800 */
[----:B------:R-:W-:Y:S02]  /*fc80*/  @UP2 ULDC UR7, c[0x0][0x450] ;  /* 0x0001140000072ab9 */ /* 0x000fe40000000800 */
[----:B------:R-:W-:-:S04]  /*fc90*/  UIMAD.WIDE.U32 UR4, UR6, UR4, URZ ;  /* 0x00000004060472a5 */ /* 0x000fc8000f8e003f */
[----:B------:R-:W-:-:S04]  /*fca0*/  @UP2 USHF.R.U32.HI UR6, URZ, UR7, UR5 ;  /* 0x000000073f062299 */ /* 0x000fc80008011605 */
[----:B------:R-:W-:-:S04]  /*fcb0*/  UIADD3 UR4, UR39, UR6, URZ ;  /* 0x0000000627047290 */ /* 0x000fc8000fffe03f */
[----:B------:R-:W-:-:S04]  /*fcc0*/  UIMAD.WIDE UR4, UR4, 0x66666667, URZ ;  /* 0x66666667040478a5 */ /* 0x000fc8000f8e023f */
[----:B------:R-:W-:-:S04]  /*fcd0*/  USHF.R.U32.HI UR4, URZ, 0x1f, UR5 ;  /* 0x0000001f3f047899 */ /* 0x000fc80008011605 */
[----:B------:R-:W-:-:S04]  /*fce0*/  ULEA.HI.SX32 UR4, UR5, UR4, 0x1a ;  /* 0x0000000405047291 */ /* 0x000fc8000f8fd23f */
[----:B------:R-:W-:-:S04]  /*fcf0*/  UISETP.LT.AND UP0, UPT, UR40, UR4, UPT ;  /* 0x000000042800728c */ /* 0x000fc8000bf01270 */
[----:B------:R-:W-:-:S06]  /*fd00*/  USEL UR44, UR40, UR4, UP0 ;  /* 0x00000004282c7287 */ /* 0x000fcc0008000000 */
[----:B------:R-:W-:-:S13]  /*fd10*/  ISETP.LT.AND P0, PT, RZ, UR44, PT ;  /* 0x0000002cff007c0c */ /* 0x000fda000bf01270 */
[----:B0-----:R-:W-:Y:S05]  /*fd20*/  @P0 BRA `(.L_x_2239) ;  /* 0x0000000000480947 */ /* 0x001fea0003800000 */
        /* <DEDUP_REMOVED lines=16> */
[----:B------:R2:W-:Y:S01]  /*fe30*/  STL [R1+0x10], R0 ;  /* 0x0000100001007387 */ /* 0x0005e20000100800 */
[----:B------:R-:W-:Y:S05]  /*fe40*/  BRA `(.L_x_2240) ;  /* 0x00000044004c7947 */ /* 0x000fea0003800000 */
.L_x_2239:
        /* <DEDUP_REMOVED lines=20> */
.L_x_2242:
[----:B------:R-:W-:Y:S05]  /*ff90*/  BSYNC B6 ;  /* 0x0000000000067941 */ /* 0x000fea0003800000 */
.L_x_2241:
        /* <DEDUP_REMOVED lines=22> */
.L_x_2244:
[----:B------:R-:W-:Y:S05]  /*10100*/  BSYNC B6 ;  /* 0x0000000000067941 */ /* 0x000fea0003800000 */
.L_x_2243:
        /* <DEDUP_REMOVED lines=20> */
.L_x_2246:
[----:B------:R-:W-:Y:S05]  /*10250*/  BSYNC B6 ;  /* 0x0000000000067941 */ /* 0x000fea0003800000 */
.L_x_2245:
        /* <DEDUP_REMOVED lines=19> */
.L_x_2248:
[----:B------:R-:W-:Y:S05]  /*10390*/  BSYNC B6 ;  /* 0x0000000000067941 */ /* 0x000fea0003800000 */
.L_x_2247:
        /* <DEDUP_REMOVED lines=12> */
[----:B------:R-:W-:Y:S01]  /*10460*/  UMOV UR5, 0xffffffff ;  /* 0xffffffff00057882 */ /* 0x000fe20000000000 */
[----:B------:R-:W-:Y:S02]  /*10470*/  IMAD.U32 R18, RZ, RZ, UR4 ;  /* 0x00000004ff127e24 */ /* 0x000fe4000f8e00ff */
[----:B------:R-:W-:Y:S05]  /*10480*/  BRA.DIV UR5, `(.L_x_2249) ;  /* 0x0000004605cc7947 */ /* 0x000fea000b800000 */
.L_x_2322:
[----:B------:R-:W2:Y:S01]  /*10490*/  S2R R0, SR_TID.X ;  /* 0x0000000000007919 */ /* 0x000ea20000002100 */
[----:B------:R-:W-:Y:S01]  /*104a0*/  UMOV UR4, 0xa0 ;  /* 0x000000a000047882 */ /* 0x000fe20000000000 */
[----:B0-----:R-:W-:Y:S01]  /*104b0*/  ISETP.NE.AND P2, PT, R19, 0x1, PT ;  /* 0x000000011300780c */ /* 0x001fe20003f45270 */
[----:B------:R-:W-:Y:S01]  /*104c0*/  UIMAD UR4, UR44, UR4, -0xa0 ;  /* 0xffffff602c0474a4 */ /* 0x000fe2000f8e0204 */
[----:B------:R-:W0:Y:S01]  /*104d0*/  S2R R8, SR_TID.X ;  /* 0x0000000000087919 */ /* 0x000e220000002100 */
[----:B-----5:R-:W-:Y:S02]  /*104e0*/  SHF.R.S32.HI R34, RZ, 0x1f, R30 ;  /* 0x0000001fff227819 */ /* 0x020fe4000001141e */
[----:B------:R-:W-:-:S08]  /*104f0*/  LOP3.LUT R16, R16, 0xffffffdf, RZ, 0xc0, !PT ;  /* 0xffffffdf10107812 */ /* 0x000fd000078ec0ff */
[----:B------:R-:W3:Y:S01]  /*10500*/  @P2 LDC R5, c[0x0][0x434] ;  /* 0x00010d00ff052b82 */ /* 0x000ee20000000800 */
[----:B------:R-:W-:-:S07]  /*10510*/  @P2 LOP3.LUT R16, R16, 0x20, RZ, 0xfc, !PT ;  /* 0x0000002010102812 */ /* 0x000fce00078efcff */
[----:B------:R-:W4:Y:S01]  /*10520*/  @P2 LDC R9, c[0x0][0x438] ;  /* 0x00010e00ff092b82 */ /* 0x000f220000000800 */
[----:B--2---:R-:W-:Y:S01]  /*10530*/  LOP3.LUT R0, R0, 0x7f, RZ, 0xc0, !PT ;  /* 0x0000007f00007812 */ /* 0x004fe200078ec0ff */
[----:B0-----:R-:W-:-:S03]  /*10540*/  IMAD.SHL.U32 R13, R8, 0x20, RZ ;  /* 0x00000020080d7824 */ /* 0x001fc600078e00ff */
[----:B------:R-:W-:Y:S01]  /*10550*/  SHF.R.U32.HI R11, RZ, 0x2, R0 ;  /* 0x00000002ff0b7819 */ /* 0x000fe20000011600 */
[----:B------:R-:W-:-:S03]  /*10560*/  IMAD.SHL.U32 R8, R8, 0x20, RZ ;  /* 0x0000002008087824 */ /* 0x000fc600078e00ff */
[C---:B------:R-:W-:Y:S02]  /*10570*/  LOP3.LUT R13, R11.reuse, 0x60, R13, 0xf8, !PT ;  /* 0x000000600b0d7812 */ /* 0x040fe400078ef80d */
[----:B------:R-:W-:Y:S02]  /*10580*/  LOP3.LUT R8, R11, 0x60, R8, 0xf8, !PT ;  /* 0x000000600b087812 */ /* 0x000fe400078ef808 */
[----:B------:R-:W-:-:S05]  /*10590*/  LOP3.LUT R13, R13, 0x80, RZ, 0xfc, !PT ;  /* 0x000000800d0d7812 */ /* 0x000fca00078efcff */
[----:B-1----:R-:W-:-:S04]  /*105a0*/  VIADD R3, R13, UR4 ;  /* 0x000000040d037c36 */ /* 0x002fc80008000000 */
[C---:B------:R-:W-:Y:S01]  /*105b0*/  IMAD.IADD R10, R3.reuse, 0x1, R36 ;  /* 0x00000001030a7824 */ /* 0x040fe200078e0224 */
[----:B------:R-:W-:-:S03]  /*105c0*/  ISETP.GE.AND P0, PT, R3, UR37, PT ;  /* 0x0000002503007c0c */ /* 0x000fc6000bf06270 */
[----:B---3--:R-:W-:Y:S01]  /*105d0*/  @P2 IMAD.HI.U32 R2, R10, R5, RZ ;  /* 0x000000050a022227 */ /* 0x008fe200078e00ff */
[----:B------:R-:W-:-:S03]  /*105e0*/  ISETP.GT.U32.OR P0, PT, R13, 0x9f, P0 ;  /* 0x0000009f0d00780c */ /* 0x000fc60000704470 */
[----:B------:R-:W-:Y:S01]  /*105f0*/  IMAD.MOV.U32 R0, RZ, RZ, R10 ;  /* 0x000000ffff007224 */ /* 0x000fe200078e000a */
[----:B----4-:R-:W-:-:S09]  /*10600*/  @P2 SHF.R.U32.HI R0, RZ, R9, R2 ;  /* 0x00000009ff002219 */ /* 0x010fd20000011602 */
        /* <DEDUP_REMOVED lines=8> */
[----:B-1----:R-:W-:-:S04]  /*10690*/  @!P0 LEA R6, P1, R2, R4, 0x2 ;  /* 0x0000000402068211 */ /* 0x002fc800078210ff */
[----:B------:R-:W-:Y:S01]  /*106a0*/  @!P0 LEA.HI.X R7, R2, R5, R3, 0x2, P1 ;  /* 0x0000000502078211 */ /* 0x000fe200008f1403 */
[----:B------:R-:W-:Y:S01]  /*106b0*/  VIADD R5, R8, UR4 ;  /* 0x0000000408057c36 */ /* 0x000fe20008000000 */
[----:B------:R-:W0:Y:S03]  /*106c0*/  @P2 LDC R2, c[0x0][0x434] ;  /* 0x00010d00ff022b82 */ /* 0x000e260000000800 */
[C---:B------:R-:W-:Y:S01]  /*106d0*/  IMAD.IADD R11, R5.reuse, 0x1, R36 ;  /* 0x00000001050b7824 */ /* 0x040fe200078e0224 */
[----:B------:R-:W-:-:S03]  /*106e0*/  ISETP.GE.AND P1, PT, R5, UR37, PT ;  /* 0x0000002505007c0c */ /* 0x000fc6000bf26270 */
[----:B------:R-:W-:Y:S01]  /*106f0*/  IMAD.MOV.U32 R12, RZ, RZ, R11 ;  /* 0x000000ffff0c7224 */ /* 0x000fe200078e000b */
[----:B------:R-:W1:Y:S09]  /*10700*/  @P2 LDC R3, c[0x0][0x438] ;  /* 0x00010e00ff032b82 */ /* 0x000e720000000800 */
[----:B------:R-:W2:Y:S01]  /*10710*/  @!P1 LDC.64 R4, c[0x0][0x428] ;  /* 0x00010a00ff049b82 */ /* 0x000ea20000000a00 */
[----:B0-----:R-:W-:-:S07]  /*10720*/  @P2 IMAD.HI.U32 R2, R11, R2, RZ ;  /* 0x000000020b022227 */ /* 0x001fce00078e00ff */
[----:B------:R-:W0:Y:S01]  /*10730*/  @!P1 LDC.64 R8, c[0x0][0x418] ;  /* 0x00010600ff089b82 */ /* 0x000e220000000a00 */
[----:B-1----:R-:W-:-:S04]  /*10740*/  @P2 SHF.R.U32.HI R12, RZ, R3, R2 ;  /* 0x00000003ff0c2219 */ /* 0x002fc80000011602 */
[----:B------:R-:W-:Y:S01]  /*10750*/  @!P1 SHF.R.S32.HI R3, RZ, 0x1f, R12 ;  /* 0x0000001fff039819 */ /* 0x000fe2000001140c */
[----:B--2---:R-:W-:-:S04]  /*10760*/  @!P1 IMAD R2, R34, R4, RZ ;  /* 0x0000000422029224 */ /* 0x004fc800078e02ff */
[----:B------:R-:W-:Y:S02]  /*10770*/  @!P1 IMAD R5, R30, R5, R2 ;  /* 0x000000051e059224 */ /* 0x000fe400078e0202 */
[----:B------:R-:W-:-:S04]  /*10780*/  @!P1 IMAD.MOV.U32 R2, RZ, RZ, R12 ;  /* 0x000000ffff029224 */ /* 0x000fc800078e000c */
[----:B------:R-:W-:-:S04]  /*10790*/  @!P1 IMAD.WIDE.U32 R2, R30, R4, R2 ;  /* 0x000000041e029225 */ /* 0x000fc800078e0002 */
[----:B------:R-:W-:Y:S01]  /*107a0*/  @!P1 IMAD.IADD R3, R3, 0x1, R5 ;  /* 0x0000000103039824 */ /* 0x000fe200078e0205 */
[----:B0-----:R-:W-:Y:S01]  /*107b0*/  @!P1 LEA R8, P2, R2, R8, 0x2 ;  /* 0x0000000802089211 */ /* 0x001fe200078410ff */
[----:B------:R-:W-:-:S03]  /*107c0*/  IMAD.MOV.U32 R5, RZ, RZ, RZ ;  /* 0x000000ffff057224 */ /* 0x000fc600078e00ff */
[----:B------:R-:W-:Y:S01]  /*107d0*/  @!P1 LEA.HI.X R9, R2, R9, R3, 0x2, P2 ;  /* 0x0000000902099211 */ /* 0x000fe200010f1403 */
[----:B------:R-:W-:Y:S02]  /*107e0*/  IMAD.U32 R2, RZ, RZ, UR46 ;  /* 0x0000002eff027e24 */ /* 0x000fe4000f8e00ff */
[----:B------:R0:W5:Y:S03]  /*107f0*/  @!P0 LDG.E R5, desc[UR52][R6.64] ;  /* 0x0000003406058981 */ /* 0x000166000c1e1900 */
[----:B------:R-:W-:Y:S01]  /*10800*/  ISETP.NE.AND P3, PT, R2, 0x3, PT ;  /* 0x000000030200780c */ /* 0x000fe20003f65270 */
[----:B------:R-:W-:Y:S01]  /*10810*/  IMAD.MOV R3, RZ, RZ, -R0 ;  /* 0x000000ffff037224 */ /* 0x000fe200078e0a00 */
[----:B------:R-:W-:Y:S02]  /*10820*/  ISETP.GT.U32.AND P0, PT, R13, 0x9f, PT ;  /* 0x0000009f0d00780c */ /* 0x000fe40003f04070 */
[----:B------:R-:W-:Y:S01]  /*10830*/  LOP3.LUT R16, R16, 0xffffffef, RZ, 0xc0, !PT ;  /* 0xffffffef10107812 */ /* 0x000fe200078ec0ff */
[----:B0-----:R-:W-:-:S02]  /*10840*/  IMAD.MOV.U32 R6, RZ, RZ, RZ ;  /* 0x000000ffff067224 */ /* 0x001fc400078e00ff */
[----:B------:R-:W-:Y:S02]  /*10850*/  IMAD R7, R19, R3, R10 ;  /* 0x0000000313077224 */ /* 0x000fe400078e020a */
[----:B------:R-:W-:Y:S02]  /*10860*/  IMAD.MOV R0, RZ, RZ, -R12 ;  /* 0x000000ffff007224 */ /* 0x000fe400078e0a0c */
[----:B------:R-:W-:Y:S02]  /*10870*/  IMAD R3, RZ, RZ, -UR42 ;  /* 0x8000002aff037e24 */ /* 0x000fe4000f8e02ff */
[----:B------:R-:W-:Y:S01]  /*10880*/  @P3 LOP3.LUT R16, R16, 0x10, RZ, 0xfc, !PT ;  /* 0x0000001010103812 */ /* 0x000fe200078efcff */
[----:B------:R0:W5:Y:S01]  /*10890*/  @!P1 LDG.E R6, desc[UR52][R8.64] ;  /* 0x0000003408069981 */ /* 0x000162000c1e1900 */
[----:B------:R-:W-:Y:S02]  /*108a0*/  IMAD R18, R18, R3, UR41 ;  /* 0x0000002912127e24 */ /* 0x000fe4000f8e0203 */
[----:B------:R-:W-:-:S03]  /*108b0*/  LOP3.LUT R16, R16, 0xfffffff7, RZ, 0xc0, !PT ;  /* 0xfffffff710107812 */ /* 0x000fc600078ec0ff */
[----:B------:R-:W-:Y:S02]  /*108c0*/  SHF.R.S32.HI R32, RZ, 0x1f, R18 ;  /* 0x0000001fff207819 */ /* 0x000fe40000011412 */
[----:B------:R-:W-:Y:S01]  /*108d0*/  @P0 LOP3.LUT R16, R16, 0x8, RZ, 0xfc, !PT ;  /* 0x0000000810100812 */ /* 0x000fe200078efcff */
[----:B0-----:R-:W-:Y:S02]  /*108e0*/  IMAD R8, R19, R0, R11 ;  /* 0x0000000013087224 */ /* 0x001fe400078e020b */
[----:B------:R-:W-:-:S04]  /*108f0*/  IMAD.U32 R0, RZ, RZ, UR44 ;  /* 0x0000002cff007e24 */ /* 0x000fc8000f8e00ff */
[----:B------:R-:W-:Y:S01]  /*10900*/  VIADD R0, R0, 0xffffffff ;  /* 0xffffffff00007836 */ /* 0x000fe20000000000 */
[----:B------:R-:W-:Y:S06]  /*10910*/  @!P3 BRA `(.L_x_2250) ;  /* 0x000000000004b947 */ /* 0x000fec0003800000 */
[----:B------:R-:W-:Y:S01]  /*10920*/  BPT.TRAP 0x1 ;  /* 0x000000040000795c */ /* 0x000fe20000300000 */
.L_x_2250:
[----:B------:R-:W-:Y:S01]  /*10930*/  IMAD R4, R28, 0x8, R17 ;  /* 0x000000081c047824 */ /* 0x000fe200078e0211 */
[----:B------:R-:W-:Y:S01]  /*10940*/  SHF.L.U32 R27, R31, 0x1f, RZ ;  /* 0x0000001f1f1b7819 */ /* 0x000fe200000006ff */
[----:B------:R-:W-:Y:S01]  /*10950*/  BSSY B0, `(.L_x_2251) ;  /* 0x0000004000007945 */ /* 0x000fe20003800000 */
[----:B------:R-:W-:Y:S02]  /*10960*/  SHF.R.S32.HI R23, RZ, 0x1f, R8 ;  /* 0x0000001fff177819 */ /* 0x000fe40000011408 */
[----:B------:R-:W0:Y:S02]  /*10970*/  SYNCS.PHASECHK.TRANS64.TRYWAIT P0, [R4+URZ+0x33480], R27 ;  /* 0x0334801b040075a7 */ /* 0x000e24000800017f */
[----:B0-----:R-:W-:Y:S05]  /*10980*/  @!P0 BRA `(.L_x_2252) ;  /* 0x0000004000b88947 */ /* 0x001fea0003800000 */
.L_x_2323:
[----:B------:R-:W-:Y:S05]  /*10990*/  BSYNC B0 ;  /* 0x0000000000007941 */ /* 0x000fea0003800000 */
.L_x_2251:
[----:B------:R-:W2:Y:S01]  /*109a0*/  LDL R11, [R1] ;  /* 0x00000000010b7983 */ /* 0x000ea20000100800 */
[----:B------:R-:W-:Y:S01]  /*109b0*/  ULDC.64 UR4, c[0x0][0x328] ;  /* 0x0000ca0000047ab9 */ /* 0x000fe20000000a00 */
[----:B-----5:R-:W-:Y:S01]  /*109c0*/  SHF.R.S32.HI R24, RZ, 0x1f, R6 ;  /* 0x0000001fff187819 */ /* 0x020fe20000011406 */
[----:B------:R-:W-:Y:S01]  /*109d0*/  IMAD R3, R23, UR4, RZ ;  /* 0x0000000417037c24 */ /* 0x000fe2000f8e02ff */
[----:B------:R-:W-:Y:S01]  /*109e0*/  ULDC.64 UR6, c[0x0][0x338] ;  /* 0x0000ce0000067ab9 */ /* 0x000fe20000000a00 */
[----:B------:R-:W-:Y:S01]  /*109f0*/  ULDC.64 UR8, c[0x0][0x330] ;  /* 0x0000cc0000087ab9 */ /* 0x000fe20000000a00 */
[----:B------:R-:W1:Y:S01]  /*10a00*/  S2R R12, SR_TID.X ;  /* 0x00000000000c7919 */ /* 0x000e620000002100 */
[C---:B------:R-:W-:Y:S01]  /*10a10*/  IMAD R9, R8.reuse, UR5, R3 ;  /* 0x0000000508097c24 */ /* 0x040fe2000f8e0203 */
[----:B------:R-:W-:Y:S01]  /*10a20*/  SHF.R.S32.HI R25, RZ, 0x1f, R7 ;  /* 0x0000001fff197819 */ /* 0x000fe20000011407 */
[----:B------:R-:W-:Y:S01]  /*10a30*/  IMAD.WIDE.U32 R2, R8, UR4, RZ ;  /* 0x0000000408027c25 */ /* 0x000fe2000f8e00ff */
[----:B------:R-:W-:Y:S01]  /*10a40*/  ULDC.64 UR10, c[0x0][0x318] ;  /* 0x0000c600000a7ab9 */ /* 0x000fe20000000a00 */
[----:B------:R-:W-:-:S02]  /*10a50*/  SHF.R.S32.HI R26, RZ, 0x1f, R5 ;  /* 0x0000001fff1a7819 */ /* 0x000fc40000011405 */
[----:B------:R-:W-:Y:S01]  /*10a60*/  IMAD.IADD R3, R3, 0x1, R9 ;  /* 0x0000000103037824 */ /* 0x000fe200078e0209 */
[----:B------:R-:W-:Y:S01]  /*10a70*/  LOP3.LUT P1, RZ, R16, 0x80, RZ, 0xc0, !PT ;  /* 0x0000008010ff7812 */ /* 0x000fe2000782c0ff */
[----:B------:R-:W-:Y:S02]  /*10a80*/  IMAD R9, R24, UR6, RZ ;  /* 0x0000000618097c24 */ /* 0x000fe4000f8e02ff */
[----:B------:R-:W-:-:S04]  /*10a90*/  IMAD.WIDE.U32 R2, R6, UR6, R2 ;  /* 0x0000000606027c25 */ /* 0x000fc8000f8e0002 */
[----:B------:R-:W-:-:S04]  /*10aa0*/  IMAD R9, R6, UR7, R9 ;  /* 0x0000000706097c24 */ /* 0x000fc8000f8e0209 */
[----:B------:R-:W-:Y:S02]  /*10ab0*/  IMAD.IADD R3, R3, 0x1, R9 ;  /* 0x0000000103037824 */ /* 0x000fe400078e0209 */
[----:B------:R-:W-:Y:S02]  /*10ac0*/  IMAD R9, R32, UR8, RZ ;  /* 0x0000000820097c24 */ /* 0x000fe4000f8e02ff */
[----:B------:R-:W-:-:S04]  /*10ad0*/  IMAD.WIDE.U32 R2, R18, UR8, R2 ;  /* 0x0000000812027c25 */ /* 0x000fc8000f8e0002 */
[----:B------:R-:W-:Y:S01]  /*10ae0*/  IMAD R20, R18, UR9, R9 ;  /* 0x0000000912147c24 */ /* 0x000fe2000f8e0209 */
[----:B------:R-:W-:Y:S01]  /*10af0*/  IADD3 R19, P0, R2, UR10, RZ ;  /* 0x0000000a02137c10 */ /* 0x000fe2000ff1e0ff */
[----:B------:R-:W-:-:S03]  /*10b00*/  IMAD R9, R25, UR4, RZ ;  /* 0x0000000419097c24 */ /* 0x000fc6000f8e02ff */
[----:B------:R-:W-:Y:S01]  /*10b10*/  IADD3.X R10, R3, UR11, R20, P0, !PT ;  /* 0x0000000b030a7c10 */ /* 0x000fe200087fe414 */
[C---:B------:R-:W-:Y:S01]  /*10b20*/  IMAD R9, R7.reuse, UR5, R9 ;  /* 0x0000000507097c24 */ /* 0x040fe2000f8e0209 */
[----:B-1----:R-:W-:Y:S01]  /*10b30*/  LOP3.LUT R12, R12, 0x7f, RZ, 0xc0, !PT ;  /* 0x0000007f0c0c7812 */ /* 0x002fe200078ec0ff */
[----:B------:R-:W-:Y:S01]  /*10b40*/  IMAD.WIDE.U32 R2, R7, UR4, RZ ;  /* 0x0000000407027c25 */ /* 0x000fe2000f8e00ff */
[----:B------:R-:W-:Y:S02]  /*10b50*/  UMOV UR4, 0xffffffff ;  /* 0xffffffff00047882 */ /* 0x000fe40000000000 */
[----:B------:R-:W-:Y:S01]  /*10b60*/  SHF.R.U32.HI R12, RZ, 0x2, R12 ;  /* 0x00000002ff0c7819 */ /* 0x000fe2000001160c */
[----:B------:R-:W-:Y:S02]  /*10b70*/  IMAD.IADD R3, R3, 0x1, R9 ;  /* 0x0000000103037824 */ /* 0x000fe400078e0209 */
        /* <DEDUP_REMOVED lines=10> */
[----:B------:R-:W-:Y:S01]  /*10c20*/  ISETP.GE.AND P5, PT, R9, 0x1, PT ;  /* 0x000000010900780c */ /* 0x000fe20003fa6270 */
[----:B--2---:R-:W-:Y:S01]  /*10c30*/  IMAD R21, R28, 0x7800, R11 ;  /* 0x000078001c157824 */ /* 0x004fe200078e020b */
[----:B------:R-:W-:Y:S11]  /*10c40*/  BRA.DIV UR4, `(.L_x_2253) ;  /* 0x00000042041c7947 */ /* 0x000ff6000b800000 */
[----:B------:R-:W1:Y:S01]  /*10c50*/  SHFL.IDX PT, R2, R19, RZ, 0x1c1f ;  /* 0x001c1fff13027589 */ /* 0x000e6200000e0000 */
[C---:B------:R-:W-:Y:S02]  /*10c60*/  LOP3.LUT P2, RZ, R16.reuse, 0x200, RZ, 0xc0, !PT ;  /* 0x0000020010ff7812 */ /* 0x040fe4000784c0ff */
[C---:B------:R-:W-:Y:S01]  /*10c70*/  LOP3.LUT P6, RZ, R16.reuse, 0x100, RZ, 0xc0, !PT ;  /* 0x0000010010ff7812 */ /* 0x040fe200078cc0ff */
[----:B------:R-:W2:Y:S01]  /*10c80*/  SHFL.IDX PT, R0, R10, RZ, 0x1c1f ;  /* 0x001c1fff0a007589 */ /* 0x000ea200000e0000 */
[----:B------:R-:W-:Y:S02]  /*10c90*/  LOP3.LUT R16, R16, 0xffffffbf, RZ, 0xc0, !PT ;  /* 0xffffffbf10107812 */ /* 0x000fe400078ec0ff */
[C---:B------:R-:W-:Y:S01]  /*10ca0*/  ISETP.GE.AND P4, PT, R9.reuse, 0x21, PT ;  /* 0x000000210900780c */ /* 0x040fe20003f86270 */
[----:B------:R-:W-:Y:S01]  /*10cb0*/  SHFL.IDX PT, R20, R20, RZ, 0x1c1f ;  /* 0x001c1fff14147589 */ /* 0x000fe200000e0000 */
[----:B------:R-:W-:Y:S02]  /*10cc0*/  ISETP.GE.AND P3, PT, R9, 0x41, PT ;  /* 0x000000410900780c */ /* 0x000fe40003f66270 */
        /* <DEDUP_REMOVED lines=33> */
[C---:B------:R-:W-:Y:S02]  /*10ee0*/  ISETP.LT.OR P0, PT, R9.reuse, 0x61, P2 ;  /* 0x000000610900780c */ /* 0x040fe40001701670 */
[----:B------:R-:W-:-:S11]  /*10ef0*/  ISETP.GE.AND P2, PT, R9, 0x61, PT ;  /* 0x000000610900780c */ /* 0x000fd60003f46270 */
[----:B------:R-:W-:Y:S01]  /*10f00*/  LDGSTS.E.BYPASS.LTC128B.128 [R0+0x10a00], desc[UR52][R2.64], !P0 ;  /* 0x10a0000002007fae */ /* 0x000fe2000c101d74 */
[----:B------:R-:W-:-:S13]  /*10f10*/  ISETP.LT.OR P0, PT, R9, 0x61, P6 ;  /* 0x000000610900780c */ /* 0x000fda0003701670 */
[----:B------:R-:W-:Y:S01]  /*10f20*/  LDGSTS.E.BYPASS.LTC128B.128 [R0+0x13200], desc[UR52][R2.64+0x40], !P0 ;  /* 0x1320004002007fae */ /* 0x000fe2000c101d74 */
[----:B------:R-:W-:-:S13]  /*10f30*/  ISETP.LT.OR P0, PT, R9, 0x61, P1 ;  /* 0x000000610900780c */ /* 0x000fda0000f01670 */
[----:B------:R1:W-:Y:S01]  /*10f40*/  LDGSTS.E.BYPASS.LTC128B.128 [R0+0x15a00], desc[UR52][R2.64+0x80], !P0 ;  /* 0x15a0008002007fae */ /* 0x0003e2000c101d74 */
[----:B------:R-:W-:-:S03]  /*10f50*/  ISETP.GE.AND P0, PT, R9, 0x81, PT ;  /* 0x000000810900780c */ /* 0x000fc60003f06270 */
[----:B-1----:R1:W2:Y:S10]  /*10f60*/  SHFL.IDX PT, R2, R22, RZ, 0x1c1f ;  /* 0x001c1fff16027589 */ /* 0x0022b400000e0000 */
[----:B------:R-:W-:-:S07]  /*10f70*/  @P0 LOP3.LUT R16, R16, 0x40, RZ, 0xfc, !PT ;  /* 0x0000004010100812 */ /* 0x000fce00078efcff */
.L_x_2335:
[----:B--2---:R-:W-:Y:S02]  /*10f80*/  IADD3 R2, P0, R33, R2, RZ ;  /* 0x0000000221027210 */ /* 0x004fe40007f1e0ff */
        /* <DEDUP_REMOVED lines=14> */
.L_x_2254:
        /* <DEDUP_REMOVED lines=11> */
.L_x_2255:
[----:B------:R2:W-:Y:S01]  /*11120*/  SYNCS.ARRIVE.TRANS64.A1T0 RZ, [R4+URZ+0x33470], RZ ;  /* 0x033470ff04ff79a7 */ /* 0x0005e2000810003f */
[----:B------:R-:W-:Y:S05]  /*11130*/  @!P6 BRA `(.L_x_2256) ;  /* 0x000000000004e947 */ /* 0x000fea0003800000 */
[----:B------:R-:W-:Y:S01]  /*11140*/  BPT.TRAP 0x1 ;  /* 0x000000040000795c */ /* 0x000fe20000300000 */
.L_x_2256:
[----:B------:R-:W3:Y:S01]  /*11150*/  SYNCS.PHASECHK.TRANS64.TRYWAIT P0, [R4+URZ+0x33440], R27 ;  /* 0x0334401b040075a7 */ /* 0x000ee2000800017f */
[----:B------:R-:W-:Y:S04]  /*11160*/  BSSY B0, `(.L_x_2257) ;  /* 0x0000002000007945 */ /* 0x000fe80003800000 */
[----:B---3--:R-:W-:Y:S05]  /*11170*/  @!P0 BRA `(.L_x_2258) ;  /* 0x0000004000b88947 */ /* 0x008fea0003800000 */
.L_x_2336:
[----:B------:R-:W-:Y:S05]  /*11180*/  BSYNC B0 ;  /* 0x0000000000007941 */ /* 0x000fea0003800000 */
.L_x_2257:
        /* <DEDUP_REMOVED lines=30> */
[----:B------:R-:W4:Y:S01]  /*11370*/  SHFL.IDX PT, R14, R6, RZ, 0x1c1f ;  /* 0x001c1fff060e7589 */ /* 0x000f2200000e0000 */
[C---:B------:R-:W-:Y:S02]  /*11380*/  LOP3.LUT P6, RZ, R16.reuse, 0x2, RZ, 0xc0, !PT ;  /* 0x0000000210ff7812 */ /* 0x040fe400078cc0ff */
[----:B------:R-:W-:Y:S01]  /*11390*/  LOP3.LUT P1, RZ, R16, 0x1, RZ, 0xc0, !PT ;  /* 0x0000000110ff7812 */ /* 0x000fe2000782c0ff */
[----:B------:R-:W5:Y:S04]  /*113a0*/  SHFL.IDX PT, R2, R8, RZ, 0x1c1f ;  /* 0x001c1fff08027589 */ /* 0x000f6800000e0000 */
[----:B------:R-:W-:Y:S04]  /*113b0*/  SHFL.IDX PT, R7, R8, 0x1, 0x1c1f ;  /* 0x003c1f0008077f89 */ /* 0x000fe800000e0000 */
[----:B------:R-:W-:Y:S01]  /*113c0*/  SHFL.IDX PT, R9, R9, RZ, 0x1c1f ;  /* 0x001c1fff09097589 */ /* 0x000fe200000e0000 */
[----:B----4-:R-:W-:-:S05]  /*113d0*/  @P5 IADD3 R14, P0, R33, R14, RZ ;  /* 0x0000000e210e5210 */ /* 0x010fca0007f1e0ff */
[----:B-----5:R-:W-:Y:S01]  /*113e0*/  @P5 IMAD.X R3, RZ, RZ, R2, P0 ;  /* 0x000000ffff035224 */ /* 0x020fe200000e0602 */
[C---:B------:R-:W-:Y:S01]  /*113f0*/  LOP3.LUT P0, RZ, R16.reuse, 0x4, RZ, 0xc0, !PT ;  /* 0x0000000410ff7812 */ /* 0x040fe2000780c0ff */
[----:B------:R-:W-:Y:S02]  /*11400*/  @P5 IMAD.MOV.U32 R2, RZ, RZ, R14 ;  /* 0x000000ffff025224 */ /* 0x000fe400078e000e */
[----:B------:R-:W4:Y:S10]  /*11410*/  SHFL.IDX PT, R14, R6, 0x1, 0x1c1f ;  /* 0x003c1f00060e7f89 */ /* 0x000f3400000e0000 */
[----:B------:R-:W-:Y:S04]  /*11420*/  @P5 LDGSTS.E.BYPASS.LTC128B.128 [R0+0x24200], desc[UR52][R2.64], !P0 ;  /* 0x2420000002005fae */ /* 0x000fe8000c101d74 */
[----:B------:R-:W-:Y:S04]  /*11430*/  @P5 LDGSTS.E.BYPASS.LTC128B.128 [R0+0x26a00], desc[UR52][R2.64+0x40], !P6 ;  /* 0x26a0004002005fae */ /* 0x000fe8000f101d74 */
[----:B------:R5:W-:Y:S01]  /*11440*/  @P5 LDGSTS.E.BYPASS.LTC128B.128 [R0+0x29200], desc[UR52][R2.64+0x80], !P1 ;  /* 0x2920008002005fae */ /* 0x000be2000c901d74 */
[----:B------:R-:W-:-:S02]  /*11450*/  LOP3.LUT P5, RZ, R16, 0x4, RZ, 0xc0, !PT ;  /* 0x0000000410ff7812 */ /* 0x000fc400078ac0ff */
[----:B----4-:R-:W-:-:S05]  /*11460*/  @P4 IADD3 R14, P0, R33, R14, RZ ;  /* 0x0000000e210e4210 */ /* 0x010fca0007f1e0ff */
[----:B------:R-:W-:Y:S02]  /*11470*/  @P4 IMAD.X R7, RZ, RZ, R7, P0 ;  /* 0x000000ffff074224 */ /* 0x000fe400000e0607 */
[----:B-----5:R-:W-:Y:S02]  /*11480*/  @P4 IMAD.MOV.U32 R2, RZ, RZ, R14 ;  /* 0x000000ffff024224 */ /* 0x020fe400078e000e */
[----:B------:R-:W4:Y:S01]  /*11490*/  SHFL.IDX PT, R14, R6, 0x2, 0x1c1f ;  /* 0x005c1f00060e7f89 */ /* 0x000f2200000e0000 */
[----:B------:R-:W-:-:S03]  /*114a0*/  @P4 IMAD.MOV.U32 R3, RZ, RZ, R7 ;  /* 0x000000ffff034224 */ /* 0x000fc600078e0007 */
[----:B------:R-:W5:Y:S04]  /*114b0*/  SHFL.IDX PT, R7, R8, 0x2, 0x1c1f ;  /* 0x005c1f0008077f89 */ /* 0x000f6800000e0000 */
[----:B------:R-:W-:Y:S04]  /*114c0*/  @P4 LDGSTS.E.BYPASS.LTC128B.128 [R0+0x24a00], desc[UR52][R2.64], !P5 ;  /* 0x24a0000002004fae */ /* 0x000fe8000e901d74 */
[----:B------:R-:W-:Y:S04]  /*114d0*/  @P4 LDGSTS.E.BYPASS.LTC128B.128 [R0+0x27200], desc[UR52][R2.64+0x40], !P6 ;  /* 0x2720004002004fae */ /* 0x000fe8000f101d74 */
[----:B------:R0:W-:Y:S01]  /*114e0*/  @P4 LDGSTS.E.BYPASS.LTC128B.128 [R0+0x29a00], desc[UR52][R2.64+0x80], !P1 ;  /* 0x29a0008002004fae */ /* 0x0001e2000c901d74 */
[----:B----4-:R-:W-:-:S05]  /*114f0*/  @P3 IADD3 R14, P0, R33, R14, RZ ;  /* 0x0000000e210e3210 */ /* 0x010fca0007f1e0ff */
[----:B-----5:R-:W-:Y:S02]  /*11500*/  @P3 IMAD.X R7, RZ, RZ, R7, P0 ;  /* 0x000000ffff073224 */ /* 0x020fe400000e0607 */
[----:B0-----:R-:W-:Y:S02]  /*11510*/  @P3 IMAD.MOV.U32 R2, RZ, RZ, R14 ;  /* 0x000000ffff023224 */ /* 0x001fe400078e000e */
[----:B------:R-:W0:Y:S01]  /*11520*/  SHFL.IDX PT, R14, R6, 0x3, 0x1c1f ;  /* 0x007c1f00060e7f89 */ /* 0x000e2200000e0000 */
[----:B------:R-:W-:-:S03]  /*11530*/  @P3 IMAD.MOV.U32 R3, RZ, RZ, R7 ;  /* 0x000000ffff033224 */ /* 0x000fc600078e0007 */
[----:B------:R-:W4:Y:S04]  /*11540*/  SHFL.IDX PT, R7, R8, 0x3, 0x1c1f ;  /* 0x007c1f0008077f89 */ /* 0x000f2800000e0000 */
[----:B------:R-:W-:Y:S04]  /*11550*/  @P3 LDGSTS.E.BYPASS.LTC128B.128 [R0+0x25200], desc[UR52][R2.64], !P5 ;  /* 0x2520000002003fae */ /* 0x000fe8000e901d74 */
[----:B------:R-:W-:Y:S04]  /*11560*/  @P3 LDGSTS.E.BYPASS.LTC128B.128 [R0+0x27a00], desc[UR52][R2.64+0x40], !P6 ;  /* 0x27a0004002003fae */ /* 0x000fe8000f101d74 */
[----:B------:R5:W-:Y:S01]  /*11570*/  @P3 LDGSTS.E.BYPASS.LTC128B.128 [R0+0x2a200], desc[UR52][R2.64+0x80], !P1 ;  /* 0x2a20008002003fae */ /* 0x000be2000c901d74 */
[----:B0-----:R-:W-:-:S05]  /*11580*/  @P2 IADD3 R14, P0, R33, R14, RZ ;  /* 0x0000000e210e2210 */ /* 0x001fca0007f1e0ff */
[----:B----4-:R-:W-:Y:S02]  /*11590*/  @P2 IMAD.X R7, RZ, RZ, R7, P0 ;  /* 0x000000ffff072224 */ /* 0x010fe400000e0607 */
[----:B-----5:R-:W-:Y:S02]  /*115a0*/  @P2 IMAD.MOV.U32 R2, RZ, RZ, R14 ;  /* 0x000000ffff022224 */ /* 0x020fe400078e000e */
[----:B------:R-:W-:Y:S01]  /*115b0*/  @P2 IMAD.MOV.U32 R3, RZ, RZ, R7 ;  /* 0x000000ffff032224 */ /* 0x000fe200078e0007 */
[----:B------:R0:W4:Y:S04]  /*115c0*/  SHFL.IDX PT, R14, R5, RZ, 0x1c1f ;  /* 0x001c1fff050e7589 */ /* 0x00012800000e0000 */
[----:B------:R0:W-:Y:S04]  /*115d0*/  @P2 LDGSTS.E.BYPASS.LTC128B.128 [R0+0x25a00], desc[UR52][R2.64], !P5 ;  /* 0x25a0000002002fae */ /* 0x0001e8000e901d74 */
[----:B------:R0:W-:Y:S04]  /*115e0*/  @P2 LDGSTS.E.BYPASS.LTC128B.128 [R0+0x28200], desc[UR52][R2.64+0x40], !P6 ;  /* 0x2820004002002fae */ /* 0x0001e8000f101d74 */
[----:B------:R0:W-:Y:S02]  /*115f0*/  @P2 LDGSTS.E.BYPASS.LTC128B.128 [R0+0x2aa00], desc[UR52][R2.64+0x80], !P1 ;  /* 0x2aa0008002002fae */ /* 0x0001e4000c901d74 */
.L_x_2348:
[----:B------:R-:W-:Y:S01]  /*11600*/  LOP3.LUT P0, RZ, R16, 0x40, RZ, 0xc0, !PT ;  /* 0x0000004010ff7812 */ /* 0x000fe2000780c0ff */
[----:B------:R-:W-:-:S12]  /*11610*/  BSSY B0, `(.L_x_2260) ;  /* 0x000000d000007945 */ /* 0x000fd80003800000 */
[----:B------:R-:W-:Y:S05]  /*11620*/  @!P0 BRA `(.L_x_2261) ;  /* 0x00000000002c8947 */ /* 0x000fea0003800000 */
[C---:B------:R-:W-:Y:S02]  /*11630*/  LOP3.LUT P3, RZ, R16.reuse, 0x4, RZ, 0xc0, !PT ;  /* 0x0000000410ff7812 */ /* 0x040fe4000786c0ff */
[C---:B------:R-:W-:Y:S02]  /*11640*/  LOP3.LUT P2, RZ, R16.reuse, 0x2, RZ, 0xc0, !PT ;  /* 0x0000000210ff7812 */ /* 0x040fe4000784c0ff */
[----:B------:R-:W-:Y:S02]  /*11650*/  LOP3.LUT P1, RZ, R16, 0x1, RZ, 0xc0, !PT ;  /* 0x0000000110ff7812 */ /* 0x000fe4000782c0ff */
[----:B0---4-:R-:W-:-:S05]  /*11660*/  IADD3 R2, P0, R33, R14, RZ ;  /* 0x0000000e21027210 */ /* 0x011fca0007f1e0ff */
[----:B------:R-:W-:-:S05]  /*11670*/  IMAD.X R3, RZ, RZ, R9, P0 ;  /* 0x000000ffff037224 */ /* 0x000fca00000e0609 */
[----:B------:R-:W-:Y:S01]  /*11680*/  @!PT LDS RZ, [RZ] ;  /* 0x00000000fffff984 */ /* 0x000fe20000000800 */
[----:B------:R-:W-:Y:S01]  /*11690*/  @!PT LDS RZ, [RZ] ;  /* 0x00000000fffff984 */ /* 0x000fe20000000800 */
[----:B------:R-:W-:Y:S01]  /*116a0*/  @!PT LDS RZ, [RZ] ;  /* 0x00000000fffff984 */ /* 0x000fe20000000800 */
[----:B------:R0:W-:Y:S04]  /*116b0*/  LDGSTS.E.BYPASS.LTC128B.128 [R0+0x26200], desc[UR52][R2.64], !P3 ;  /* 0x2620000002007fae */ /* 0x0001e8000d901d74 */
[----:B------:R0:W-:Y:S04]  /*116c0*/  LDGSTS.E.BYPASS.LTC128B.128 [R0+0x28a00], desc[UR52][R2.64+0x40], !P2 ;  /* 0x28a0004002007fae */ /* 0x0001e8000d101d74 */
[----:B------:R0:W-:Y:S02]  /*116d0*/  LDGSTS.E.BYPASS.LTC128B.128 [R0+0x2b200], desc[UR52][R2.64+0x80], !P1 ;  /* 0x2b20008002007fae */ /* 0x0001e4000c901d74 */
.L_x_2261:
[----:B------:R-:W-:Y:S05]  /*116e0*/  BSYNC B0 ;  /* 0x0000000000007941 */ /* 0x000fea0003800000 */
.L_x_2260:
[----:B------:R-:W-:Y:S01]  /*116f0*/  NOP ;  /* 0x0000000000007918 */ /* 0x000fe20000000000 */
[----:B------:R-:W-:-:S13]  /*11700*/  PLOP3.LUT P0, PT, PT, PT, PT, 0x80, 0x0 ;  /* 0x000000000000781c */ /* 0x000fda0003f0f070 */
.L_x_2262:
        /* <DEDUP_REMOVED lines=11> */
.L_x_2263:
        /* <DEDUP_REMOVED lines=23> */
.L_x_2265:
[----:B------:R-:W-:Y:S05]  /*11930*/  BSYNC B6 ;  /* 0x0000000000067941 */ /* 0x000fea0003800000 */
.L_x_2264:
[----:B------:R1:W5:Y:S01]  /*11940*/  LDL R8, [R1+0xc] ;  /* 0x00000c0001087983 */ /* 0x0003620000100800 */
[----:B------:R-:W-:Y:S01]  /*11950*/  UISETP.NE.AND UP0, UPT, UR48, URZ, UPT ;  /* 0x0000003f3000728c */ /* 0x000fe2000bf05270 */
[----:B0-23--:R-:W-:Y:S01]  /*11960*/  IMAD.U32 R4, RZ, RZ, UR43 ;  /* 0x0000002bff047e24 */ /* 0x00dfe2000f8e00ff */
[----:B------:R-:W0:Y:S01]  /*11970*/  S2R R2, SR_TID.X ;  /* 0x0000000000027919 */ /* 0x000e220000002100 */
[----:B------:R-:W-:Y:S01]  /*11980*/  R2UR UR6, R32 ;  /* 0x00000000200672ca */ /* 0x000fe200000e0000 */
[----:B------:R-:W-:Y:S02]  /*11990*/  ULDC.64 UR8, c[0x0][0x2d8] ;  /* 0x0000b60000087ab9 */ /* 0x000fe40000000a00 */
[----:B------:R-:W-:Y:S02]  /*119a0*/  PLOP3.LUT P0, PT, PT, PT, UP0, 0x80, 0x0 ;  /* 0x000000000000781c */ /* 0x000fe40003f0f008 */
[C---:B------:R-:W-:Y:S02]  /*119b0*/  LOP3.LUT P3, RZ, R16.reuse, 0x1000, RZ, 0xc0, !PT ;  /* 0x0000100010ff7812 */ /* 0x040fe4000786c0ff */
[C---:B------:R-:W-:Y:S01]  /*119c0*/  LOP3.LUT P4, RZ, R16.reuse, 0x800, RZ, 0xc0, !PT ;  /* 0x0000080010ff7812 */ /* 0x040fe2000788c0ff */
[----:B------:R-:W-:Y:S01]  /*119d0*/  @UP0 ULDC UR4, c[0x0][0x44c] ;  /* 0x0001130000040ab9 */ /* 0x000fe20000000800 */
[----:B------:R-:W-:-:S02]  /*119e0*/  LOP3.LUT P5, RZ, R16, 0x400, RZ, 0xc0, !PT ;  /* 0x0000040010ff7812 */ /* 0x000fc400078ac0ff */
[C---:B0-----:R-:W-:Y:S01]  /*119f0*/  LOP3.LUT R19, R2.reuse, 0x7f, RZ, 0xc0, !PT ;  /* 0x0000007f02137812 */ /* 0x041fe200078ec0ff */
[----:B------:R-:W-:-:S03]  /*11a00*/  IMAD.SHL.U32 R2, R2, 0x20, RZ ;  /* 0x0000002002027824 */ /* 0x000fc600078e00ff */
[----:B------:R-:W-:-:S04]  /*11a10*/  SHF.R.U32.HI R19, RZ, 0x2, R19 ;  /* 0x00000002ff137819 */ /* 0x000fc80000011613 */
[----:B------:R-:W-:-:S05]  /*11a20*/  LOP3.LUT R2, R19, 0x60, R2, 0xf8, !PT ;  /* 0x0000006013027812 */ /* 0x000fca00078ef802 */
[----:B------:R-:W-:-:S04]  /*11a30*/  IMAD R4, R4, 0x80, R2 ;  /* 0x0000008004047824 */ /* 0x000fc800078e0202 */
[----:B------:R-:W-:Y:S01]  /*11a40*/  @P0 IMAD.HI.U32 R2, R4, UR4, RZ ;  /* 0x0000000404020c27 */ /* 0x000fe2000f8e00ff */
[----:B------:R-:W-:Y:S01]  /*11a50*/  PLOP3.LUT P0, PT, PT, PT, UP0, 0x80, 0x0 ;  /* 0x000000000000781c */ /* 0x000fe20003f0f008 */
[----:B------:R-:W-:Y:S01]  /*11a60*/  @UP0 ULDC UR4, c[0x0][0x450] ;  /* 0x0001140000040ab9 */ /* 0x000fe20000000800 */
[----:B------:R-:W-:Y:S01]  /*11a70*/  R2UR UR7, R18 ;  /* 0x00000000120772ca */ /* 0x000fe200000e0000 */
[----:B------:R-:W-:Y:S01]  /*11a80*/  IMAD.MOV.U32 R0, RZ, RZ, R4 ;  /* 0x000000ffff007224 */ /* 0x000fe200078e0004 */
[----:B------:R-:W-:-:S09]  /*11a90*/  UIMAD UR6, UR6, UR8, URZ ;  /* 0x00000008060672a4 */ /* 0x000fd2000f8e023f */
[----:B------:R-:W-:Y:S02]  /*11aa0*/  @P0 SHF.R.U32.HI R0, RZ, UR4, R2 ;  /* 0x00000004ff000c19 */ /* 0x000fe40008011602 */
[----:B------:R-:W-:Y:S01]  /*11ab0*/  R2UR UR4, R18 ;  /* 0x00000000120472ca */ /* 0x000fe200000e0000 */
[----:B------:R-:W-:Y:S02]  /*11ac0*/  UIMAD UR7, UR7, UR9, UR6 ;  /* 0x00000009070772a4 */ /* 0x000fe4000f8e0206 */
[----:B------:R-:W-:Y:S01]  /*11ad0*/  USHF.R.S32.HI UR6, URZ, 0x1f, UR42 ;  /* 0x0000001f3f067899 */ /* 0x000fe2000801142a */
[----:B------:R-:W-:-:S09]  /*11ae0*/  SHF.R.S32.HI R2, RZ, 0x1f, R0 ;  /* 0x0000001fff027819 */ /* 0x000fd20000011400 */
[----:B------:R-:W-:-:S03]  /*11af0*/  UIMAD.WIDE.U32 UR4, UR4, UR8, URZ ;  /* 0x00000008040472a5 */ /* 0x000fc6000f8e003f */
[----:B------:R-:W-:Y:S01]  /*11b00*/  ULDC.64 UR8, c[0x0][0x2e0] ;  /* 0x0000b80000087ab9 */ /* 0x000fe20000000a00 */
[----:B------:R-:W-:Y:S02]  /*11b10*/  UIADD3 UR5, UR5, UR7, URZ ;  /* 0x0000000705057290 */ /* 0x000fe4000fffe03f */
[----:B------:R-:W-:Y:S01]  /*11b20*/  UIMAD UR6, UR6, UR8, URZ ;  /* 0x00000008060672a4 */ /* 0x000fe2000f8e023f */
[----:B------:R-:W0:Y:S01]  /*11b30*/  S2R R19, SR_TID.X ;  /* 0x0000000000137919 */ /* 0x000e220000002100 */
[----:B------:R-:W-:Y:S02]  /*11b40*/  UIMAD.WIDE.U32 UR4, UR42, UR8, UR4 ;  /* 0x000000082a0472a5 */ /* 0x000fe4000f8e0004 */
[----:B------:R-:W-:-:S03]  /*11b50*/  UIMAD UR6, UR42, UR9, UR6 ;  /* 0x000000092a0672a4 */ /* 0x000fc6000f8e0206 */
[----:B------:R-:W-:Y:S01]  /*11b60*/  ULDC.64 UR8, c[0x0][0x2d0] ;  /* 0x0000b40000087ab9 */ /* 0x000fe20000000a00 */
[----:B------:R-:W-:Y:S01]  /*11b70*/  UIADD3 UR5, UR5, UR6, URZ ;  /* 0x0000000605057290 */ /* 0x000fe2000fffe03f */
[----:B------:R-:W-:Y:S02]  /*11b80*/  IMAD R3, R2, UR8, RZ ;  /* 0x0000000802037c24 */ /* 0x000fe4000f8e02ff */
[----:B------:R-:W-:Y:S02]  /*11b90*/  IMAD.U32 R9, RZ, RZ, UR8 ;  /* 0x00000008ff097e24 */ /* 0x000fe4000f8e00ff */
[C---:B------:R-:W-:Y:S02]  /*11ba0*/  IMAD R7, R0.reuse, UR9, R3 ;  /* 0x0000000900077c24 */ /* 0x040fe4000f8e0203 */
[----:B------:R-:W-:Y:S02]  /*11bb0*/  IMAD.MOV R5, RZ, RZ, -R0 ;  /* 0x000000ffff057224 */ /* 0x000fe400078e0a00 */
        /* <DEDUP_REMOVED lines=11> */
[----:B------:R-:W-:Y:S01]  /*11c70*/  UMOV UR4, 0xffffffff ;  /* 0xffffffff00047882 */ /* 0x000fe20000000000 */
[----:B0-----:R-:W-:Y:S02]  /*11c80*/  LOP3.LUT R19, R19, 0x7f, RZ, 0xc0, !PT ;  /* 0x0000007f13137812 */ /* 0x001fe400078ec0ff */
[----:B------:R-:W-:Y:S02]  /*11c90*/  IADD3.X R4, R3, UR5, R5, P0, !PT ;  /* 0x0000000503047c10 */ /* 0x000fe400087fe405 */
[----:B------:R-:W-:Y:S01]  /*11ca0*/  SHF.R.U32.HI R10, RZ, 0x2, R19 ;  /* 0x00000002ff0a7819 */ /* 0x000fe20000011613 */
[----:B-1----:R-:W-:Y:S06]  /*11cb0*/  BRA.DIV UR4, `(.L_x_2266) ;  /* 0x0000003e04b07947 */ /* 0x002fec000b800000 */
[----:B----4-:R-:W0:Y:S01]  /*11cc0*/  SHFL.IDX PT, R14, R0, RZ, 0x1c1f ;  /* 0x001c1fff000e7589 */ /* 0x010e2200000e0000 */
[----:B------:R-:W-:-:S03]  /*11cd0*/  IMAD.U32 R5, RZ, RZ, UR43 ;  /* 0x0000002bff057e24 */ /* 0x000fc6000f8e00ff */
[----:B------:R-:W1:Y:S01]  /*11ce0*/  SHFL.IDX PT, R2, R4, RZ, 0x1c1f ;  /* 0x001c1fff04027589 */ /* 0x000e6200000e0000 */
[----:B------:R-:W-:-:S03]  /*11cf0*/  IMAD R5, R5, 0x80, R10 ;  /* 0x0000008005057824 */ /* 0x000fc600078e020a */
[----:B------:R-:W-:Y:S01]  /*11d00*/  SHFL.IDX PT, R6, R4, 0x1, 0x1c1f ;  /* 0x003c1f0004067f89 */ /* 0x000fe200000e0000 */
[C---:B------:R-:W-:Y:S01]  /*11d10*/  VIADD R7, R5.reuse, 0x20 ;  /* 0x0000002005077836 */ /* 0x040fe20000000000 */
[----:B------:R-:W-:-:S13]  /*11d20*/  ISETP.GE.AND P0, PT, R5, UR38, PT ;  /* 0x0000002605007c0c */ /* 0x000fda000bf06270 */
[----:B0-----:R-:W-:-:S05]  /*11d30*/  @!P0 IADD3 R14, P1, R33, R14, RZ ;  /* 0x0000000e210e8210 */ /* 0x001fca0007f3e0ff */
[----:B-1----:R-:W-:Y:S02]  /*11d40*/  @!P0 IMAD.X R3, RZ, RZ, R2, P1 ;  /* 0x000000ffff038224 */ /* 0x002fe400008e0602 */
[----:B------:R-:W-:Y:S02]  /*11d50*/  @!P0 IMAD.MOV.U32 R2, RZ, RZ, R14 ;  /* 0x000000ffff028224 */ /* 0x000fe400078e000e */
[----:B------:R-:W0:Y:S04]  /*11d60*/  SHFL.IDX PT, R14, R0, 0x1, 0x1c1f ;  /* 0x003c1f00000e7f89 */ /* 0x000e2800000e0000 */
[----:B-----5:R-:W-:Y:S04]  /*11d70*/  @!P0 LDGSTS.E.BYPASS.LTC128B.128 [R8+0x1e200], desc[UR52][R2.64], !P3 ;  /* 0x1e20000002088fae */ /* 0x020fe8000d901d74 */
        /* <DEDUP_REMOVED lines=23> */
.L_x_2357:
        /* <DEDUP_REMOVED lines=12> */
.L_x_2267:
        /* <DEDUP_REMOVED lines=18> */
.L_x_2358:
[----:B------:R-:W-:Y:S05]  /*120d0*/  BSYNC B0 ;  /* 0x0000000000007941 */ /* 0x000fea0003800000 */
.L_x_2268:
[----:B------:R-:W-:-:S06]  /*120e0*/  UISETP.GE.AND UP0, UPT, UR44, 0x2, UPT ;  /* 0x000000022c00788c */ /* 0x000fcc000bf06270 */
[----:B------:R-:W-:-:S13]  /*120f0*/  PLOP3.LUT P0, PT, PT, PT, UP0, 0x40, 0x0 ;  /* 0x000000000000781c */ /* 0x000fda0003f0e808 */
[----:B------:R-:W-:Y:S05]  /*12100*/  @P0 BRA `(.L_x_2270) ;  /* 0x0000001800280947 */ /* 0x000fea0003800000 */
[----:B------:R-:W-:Y:S01]  /*12110*/  UIADD3 UR4, UR44, -0x2, URZ ;  /* 0xfffffffe2c047890 */ /* 0x000fe2000fffe03f */
[----:B------:R-:W-:Y:S02]  /*12120*/  IMAD.MOV.U32 R21, RZ, RZ, R31 ;  /* 0x000000ffff157224 */ /* 0x000fe400078e001f */
[----:B------:R-:W-:-:S03]  /*12130*/  IMAD.MOV.U32 R19, RZ, RZ, R28 ;  /* 0x000000ffff137224 */ /* 0x000fc600078e001c */
[----:B------:R-:W-:-:S07]  /*12140*/  IMAD.U32 R29, RZ, RZ, UR4 ;  /* 0x00000004ff1d7e24 */ /* 0x000fce000f8e00ff */
.L_x_2290:
[----:B01----:R-:W1:Y:S01]  /*12150*/  LDC R3, c[0x0][0x430] ;  /* 0x00010c00ff037b82 */ /* 0x003e620000000800 */
[----:B0-----:R-:W0:Y:S01]  /*12160*/  S2R R0, SR_TID.X ;  /* 0x0000000000007919 */ /* 0x001e220000002100 */
[----:B------:R-:W-:Y:S01]  /*12170*/  IMAD R10, R29, 0xa0, R36 ;  /* 0x000000a01d0a7824 */ /* 0x000fe200078e0224 */
[----:B------:R-:W-:Y:S05]  /*12180*/  YIELD ;  /* 0x0000000000007946 */ /* 0x000fea0003800000 */
[----:B------:R-:W2:Y:S01]  /*12190*/  S2R R4, SR_TID.X ;  /* 0x0000000000047919 */ /* 0x000ea20000002100 */
[----:B------:R-:W-:Y:S01]  /*121a0*/  ULDC.64 UR4, c[0x0][0x428] ;  /* 0x00010a0000047ab9 */ /* 0x000fe20000000a00 */
[----:B------:R-:W-:Y:S01]  /*121b0*/  ULDC.64 UR6, c[0x0][0x418] ;  /* 0x0001060000067ab9 */ /* 0x000fe20000000a00 */
[----:B------:R-:W-:Y:S01]  /*121c0*/  IMAD R7, R34, UR4, RZ ;  /* 0x0000000422077c24 */ /* 0x000fe2000f8e02ff */
[----:B------:R-:W3:Y:S01]  /*121d0*/  S2R R8, SR_TID.X ;  /* 0x0000000000087919 */ /* 0x000ee20000002100 */
[----:B------:R-:W-:-:S02]  /*121e0*/  VIADD R28, R19, 0x1 ;  /* 0x00000001131c7836 */ /* 0x000fc40000000000 */
[----:B------:R-:W-:Y:S01]  /*121f0*/  IMAD R7, R30, UR5, R7 ;  /* 0x000000051e077c24 */ /* 0x000fe2000f8e0207 */
[----:B-1----:R-:W-:Y:S02]  /*12200*/  ISETP.NE.AND P2, PT, R3, 0x1, PT ;  /* 0x000000010300780c */ /* 0x002fe40003f45270 */
[C---:B0-----:R-:W-:Y:S01]  /*12210*/  LOP3.LUT R2, R0.reuse, 0x7f, RZ, 0xc0, !PT ;  /* 0x0000007f00027812 */ /* 0x041fe200078ec0ff */
[----:B------:R-:W-:-:S10]  /*12220*/  IMAD.SHL.U32 R0, R0, 0x20, RZ ;  /* 0x0000002000007824 */ /* 0x000fd400078e00ff */
[----:B------:R-:W0:Y:S01]  /*12230*/  @P2 LDC R3, c[0x0][0x434] ;  /* 0x00010d00ff032b82 */ /* 0x000e220000000800 */
[----:B------:R-:W-:Y:S02]  /*12240*/  SHF.R.U32.HI R2, RZ, 0x2, R2 ;  /* 0x00000002ff027819 */ /* 0x000fe40000011602 */
[----:B--2---:R-:W-:Y:S02]  /*12250*/  LOP3.LUT R4, R4, 0x7f, RZ, 0xc0, !PT ;  /* 0x0000007f04047812 */ /* 0x004fe400078ec0ff */
[----:B------:R-:W-:Y:S02]  /*12260*/  LOP3.LUT R0, R2, 0x60, R0, 0xf8, !PT ;  /* 0x0000006002007812 */ /* 0x000fe400078ef800 */
[----:B------:R-:W-:Y:S01]  /*12270*/  SHF.R.U32.HI R9, RZ, 0x2, R4 ;  /* 0x00000002ff097819 */ /* 0x000fe20000011604 */
[----:B------:R-:W1:Y:S01]  /*12280*/  @P2 LDC R5, c[0x0][0x438] ;  /* 0x00010e00ff052b82 */ /* 0x000e620000000800 */
[----:B---3--:R-:W-:Y:S02]  /*12290*/  IMAD.SHL.U32 R8, R8, 0x20, RZ ;  /* 0x0000002008087824 */ /* 0x008fe400078e00ff */
[----:B------:R-:W-:-:S03]  /*122a0*/  IMAD.IADD R0, R0, 0x1, R10 ;  /* 0x0000000100007824 */ /* 0x000fc600078e020a */
[----:B------:R-:W-:Y:S01]  /*122b0*/  LOP3.LUT R8, R9, 0x60, R8, 0xf8, !PT ;  /* 0x0000006009087812 */ /* 0x000fe200078ef808 */
[----:B------:R-:W-:Y:S01]  /*122c0*/  IMAD.MOV.U32 R6, RZ, RZ, R0 ;  /* 0x000000ffff067224 */ /* 0x000fe200078e0000 */
[----:B------:R-:W2:Y:S02]  /*122d0*/  @P2 LDC R9, c[0x0][0x438] ;  /* 0x00010e00ff092b82 */ /* 0x000ea40000000800 */
[----:B------:R-:W-:-:S04]  /*122e0*/  LOP3.LUT R8, R8, 0x80, RZ, 0xfc, !PT ;  /* 0x0000008008087812 */ /* 0x000fc800078efcff */
[C---:B------:R-:W-:Y:S01]  /*122f0*/  ISETP.GT.U32.AND P1, PT, R8.reuse, 0x9f, PT ;  /* 0x0000009f0800780c */ /* 0x040fe20003f24070 */
[----:B------:R-:W-:Y:S02]  /*12300*/  IMAD.IADD R10, R8, 0x1, R10 ;  /* 0x00000001080a7824 */ /* 0x000fe400078e020a */
[----:B0-----:R-:W-:-:S04]  /*12310*/  @P2 IMAD.HI.U32 R2, R0, R3, RZ ;  /* 0x0000000300022227 */ /* 0x001fc800078e00ff */
[----:B------:R-:W-:Y:S01]  /*12320*/  IMAD.MOV.U32 R11, RZ, RZ, R10 ;  /* 0x000000ffff0b7224 */ /* 0x000fe200078e000a */
[----:B-1----:R-:W-:-:S04]  /*12330*/  @P2 SHF.R.U32.HI R6, RZ, R5, R2 ;  /* 0x00000005ff062219 */ /* 0x002fc80000011602 */
[--C-:B------:R-:W-:Y:S01]  /*12340*/  SHF.R.S32.HI R3, RZ, 0x1f, R6.reuse ;  /* 0x0000001fff037819 */ /* 0x100fe20000011406 */
[----:B------:R-:W-:-:S04]  /*12350*/  IMAD.MOV.U32 R2, RZ, RZ, R6 ;  /* 0x000000ffff027224 */ /* 0x000fc800078e0006 */
[----:B------:R-:W-:-:S04]  /*12360*/  IMAD.WIDE.U32 R2, R30, UR4, R2 ;  /* 0x000000041e027c25 */ /* 0x000fc8000f8e0002 */
[----:B------:R-:W-:Y:S01]  /*12370*/  IMAD.IADD R3, R7, 0x1, R3 ;  /* 0x0000000107037824 */ /* 0x000fe200078e0203 */
[----:B------:R-:W-:-:S04]  /*12380*/  LEA R4, P0, R2, UR6, 0x2 ;  /* 0x0000000602047c11 */ /* 0x000fc8000f8010ff */
[----:B------:R-:W-:Y:S02]  /*12390*/  LEA.HI.X R5, R2, UR7, R3, 0x2, P0 ;  /* 0x0000000702057c11 */ /* 0x000fe400080f1403 */
[----:B------:R-:W0:Y:S02]  /*123a0*/  @P2 LDC R3, c[0x0][0x434] ;  /* 0x00010d00ff032b82 */ /* 0x000e240000000800 */
        /* <DEDUP_REMOVED lines=26> */
[----:B------:R-:W-:Y:S10]  /*12550*/  @!P1 BRA `(.L_x_2271) ;  /* 0x0000000000049947 */ /* 0x000ff40003800000 */
[----:B------:R-:W-:Y:S01]  /*12560*/  BPT.TRAP 0x1 ;  /* 0x000000040000795c */ /* 0x000fe20000300000 */
.L_x_2271:
[----:B------:R-:W-:Y:S01]  /*12570*/  IMAD R4, R28, 0x8, R17 ;  /* 0x000000081c047824 */ /* 0x000fe200078e0211 */
[----:B------:R-:W-:Y:S01]  /*12580*/  SHF.L.U32 R27, R31, 0x1f, RZ ;  /* 0x0000001f1f1b7819 */ /* 0x000fe200000006ff */
[----:B------:R-:W-:Y:S01]  /*12590*/  BSSY B0, `(.L_x_2272) ;  /* 0x0000004000007945 */ /* 0x000fe20003800000 */
[----:B------:R-:W-:Y:S02]  /*125a0*/  SHF.R.S32.HI R22, RZ, 0x1f, R8 ;  /* 0x0000001fff167819 */ /* 0x000fe40000011408 */
[----:B------:R-:W0:Y:S02]  /*125b0*/  SYNCS.PHASECHK.TRANS64.TRYWAIT P0, [R4+URZ+0x33480], R27 ;  /* 0x0334801b040075a7 */ /* 0x000e24000800017f */
[----:B0-----:R-:W-:Y:S05]  /*125c0*/  @!P0 BRA `(.L_x_2273) ;  /* 0x0000003800bc8947 */ /* 0x001fea0003800000 */
.L_x_2359:
[----:B------:R-:W-:Y:S05]  /*125d0*/  BSYNC B0 ;  /* 0x0000000000007941 */ /* 0x000fea0003800000 */
.L_x_2272:
[----:B------:R-:W2:Y:S01]  /*125e0*/  LDL R11, [R1] ;  /* 0x00000000010b7983 */ /* 0x000ea20000100800 */
[----:B------:R-:W-:Y:S01]  /*125f0*/  ULDC.64 UR4, c[0x0][0x328] ;  /* 0x0000ca0000047ab9 */ /* 0x000fe20000000a00 */
[----:B------:R-:W-:Y:S01]  /*12600*/  ULDC.64 UR6, c[0x0][0x338] ;  /* 0x0000ce0000067ab9 */ /* 0x000fe20000000a00 */
[----:B------:R-:W-:Y:S01]  /*12610*/  IMAD R3, R22, UR4, RZ ;  /* 0x0000000416037c24 */ /* 0x000fe2000f8e02ff */
[----:B------:R-:W-:Y:S01]  /*12620*/  ULDC.64 UR8, c[0x0][0x330] ;  /* 0x0000cc0000087ab9 */ /* 0x000fe20000000a00 */
[----:B------:R-:W-:Y:S01]  /*12630*/  SHF.R.S32.HI R24, RZ, 0x1f, R6 ;  /* 0x0000001fff187819 */ /* 0x000fe20000011406 */
[----:B------:R-:W-:Y:S01]  /*12640*/  IMAD R23, R32, UR8, RZ ;  /* 0x0000000820177c24 */ /* 0x000fe2000f8e02ff */
[----:B------:R-:W-:Y:S01]  /*12650*/  ULDC.64 UR10, c[0x0][0x318] ;  /* 0x0000c600000a7ab9 */ /* 0x000fe20000000a00 */
[C---:B------:R-:W-:Y:S01]  /*12660*/  IMAD R0, R8.reuse, UR5, R3 ;  /* 0x0000000508007c24 */ /* 0x040fe2000f8e0203 */
[----:B-----5:R-:W-:Y:S01]  /*12670*/  SHF.R.S32.HI R25, RZ, 0x1f, R5 ;  /* 0x0000001fff197819 */ /* 0x020fe20000011405 */
[----:B------:R-:W-:Y:S01]  /*12680*/  IMAD.WIDE.U32 R2, R8, UR4, RZ ;  /* 0x0000000408027c25 */ /* 0x000fe2000f8e00ff */
[----:B------:R-:W-:-:S02]  /*12690*/  LOP3.LUT P4, RZ, R16, 0x4, RZ, 0xc0, !PT ;  /* 0x0000000410ff7812 */ /* 0x000fc4000788c0ff */
[C---:B------:R-:W-:Y:S01]  /*126a0*/  LOP3.LUT P3, RZ, R16.reuse, 0x2, RZ, 0xc0, !PT ;  /* 0x0000000210ff7812 */ /* 0x040fe2000786c0ff */
[----:B------:R-:W-:Y:S01]  /*126b0*/  IMAD.IADD R3, R3, 0x1, R0 ;  /* 0x0000000103037824 */ /* 0x000fe200078e0200 */
[----:B------:R-:W-:Y:S01]  /*126c0*/  LOP3.LUT P1, RZ, R16, 0x1, RZ, 0xc0, !PT ;  /* 0x0000000110ff7812 */ /* 0x000fe2000782c0ff */
[----:B------:R-:W-:Y:S02]  /*126d0*/  IMAD R0, R26, UR6, RZ ;  /* 0x000000061a007c24 */ /* 0x000fe4000f8e02ff */
        /* <DEDUP_REMOVED lines=52> */
.L_x_2371:
        /* <DEDUP_REMOVED lines=10> */
.L_x_2275:
        /* <DEDUP_REMOVED lines=11> */
.L_x_2276:
[----:B------:R2:W-:Y:S01]  /*12b70*/  SYNCS.ARRIVE.TRANS64.A1T0 RZ, [R4+URZ+0x33470], RZ ;  /* 0x033470ff04ff79a7 */ /* 0x0005e2000810003f */
[----:B------:R-:W-:Y:S05]  /*12b80*/  @!P3 BRA `(.L_x_2277) ;  /* 0x000000000004b947 */ /* 0x000fea0003800000 */
[----:B------:R-:W-:Y:S01]  /*12b90*/  BPT.TRAP 0x1 ;  /* 0x000000040000795c */ /* 0x000fe20000300000 */
.L_x_2277:
[----:B------:R-:W3:Y:S01]  /*12ba0*/  SYNCS.PHASECHK.TRANS64.TRYWAIT P0, [R4+URZ+0x33440], R27 ;  /* 0x0334401b040075a7 */ /* 0x000ee2000800017f */
[----:B------:R-:W-:Y:S04]  /*12bb0*/  BSSY B0, `(.L_x_2278) ;  /* 0x0000002000007945 */ /* 0x000fe80003800000 */
[----:B---3--:R-:W-:Y:S05]  /*12bc0*/  @!P0 BRA `(.L_x_2279) ;  /* 0x0000003800d08947 */ /* 0x008fea0003800000 */
.L_x_2372:
[----:B------:R-:W-:Y:S05]  /*12bd0*/  BSYNC B0 ;  /* 0x0000000000007941 */ /* 0x000fea0003800000 */
.L_x_2278:
        /* <DEDUP_REMOVED lines=8> */
[----:B------:R-:W-:Y:S01]  /*12c60*/  LOP3.LUT P3, RZ, R16, 0x2, RZ, 0xc0, !PT ;  /* 0x0000000210ff7812 */ /* 0x000fe2000786c0ff */
        /* <DEDUP_REMOVED lines=30> */
[----:B----4-:R-:W-:-:S05]  /*12e50*/  IMAD.X R3, RZ, RZ, R3, P0 ;  /* 0x000000ffff037224 */ /* 0x010fca00000e0603 */
[----:B------:R-:W-:Y:S04]  /*12e60*/  LDGSTS.E.BYPASS.LTC128B.128 [R0+0x24200], desc[UR52][R2.64], !P4 ;  /* 0x2420000002007fae */ /* 0x000fe8000e101d74 */
[----:B------:R-:W-:Y:S04]  /*12e70*/  LDGSTS.E.BYPASS.LTC128B.128 [R0+0x26a00], desc[UR52][R2.64+0x40], !P3 ;  /* 0x26a0004002007fae */ /* 0x000fe8000d901d74 */
[----:B------:R4:W-:Y:S01]  /*12e80*/  LDGSTS.E.BYPASS.LTC128B.128 [R0+0x29200], desc[UR52][R2.64+0x80], !P1 ;  /* 0x2920008002007fae */ /* 0x0009e2000c901d74 */
[----:B-1----:R-:W-:-:S03]  /*12e90*/  IADD3 R8, P0, R33, R14, RZ ;  /* 0x0000000e21087210 */ /* 0x002fc60007f1e0ff */
[----:B------:R-:W1:Y:S02]  /*12ea0*/  SHFL.IDX PT, R14, R10, 0x2, 0x1c1f ;  /* 0x005c1f000a0e7f89 */ /* 0x000e6400000e0000 */
[----:B------:R-:W-:Y:S02]  /*12eb0*/  IMAD.X R9, RZ, RZ, R6, P0 ;  /* 0x000000ffff097224 */ /* 0x000fe400000e0606 */
[----:B----4-:R-:W4:Y:S04]  /*12ec0*/  SHFL.IDX PT, R3, R20, 0x2, 0x1c1f ;  /* 0x005c1f0014037f89 */ /* 0x010f2800000e0000 */
[----:B------:R-:W5:Y:S04]  /*12ed0*/  SHFL.IDX PT, R2, R10, 0x3, 0x1c1f ;  /* 0x007c1f000a027f89 */ /* 0x000f6800000e0000 */
[----:B------:R-:W0:Y:S04]  /*12ee0*/  SHFL.IDX PT, R20, R20, 0x3, 0x1c1f ;  /* 0x007c1f0014147f89 */ /* 0x000e2800000e0000 */
[----:B------:R0:W-:Y:S04]  /*12ef0*/  LDGSTS.E.BYPASS.LTC128B.128 [R0+0x24a00], desc[UR52][R8.64], !P4 ;  /* 0x24a0000008007fae */ /* 0x0001e8000e101d74 */
[----:B------:R0:W-:Y:S01]  /*12f00*/  LDGSTS.E.BYPASS.LTC128B.128 [R0+0x27200], desc[UR52][R8.64+0x40], !P3 ;  /* 0x2720004008007fae */ /* 0x0001e2000d901d74 */
[----:B-1----:R-:W-:-:S03]  /*12f10*/  IADD3 R6, P0, R33, R14, RZ ;  /* 0x0000000e21067210 */ /* 0x002fc60007f1e0ff */
[----:B------:R1:W-:Y:S02]  /*12f20*/  LDGSTS.E.BYPASS.LTC128B.128 [R0+0x29a00], desc[UR52][R8.64+0x80], !P1 ;  /* 0x29a0008008007fae */ /* 0x0003e4000c901d74 */
[----:B----4-:R-:W-:Y:S02]  /*12f30*/  IMAD.X R7, RZ, RZ, R3, P0 ;  /* 0x000000ffff077224 */ /* 0x010fe400000e0603 */
[----:B------:R1:W4:Y:S01]  /*12f40*/  SHFL.IDX PT, R14, R5, RZ, 0x1c1f ;  /* 0x001c1fff050e7589 */ /* 0x00032200000e0000 */
[----:B-----5:R-:W-:-:S03]  /*12f50*/  IADD3 R2, P0, R33, R2, RZ ;  /* 0x0000000221027210 */ /* 0x020fc60007f1e0ff */
[----:B------:R1:W-:Y:S02]  /*12f60*/  LDGSTS.E.BYPASS.LTC128B.128 [R0+0x25200], desc[UR52][R6.64], !P4 ;  /* 0x2520000006007fae */ /* 0x0003e4000e101d74 */
[----:B0-----:R-:W-:Y:S02]  /*12f70*/  IMAD.X R3, RZ, RZ, R20, P0 ;  /* 0x000000ffff037224 */ /* 0x001fe400000e0614 */
[----:B------:R1:W-:Y:S04]  /*12f80*/  LDGSTS.E.BYPASS.LTC128B.128 [R0+0x27a00], desc[UR52][R6.64+0x40], !P3 ;  /* 0x27a0004006007fae */ /* 0x0003e8000d901d74 */
[----:B------:R1:W-:Y:S04]  /*12f90*/  LDGSTS.E.BYPASS.LTC128B.128 [R0+0x2a200], desc[UR52][R6.64+0x80], !P1 ;  /* 0x2a20008006007fae */ /* 0x0003e8000c901d74 */
[----:B------:R1:W-:Y:S04]  /*12fa0*/  LDGSTS.E.BYPASS.LTC128B.128 [R0+0x25a00], desc[UR52][R2.64], !P4 ;  /* 0x25a0000002007fae */ /* 0x0003e8000e101d74 */
[----:B------:R1:W-:Y:S04]  /*12fb0*/  LDGSTS.E.BYPASS.LTC128B.128 [R0+0x28200], desc[UR52][R2.64+0x40], !P3 ;  /* 0x2820004002007fae */ /* 0x0003e8000d901d74 */
[----:B----4-:R1:W-:Y:S02]  /*12fc0*/  LDGSTS.E.BYPASS.LTC128B.128 [R0+0x2aa00], desc[UR52][R2.64+0x80], !P1 ;  /* 0x2aa0008002007fae */ /* 0x0103e4000c901d74 */
.L_x_2384:
        /* <DEDUP_REMOVED lines=10> */
.L_x_2281:
        /* <DEDUP_REMOVED lines=11> */
.L_x_2282:
[----:B------:R-:W-:Y:S01]  /*13120*/  IMAD.U32 R0, RZ, RZ, UR47 ;  /* 0x0000002fff007e24 */ /* 0x000fe2000f8e00ff */
[----:B------:R0:W-:Y:S04]  /*13130*/  SYNCS.ARRIVE.TRANS64.A1T0 RZ, [R4+URZ+0x33430], RZ ;  /* 0x033430ff04ff79a7 */ /* 0x0001e8000810003f */
[----:B------:R-:W-:-:S13]  /*13140*/  ISETP.NE.AND P0, PT, R0, 0x3, PT ;  /* 0x000000030000780c */ /* 0x000fda0003f05270 */
[----:B0-----:R-:W-:Y:S05]  /*13150*/  @!P0 BRA `(.L_x_2283) ;  /* 0x0000000000048947 */ /* 0x001fea0003800000 */
[----:B------:R-:W-:Y:S01]  /*13160*/  BPT.TRAP 0x1 ;  /* 0x000000040000795c */ /* 0x000fe20000300000 */
.L_x_2283:
[----:B------:R-:W-:Y:S01]  /*13170*/  LOP3.LUT R3, R21, 0x1, RZ, 0x3c, !PT ;  /* 0x0000000115037812 */ /* 0x000fe200078e3cff */
[----:B------:R-:W-:Y:S01]  /*13180*/  IMAD R0, R19, 0x8, R17 ;  /* 0x0000000813007824 */ /* 0x000fe200078e0211 */
[----:B------:R-:W-:Y:S02]  /*13190*/  BSSY B0, `(.L_x_2284) ;  /* 0x0000004000007945 */ /* 0x000fe40003800000 */
[----:B------:R-:W-:-:S04]  /*131a0*/  SHF.L.U32 R3, R3, 0x1f, RZ ;  /* 0x0000001f03037819 */ /* 0x000fc800000006ff */
[----:B------:R-:W0:Y:S02]  /*131b0*/  SYNCS.PHASECHK.TRANS64.TRYWAIT P1, [R0+URZ+0x33470], R3 ;  /* 0x03347003000075a7 */ /* 0x000e24000802017f */
[----:B0-----:R-:W-:Y:S05]  /*131c0*/  @!P1 BRA `(.L_x_2285) ;  /* 0x0000003800d09947 */ /* 0x001fea0003800000 */
.L_x_2385:
[----:B------:R-:W-:Y:S05]  /*131d0*/  BSYNC B0 ;  /* 0x0000000000007941 */ /* 0x000fea0003800000 */
.L_x_2284:
[----:B------:R-:W-:-:S05]  /*131e0*/  IMAD.U32 R2, RZ, RZ, UR46 ;  /* 0x0000002eff027e24 */ /* 0x000fca000f8e00ff */
[----:B------:R-:W-:-:S13]  /*131f0*/  ISETP.NE.AND P1, PT, R2, 0x3, PT ;  /* 0x000000030200780c */ /* 0x000fda0003f25270 */
[----:B------:R-:W-:Y:S05]  /*13200*/  @!P1 BRA `(.L_x_2286) ;  /* 0x0000000000049947 */ /* 0x000fea0003800000 */
[----:B------:R-:W-:Y:S01]  /*13210*/  BPT.TRAP 0x1 ;  /* 0x000000040000795c */ /* 0x000fe20000300000 */
.L_x_2286:
[----:B------:R-:W-:Y:S01]  /*13220*/  SHF.L.U32 R5, R21, 0x1f, RZ ;  /* 0x0000001f15057819 */ /* 0x000fe200000006ff */
[----:B0-----:R-:W-:-:S03]  /*13230*/  IMAD R3, R19, 0x7800, RZ ;  /* 0x0000780013037824 */ /* 0x001fc600078e02ff */
[----:B------:R-:W0:Y:S02]  /*13240*/  SYNCS.PHASECHK.TRANS64.TRYWAIT P1, [R0+URZ+0x33460], R5 ;  /* 0x03346005000075a7 */ /* 0x000e24000802017f */
[----:B0-----:R-:W-:Y:S05]  /*13250*/  @!P1 BRA `(.L_x_2287) ;  /* 0x0000003800c09947 */ /* 0x001fea0003800000 */
.L_x_2386:
[----:B------:R-:W4:Y:S04]  /*13260*/  LDL R2, [R1+0x8] ;  /* 0x0000080001027983 */ /* 0x000f280000100800 */
[----:B------:R-:W5:Y:S01]  /*13270*/  LDL R8, [R1+0x4] ;  /* 0x0000040001087983 */ /* 0x000f620000100800 */
[----:B------:R-:W-:Y:S05]  /*13280*/  WARPSYNC.ALL ;  /* 0x0000000000007948 */ /* 0x000fea0003800000 */
[----:B------:R-:W-:-:S05]  /*13290*/  IMAD.U32 R19, RZ, RZ, UR46 ;  /* 0x0000002eff137e24 */ /* 0x000fca000f8e00ff */
[----:B------:R-:W-:Y:S02]  /*132a0*/  ISETP.NE.AND P1, PT, R19, 0x3, PT ;  /* 0x000000031300780c */ /* 0x000fe40003f25270 */
[----:B----4-:R-:W-:-:S05]  /*132b0*/  LOP3.LUT R2, R3, R2, RZ, 0xfc, !PT ;  /* 0x0000000203027212 */ /* 0x010fca00078efcff */
[----:B------:R-:W-:-:S05]  /*132c0*/  IMAD.IADD R2, R17, 0x1, R2 ;  /* 0x0000000111027824 */ /* 0x000fca00078e0202 */
[----:B0-23--:R-:W0:Y:S02]  /*132d0*/  LDSM.16.MT88.4 R4, [R2+0xf200] ;  /* 0x00f200000204783b */ /* 0x00de240000004200 */
[C-C-:B0-----:R-:W-:Y:S02]  /*132e0*/  PRMT R12, R4.reuse, 0x6420, R5.reuse ;  /* 0x00006420040c7816 */ /* 0x141fe40000000005 */
[----:B------:R-:W-:Y:S02]  /*132f0*/  PRMT R13, R4, 0x7531, R5 ;  /* 0x00007531040d7816 */ /* 0x000fe40000000005 */
[----:B-----5:R-:W-:Y:S02]  /*13300*/  LOP3.LUT R4, R3, R8, RZ, 0xfc, !PT ;  /* 0x0000000803047212 */ /* 0x020fe400078efcff */
        /* <DEDUP_REMOVED lines=96> */
.L_x_2288:
[----:B-1----:R1:W-:Y:S01]  /*13910*/  SYNCS.ARRIVE.TRANS64.A1T0 RZ, [R0+URZ+0x33450], RZ ;  /* 0x033450ff00ff79a7 */ /* 0x0023e2000810003f */
[----:B------:R-:W-:Y:S06]  /*13920*/  BAR.SYNC.DEFER_BLOCKING 0x2, 0x80 ;  /* 0x0082000000007b1d */ /* 0x000fec0000010000 */
[----:B------:R-:W-:Y:S05]  /*13930*/  @!P0 BRA `(.L_x_2289) ;  /* 0x0000000000048947 */ /* 0x000fea0003800000 */
[----:B------:R-:W-:Y:S01]  /*13940*/  BPT.TRAP 0x1 ;  /* 0x000000040000795c */ /* 0x000fe20000300000 */
.L_x_2289:
[----:B-1----:R-:W-:Y:S02]  /*13950*/  VIADD R0, R0, 0x33480 ;  /* 0x0003348000007836 */ /* 0x002fe40000000000 */
[----:B------:R-:W-:Y:S02]  /*13960*/  IMAD.MOV.U32 R21, RZ, RZ, R31 ;  /* 0x000000ffff157224 */ /* 0x000fe400078e001f */
[----:B------:R-:W-:Y:S01]  /*13970*/  IMAD.MOV.U32 R19, RZ, RZ, R28 ;  /* 0x000000ffff137224 */ /* 0x000fe200078e001c */
[----:B------:R-:W-:-:S04]  /*13980*/  PRMT R0, R37, 0x654, R0 ;  /* 0x0000065425007816 */ /* 0x000fc80000000000 */
[----:B------:R1:W-:Y:S01]  /*13990*/  SYNCS.ARRIVE.TRANS64.RED.A1T0 RZ, [R0+URZ], RZ ;  /* 0x000000ff00ff79a7 */ /* 0x0003e2000810043f */
[----:B------:R-:W-:Y:S05]  /*139a0*/  @P2 BRA `(.L_x_2290) ;  /* 0xffffffe400e82947 */ /* 0x000fea000383ffff */
.L_x_2270:
[----:B01----:R-:W0:Y:S01]  /*139b0*/  S2R R0, SR_TID.X ;  /* 0x0000000000007919 */ /* 0x003e220000002100 */
[----:B------:R-:W-:Y:S01]  /*139c0*/  BSSY B0, `(.L_x_2291) ;  /* 0x0000012000007945 */ /* 0x000fe20003800000 */
[----:B------:R-:W-:Y:S01]  /*139d0*/  IMAD.U32 R6, RZ, RZ, UR47 ;  /* 0x0000002fff067e24 */ /* 0x000fe2000f8e00ff */
        /* <DEDUP_REMOVED lines=15> */
[----:B------:R0:W-:Y:S02]  /*13ad0*/  STL [R1+0x10], R0 ;  /* 0x0000100001007387 */ /* 0x0001e40000100800 */
.L_x_2292:
[----:B------:R-:W-:Y:S05]  /*13ae0*/  BSYNC B0 ;  /* 0x0000000000007941 */ /* 0x000fea0003800000 */
.L_x_2291:
[----:B------:R-:W-:-:S13]  /*13af0*/  ISETP.NE.AND P1, PT, R6, 0x3, PT ;  /* 0x000000030600780c */ /* 0x000fda0003f25270 */
[----:B------:R-:W-:Y:S05]  /*13b00*/  @!P1 BRA `(.L_x_2293) ;  /* 0x0000000000049947 */ /* 0x000fea0003800000 */
[----:B------:R-:W-:Y:S01]  /*13b10*/  BPT.TRAP 0x1 ;  /* 0x000000040000795c */ /* 0x000fe20000300000 */
.L_x_2293:
[----:B------:R-:W-:Y:S01]  /*13b20*/  LOP3.LUT R3, R31, 0x1, RZ, 0x3c, !PT ;  /* 0x000000011f037812 */ /* 0x000fe200078e3cff */
[----:B------:R-:W-:Y:S01]  /*13b30*/  IMAD R2, R28, 0x8, R17 ;  /* 0x000000081c027824 */ /* 0x000fe200078e0211 */
[----:B------:R-:W-:Y:S02]  /*13b40*/  BSSY B0, `(.L_x_2294) ;  /* 0x0000004000007945 */ /* 0x000fe40003800000 */
[----:B------:R-:W-:-:S04]  /*13b50*/  SHF.L.U32 R3, R3, 0x1f, RZ ;  /* 0x0000001f03037819 */ /* 0x000fc800000006ff */
[----:B------:R-:W1:Y:S02]  /*13b60*/  SYNCS.PHASECHK.TRANS64.TRYWAIT P2, [R2+URZ+0x33470], R3 ;  /* 0x03347003020075a7 */ /* 0x000e64000804017f */
[----:B-1----:R-:W-:Y:S05]  /*13b70*/  @!P2 BRA `(.L_x_2295) ;  /* 0x00000030008ca947 */ /* 0x002fea0003800000 */
.L_x_2387:
[----:B------:R-:W-:Y:S05]  /*13b80*/  BSYNC B0 ;  /* 0x0000000000007941 */ /* 0x000fea0003800000 */
.L_x_2294:
[----:B0-----:R-:W-:-:S05]  /*13b90*/  IMAD.U32 R0, RZ, RZ, UR46 ;  /* 0x0000002eff007e24 */ /* 0x001fca000f8e00ff */
[----:B------:R-:W-:-:S13]  /*13ba0*/  ISETP.NE.AND P2, PT, R0, 0x3, PT ;  /* 0x000000030000780c */ /* 0x000fda0003f45270 */
[----:B------:R-:W-:Y:S05]  /*13bb0*/  @!P2 BRA `(.L_x_2296) ;  /* 0x000000000004a947 */ /* 0x000fea0003800000 */
[----:B------:R-:W-:Y:S01]  /*13bc0*/  BPT.TRAP 0x1 ;  /* 0x000000040000795c */ /* 0x000fe20000300000 */
.L_x_2296:
[----:B------:R-:W2:Y:S01]  /*13bd0*/  LDL R0, [R1+0x8] ;  /* 0x0000080001007983 */ /* 0x000ea20000100800 */
[----:B------:R-:W-:Y:S01]  /*13be0*/  SHF.L.U32 R5, R31, 0x1f, RZ ;  /* 0x0000001f1f057819 */ /* 0x000fe200000006ff */
[----:B-1----:R-:W-:-:S03]  /*13bf0*/  IMAD R3, R28, 0x7800, RZ ;  /* 0x000078001c037824 */ /* 0x002fc600078e02ff */
[----:B------:R-:W0:Y:S02]  /*13c00*/  SYNCS.PHASECHK.TRANS64.TRYWAIT P2, [R2+URZ+0x33460], R5 ;  /* 0x03346005020075a7 */ /* 0x000e24000804017f */
[----:B--2---:R-:W-:Y:S01]  /*13c10*/  LOP3.LUT R0, R3, R0, RZ, 0xfc, !PT ;  /* 0x0000000003007212 */ /* 0x004fe200078efcff */
[----:B0-----:R-:W-:Y:S06]  /*13c20*/  @!P2 BRA `(.L_x_2297) ;  /* 0x000000300074a947 */ /* 0x001fec0003800000 */
.L_x_2388:
[----:B------:R-:W2:Y:S01]  /*13c30*/  LDL R10, [R1+0x4] ;  /* 0x00000400010a7983 */ /* 0x000ea20000100800 */
[----:B------:R-:W-:Y:S01]  /*13c40*/  IMAD.IADD R0, R17, 0x1, R0 ;  /* 0x0000000111007824 */ /* 0x000fe200078e0200 */
[----:B------:R-:W-:Y:S05]  /*13c50*/  WARPSYNC.ALL ;  /* 0x0000000000007948 */ /* 0x000fea0003800000 */
[----:B0-----:R-:W0:Y:S01]  /*13c60*/  LDSM.16.MT88.4 R4, [R0+0xf200] ;  /* 0x00f200000004783b */ /* 0x001e220000004200 */
[----:B------:R-:W-:-:S05]  /*13c70*/  IMAD.U32 R12, RZ, RZ, UR46 ;  /* 0x0000002eff0c7e24 */ /* 0x000fca000f8e00ff */
[----:B------:R-:W-:Y:S02]  /*13c80*/  ISETP.NE.AND P2, PT, R12, 0x3, PT ;  /* 0x000000030c00780c */ /* 0x000fe40003f45270 */
[C-C-:B0-----:R-:W-:Y:S02]  /*13c90*/  PRMT R8, R4.reuse, 0x6420, R5.reuse ;  /* 0x0000642004087816 */ /* 0x141fe40000000005 */
[----:B------:R-:W-:Y:S02]  /*13ca0*/  PRMT R9, R4, 0x7531, R5 ;  /* 0x0000753104097816 */ /* 0x000fe40000000005 */
[C-C-:B------:R-:W-:Y:S02]  /*13cb0*/  PRMT R11, R6.reuse, 0x7531, R7.reuse ;  /* 0x00007531060b7816 */ /* 0x140fe40000000007 */
[----:B--2---:R-:W-:Y:S02]  /*13cc0*/  LOP3.LUT R4, R3, R10, RZ, 0xfc, !PT ;  /* 0x0000000a03047212 */ /* 0x004fe400078efcff */
[----:B------:R-:W-:-:S03]  /*13cd0*/  PRMT R10, R6, 0x6420, R7 ;  /* 0x00006420060a7816 */ /* 0x000fc60000000007 */
        /* <DEDUP_REMOVED lines=94> */
.L_x_2298:
[----:B-1----:R1:W-:Y:S01]  /*142c0*/  SYNCS.ARRIVE.TRANS64.A1T0 RZ, [R2+URZ+0x33450], RZ ;  /* 0x033450ff02ff79a7 */ /* 0x0023e2000810003f */
[----:B------:R-:W-:Y:S06]  /*142d0*/  BAR.SYNC.DEFER_BLOCKING 0x2, 0x80 ;  /* 0x0082000000007b1d */ /* 0x000fec0000010000 */
[----:B------:R-:W-:Y:S05]  /*142e0*/  @!P1 BRA `(.L_x_2299) ;  /* 0x0000000000049947 */ /* 0x000fea0003800000 */
[----:B------:R-:W-:Y:S01]  /*142f0*/  BPT.TRAP 0x1 ;  /* 0x000000040000795c */ /* 0x000fe20000300000 */
.L_x_2299:
[----:B-1----:R-:W-:Y:S02]  /*14300*/  VIADD R2, R2, 0x33480 ;  /* 0x0003348002027836 */ /* 0x002fe40000000000 */
[----:B------:R-:W-:-:S03]  /*14310*/  VIADD R28, R28, 0x1 ;  /* 0x000000011c1c7836 */ /* 0x000fc60000000000 */
[----:B------:R-:W-:Y:S02]  /*14320*/  PRMT R2, R37, 0x654, R2 ;  /* 0x0000065425027816 */ /* 0x000fe40000000002 */
[C---:B------:R-:W-:Y:S02]  /*14330*/  ISETP.NE.AND P1, PT, R28.reuse, 0x2, PT ;  /* 0x000000021c00780c */ /* 0x040fe40003f25270 */
[----:B------:R1:W-:Y:S02]  /*14340*/  SYNCS.ARRIVE.TRANS64.RED.A1T0 RZ, [R2+URZ], RZ ;  /* 0x000000ff02ff79a7 */ /* 0x0003e4000810043f */
[----:B------:R-:W-:Y:S02]  /*14350*/  SEL R0, RZ, 0x1, P1 ;  /* 0x00000001ff007807 */ /* 0x000fe40000800000 */
[----:B------:R-:W-:Y:S02]  /*14360*/  SEL R28, R28, RZ, P1 ;  /* 0x000000ff1c1c7207 */ /* 0x000fe40000800000 */
[----:B------:R-:W-:-:S07]  /*14370*/  LOP3.LUT R31, R31, R0, RZ, 0x3c, !PT ;  /* 0x000000001f1f7212 */ /* 0x000fce00078e3cff */
.L_x_2240:
[----:B------:R-:W-:Y:S05]  /*14380*/  BSYNC B7 ;  /* 0x0000000000077941 */ /* 0x000fea0003800000 */
.L_x_2238:
[----:B-1----:R1:W5:Y:S01]  /*14390*/  LDL R2, [R1+0x10] ;  /* 0x0000100001027983 */ /* 0x0023620000100800 */
[----:B------:R-:W-:-:S13]  /*143a0*/  LOP3.LUT P1, RZ, R16, 0x2000, RZ, 0xc0, !PT ;  /* 0x0000200010ff7812 */ /* 0x000fda000782c0ff */
[----:B-1----:R-:W-:Y:S05]  /*143b0*/  @!P1 BRA `(.L_x_2300) ;  /* 0x0000000000249947 */ /* 0x002fea0003800000 */
[----:B------:R-:W1:Y:S08]  /*143c0*/  S2UR UR4, SR_CgaCtaId ;  /* 0x00000000000479c3 */ /* 0x000e700000008800 */
[----:B------:R-:W-:Y:S01]  /*143d0*/  BAR.SYNC.DEFER_BLOCKING 0x5, 0x180 ;  /* 0x0146000000007b1d */ /* 0x000fe20000010000 */
[----:B--2---:R-:W-:Y:S01]  /*143e0*/  MOV R0, 0x400 ;  /* 0x0000040000007802 */ /* 0x004fe20000000f00 */
[----:B-1----:R-:W-:-:S05]  /*143f0*/  IMAD.U32 R37, RZ, RZ, UR4 ;  /* 0x00000004ff257e24 */ /* 0x002fca000f8e00ff */
[----:B------:R-:W-:-:S05]  /*14400*/  LEA R17, R37, R0, 0x18 ;  /* 0x0000000025117211 */ /* 0x000fca00078ec0ff */
[----:B-----5:R-:W1:Y:S04]  /*14410*/  LDS R2, [R17+0x334d0] ;  /* 0x0334d00011027984 */ /* 0x020e680000000800 */
[----:B-1----:R1:W-:Y:S01]  /*14420*/  STL [R1+0x10], R2 ;  /* 0x0000100201007387 */ /* 0x0023e20000100800 */
[----:B------:R-:W-:Y:S06]  /*14430*/  BAR.ARV 0x4, 0x180 ;  /* 0x0106000000007b1d */ /* 0x000fec0000002000 */
[----:B------:R-:W-:Y:S05]  /*14440*/  BRA `(.L_x_2301) ;  /* 0x0000000000207947 */ /* 0x000fea0003800000 */
.L_x_2300:
[----:B------:R-:W1:Y:S01]  /*14450*/  @!P0 S2R R37, SR_CgaCtaId ;  /* 0x0000000000258919 */ /* 0x000e620000008800 */
[----:B--2---:R-:W-:Y:S01]  /*14460*/  @!P0 MOV R0, 0x400 ;  /* 0x0000040000008802 */ /* 0x004fe20000000f00 */
[----:B------:R-:W-:Y:S03]  /*14470*/  BAR.SYNC.DEFER_BLOCKING 0x4, 0x180 ;  /* 0x0106000000007b1d */ /* 0x000fe60000010000 */
[----:B-1----:R-:W-:-:S03]  /*14480*/  @!P0 LEA R17, R37, R0, 0x18 ;  /* 0x0000000025118211 */ /* 0x002fc600078ec0ff */
[----:B-----5:R-:W1:Y:S04]  /*14490*/  SHFL.IDX PT, R0, R2, RZ, 0x1f ;  /* 0x00001fff02007589 */ /* 0x020e6800000e0000 */
[----:B------:R2:W-:Y:S04]  /*144a0*/  @!P0 STS [R17+0x334d0], R2 ;  /* 0x0334d00211008388 */ /* 0x0005e80000000800 */
[----:B-1----:R2:W-:Y:S01]  /*144b0*/  STL [R1+0x10], R0 ;  /* 0x0000100001007387 */ /* 0x0025e20000100800 */
[----:B------:R-:W-:Y:S06]  /*144c0*/  BAR.ARV 0x5, 0x180 ;  /* 0x0146000000007b1d */ /* 0x000fec0000002000 */
.L_x_2301:
[----:B--2---:R-:W2:Y:S01]  /*144d0*/  LDL R0, [R1+0x10] ;  /* 0x0000100001007983 */ /* 0x004ea20000100800 */
[----:B------:R-:W-:Y:S02]  /*144e0*/  ULDC UR4, c[0x0][0xc38] ;  /* 0x00030e0000047ab9 */ /* 0x000fe40000000800 */
[----:B--2---:R-:W-:-:S13]  /*144f0*/  ISETP.GE.AND P0, PT, R0, UR4, PT ;  /* 0x0000000400007c0c */ /* 0x004fda000bf06270 */
[----:B------:R-:W-:Y:S05]  /*14500*/  @!P0 BRA `(.L_x_2302) ;  /* 0xffffffb000ec8947 */ /* 0x000fea000383ffff */
.L_x_2235:
[----:B------:R-:W2:Y:S01]  /*14510*/  LDL.LU R0, [R1+0x14] ;  /* 0x0000140001007983 */ /* 0x000ea20000300800 */
[----:B------:R-:W-:Y:S01]  /*14520*/  BSSY B0, `(.L_x_2303) ;  /* 0x000000b000007945 */ /* 0x000fe20003800000 */
[----:B------:R-:W3:Y:S01]  /*14530*/  S2R R5, SR_CgaCtaId ;  /* 0x0000000000057919 */ /* 0x000ee20000008800 */
[----:B--2---:R-:W-:-:S05]  /*14540*/  VIADD R0, R0, 0x1 ;  /* 0x0000000100007836 */ /* 0x004fca0000000000 */
[----:B-1----:R-:W-:-:S04]  /*14550*/  LEA.HI R2, R0, R0, RZ, 0x1 ;  /* 0x0000000000027211 */ /* 0x002fc800078f08ff */
[----:B0-----:R-:W-:Y:S02]  /*14560*/  LOP3.LUT R3, R2, 0xfffffffe, RZ, 0xc0, !PT ;  /* 0xfffffffe02037812 */ /* 0x001fe400078ec0ff */
[----:B------:R-:W-:-:S03]  /*14570*/  MOV R2, 0x400 ;  /* 0x0000040000027802 */ /* 0x000fc60000000f00 */
[----:B------:R-:W-:Y:S01]  /*14580*/  IMAD.IADD R0, R0, 0x1, -R3 ;  /* 0x0000000100007824 */ /* 0x000fe200078e0a03 */
[----:B---3--:R-:W-:-:S04]  /*14590*/  LEA R5, R5, R2, 0x18 ;  /* 0x0000000205057211 */ /* 0x008fc800078ec0ff */
[----:B------:R-:W-:-:S04]  /*145a0*/  SHF.L.U32 R0, R0, 0x1f, RZ ;  /* 0x0000001f00007819 */ /* 0x000fc800000006ff */
[----:B------:R-:W0:Y:S02]  /*145b0*/  SYNCS.PHASECHK.TRANS64.TRYWAIT P0, [R5+URZ+0x33420], R0 ;  /* 0x03342000050075a7 */ /* 0x000e24000800017f */
[----:B0-----:R-:W-:Y:S05]  /*145c0*/  @!P0 BRA `(.L_x_2304) ;  /* 0x0000002800208947 */ /* 0x001fea0003800000 */
.L_x_2389:
[----:B------:R-:W-:Y:S05]  /*145d0*/  BSYNC B0 ;  /* 0x0000000000007941 */ /* 0x000fea0003800000 */
.L_x_2303:
[----:B------:R-:W-:-:S03]  /*145e0*/  UMOV UR4, 0xffffffff ;  /* 0xffffffff00047882 */ /* 0x000fc60000000000 */
[----:B------:R-:W-:Y:S05]  /*145f0*/  BRA.DIV UR4, `(.L_x_2305) ;  /* 0x0000002a04287947 */ /* 0x000fea000b800000 */
[----:B0-----:R-:W0:Y:S02]  /*14600*/  S2R R0, SR_TID.X ;  /* 0x0000000000007919 */ /* 0x001e240000002100 */
[----:B0-----:R-:W-:-:S04]  /*14610*/  SHF.R.U32.HI R0, RZ, 0x5, R0 ;  /* 0x00000005ff007819 */ /* 0x001fc80000011600 */
[----:B------:R-:W-:-:S05]  /*14620*/  LOP3.LUT R0, R0, 0x3, RZ, 0xc0, !PT ;  /* 0x0000000300007812 */ /* 0x000fca00078ec0ff */
[----:B------:R0:W1:Y:S02]  /*14630*/  SHFL.IDX PT, R14, R0, RZ, 0x1f ;  /* 0x00001fff000e7589 */ /* 0x00006400000e0000 */
.L_x_2392:
[----:B-1----:R-:W-:Y:S01]  /*14640*/  ISETP.NE.AND P0, PT, R14, RZ, PT ;  /* 0x000000ff0e00720c */ /* 0x002fe20003f05270 */
[----:B------:R-:W-:-:S12]  /*14650*/  BSSY B0, `(.L_x_2306) ;  /* 0x000002c000007945 */ /* 0x000fd80003800000 */
[----:B------:R-:W-:Y:S05]  /*14660*/  @P0 BRA `(.L_x_2307) ;  /* 0x0000000000a80947 */ /* 0x000fea0003800000 */
[----:B------:R-:W-:-:S03]  /*14670*/  UMOV UR4, 0xffffffff ;  /* 0xffffffff00047882 */ /* 0x000fc60000000000 */
[----:B------:R-:W-:Y:S05]  /*14680*/  BRA.DIV UR4, `(.L_x_2308) ;  /* 0x0000002a04387947 */ /* 0x000fea000b800000 */
[----:B------:R-:W-:-:S13]  /*14690*/  ELECT P6, URZ, PT ;  /* 0x00000000003f782f */ /* 0x000fda00038c0000 */
.L_x_2395:
[----:B------:R-:W-:Y:S05]  /*146a0*/  @!P6 BRA `(.L_x_2307) ;  /* 0x000000000098e947 */ /* 0x000fea0003800000 */
[----:B------:R-:W-:-:S06]  /*146b0*/  ULOP3.LUT UR4, UR36, 0x2, URZ, 0xfc, !UPT ;  /* 0x0000000224047892 */ /* 0x000fcc000f8efc3f */
[----:B0-----:R-:W-:-:S05]  /*146c0*/  IMAD.U32 R0, RZ, RZ, UR4 ;  /* 0x00000004ff007e24 */ /* 0x001fca000f8e00ff */
[----:B------:R-:W-:-:S13]  /*146d0*/  ISETP.NE.AND P0, PT, R0, 0x3, PT ;  /* 0x000000030000780c */ /* 0x000fda0003f05270 */
[----:B------:R-:W-:Y:S05]  /*146e0*/  @!P0 BRA `(.L_x_2309) ;  /* 0x0000000000048947 */ /* 0x000fea0003800000 */
[----:B------:R-:W-:Y:S01]  /*146f0*/  BPT.TRAP 0x1 ;  /* 0x000000040000795c */ /* 0x000fe20000300000 */
.L_x_2309:
[C---:B------:R-:W-:Y:S01]  /*14700*/  IMAD R3, R28.reuse, 0x8, R5 ;  /* 0x000000081c037824 */ /* 0x040fe200078e0205 */
[----:B------:R-:W-:Y:S01]  /*14710*/  SHF.L.U32 R2, R31, 0x1f, RZ ;  /* 0x0000001f1f027819 */ /* 0x000fe200000006ff */
[----:B------:R-:W-:-:S03]  /*14720*/  VIADD R28, R28, 0x1 ;  /* 0x000000011c1c7836 */ /* 0x000fc60000000000 */
[----:B------:R-:W0:Y:S02]  /*14730*/  SYNCS.PHASECHK.TRANS64.TRYWAIT P1, [R3+URZ+0x33440], R2 ;  /* 0x03344002030075a7 */ /* 0x000e24000802017f */
[----:B------:R-:W-:-:S04]  /*14740*/  ISETP.NE.AND P2, PT, R28, 0x2, PT ;  /* 0x000000021c00780c */ /* 0x000fc80003f45270 */
[----:B------:R-:W-:Y:S01]  /*14750*/  SEL R0, RZ, 0x1, P2 ;  /* 0x00000001ff007807 */ /* 0x000fe20001000000 */
[----:B0-----:R-:W-:Y:S08]  /*14760*/  @!P1 BRA `(.L_x_2310) ;  /* 0x0000002800209947 */ /* 0x001ff00003800000 */
.L_x_2396:
[----:B------:R-:W-:Y:S02]  /*14770*/  SEL R28, R28, RZ, P2 ;  /* 0x000000ff1c1c7207 */ /* 0x000fe40001000000 */
[----:B------:R-:W-:Y:S01]  /*14780*/  LOP3.LUT R0, R31, R0, RZ, 0x3c, !PT ;  /* 0x000000001f007212 */ /* 0x000fe200078e3cff */
[----:B------:R-:W-:Y:S06]  /*14790*/  @!P0 BRA `(.L_x_2311) ;  /* 0x0000000000048947 */ /* 0x000fec0003800000 */
[----:B------:R-:W-:Y:S01]  /*147a0*/  BPT.TRAP 0x1 ;  /* 0x000000040000795c */ /* 0x000fe20000300000 */
.L_x_2311:
[----:B------:R-:W-:Y:S01]  /*147b0*/  IMAD R5, R28, 0x8, R5 ;  /* 0x000000081c057824 */ /* 0x000fe200078e0205 */
[----:B------:R-:W-:-:S04]  /*147c0*/  SHF.L.U32 R0, R0, 0x1f, RZ ;  /* 0x0000001f00007819 */ /* 0x000fc800000006ff */
[----:B------:R-:W1:Y:S02]  /*147d0*/  SYNCS.PHASECHK.TRANS64.TRYWAIT P1, [R5+URZ+0x33440], R0 ;  /* 0x03344000050075a7 */ /* 0x000e64000802017f */
[----:B-1----:R-:W-:Y:S05]  /*147e0*/  @!P1 BRA `(.L_x_2312) ;  /* 0x0000002800149947 */ /* 0x002fea0003800000 */
.L_x_2397:
[----:B------:R-:W-:Y:S05]  /*147f0*/  @!P0 BRA `(.L_x_2313) ;  /* 0x0000000000048947 */ /* 0x000fea0003800000 */
[----:B------:R-:W-:Y:S01]  /*14800*/  BPT.TRAP 0x1 ;  /* 0x000000040000795c */ /* 0x000fe20000300000 */
.L_x_2313:
[----:B------:R-:W2:Y:S02]  /*14810*/  SYNCS.PHASECHK.TRANS64.TRYWAIT P1, [R3+URZ+0x33460], R2 ;  /* 0x03346002030075a7 */ /* 0x000ea4000802017f */
[----:B--2---:R-:W-:Y:S05]  /*14820*/  @!P1 BRA `(.L_x_2314) ;  /* 0x0000002800189947 */ /* 0x004fea0003800000 */
.L_x_2398:
[----:B------:R-:W-:Y:S05]  /*14830*/  @!P0 BRA `(.L_x_2315) ;  /* 0x0000000000048947 */ /* 0x000fea0003800000 */
[----:B------:R-:W-:Y:S01]  /*14840*/  BPT.TRAP 0x1 ;  /* 0x000000040000795c */ /* 0x000fe20000300000 */
.L_x_2315:
[----:B------:R-:W3:Y:S02]  /*14850*/  SYNCS.PHASECHK.TRANS64.TRYWAIT P1, [R5+URZ+0x33460], R0 ;  /* 0x03346000050075a7 */ /* 0x000ee4000802017f */
[----:B---3--:R-:W-:Y:S05]  /*14860*/  @!P1 BRA `(.L_x_2316) ;  /* 0x00000028001c9947 */ /* 0x008fea0003800000 */
.L_x_2399:
[----:B------:R-:W-:Y:S05]  /*14870*/  @!P0 BRA `(.L_x_2317) ;  /* 0x0000000000048947 */ /* 0x000fea0003800000 */
[----:B------:R-:W-:Y:S01]  /*14880*/  BPT.TRAP 0x1 ;  /* 0x000000040000795c */ /* 0x000fe20000300000 */
.L_x_2317:
[----:B------:R-:W4:Y:S02]  /*14890*/  SYNCS.PHASECHK.TRANS64.TRYWAIT P1, [R3+URZ+0x33480], R2 ;  /* 0x03348002030075a7 */ /* 0x000f24000802017f */
[----:B----4-:R-:W-:Y:S05]  /*148a0*/  @!P1 BRA `(.L_x_2318) ;  /* 0x0000002800209947 */ /* 0x010fea0003800000 */
.L_x_2400:
[----:B------:R-:W-:Y:S05]  /*148b0*/  @!P0 BRA `(.L_x_2319) ;  /* 0x0000000000048947 */ /* 0x000fea0003800000 */
[----:B------:R-:W-:Y:S01]  /*148c0*/  BPT.TRAP 0x1 ;  /* 0x000000040000795c */ /* 0x000fe20000300000 */
.L_x_2319:
[----:B------:R0:W0:Y:S02]  /*148d0*/  SYNCS.PHASECHK.TRANS64.TRYWAIT P0, [R5+URZ+0x33480], R0 ;  /* 0x03348000050075a7 */ /* 0x000024000800017f */
[----:B0-----:R-:W-:Y:S05]  /*148e0*/  @!P0 NANOSLEEP.SYNCS 0x989680 ;  /* 0x009896800000895d */ /* 0x001fea0003900000 */
[----:B------:R-:W0:Y:S02]  /*148f0*/  @!P0 SYNCS.PHASECHK.TRANS64 P0, [R5+URZ+0x33480], R0 ;  /* 0x03348000050085a7 */ /* 0x000e24000800007f */
[----:B0-----:R-:W-:Y:S05]  /*14900*/  @!P0 BRA `(.L_x_2319) ;  /* 0xfffffffc00f08947 */ /* 0x001fea000383ffff */
.L_x_2307:
[----:B------:R-:W-:Y:S05]  /*14910*/  BSYNC B0 ;  /* 0x0000000000007941 */ /* 0x000fea0003800000 */
.L_x_2306:
[----:B------:R-:W-:Y:S05]  /*14920*/  EXIT ;  /* 0x000000000000794d */ /* 0x000fea0003800000 */
.L_x_2182:
[----:B0-----:R-:W-:-:S04]  /*14930*/  IMAD.U32 R3, RZ, RZ, UR41 ;  /* 0x00000029ff037e24 */ /* 0x001fc8000f8e00ff */
[----:B------:R0:W1:Y:S03]  /*14940*/  SYNCS.PHASECHK.TRANS64.TRYWAIT P1, [R3+URZ+0x33400], R0 ;  /* 0x03340000030075a7 */ /* 0x000066000802017f */
[----:B-1----:R-:W-:Y:S05]  /*14950*/  @!P1 NANOSLEEP.SYNCS 0x989680 ;  /* 0x009896800000995d */ /* 0x002fea0003900000 */
[----:B------:R-:W1:Y:S02]  /*14960*/  @!P1 SYNCS.PHASECHK.TRANS64 P1, [R3+URZ+0x33400], R0 ;  /* 0x03340000030095a7 */ /* 0x000e64000802007f */
[----:B-1----:R-:W-:Y:S05]  /*14970*/  @!P1 BRA `(.L_x_2182) ;  /* 0xfffffffc00ec9947 */ /* 0x002fea000383ffff */
[----:B------:R-:W-:Y:S05]  /*14980*/  BRA `(.L_x_2320) ;  /* 0xfffffed000387947 */ /* 0x000fea000383ffff */
.L_x_2186:
[----:B-1----:R1:W2:Y:S02]  /*14990*/  SYNCS.PHASECHK.TRANS64.TRYWAIT P1, [R3+URZ+0x33430], R0 ;  /* 0x03343000030075a7 */ /* 0x0022a4000802017f */
[----:B--2---:R-:W-:Y:S05]  /*149a0*/  @!P1 NANOSLEEP.SYNCS 0x989680 ;  /* 0x009896800000995d */ /* 0x004fea0003900000 */
[----:B------:R-:W2:Y:S02]  /*149b0*/  @!P1 SYNCS.PHASECHK.TRANS64 P1, [R3+URZ+0x33430], R0 ;  /* 0x03343000030095a7 */ /* 0x000ea4000802007f */
[----:B--2---:R-:W-:Y:S05]  /*149c0*/  @!P1 BRA `(.L_x_2186) ;  /* 0xfffffffc00f09947 */ /* 0x004fea000383ffff */
[----:B------:R-:W-:Y:S05]  /*149d0*/  BRA `(.L_x_2185) ;  /* 0xfffffed000547947 */ /* 0x000fea000383ffff */
.L_x_2192:
[----:B-1----:R-:W-:-:S04]  /*149e0*/  IMAD.U32 R7, RZ, RZ, UR6 ;  /* 0x00000006ff077e24 */ /* 0x002fc8000f8e00ff */
[----:B------:R1:W2:Y:S03]  /*149f0*/  SYNCS.PHASECHK.TRANS64.TRYWAIT P1, [R7+URZ+0x33430], R0 ;  /* 0x03343000070075a7 */ /* 0x0002a6000802017f */
[----:B--2---:R-:W-:Y:S05]  /*14a00*/  @!P1 NANOSLEEP.SYNCS 0x989680 ;  /* 0x009896800000995d */ /* 0x004fea0003900000 */
[----:B------:R-:W2:Y:S02]  /*14a10*/  @!P1 SYNCS.PHASECHK.TRANS64 P1, [R7+URZ+0x33430], R0 ;  /* 0x03343000070095a7 */ /* 0x000ea4000802007f */
[----:B--2---:R-:W-:Y:S05]  /*14a20*/  @!P1 BRA `(.L_x_2192) ;  /* 0xfffffffc00ec9947 */ /* 0x004fea000383ffff */
[----:B------:R-:W-:Y:S05]  /*14a30*/  BRA `(.L_x_2189) ;  /* 0xffffff0400987947 */ /* 0x000fea000383ffff */
.L_x_2196:
[----:B-1----:R-:W-:-:S04]  /*14a40*/  IMAD.U32 R7, RZ, RZ, UR6 ;  /* 0x00000006ff077e24 */ /* 0x002fc8000f8e00ff */
[----:B------:R1:W2:Y:S03]  /*14a50*/  SYNCS.PHASECHK.TRANS64.TRYWAIT P1, [R7+URZ+0x33450], R0 ;  /* 0x03345000070075a7 */ /* 0x0002a6000802017f */
[----:B--2---:R-:W-:Y:S05]  /*14a60*/  @!P1 NANOSLEEP.SYNCS 0x989680 ;  /* 0x009896800000995d */ /* 0x004fea0003900000 */
[----:B------:R-:W2:Y:S02]  /*14a70*/  @!P1 SYNCS.PHASECHK.TRANS64 P1, [R7+URZ+0x33450], R0 ;  /* 0x03345000070095a7 */ /* 0x000ea4000802007f */
[----:B--2---:R-:W-:Y:S05]  /*14a80*/  @!P1 BRA `(.L_x_2196) ;  /* 0xfffffffc00ec9947 */ /* 0x004fea000383ffff */
[----:B------:R-:W-:Y:S05]  /*14a90*/  BRA `(.L_x_2193) ;  /* 0xffffff1000a07947 */ /* 0x000fea000383ffff */
.L_x_2204:
[----:B-1----:R-:W-:-:S04]  /*14aa0*/  IMAD.U32 R9, RZ, RZ, UR6 ;  /* 0x00000006ff097e24 */ /* 0x002fc8000f8e00ff */
[----:B------:R1:W2:Y:S03]  /*14ab0*/  SYNCS.PHASECHK.TRANS64.TRYWAIT P1, [R9+URZ+0x33430], R0 ;  /* 0x03343000090075a7 */ /* 0x0002a6000802017f */
[----:B--2---:R-:W-:Y:S05]  /*14ac0*/  @!P1 NANOSLEEP.SYNCS 0x989680 ;  /* 0x009896800000995d */ /* 0x004fea0003900000 */
[----:B------:R-:W2:Y:S02]  /*14ad0*/  @!P1 SYNCS.PHASECHK.TRANS64 P1, [R9+URZ+0x33430], R0 ;  /* 0x03343000090095a7 */ /* 0x000ea4000802007f */
[----:B--2---:R-:W-:Y:S05]  /*14ae0*/  @!P1 BRA `(.L_x_2204) ;  /* 0xfffffffc00ec9947 */ /* 0x004fea000383ffff */
[----:B------:R-:W-:Y:S05]  /*14af0*/  BRA `(.L_x_2201) ;  /* 0xffffff40000c7947 */ /* 0x000fea000383ffff */
.L_x_2208:
[----:B-1----:R-:W-:-:S04]  /*14b00*/  IMAD.U32 R9, RZ, RZ, UR6 ;  /* 0x00000006ff097e24 */ /* 0x002fc8000f8e00ff */
[----:B------:R1:W2:Y:S03]  /*14b10*/  SYNCS.PHASECHK.TRANS64.TRYWAIT P1, [R9+URZ+0x33450], R0 ;  /* 0x03345000090075a7 */ /* 0x0002a6000802017f */
[----:B--2---:R-:W-:Y:S05]  /*14b20*/  @!P1 NANOSLEEP.SYNCS 0x989680 ;  /* 0x009896800000995d */ /* 0x004fea0003900000 */
[----:B------:R-:W2:Y:S02]  /*14b30*/  @!P1 SYNCS.PHASECHK.TRANS64 P1, [R9+URZ+0x33450], R0 ;  /* 0x03345000090095a7 */ /* 0x000ea4000802007f */
[----:B--2---:R-:W-:Y:S05]  /*14b40*/  @!P1 BRA `(.L_x_2208) ;  /* 0xfffffffc00ec9947 */ /* 0x004fea000383ffff */
[----:B------:R-:W-:Y:S05]  /*14b50*/  BRA `(.L_x_2205) ;  /* 0xffffff4c00147947 */ /* 0x000fea000383ffff */
.L_x_2215:
[----:B-1----:R-:W-:-:S04]  /*14b60*/  IMAD.U32 R6, RZ, RZ, UR9 ;  /* 0x00000009ff067e24 */ /* 0x002fc8000f8e00ff */
[----:B------:R1:W2:Y:S03]  /*14b70*/  SYNCS.PHASECHK.TRANS64.TRYWAIT P1, [R6+URZ+0x33450], R5 ;  /* 0x03345005060075a7 */ /* 0x0002a6000802017f */
[----:B--2---:R-:W-:Y:S05]  /*14b80*/  @!P1 NANOSLEEP.SYNCS 0x989680 ;  /* 0x009896800000995d */ /* 0x004fea0003900000 */
[----:B------:R-:W2:Y:S02]  /*14b90*/  @!P1 SYNCS.PHASECHK.TRANS64 P1, [R6+URZ+0x33450], R5 ;  /* 0x03345005060095a7 */ /* 0x000ea4000802007f */
[----:B--2---:R-:W-:Y:S05]  /*14ba0*/  @!P1 BRA `(.L_x_2215) ;  /* 0xfffffffc00ec9947 */ /* 0x004fea000383ffff */
[----:B------:R-:W-:Y:S05]  /*14bb0*/  BRA `(.L_x_2214) ;  /* 0xffffff6c006c7947 */ /* 0x000fea000383ffff */
.L_x_2249:
        /* <DEDUP_REMOVED lines=10> */
.L_x_2321:
[----:B------:R-:W-:Y:S05]  /*14c60*/  BRA `(.L_x_2322) ;  /* 0xffffffb800087947 */ /* 0x000fea000383ffff */
.L_x_2252:
[----:B0-----:R0:W1:Y:S02]  /*14c70*/  SYNCS.PHASECHK.TRANS64.TRYWAIT P0, [R4+URZ+0x33480], R27 ;  /* 0x0334801b040075a7 */ /* 0x001064000800017f */
[----:B-1----:R-:W-:Y:S05]  /*14c80*/  @!P0 NANOSLEEP.SYNCS 0x989680 ;  /* 0x009896800000895d */ /* 0x002fea0003900000 */
[----:B------:R-:W1:Y:S02]  /*14c90*/  @!P0 SYNCS.PHASECHK.TRANS64 P0, [R4+URZ+0x33480], R27 ;  /* 0x0334801b040085a7 */ /* 0x000e64000800007f */
[----:B-1----:R-:W-:Y:S05]  /*14ca0*/  @!P0 BRA `(.L_x_2252) ;  /* 0xfffffffc00f08947 */ /* 0x002fea000383ffff */
[----:B------:R-:W-:Y:S05]  /*14cb0*/  BRA `(.L_x_2323) ;  /* 0xffffffbc00347947 */ /* 0x000fea000383ffff */
.L_x_2253:
        /* <DEDUP_REMOVED lines=8> */
.L_x_2325:
[----:B------:R-:W-:Y:S05]  /*14d40*/  BSYNC B0 ;  /* 0x0000000000007941 */ /* 0x000fea0003800000 */
.L_x_2324:
[----:B------:R-:W-:Y:S01]  /*14d50*/  IMAD.MOV.U32 R13, RZ, RZ, R19 ;  /* 0x000000ffff0d7224 */ /* 0x000fe200078e0013 */
[C---:B------:R-:W-:Y:S01]  /*14d60*/  LOP3.LUT P3, RZ, R16.reuse, 0x200, RZ, 0xc0, !PT ;  /* 0x0000020010ff7812 */ /* 0x040fe2000786c0ff */
[----:B------:R-:W-:Y:S01]  /*14d70*/  IMAD.MOV.U32 R12, RZ, RZ, RZ ;  /* 0x000000ffff0c7224 */ /* 0x000fe200078e00ff */
[C---:B------:R-:W-:Y:S01]  /*14d80*/  LOP3.LUT P2, RZ, R16.reuse, 0x100, RZ, 0xc0, !PT ;  /* 0x0000010010ff7812 */ /* 0x040fe2000784c0ff */
[----:B------:R-:W-:Y:S01]  /*14d90*/  IMAD.MOV.U32 R11, RZ, RZ, 0x1c1f ;  /* 0x00001c1fff0b7424 */ /* 0x000fe200078e00ff */
[----:B------:R-:W-:Y:S01]  /*14da0*/  LOP3.LUT R16, R16, 0xffffffbf, RZ, 0xc0, !PT ;  /* 0xffffffbf10107812 */ /* 0x000fe200078ec0ff */
[----:B------:R-:W-:Y:S01]  /*14db0*/  IMAD.MOV.U32 R15, RZ, RZ, -0x1 ;  /* 0xffffffffff0f7424 */ /* 0x000fe200078e00ff */
[----:B------:R-:W-:Y:S01]  /*14dc0*/  ISETP.GE.AND P4, PT, R9, 0x21, PT ;  /* 0x000000210900780c */ /* 0x000fe20003f86270 */
[----:B------:R-:W-:-:S12]  /*14dd0*/  IMAD.MOV.U32 R0, RZ, RZ, R14 ;  /* 0x000000ffff007224 */ /* 0x000fd800078e000e */
[----:B------:R-:W-:Y:S05]  /*14de0*/  WARPSYNC.COLLECTIVE R15, `(.L_x_2326) ;  /* 0x000000000f087348 */ /* 0x000fea0003c00000 */
[----:B------:R0:W1:Y:S02]  /*14df0*/  SHFL.IDX P6, R14, R13, R12, R11 ;  /* 0x0000000c0d0e7389 */ /* 0x00006400000c000b */
[----:B01----:R-:W-:Y:S01]  /*14e00*/  ENDCOLLECTIVE ;  /* 0x000000000000791b */ /* 0x003fe20003800000 */
.L_x_2326:
[----:B------:R-:W-:Y:S02]  /*14e10*/  IMAD.MOV.U32 R13, RZ, RZ, R10 ;  /* 0x000000ffff0d7224 */ /* 0x000fe400078e000a */
[----:B------:R-:W-:Y:S02]  /*14e20*/  IMAD.MOV.U32 R12, RZ, RZ, 0x1 ;  /* 0x00000001ff0c7424 */ /* 0x000fe400078e00ff */
[----:B------:R-:W-:-:S07]  /*14e30*/  IMAD.MOV.U32 R2, RZ, RZ, R14 ;  /* 0x000000ffff027224 */ /* 0x000fce00078e000e */
[----:B------:R-:W-:Y:S05]  /*14e40*/  WARPSYNC.COLLECTIVE R15, `(.L_x_2327) ;  /* 0x000000000f087348 */ /* 0x000fea0003c00000 */
[----:B------:R0:W1:Y:S02]  /*14e50*/  SHFL.IDX P6, R14, R13, R12, R11 ;  /* 0x0000000c0d0e7389 */ /* 0x00006400000c000b */
[----:B01----:R-:W-:Y:S01]  /*14e60*/  ENDCOLLECTIVE ;  /* 0x000000000000791b */ /* 0x003fe20003800000 */
.L_x_2327:
        /* <DEDUP_REMOVED lines=17> */
.L_x_2328:
[----:B------:R-:W-:Y:S02]  /*14f80*/  IMAD.MOV.U32 R13, RZ, RZ, R10 ;  /* 0x000000ffff0d7224 */ /* 0x000fe400078e000a */
[----:B------:R-:W-:Y:S02]  /*14f90*/  IMAD.MOV.U32 R12, RZ, RZ, 0x2 ;  /* 0x00000002ff0c7424 */ /* 0x000fe400078e00ff */
[----:B------:R-:W-:-:S07]  /*14fa0*/  IMAD.MOV.U32 R2, RZ, RZ, R14 ;  /* 0x000000ffff027224 */ /* 0x000fce00078e000e */
[----:B------:R-:W-:Y:S05]  /*14fb0*/  WARPSYNC.COLLECTIVE R15, `(.L_x_2329) ;  /* 0x000000000f087348 */ /* 0x000fea0003c00000 */
[----:B------:R0:W1:Y:S02]  /*14fc0*/  SHFL.IDX P6, R14, R13, R12, R11 ;  /* 0x0000000c0d0e7389 */ /* 0x00006400000c000b */
[----:B01----:R-:W-:Y:S01]  /*14fd0*/  ENDCOLLECTIVE ;  /* 0x000000000000791b */ /* 0x003fe20003800000 */
.L_x_2329:
        /* <DEDUP_REMOVED lines=16> */
.L_x_2330:
[----:B------:R-:W-:Y:S02]  /*150e0*/  IMAD.MOV.U32 R13, RZ, RZ, R10 ;  /* 0x000000ffff0d7224 */ /* 0x000fe400078e000a */
[----:B------:R-:W-:Y:S02]  /*150f0*/  IMAD.MOV.U32 R12, RZ, RZ, 0x3 ;  /* 0x00000003ff0c7424 */ /* 0x000fe400078e00ff */
[----:B------:R-:W-:-:S07]  /*15100*/  IMAD.MOV.U32 R2, RZ, RZ, R14 ;  /* 0x000000ffff027224 */ /* 0x000fce00078e000e */
[----:B------:R-:W-:Y:S05]  /*15110*/  WARPSYNC.COLLECTIVE R15, `(.L_x_2331) ;  /* 0x000000000f087348 */ /* 0x000fea0003c00000 */
[----:B------:R0:W1:Y:S02]  /*15120*/  SHFL.IDX P6, R14, R13, R12, R11 ;  /* 0x0000000c0d0e7389 */ /* 0x00006400000c000b */
[----:B01----:R-:W-:Y:S01]  /*15130*/  ENDCOLLECTIVE ;  /* 0x000000000000791b */ /* 0x003fe20003800000 */
.L_x_2331:
        /* <DEDUP_REMOVED lines=13> */
.L_x_2332:
        /* <DEDUP_REMOVED lines=12> */
.L_x_2333:
        /* <DEDUP_REMOVED lines=15> */
.L_x_2334:
[----:B------:R-:W-:Y:S01]  /*153c0*/  @!PT LDS RZ, [RZ] ;  /* 0x00000000fffff984 */ /* 0x000fe20000000800 */
[----:B------:R-:W-:Y:S01]  /*153d0*/  @!PT LDS RZ, [RZ] ;  /* 0x00000000fffff984 */ /* 0x000fe20000000800 */
[----:B------:R-:W-:Y:S01]  /*153e0*/  @!PT LDS RZ, [RZ] ;  /* 0x00000000fffff984 */ /* 0x000fe20000000800 */
[----:B------:R-:W-:Y:S01]  /*153f0*/  LDGSTS.E.BYPASS.LTC128B.128 [R0+0x13200], desc[UR52][R2.64+0x40], !P0 ;  /* 0x1320004002007fae */ /* 0x000fe2000c101d74 */
[----:B------:R-:W-:-:S13]  /*15400*/  ISETP.LT.OR P0, PT, R9, 0x61, P1 ;  /* 0x000000610900780c */ /* 0x000fda0000f01670 */
[----:B------:R0:W-:Y:S01]  /*15410*/  LDGSTS.E.BYPASS.LTC128B.128 [R0+0x15a00], desc[UR52][R2.64+0x80], !P0 ;  /* 0x15a0008002007fae */ /* 0x0001e2000c101d74 */
[----:B------:R-:W-:Y:S01]  /*15420*/  ISETP.GE.AND P0, PT, R9, 0x81, PT ;  /* 0x000000810900780c */ /* 0x000fe20003f06270 */
[----:B0-----:R-:W-:-:S12]  /*15430*/  IMAD.MOV.U32 R2, RZ, RZ, R14 ;  /* 0x000000ffff027224 */ /* 0x001fd800078e000e */
[----:B------:R-:W-:Y:S01]  /*15440*/  @P0 LOP3.LUT R16, R16, 0x40, RZ, 0xfc, !PT ;  /* 0x0000004010100812 */ /* 0x000fe200078efcff */
[----:B------:R-:W-:Y:S06]  /*15450*/  BRA `(.L_x_2335) ;  /* 0xffffffb800c87947 */ /* 0x000fec000383ffff */
.L_x_2258:
[----:B---3--:R3:W4:Y:S02]  /*15460*/  SYNCS.PHASECHK.TRANS64.TRYWAIT P0, [R4+URZ+0x33440], R27 ;  /* 0x0334401b040075a7 */ /* 0x008724000800017f */
[----:B----4-:R-:W-:Y:S05]  /*15470*/  @!P0 NANOSLEEP.SYNCS 0x989680 ;  /* 0x009896800000895d */ /* 0x010fea0003900000 */
[----:B------:R-:W4:Y:S02]  /*15480*/  @!P0 SYNCS.PHASECHK.TRANS64 P0, [R4+URZ+0x33440], R27 ;  /* 0x0334401b040085a7 */ /* 0x000f24000800007f */
[----:B----4-:R-:W-:Y:S05]  /*15490*/  @!P0 BRA `(.L_x_2258) ;  /* 0xfffffffc00f08947 */ /* 0x010fea000383ffff */
[----:B------:R-:W-:Y:S05]  /*154a0*/  BRA `(.L_x_2336) ;  /* 0xffffffbc00347947 */ /* 0x000fea000383ffff */
.L_x_2259:
        /* <DEDUP_REMOVED lines=8> */
.L_x_2338:
[----:B------:R-:W-:Y:S05]  /*15530*/  BSYNC B0 ;  /* 0x0000000000007941 */ /* 0x000fea0003800000 */
.L_x_2337:
[----:B------:R-:W-:Y:S01]  /*15540*/  IMAD.MOV.U32 R13, RZ, RZ, R6 ;  /* 0x000000ffff0d7224 */ /* 0x000fe200078e0006 */
[----:B------:R-:W-:Y:S01]  /*15550*/  LOP3.LUT P1, RZ, R16, 0x1, RZ, 0xc0, !PT ;  /* 0x0000000110ff7812 */ /* 0x000fe2000782c0ff */
[----:B------:R-:W-:Y:S02]  /*15560*/  IMAD.MOV.U32 R12, RZ, RZ, RZ ;  /* 0x000000ffff0c7224 */ /* 0x000fe400078e00ff */
[----:B------:R-:W-:Y:S02]  /*15570*/  IMAD.MOV.U32 R11, RZ, RZ, 0x1c1f ;  /* 0x00001c1fff0b7424 */ /* 0x000fe400078e00ff */
[----:B------:R-:W-:Y:S02]  /*15580*/  IMAD.MOV.U32 R15, RZ, RZ, -0x1 ;  /* 0xffffffffff0f7424 */ /* 0x000fe400078e00ff */
[----:B------:R-:W-:-:S07]  /*15590*/  IMAD.MOV.U32 R2, RZ, RZ, R14 ;  /* 0x000000ffff027224 */ /* 0x000fce00078e000e */
[----:B------:R-:W-:Y:S05]  /*155a0*/  WARPSYNC.COLLECTIVE R15, `(.L_x_2339) ;  /* 0x000000000f087348 */ /* 0x000fea0003c00000 */
[----:B------:R0:W1:Y:S02]  /*155b0*/  SHFL.IDX P6, R14, R13, R12, R11 ;  /* 0x0000000c0d0e7389 */ /* 0x00006400000c000b */
[----:B01----:R-:W-:Y:S01]  /*155c0*/  ENDCOLLECTIVE ;  /* 0x000000000000791b */ /* 0x003fe20003800000 */
.L_x_2339:
[----:B------:R-:W-:Y:S02]  /*155d0*/  IMAD.MOV.U32 R13, RZ, RZ, R8 ;  /* 0x000000ffff0d7224 */ /* 0x000fe400078e0008 */
[----:B------:R-:W-:Y:S01]  /*155e0*/  IMAD.MOV.U32 R12, RZ, RZ, 0x1 ;  /* 0x00000001ff0c7424 */ /* 0x000fe200078e00ff */
[----:B------:R-:W-:Y:S02]  /*155f0*/  @P5 IADD3 R14, P0, R33, R14, RZ ;  /* 0x0000000e210e5210 */ /* 0x000fe40007f1e0ff */
[----:B------:R-:W-:-:S03]  /*15600*/  LOP3.LUT P6, RZ, R16, 0x2, RZ, 0xc0, !PT ;  /* 0x0000000210ff7812 */ /* 0x000fc600078cc0ff */
[----:B------:R-:W-:Y:S01]  /*15610*/  @P5 IMAD.X R3, RZ, RZ, R2, P0 ;  /* 0x000000ffff035224 */ /* 0x000fe200000e0602 */
[----:B------:R-:W-:Y:S01]  /*15620*/  LOP3.LUT P0, RZ, R16, 0x4, RZ, 0xc0, !PT ;  /* 0x0000000410ff7812 */ /* 0x000fe2000780c0ff */
[----:B------:R-:W-:-:S12]  /*15630*/  @P5 IMAD.MOV.U32 R2, RZ, RZ, R14 ;  /* 0x000000ffff025224 */ /* 0x000fd800078e000e */
[----:B------:R-:W-:Y:S01]  /*15640*/  @!PT LDS RZ, [RZ] ;  /* 0x00000000fffff984 */ /* 0x000fe20000000800 */
[----:B------:R-:W-:Y:S01]  /*15650*/  @!PT LDS RZ, [RZ] ;  /* 0x00000000fffff984 */ /* 0x000fe20000000800 */
[----:B------:R-:W-:Y:S01]  /*15660*/  @!PT LDS RZ, [RZ] ;  /* 0x00000000fffff984 */ /* 0x000fe20000000800 */
[----:B------:R0:W-:Y:S04]  /*15670*/  @P5 LDGSTS.E.BYPASS.LTC128B.128 [R0+0x24200], desc[UR52][R2.64], !P0 ;  /* 0x2420000002005fae */ /* 0x0001e8000c101d74 */
[----:B------:R0:W-:Y:S02]  /*15680*/  @P5 LDGSTS.E.BYPASS.LTC128B.128 [R0+0x26a00], desc[UR52][R2.64+0x40], !P6 ;  /* 0x26a0004002005fae */ /* 0x0001e4000f101d74 */
[----:B0-----:R-:W-:Y:S05]  /*15690*/  WARPSYNC.COLLECTIVE R15, `(.L_x_2340) ;  /* 0x000000000f087348 */ /* 0x001fea0003c00000 */
[----:B------:R1:W2:Y:S02]  /*156a0*/  SHFL.IDX P6, R14, R13, R12, R11 ;  /* 0x0000000c0d0e7389 */ /* 0x0002a400000c000b */
[----:B012---:R-:W-:Y:S01]  /*156b0*/  ENDCOLLECTIVE ;  /* 0x000000000000791b */ /* 0x007fe20003800000 */
.L_x_2340:
[----:B------:R-:W-:Y:S01]  /*156c0*/  @!PT LDS RZ, [RZ] ;  /* 0x00000000fffff984 */ /* 0x000fe20000000800 */
[----:B------:R-:W-:Y:S01]  /*156d0*/  @!PT LDS RZ, [RZ] ;  /* 0x00000000fffff984 */ /* 0x000fe20000000800 */
[----:B------:R-:W-:Y:S01]  /*156e0*/  @!PT LDS RZ, [RZ] ;  /* 0x00000000fffff984 */ /* 0x000fe20000000800 */
[----:B------:R0:W-:Y:S01]  /*156f0*/  @P5 LDGSTS.E.BYPASS.LTC128B.128 [R0+0x29200], desc[UR52][R2.64+0x80], !P1 ;  /* 0x2920008002005fae */ /* 0x0001e2000c901d74 */
[----:B------:R-:W-:Y:S01]  /*15700*/  LOP3.LUT P5, RZ, R16, 0x2, RZ, 0xc0, !PT ;  /* 0x0000000210ff7812 */ /* 0x000fe200078ac0ff */
[----:B------:R-:W-:Y:S02]  /*15710*/  IMAD.MOV.U32 R13, RZ, RZ, R6 ;  /* 0x000000ffff0d7224 */ /* 0x000fe400078e0006 */
[----:B------:R-:W-:-:S10]  /*15720*/  IMAD.MOV.U32 R7, RZ, RZ, R14 ;  /* 0x000000ffff077224 */ /* 0x000fd400078e000e */
[----:B0-----:R-:W-:Y:S05]  /*15730*/  WARPSYNC.COLLECTIVE R15, `(.L_x_2341) ;  /* 0x000000000f087348 */ /* 0x001fea0003c00000 */
[----:B------:R1:W2:Y:S02]  /*15740*/  SHFL.IDX P6, R14, R13, R12, R11 ;  /* 0x0000000c0d0e7389 */ /* 0x0002a400000c000b */
[----:B012---:R-:W-:Y:S01]  /*15750*/  ENDCOLLECTIVE ;  /* 0x000000000000791b */ /* 0x007fe20003800000 */
.L_x_2341:
[----:B------:R-:W-:Y:S02]  /*15760*/  IMAD.MOV.U32 R13, RZ, RZ, R8 ;  /* 0x000000ffff0d7224 */ /* 0x000fe400078e0008 */
[----:B------:R-:W-:Y:S01]  /*15770*/  IMAD.MOV.U32 R12, RZ, RZ, 0x2 ;  /* 0x00000002ff0c7424 */ /* 0x000fe200078e00ff */
[----:B------:R-:W-:Y:S02]  /*15780*/  @P4 IADD3 R14, P0, R33, R14, RZ ;  /* 0x0000000e210e4210 */ /* 0x000fe40007f1e0ff */
[----:B------:R-:W-:-:S03]  /*15790*/  LOP3.LUT P6, RZ, R16, 0x4, RZ, 0xc0, !PT ;  /* 0x0000000410ff7812 */ /* 0x000fc600078cc0ff */
        /* <DEDUP_REMOVED lines=10> */
.L_x_2342:
        /* <DEDUP_REMOVED lines=11> */
.L_x_2343:
[----:B------:R-:W-:Y:S02]  /*158f0*/  IMAD.MOV.U32 R13, RZ, RZ, R8 ;  /* 0x000000ffff0d7224 */ /* 0x000fe400078e0008 */
[----:B------:R-:W-:Y:S01]  /*15900*/  IMAD.MOV.U32 R12, RZ, RZ, 0x3 ;  /* 0x00000003ff0c7424 */ /* 0x000fe200078e00ff */
[----:B------:R-:W-:-:S05]  /*15910*/  @P3 IADD3 R14, P0, R33, R14, RZ ;  /* 0x0000000e210e3210 */ /* 0x000fca0007f1e0ff */
[----:B------:R-:W-:-:S08]  /*15920*/  @P3 IMAD.MOV.U32 R2, RZ, RZ, R14 ;  /* 0x000000ffff023224 */ /* 0x000fd000078e000e */
[----:B------:R-:W-:Y:S05]  /*15930*/  WARPSYNC.COLLECTIVE R15, `(.L_x_2344) ;  /* 0x000000000f087348 */ /* 0x000fea0003c00000 */
[----:B------:R0:W1:Y:S02]  /*15940*/  SHFL.IDX P6, R14, R13, R12, R11 ;  /* 0x0000000c0d0e7389 */ /* 0x00006400000c000b */
[----:B01----:R-:W-:Y:S01]  /*15950*/  ENDCOLLECTIVE ;  /* 0x000000000000791b */ /* 0x003fe20003800000 */
.L_x_2344:
        /* <DEDUP_REMOVED lines=13> */
.L_x_2345:
[----:B------:R-:W-:Y:S02]  /*15a30*/  IMAD.MOV.U32 R13, RZ, RZ, R9 ;  /* 0x000000ffff0d7224 */ /* 0x000fe400078e0009 */
[----:B------:R-:W-:Y:S01]  /*15a40*/  IMAD.MOV.U32 R12, RZ, RZ, RZ ;  /* 0x000000ffff0c7224 */ /* 0x000fe200078e00ff */
[----:B------:R-:W-:-:S05]  /*15a50*/  @P2 IADD3 R14, P0, R33, R14, RZ ;  /* 0x0000000e210e2210 */ /* 0x000fca0007f1e0ff */
[----:B------:R-:W-:-:S08]  /*15a60*/  @P2 IMAD.MOV.U32 R2, RZ, RZ, R14 ;  /* 0x000000ffff022224 */ /* 0x000fd000078e000e */
[----:B------:R-:W-:Y:S05]  /*15a70*/  WARPSYNC.COLLECTIVE R15, `(.L_x_2346) ;  /* 0x000000000f087348 */ /* 0x000fea0003c00000 */
[----:B------:R0:W1:Y:S02]  /*15a80*/  SHFL.IDX P6, R14, R13, R12, R11 ;  /* 0x0000000c0d0e7389 */ /* 0x00006400000c000b */
[----:B01----:R-:W-:Y:S01]  /*15a90*/  ENDCOLLECTIVE ;  /* 0x000000000000791b */ /* 0x003fe20003800000 */
.L_x_2346:
        /* <DEDUP_REMOVED lines=13> */
.L_x_2347:
[----:B------:R-:W-:Y:S05]  /*15b70*/  BRA `(.L_x_2348) ;  /* 0xffffffb800a07947 */ /* 0x000fea000383ffff */
.L_x_2266:
[----:B------:R-:W-:Y:S02]  /*15b80*/  IMAD.MOV.U32 R13, RZ, RZ, R4 ;  /* 0x000000ffff0d7224 */ /* 0x000fe400078e0004 */
[----:B------:R-:W-:Y:S02]  /*15b90*/  IMAD.MOV.U32 R12, RZ, RZ, RZ ;  /* 0x000000ffff0c7224 */ /* 0x000fe400078e00ff */
[----:B------:R-:W-:Y:S02]  /*15ba0*/  IMAD.MOV.U32 R11, RZ, RZ, 0x1c1f ;  /* 0x00001c1fff0b7424 */ /* 0x000fe400078e00ff */
[----:B------:R-:W-:Y:S02]  /*15bb0*/  IMAD.MOV.U32 R15, RZ, RZ, -0x1 ;  /* 0xffffffffff0f7424 */ /* 0x000fe400078e00ff */
[----:B------:R-:W-:-:S07]  /*15bc0*/  IMAD.U32 R5, RZ, RZ, UR43 ;  /* 0x0000002bff057e24 */ /* 0x000fce000f8e00ff */
[----:B----45:R-:W-:Y:S05]  /*15bd0*/  WARPSYNC.COLLECTIVE R15, `(.L_x_2349) ;  /* 0x000000000f087348 */ /* 0x030fea0003c00000 */
[----:B----4-:R0:W1:Y:S02]  /*15be0*/  SHFL.IDX P6, R14, R13, R12, R11 ;  /* 0x0000000c0d0e7389 */ /* 0x01006400000c000b */
[----:B01---5:R-:W-:Y:S01]  /*15bf0*/  ENDCOLLECTIVE ;  /* 0x000000000000791b */ /* 0x023fe20003800000 */
.L_x_2349:
[----:B------:R-:W-:-:S04]  /*15c00*/  IMAD R5, R5, 0x80, R10 ;  /* 0x0000008005057824 */ /* 0x000fc800078e020a */
[C---:B------:R-:W-:Y:S01]  /*15c10*/  VIADD R6, R5.reuse, 0x20 ;  /* 0x0000002005067836 */ /* 0x040fe20000000000 */
[----:B------:R-:W-:Y:S01]  /*15c20*/  ISETP.GE.AND P0, PT, R5, UR38, PT ;  /* 0x0000002605007c0c */ /* 0x000fe2000bf06270 */
[----:B------:R-:W-:Y:S02]  /*15c30*/  IMAD.MOV.U32 R13, RZ, RZ, R0 ;  /* 0x000000ffff0d7224 */ /* 0x000fe400078e0000 */
[----:B------:R-:W-:-:S10]  /*15c40*/  IMAD.MOV.U32 R2, RZ, RZ, R14 ;  /* 0x000000ffff027224 */ /* 0x000fd400078e000e */
[----:B------:R-:W-:Y:S05]  /*15c50*/  WARPSYNC.COLLECTIVE R15, `(.L_x_2350) ;  /* 0x000000000f087348 */ /* 0x000fea0003c00000 */
[----:B------:R0:W1:Y:S02]  /*15c60*/  SHFL.IDX P6, R14, R13, R12, R11 ;  /* 0x0000000c0d0e7389 */ /* 0x00006400000c000b */
[----:B01----:R-:W-:Y:S01]  /*15c70*/  ENDCOLLECTIVE ;  /* 0x000000000000791b */ /* 0x003fe20003800000 */
.L_x_2350:
        /* <DEDUP_REMOVED lines=8> */
.L_x_2351:
        /* <DEDUP_REMOVED lines=12> */
.L_x_2352:
[----:B------:R-:W-:Y:S02]  /*15dc0*/  IMAD.MOV.U32 R13, RZ, RZ, R4 ;  /* 0x000000ffff0d7224 */ /* 0x000fe400078e0004 */
[----:B------:R-:W-:Y:S01]  /*15dd0*/  IMAD.MOV.U32 R12, RZ, RZ, 0x2 ;  /* 0x00000002ff0c7424 */ /* 0x000fe200078e00ff */
[----:B------:R-:W-:-:S05]  /*15de0*/  @!P0 IADD3 R14, P1, R33, R14, RZ ;  /* 0x0000000e210e8210 */ /* 0x000fca0007f3e0ff */
[----:B------:R-:W-:-:S08]  /*15df0*/  @!P0 IMAD.MOV.U32 R2, RZ, RZ, R14 ;  /* 0x000000ffff028224 */ /* 0x000fd000078e000e */
[----:B------:R-:W-:Y:S05]  /*15e00*/  WARPSYNC.COLLECTIVE R15, `(.L_x_2353) ;  /* 0x000000000f087348 */ /* 0x000fea0003c00000 */
[----:B------:R0:W1:Y:S02]  /*15e10*/  SHFL.IDX P6, R14, R13, R12, R11 ;  /* 0x0000000c0d0e7389 */ /* 0x00006400000c000b */
[----:B01----:R-:W-:Y:S01]  /*15e20*/  ENDCOLLECTIVE ;  /* 0x000000000000791b */ /* 0x003fe20003800000 */
.L_x_2353:
        /* <DEDUP_REMOVED lines=15> */
.L_x_2354:
[----:B------:R-:W-:Y:S02]  /*15f20*/  IMAD.MOV.U32 R13, RZ, RZ, R4 ;  /* 0x000000ffff0d7224 */ /* 0x000fe400078e0004 */
[----:B------:R-:W-:Y:S01]  /*15f30*/  IMAD.MOV.U32 R12, RZ, RZ, 0x3 ;  /* 0x00000003ff0c7424 */ /* 0x000fe200078e00ff */
[----:B------:R-:W-:-:S05]  /*15f40*/  @!P0 IADD3 R14, P1, R33, R14, RZ ;  /* 0x0000000e210e8210 */ /* 0x000fca0007f3e0ff */
[----:B------:R-:W-:-:S08]  /*15f50*/  @!P0 IMAD.MOV.U32 R2, RZ, RZ, R14 ;  /* 0x000000ffff028224 */ /* 0x000fd000078e000e */
[----:B------:R-:W-:Y:S05]  /*15f60*/  WARPSYNC.COLLECTIVE R15, `(.L_x_2355) ;  /* 0x000000000f087348 */ /* 0x000fea0003c00000 */
[----:B------:R0:W1:Y:S02]  /*15f70*/  SHFL.IDX P6, R14, R13, R12, R11 ;  /* 0x0000000c0d0e7389 */ /* 0x00006400000c000b */
[----:B01----:R-:W-:Y:S01]  /*15f80*/  ENDCOLLECTIVE ;  /* 0x000000000000791b */ /* 0x003fe20003800000 */
.L_x_2355:
        /* <DEDUP_REMOVED lines=13> */
.L_x_2356:
[----:B------:R-:W-:Y:S05]  /*16060*/  BRA `(.L_x_2357) ;  /* 0xffffffbc00a07947 */ /* 0x000fea000383ffff */
.L_x_2269:
[----:B0-----:R0:W1:Y:S02]  /*16070*/  SYNCS.PHASECHK.TRANS64.TRYWAIT P0, [R17+URZ+0x33420], R0 ;  /* 0x03342000110075a7 */ /* 0x001064000800017f */
[----:B-1----:R-:W-:Y:S05]  /*16080*/  @!P0 NANOSLEEP.SYNCS 0x989680 ;  /* 0x009896800000895d */ /* 0x002fea0003900000 */
[----:B------:R-:W1:Y:S02]  /*16090*/  @!P0 SYNCS.PHASECHK.TRANS64 P0, [R17+URZ+0x33420], R0 ;  /* 0x03342000110085a7 */ /* 0x000e64000800007f */
[----:B-1----:R-:W-:Y:S05]  /*160a0*/  @!P0 BRA `(.L_x_2269) ;  /* 0xfffffffc00f08947 */ /* 0x002fea000383ffff */
[----:B------:R-:W-:Y:S05]  /*160b0*/  BRA `(.L_x_2358) ;  /* 0xffffffc000047947 */ /* 0x000fea000383ffff */
.L_x_2273:
[----:B0-----:R0:W1:Y:S02]  /*160c0*/  SYNCS.PHASECHK.TRANS64.TRYWAIT P0, [R4+URZ+0x33480], R27 ;  /* 0x0334801b040075a7 */ /* 0x001064000800017f */
[----:B-1----:R-:W-:Y:S05]  /*160d0*/  @!P0 NANOSLEEP.SYNCS 0x989680 ;  /* 0x009896800000895d */ /* 0x002fea0003900000 */
[----:B------:R-:W1:Y:S02]  /*160e0*/  @!P0 SYNCS.PHASECHK.TRANS64 P0, [R4+URZ+0x33480], R27 ;  /* 0x0334801b040085a7 */ /* 0x000e64000800007f */
[----:B-1----:R-:W-:Y:S05]  /*160f0*/  @!P0 BRA `(.L_x_2273) ;  /* 0xfffffffc00f08947 */ /* 0x002fea000383ffff */
[----:B------:R-:W-:Y:S05]  /*16100*/  BRA `(.L_x_2359) ;  /* 0xffffffc400307947 */ /* 0x000fea000383ffff */
.L_x_2274:
        /* <DEDUP_REMOVED lines=8> */
.L_x_2361:
[----:B------:R-:W-:Y:S05]  /*16190*/  BSYNC B0 ;  /* 0x0000000000007941 */ /* 0x000fea0003800000 */
.L_x_2360:
        /* <DEDUP_REMOVED lines=8> */
.L_x_2362:
[----:B------:R-:W-:Y:S02]  /*16220*/  IMAD.MOV.U32 R13, RZ, RZ, R10 ;  /* 0x000000ffff0d7224 */ /* 0x000fe400078e000a */
[----:B------:R-:W-:Y:S02]  /*16230*/  IMAD.MOV.U32 R12, RZ, RZ, 0x1 ;  /* 0x00000001ff0c7424 */ /* 0x000fe400078e00ff */
[----:B------:R-:W-:-:S07]  /*16240*/  IMAD.MOV.U32 R2, RZ, RZ, R14 ;  /* 0x000000ffff027224 */ /* 0x000fce00078e000e */
[----:B------:R-:W-:Y:S05]  /*16250*/  WARPSYNC.COLLECTIVE R15, `(.L_x_2363) ;  /* 0x000000000f087348 */ /* 0x000fea0003c00000 */
[----:B------:R0:W1:Y:S02]  /*16260*/  SHFL.IDX P6, R14, R13, R12, R11 ;  /* 0x0000000c0d0e7389 */ /* 0x00006400000c000b */
[----:B01----:R-:W-:Y:S01]  /*16270*/  ENDCOLLECTIVE ;  /* 0x000000000000791b */ /* 0x003fe20003800000 */
.L_x_2363:
        /* <DEDUP_REMOVED lines=14> */
.L_x_2364:
[----:B------:R-:W-:Y:S02]  /*16360*/  IMAD.MOV.U32 R13, RZ, RZ, R10 ;  /* 0x000000ffff0d7224 */ /* 0x000fe400078e000a */
[----:B------:R-:W-:Y:S02]  /*16370*/  IMAD.MOV.U32 R12, RZ, RZ, 0x2 ;  /* 0x00000002ff0c7424 */ /* 0x000fe400078e00ff */
[----:B------:R-:W-:-:S07]  /*16380*/  IMAD.MOV.U32 R2, RZ, RZ, R14 ;  /* 0x000000ffff027224 */ /* 0x000fce00078e000e */
[----:B------:R-:W-:Y:S05]  /*16390*/  WARPSYNC.COLLECTIVE R15, `(.L_x_2365) ;  /* 0x000000000f087348 */ /* 0x000fea0003c00000 */
[----:B------:R0:W1:Y:S02]  /*163a0*/  SHFL.IDX P6, R14, R13, R12, R11 ;  /* 0x0000000c0d0e7389 */ /* 0x00006400000c000b */
[----:B01----:R-:W-:Y:S01]  /*163b0*/  ENDCOLLECTIVE ;  /* 0x000000000000791b */ /* 0x003fe20003800000 */
.L_x_2365:
        /* <DEDUP_REMOVED lines=13> */
.L_x_2366:
[----:B------:R-:W-:Y:S02]  /*16490*/  IMAD.MOV.U32 R13, RZ, RZ, R10 ;  /* 0x000000ffff0d7224 */ /* 0x000fe400078e000a */
[----:B------:R-:W-:Y:S02]  /*164a0*/  IMAD.MOV.U32 R12, RZ, RZ, 0x3 ;  /* 0x00000003ff0c7424 */ /* 0x000fe400078e00ff */
[----:B------:R-:W-:-:S07]  /*164b0*/  IMAD.MOV.U32 R2, RZ, RZ, R14 ;  /* 0x000000ffff027224 */ /* 0x000fce00078e000e */
[----:B------:R-:W-:Y:S05]  /*164c0*/  WARPSYNC.COLLECTIVE R15, `(.L_x_2367) ;  /* 0x000000000f087348 */ /* 0x000fea0003c00000 */
[----:B------:R0:W1:Y:S02]  /*164d0*/  SHFL.IDX P6, R14, R13, R12, R11 ;  /* 0x0000000c0d0e7389 */ /* 0x00006400000c000b */
[----:B01----:R-:W-:Y:S01]  /*164e0*/  ENDCOLLECTIVE ;  /* 0x000000000000791b */ /* 0x003fe20003800000 */
.L_x_2367:
        /* <DEDUP_REMOVED lines=13> */
.L_x_2368:
[----:B------:R-:W-:Y:S02]  /*165c0*/  IMAD.MOV.U32 R13, RZ, RZ, R23 ;  /* 0x000000ffff0d7224 */ /* 0x000fe400078e0017 */
[----:B------:R-:W-:Y:S02]  /*165d0*/  IMAD.MOV.U32 R12, RZ, RZ, RZ ;  /* 0x000000ffff0c7224 */ /* 0x000fe400078e00ff */
[----:B------:R-:W-:-:S07]  /*165e0*/  IMAD.MOV.U32 R2, RZ, RZ, R14 ;  /* 0x000000ffff027224 */ /* 0x000fce00078e000e */
[----:B------:R-:W-:Y:S05]  /*165f0*/  WARPSYNC.COLLECTIVE R15, `(.L_x_2369) ;  /* 0x000000000f087348 */ /* 0x000fea0003c00000 */
[----:B------:R0:W1:Y:S02]  /*16600*/  SHFL.IDX P6, R14, R13, R12, R11 ;  /* 0x0000000c0d0e7389 */ /* 0x00006400000c000b */
[----:B01----:R-:W-:Y:S01]  /*16610*/  ENDCOLLECTIVE ;  /* 0x000000000000791b */ /* 0x003fe20003800000 */
.L_x_2369:
        /* <DEDUP_REMOVED lines=13> */
.L_x_2370:
[----:B------:R-:W-:Y:S01]  /*166f0*/  IMAD.MOV.U32 R2, RZ, RZ, R14 ;  /* 0x000000ffff027224 */ /* 0x000fe200078e000e */
[----:B------:R-:W-:Y:S06]  /*16700*/  BRA `(.L_x_2371) ;  /* 0xffffffc000c47947 */ /* 0x000fec000383ffff */
.L_x_2279:
[----:B---3--:R3:W4:Y:S02]  /*16710*/  SYNCS.PHASECHK.TRANS64.TRYWAIT P0, [R4+URZ+0x33440], R27 ;  /* 0x0334401b040075a7 */ /* 0x008724000800017f */
[----:B----4-:R-:W-:Y:S05]  /*16720*/  @!P0 NANOSLEEP.SYNCS 0x989680 ;  /* 0x009896800000895d */ /* 0x010fea0003900000 */
[----:B------:R-:W4:Y:S02]  /*16730*/  @!P0 SYNCS.PHASECHK.TRANS64 P0, [R4+URZ+0x33440], R27 ;  /* 0x0334401b040085a7 */ /* 0x000f24000800007f */
[----:B----4-:R-:W-:Y:S05]  /*16740*/  @!P0 BRA `(.L_x_2279) ;  /* 0xfffffffc00f08947 */ /* 0x010fea000383ffff */
[----:B------:R-:W-:Y:S05]  /*16750*/  BRA `(.L_x_2372) ;  /* 0xffffffc4001c7947 */ /* 0x000fea000383ffff */
.L_x_2280:
        /* <DEDUP_REMOVED lines=8> */
.L_x_2374:
[----:B------:R-:W-:Y:S05]  /*167e0*/  BSYNC B0 ;  /* 0x0000000000007941 */ /* 0x000fea0003800000 */
.L_x_2373:
        /* <DEDUP_REMOVED lines=8> */
.L_x_2375:
[----:B------:R-:W-:Y:S02]  /*16870*/  IMAD.MOV.U32 R13, RZ, RZ, R20 ;  /* 0x000000ffff0d7224 */ /* 0x000fe400078e0014 */
[----:B------:R-:W-:Y:S01]  /*16880*/  IMAD.MOV.U32 R12, RZ, RZ, 0x1 ;  /* 0x00000001ff0c7424 */ /* 0x000fe200078e00ff */
[----:B------:R-:W-:-:S13]  /*16890*/  IADD3 R2, P0, R33, R14, RZ ;  /* 0x0000000e21027210 */ /* 0x000fda0007f1e0ff */
[----:B------:R-:W-:Y:S05]  /*168a0*/  WARPSYNC.COLLECTIVE R15, `(.L_x_2376) ;  /* 0x000000000f087348 */ /* 0x000fea0003c00000 */
[----:B------:R0:W1:Y:S02]  /*168b0*/  SHFL.IDX P6, R14, R13, R12, R11 ;  /* 0x0000000c0d0e7389 */ /* 0x00006400000c000b */
[----:B01----:R-:W-:Y:S01]  /*168c0*/  ENDCOLLECTIVE ;  /* 0x000000000000791b */ /* 0x003fe20003800000 */
.L_x_2376:
        /* <DEDUP_REMOVED lines=12> */
.L_x_2377:
[----:B------:R-:W-:Y:S02]  /*16990*/  IMAD.MOV.U32 R13, RZ, RZ, R20 ;  /* 0x000000ffff0d7224 */ /* 0x000fe400078e0014 */
[----:B------:R-:W-:Y:S01]  /*169a0*/  IMAD.MOV.U32 R12, RZ, RZ, 0x2 ;  /* 0x00000002ff0c7424 */ /* 0x000fe200078e00ff */
[----:B------:R-:W-:-:S13]  /*169b0*/  IADD3 R2, P0, R33, R14, RZ ;  /* 0x0000000e21027210 */ /* 0x000fda0007f1e0ff */
[----:B------:R-:W-:Y:S05]  /*169c0*/  WARPSYNC.COLLECTIVE R15, `(.L_x_2378) ;  /* 0x000000000f087348 */ /* 0x000fea0003c00000 */
[----:B------:R0:W1:Y:S02]  /*169d0*/  SHFL.IDX P6, R14, R13, R12, R11 ;  /* 0x0000000c0d0e7389 */ /* 0x00006400000c000b */
[----:B01----:R-:W-:Y:S01]  /*169e0*/  ENDCOLLECTIVE ;  /* 0x000000000000791b */ /* 0x003fe20003800000 */
.L_x_2378:
        /* <DEDUP_REMOVED lines=12> */
.L_x_2379:
[----:B------:R-:W-:Y:S02]  /*16ab0*/  IMAD.MOV.U32 R13, RZ, RZ, R20 ;  /* 0x000000ffff0d7224 */ /* 0x000fe400078e0014 */
[----:B------:R-:W-:Y:S01]  /*16ac0*/  IMAD.MOV.U32 R12, RZ, RZ, 0x3 ;  /* 0x00000003ff0c7424 */ /* 0x000fe200078e00ff */
[----:B------:R-:W-:-:S13]  /*16ad0*/  IADD3 R2, P0, R33, R14, RZ ;  /* 0x0000000e21027210 */ /* 0x000fda0007f1e0ff */
[----:B------:R-:W-:Y:S05]  /*16ae0*/  WARPSYNC.COLLECTIVE R15, `(.L_x_2380) ;  /* 0x000000000f087348 */ /* 0x000fea0003c00000 */
[----:B------:R0:W1:Y:S02]  /*16af0*/  SHFL.IDX P6, R14, R13, R12, R11 ;  /* 0x0000000c0d0e7389 */ /* 0x00006400000c000b */
[----:B01----:R-:W-:Y:S01]  /*16b00*/  ENDCOLLECTIVE ;  /* 0x000000000000791b */ /* 0x003fe20003800000 */
.L_x_2380:
        /* <DEDUP_REMOVED lines=12> */
.L_x_2381:
[----:B------:R-:W-:Y:S02]  /*16bd0*/  IMAD.MOV.U32 R13, RZ, RZ, R22 ;  /* 0x000000ffff0d7224 */ /* 0x000fe400078e0016 */
[----:B------:R-:W-:Y:S02]  /*16be0*/  IMAD.MOV.U32 R12, RZ, RZ, RZ ;  /* 0x000000ffff0c7224 */ /* 0x000fe400078e00ff */
[----:B------:R-:W-:-:S07]  /*16bf0*/  IMAD.MOV.U32 R2, RZ, RZ, R14 ;  /* 0x000000ffff027224 */ /* 0x000fce00078e000e */
[----:B------:R-:W-:Y:S05]  /*16c00*/  WARPSYNC.COLLECTIVE R15, `(.L_x_2382) ;  /* 0x000000000f087348 */ /* 0x000fea0003c00000 */
[----:B------:R0:W1:Y:S02]  /*16c10*/  SHFL.IDX P6, R14, R13, R12, R11 ;  /* 0x0000000c0d0e7389 */ /* 0x00006400000c000b */
[----:B01----:R-:W-:Y:S01]  /*16c20*/  ENDCOLLECTIVE ;  /* 0x000000000000791b */ /* 0x003fe20003800000 */
.L_x_2382:
        /* <DEDUP_REMOVED lines=13> */
.L_x_2383:
[----:B------:R-:W-:Y:S05]  /*16d00*/  BRA `(.L_x_2384) ;  /* 0xffffffc000b07947 */ /* 0x000fea000383ffff */
.L_x_2285:
[----:B0-----:R0:W1:Y:S02]  /*16d10*/  SYNCS.PHASECHK.TRANS64.TRYWAIT P1, [R0+URZ+0x33470], R3 ;  /* 0x03347003000075a7 */ /* 0x001064000802017f */
[----:B-1----:R-:W-:Y:S05]  /*16d20*/  @!P1 NANOSLEEP.SYNCS 0x989680 ;  /* 0x009896800000995d */ /* 0x002fea0003900000 */
[----:B------:R-:W1:Y:S02]  /*16d30*/  @!P1 SYNCS.PHASECHK.TRANS64 P1, [R0+URZ+0x33470], R3 ;  /* 0x03347003000095a7 */ /* 0x000e64000802007f */
[----:B-1----:R-:W-:Y:S05]  /*16d40*/  @!P1 BRA `(.L_x_2285) ;  /* 0xfffffffc00f09947 */ /* 0x002fea000383ffff */
[----:B------:R-:W-:Y:S05]  /*16d50*/  BRA `(.L_x_2385) ;  /* 0xffffffc4001c7947 */ /* 0x000fea000383ffff */
.L_x_2287:
[----:B0-----:R0:W1:Y:S02]  /*16d60*/  SYNCS.PHASECHK.TRANS64.TRYWAIT P1, [R0+URZ+0x33460], R5 ;  /* 0x03346005000075a7 */ /* 0x001064000802017f */
[----:B-1----:R-:W-:Y:S05]  /*16d70*/  @!P1 NANOSLEEP.SYNCS 0x989680 ;  /* 0x009896800000995d */ /* 0x002fea0003900000 */
[----:B------:R-:W1:Y:S02]  /*16d80*/  @!P1 SYNCS.PHASECHK.TRANS64 P1, [R0+URZ+0x33460], R5 ;  /* 0x03346005000095a7 */ /* 0x000e64000802007f */
[----:B-1----:R-:W-:Y:S05]  /*16d90*/  @!P1 BRA `(.L_x_2287) ;  /* 0xfffffffc00f09947 */ /* 0x002fea000383ffff */
[----:B------:R-:W-:Y:S05]  /*16da0*/  BRA `(.L_x_2386) ;  /* 0xffffffc4002c7947 */ /* 0x000fea000383ffff */
.L_x_2295:
[----:B-1----:R1:W2:Y:S02]  /*16db0*/  SYNCS.PHASECHK.TRANS64.TRYWAIT P2, [R2+URZ+0x33470], R3 ;  /* 0x03347003020075a7 */ /* 0x0022a4000804017f */
[----:B--2---:R-:W-:Y:S05]  /*16dc0*/  @!P2 NANOSLEEP.SYNCS 0x989680 ;  /* 0x009896800000a95d */ /* 0x004fea0003900000 */
[----:B------:R-:W2:Y:S02]  /*16dd0*/  @!P2 SYNCS.PHASECHK.TRANS64 P2, [R2+URZ+0x33470], R3 ;  /* 0x033470030200a5a7 */ /* 0x000ea4000804007f */
[----:B--2---:R-:W-:Y:S05]  /*16de0*/  @!P2 BRA `(.L_x_2295) ;  /* 0xfffffffc00f0a947 */ /* 0x004fea000383ffff */
[----:B------:R-:W-:Y:S05]  /*16df0*/  BRA `(.L_x_2387) ;  /* 0xffffffcc00607947 */ /* 0x000fea000383ffff */
.L_x_2297:
[----:B0-----:R0:W1:Y:S02]  /*16e00*/  SYNCS.PHASECHK.TRANS64.TRYWAIT P2, [R2+URZ+0x33460], R5 ;  /* 0x03346005020075a7 */ /* 0x001064000804017f */
[----:B-1----:R-:W-:Y:S05]  /*16e10*/  @!P2 NANOSLEEP.SYNCS 0x989680 ;  /* 0x009896800000a95d */ /* 0x002fea0003900000 */
[----:B------:R-:W1:Y:S02]  /*16e20*/  @!P2 SYNCS.PHASECHK.TRANS64 P2, [R2+URZ+0x33460], R5 ;  /* 0x033460050200a5a7 */ /* 0x000e64000804007f */
[----:B-1----:R-:W-:Y:S05]  /*16e30*/  @!P2 BRA `(.L_x_2297) ;  /* 0xfffffffc00f0a947 */ /* 0x002fea000383ffff */
[----:B------:R-:W-:Y:S05]  /*16e40*/  BRA `(.L_x_2388) ;  /* 0xffffffcc00787947 */ /* 0x000fea000383ffff */
.L_x_2304:
[----:B0-----:R0:W1:Y:S02]  /*16e50*/  SYNCS.PHASECHK.TRANS64.TRYWAIT P0, [R5+URZ+0x33420], R0 ;  /* 0x03342000050075a7 */ /* 0x001064000800017f */
[----:B-1----:R-:W-:Y:S05]  /*16e60*/  @!P0 NANOSLEEP.SYNCS 0x989680 ;  /* 0x009896800000895d */ /* 0x002fea0003900000 */
[----:B------:R-:W1:Y:S02]  /*16e70*/  @!P0 SYNCS.PHASECHK.TRANS64 P0, [R5+URZ+0x33420], R0 ;  /* 0x03342000050085a7 */ /* 0x000e64000800007f */
[----:B-1----:R-:W-:Y:S05]  /*16e80*/  @!P0 BRA `(.L_x_2304) ;  /* 0xfffffffc00f08947 */ /* 0x002fea000383ffff */
[----:B------:R-:W-:Y:S05]  /*16e90*/  BRA `(.L_x_2389) ;  /* 0xffffffd400cc7947 */ /* 0x000fea000383ffff */
.L_x_2305:
        /* <DEDUP_REMOVED lines=11> */
.L_x_2391:
[----:B------:R-:W-:Y:S05]  /*16f50*/  BSYNC B0 ;  /* 0x0000000000007941 */ /* 0x000fea0003800000 */
.L_x_2390:
[----:B------:R-:W-:Y:S05]  /*16f60*/  BRA `(.L_x_2392) ;  /* 0xffffffd400b47947 */ /* 0x000fea000383ffff */
.L_x_2308:
[----:B------:R-:W-:Y:S01]  /*16f70*/  BSSY B1, `(.L_x_2393) ;  /* 0x0000006000017945 */ /* 0x000fe20003800000 */
[----:B------:R-:W-:-:S07]  /*16f80*/  IMAD.MOV.U32 R15, RZ, RZ, -0x1 ;  /* 0xffffffffff0f7424 */ /* 0x000fce00078e00ff */
[----:B0-----:R-:W-:Y:S05]  /*16f90*/  WARPSYNC.COLLECTIVE R15, `(.L_x_2394) ;  /* 0x000000000f0c7348 */ /* 0x001fea0003c00000 */
[----:B------:R-:W-:Y:S02]  /*16fa0*/  ELECT P6, UR62, PT ;  /* 0x00000000003e782f */ /* 0x000fe400038c0000 */
[----:B------:R-:W-:Y:S01]  /*16fb0*/  MOV R14, UR62 ;  /* 0x0000003e000e7c02 */ /* 0x000fe20008000f00 */
[----:B0-----:R-:W-:Y:S10]  /*16fc0*/  ENDCOLLECTIVE ;  /* 0x000000000000791b */ /* 0x001ff40003800000 */
.L_x_2394:
[----:B------:R-:W-:Y:S05]  /*16fd0*/  BSYNC B1 ;  /* 0x0000000000017941 */ /* 0x000fea0003800000 */
.L_x_2393:
[----:B------:R-:W-:Y:S05]  /*16fe0*/  BRA `(.L_x_2395) ;  /* 0xffffffd400ac7947 */ /* 0x000fea000383ffff */
.L_x_2310:
[----:B0-----:R0:W1:Y:S02]  /*16ff0*/  SYNCS.PHASECHK.TRANS64.TRYWAIT P1, [R3+URZ+0x33440], R2 ;  /* 0x03344002030075a7 */ /* 0x001064000802017f */
[----:B-1----:R-:W-:Y:S05]  /*17000*/  @!P1 NANOSLEEP.SYNCS 0x989680 ;  /* 0x009896800000995d */ /* 0x002fea0003900000 */
[----:B------:R-:W1:Y:S02]  /*17010*/  @!P1 SYNCS.PHASECHK.TRANS64 P1, [R3+URZ+0x33440], R2 ;  /* 0x03344002030095a7 */ /* 0x000e64000802007f */
[----:B-1----:R-:W-:Y:S05]  /*17020*/  @!P1 BRA `(.L_x_2310) ;  /* 0xfffffffc00f09947 */ /* 0x002fea000383ffff */
[----:B------:R-:W-:Y:S05]  /*17030*/  BRA `(.L_x_2396) ;  /* 0xffffffd400cc7947 */ /* 0x000fea000383ffff */
.L_x_2312:
[----:B-1----:R1:W2:Y:S02]  /*17040*/  SYNCS.PHASECHK.TRANS64.TRYWAIT P1, [R5+URZ+0x33440], R0 ;  /* 0x03344000050075a7 */ /* 0x0022a4000802017f */
[----:B--2---:R-:W-:Y:S05]  /*17050*/  @!P1 NANOSLEEP.SYNCS 0x989680 ;  /* 0x009896800000995d */ /* 0x004fea0003900000 */
[----:B------:R-:W2:Y:S02]  /*17060*/  @!P1 SYNCS.PHASECHK.TRANS64 P1, [R5+URZ+0x33440], R0 ;  /* 0x03344000050095a7 */ /* 0x000ea4000802007f */
[----:B--2---:R-:W-:Y:S05]  /*17070*/  @!P1 BRA `(.L_x_2312) ;  /* 0xfffffffc00f09947 */ /* 0x004fea000383ffff */
[----:B------:R-:W-:Y:S05]  /*17080*/  BRA `(.L_x_2397) ;  /* 0xffffffd400d87947 */ /* 0x000fea000383ffff */
.L_x_2314:
[----:B--2---:R2:W3:Y:S02]  /*17090*/  SYNCS.PHASECHK.TRANS64.TRYWAIT P1, [R3+URZ+0x33460], R2 ;  /* 0x03346002030075a7 */ /* 0x0044e4000802017f */
[----:B---3--:R-:W-:Y:S05]  /*170a0*/  @!P1 NANOSLEEP.SYNCS 0x989680 ;  /* 0x009896800000995d */ /* 0x008fea0003900000 */
[----:B------:R-:W3:Y:S02]  /*170b0*/  @!P1 SYNCS.PHASECHK.TRANS64 P1, [R3+URZ+0x33460], R2 ;  /* 0x03346002030095a7 */ /* 0x000ee4000802007f */
[----:B---3--:R-:W-:Y:S05]  /*170c0*/  @!P1 BRA `(.L_x_2314) ;  /* 0xfffffffc00f09947 */ /* 0x008fea000383ffff */
[----:B------:R-:W-:Y:S05]  /*170d0*/  BRA `(.L_x_2398) ;  /* 0xffffffd400d47947 */ /* 0x000fea000383ffff */
.L_x_2316:
[----:B---3--:R3:W4:Y:S02]  /*170e0*/  SYNCS.PHASECHK.TRANS64.TRYWAIT P1, [R5+URZ+0x33460], R0 ;  /* 0x03346000050075a7 */ /* 0x008724000802017f */
[----:B----4-:R-:W-:Y:S05]  /*170f0*/  @!P1 NANOSLEEP.SYNCS 0x989680 ;  /* 0x009896800000995d */ /* 0x010fea0003900000 */
[----:B------:R-:W4:Y:S02]  /*17100*/  @!P1 SYNCS.PHASECHK.TRANS64 P1, [R5+URZ+0x33460], R0 ;  /* 0x03346000050095a7 */ /* 0x000f24000802007f */
[----:B----4-:R-:W-:Y:S05]  /*17110*/  @!P1 BRA `(.L_x_2316) ;  /* 0xfffffffc00f09947 */ /* 0x010fea000383ffff */
[----:B------:R-:W-:Y:S05]  /*17120*/  BRA `(.L_x_2399) ;  /* 0xffffffd400d07947 */ /* 0x000fea000383ffff */
.L_x_2318:
[----:B----4-:R4:W0:Y:S02]  /*17130*/  SYNCS.PHASECHK.TRANS64.TRYWAIT P1, [R3+URZ+0x33480], R2 ;  /* 0x03348002030075a7 */ /* 0x010824000802017f */
[----:B0-----:R-:W-:Y:S05]  /*17140*/  @!P1 NANOSLEEP.SYNCS 0x989680 ;  /* 0x009896800000995d */ /* 0x001fea0003900000 */
[----:B------:R-:W0:Y:S02]  /*17150*/  @!P1 SYNCS.PHASECHK.TRANS64 P1, [R3+URZ+0x33480], R2 ;  /* 0x03348002030095a7 */ /* 0x000e24000802007f */
[----:B0-----:R-:W-:Y:S05]  /*17160*/  @!P1 BRA `(.L_x_2318) ;  /* 0xfffffffc00f09947 */ /* 0x001fea000383ffff */
[----:B------:R-:W-:Y:S05]  /*17170*/  BRA `(.L_x_2400) ;  /* 0xffffffd400cc7947 */ /* 0x000fea000383ffff */
.L_x_2401:
        /* <DEDUP_REMOVED lines=16> */
.L_x_3252:


//--------------------- .text._ZN7cutlass13device_kernelIN5flash11enable_sm90INS1_16FlashAttnFwdSm90INS1_25CollectiveMainloopFwdSm90ILi2EN4cute5tupleIJNS5_1CILi1EEES8_S8_EEENS6_IJNS7_ILi128EEENS7_ILi160EEENS7_ILi192EEEEEELi192ENS_12float_e4m3_tEfNS_4arch4Sm90ELb1ELb0ELb0ELb1ELb1ELb0ELb0ELb1ELb1ELb1ELb0ELb0EEENS1_21CollectiveEpilogueFwdINS6_IJSA_SC_SB_EEES9_NS_10bfloat16_tESG_Li256ELb1ELb1ELb0ELb1EEENS1_36VarlenDynamicPersistentTileSchedulerILi128ELi160ELi256ELi128ELb0ELb1ELb1ELb1ELb1ELb1EEEEEEEEEvNT_6ParamsE --------------------------
	.section	.text._ZN7cutlass13device_kernelIN5flash11enable_sm90INS1_16FlashAttnFwdSm90INS1_25CollectiveMainloopFwdSm90ILi2EN4cute5tupleIJNS5_1CILi1EEES8_S8_EEENS6_IJNS7_ILi128EEENS7_ILi160EEENS7_ILi192EEEEEELi192ENS_12float_e4m3_tEfNS_4arch4Sm90ELb1ELb0ELb0ELb1ELb1ELb0ELb0ELb1ELb1ELb1ELb0ELb0EEENS1_21CollectiveEpilogueFwdINS6_IJSA_SC_SB_EEES9_NS_10bfloat16_tESG_Li256ELb1ELb1ELb0ELb1EEENS1_36VarlenDynamicPersistentTileSchedulerILi128ELi160ELi256ELi128ELb0ELb1ELb1ELb1ELb1ELb1EEEEEEEEEvNT_6ParamsE,"ax",@progbits
	.align	128
.text._ZN7cutlass13device_kernelIN5flash11enable_sm90INS1_16FlashAttnFwdSm90INS1_25CollectiveMainloopFwdSm90ILi2EN4cute5tupleIJNS5_1CILi1EEES8_S8_EEENS6_IJNS7_ILi128EEENS7_ILi160EEENS7_ILi192EEEEEELi192ENS_12float_e4m3_tEfNS_4arch4Sm90ELb1ELb0ELb0ELb1ELb1ELb0ELb0ELb1ELb1ELb1ELb0ELb0EEENS1_21CollectiveEpilogueFwdINS6_IJSA_SC_SB_EEES9_NS_10bfloat16_tESG_Li256ELb1ELb1ELb0ELb1EEENS1_36VarlenDynamicPersistentTileSchedulerILi128ELi160ELi256ELi128ELb0ELb1ELb1ELb1ELb1ELb1EEEEEEEEEvNT_6ParamsE:
        .type           _ZN7cutlass13device_kernelIN5flash11enable_sm90INS1_16FlashAttnFwdSm90INS1_25CollectiveMainloopFwdSm90ILi2EN4cute5tupleIJNS5_1CILi1EEES8_S8_EEENS6_IJNS7_ILi128EEENS7_ILi160EEENS7_ILi192EEEEEELi192ENS_12float_e4m3_tEfNS_4arch4Sm90ELb1ELb0ELb0ELb1ELb1ELb0ELb0ELb1ELb1ELb1ELb0ELb0EEENS1_21CollectiveEpilogueFwdINS6_IJSA_SC_SB_EEES9_NS_10bfloat16_tESG_Li256ELb1ELb1ELb0ELb1EEENS1_36VarlenDynamicPersistentTileSchedulerILi128ELi160ELi256ELi128ELb0ELb1ELb1ELb1ELb1ELb1EEEEEEEEEvNT_6ParamsE,@function
        .size           _ZN7cutlass13device_kernelIN5flash11enable_sm90INS1_16FlashAttnFwdSm90INS1_25CollectiveMainloopFwdSm90ILi2EN4cute5tupleIJNS5_1CILi1EEES8_S8_EEENS6_IJNS7_ILi128EEENS7_ILi160EEENS7_ILi192EEEEEELi192ENS_12float_e4m3_tEfNS_4arch4Sm90ELb1ELb0ELb0ELb1ELb1ELb0ELb0ELb1ELb1ELb1ELb0ELb0EEENS1_21CollectiveEpilogueFwdINS6_IJSA_SC_SB_EEES9_NS_10bfloat16_tESG_Li256ELb1ELb1ELb0ELb1EEENS1_36VarlenDynamicPersistentTileSchedulerILi128ELi160ELi256ELi128ELb0ELb1ELb1ELb1ELb1ELb1EEEEEEEEEvNT_6ParamsE,(.L_x_3253 - _ZN7cutlass13device_kernelIN5flash11enable_sm90INS1_16FlashAttnFwdSm90INS1_25CollectiveMainloopFwdSm90ILi2EN4cute5tupleIJNS5_1CILi1EEES8_S8_EEENS6_IJNS7_ILi128EEENS7_ILi160EEENS7_ILi192EEEEEELi192ENS_12float_e4m3_tEfNS_4arch4Sm90ELb1ELb0ELb0ELb1ELb1ELb0ELb0ELb1ELb1ELb1ELb0ELb0EEENS1_21CollectiveEpilogueFwdINS6_IJSA_SC_SB_EEES9_NS_10bfloat16_tESG_Li256ELb1ELb1ELb0ELb1EEENS1_36VarlenDynamicPersistentTileSchedulerILi128ELi160ELi256ELi128ELb0ELb1ELb1ELb1ELb1ELb1EEEEEEEEEvNT_6ParamsE)
        .other          _ZN7cutlass13device_kernelIN5flash11enable_sm90INS1_16FlashAttnFwdSm90INS1_25CollectiveMainloopFwdSm90ILi2EN4cute5tupleIJNS5_1CILi1EEES8_S8_EEENS6_IJNS7_ILi128EEENS7_ILi160EEENS7_ILi192EEEEEELi192ENS_12float_e4m3_tEfNS_4arch4Sm90ELb1ELb0ELb0ELb1ELb1ELb0ELb0ELb1ELb1ELb1ELb0ELb0EEENS1_21CollectiveEpilogueFwdINS6_IJSA_SC_SB_EEES9_NS_10bfloat16_tESG_Li256ELb1ELb1ELb0ELb1EEENS1_36VarlenDynamicPersistentTileSchedulerILi128ELi160ELi256ELi128ELb0ELb1ELb1ELb1ELb1ELb1EEEEEEEEEvNT_6ParamsE,@"STO_CUDA_ENTRY STV_DEFAULT"
_ZN7cutlass13device_kernelIN5flash11enable_sm90INS1_16FlashAttnFwdSm90INS1_25CollectiveMainloopFwdSm90ILi2EN4cute5tupleIJNS5_1CILi1EEES8_S8_EEENS6_IJNS7_ILi128EEENS7_ILi160EEENS7_ILi192EEEEEELi192ENS_12float_e4m3_tEfNS_4arch4Sm90ELb1ELb0ELb0ELb1ELb1ELb0ELb0ELb1ELb1ELb1ELb0ELb0EEENS1_21CollectiveEpilogueFwdINS6_IJSA_SC_SB_EEES9_NS_10bfloat16_tESG_Li256ELb1ELb1ELb0ELb1EEENS1_36VarlenDynamicPersistentTileSchedulerILi128ELi160ELi256ELi128ELb0ELb1ELb1ELb1ELb1ELb1EEEEEEEEEvNT_6ParamsE:
        /* <DEDUP_REMOVED lines=45> */
.L_x_2402:
        /* <DEDUP_REMOVED lines=22> */
.L_x_2403:
        /* <DEDUP_REMOVED lines=18> */
.L_x_2404:
        /* <DEDUP_REMOVED lines=22> */
.L_x_2405:
        /* <DEDUP_REMOVED lines=24> */
.L_x_2406:
        /* <DEDUP_REMOVED lines=8> */
.L_x_2408:
        /* <DEDUP_REMOVED lines=25> */
[----:B------:R-:W-:Y:S02]  /*0a40*/  UMOV UR45, URZ ;  /* 0x0000003f002d7c82 */ /* 0x000fe40008000000 */
        /* <DEDUP_REMOVED lines=49> */
.L_x_2468:
[----:B012---:R-:W0:Y:S01]  /*0d60*/  LDC.64 R2, c[0x0][0xc88] ;  /* 0x00032200ff027b82 */ /* 0x007e220000000a00 */
[----:B------:R-:W-:Y:S01]  /*0d70*/  ULDC.64 UR6, c[0x0][0xa28] ;  /* 0x00028a0000067ab9 */ /* 0x000fe20000000a00 */
[----:B------:R-:W-:Y:S01]  /*0d80*/  ULDC.64 UR8, c[0x0][0xa18] ;  /* 0x0002860000087ab9 */ /* 0x000fe20000000a00 */
[----:B------:R-:W-:Y:S01]  /*0d90*/  ULDC UR4, c[0x0][0x424] ;  /* 0x0001090000047ab9 */ /* 0x000fe20000000800 */
[----:B0-----:R-:W-:-:S06]  /*0da0*/  IMAD.WIDE R2, R63, 0x4, R2 ;  /* 0x000000043f027825 */ /* 0x001fcc00078e0202 */
[----:B------:R-:W2:Y:S01]  /*0db0*/  LDG.E R2, desc[UR54][R2.64] ;  /* 0x0000003602027981 */ /* 0x000ea2000c1e1900 */
[----:B------:R-:W-:Y:S02]  /*0dc0*/  UISETP.NE.U32.AND UP0, UPT, UR6, URZ, UPT ;  /* 0x0000003f0600728c */ /* 0x000fe4000bf05070 */
[----:B------:R-:W-:Y:S02]  /*0dd0*/  UISETP.NE.U32.AND UP1, UPT, UR8, URZ, UPT ;  /* 0x0000003f0800728c */ /* 0x000fe4000bf25070 */
[----:B------:R-:W-:Y:S02]  /*0de0*/  UISETP.NE.AND.EX UP0, UPT, UR7, URZ, UPT, UP0 ;  /* 0x0000003f0700728c */ /* 0x000fe4000bf05300 */
[----:B------:R-:W-:-:S04]  /*0df0*/  UISETP.NE.AND.EX UP1, UPT, UR9, URZ, UPT, UP1 ;  /* 0x0000003f0900728c */ /* 0x000fc8000bf25310 */
[----:B------:R-:W-:Y:S02]  /*0e00*/  PLOP3.LUT P0, PT, PT, PT, UP0, 0x80, 0x0 ;  /* 0x000000000000781c */ /* 0x000fe40003f0f008 */
[----:B------:R-:W-:Y:S02]  /*0e10*/  PLOP3.LUT P2, PT, PT, PT, UP1, 0x80, 0x0 ;  /* 0x000000000000781c */ /* 0x000fe40003f4f018 */
[----:B--2---:R-:W-:-:S13]  /*0e20*/  R2UR UR36, R2 ;  /* 0x00000000022472ca */ /* 0x004fda00000e0000 */
[----:B------:R-:W-:Y:S02]  /*0e30*/  USHF.R.S32.HI UR37, URZ, 0x1f, UR36 ;  /* 0x0000001f3f257899 */ /* 0x000fe40008011424 */
[----:B------:R-:W-:-:S04]  /*0e40*/  @UP0 ULEA UR6, UP2, UR36, UR6, 0x2 ;  /* 0x0000000624060291 */ /* 0x000fc8000f84103f */
[----:B------:R-:W-:Y:S02]  /*0e50*/  @UP0 ULEA.HI.X UR7, UR36, UR7, UR37, 0x2, UP2 ;  /* 0x0000000724070291 */ /* 0x000fe400090f1425 */
[----:B------:R-:W-:Y:S01]  /*0e60*/  @UP1 ULEA UR8, UP0, UR36, UR8, 0x2 ;  /* 0x0000000824081291 */ /* 0x000fe2000f80103f */
[----:B------:R-:W-:-:S03]  /*0e70*/  IMAD.U32 R2, RZ, RZ, UR6 ;  /* 0x00000006ff027e24 */ /* 0x000fc6000f8e00ff */
[----:B------:R-:W-:Y:S01]  /*0e80*/  @UP1 ULEA.HI.X UR9, UR36, UR9, UR37, 0x2, UP0 ;  /* 0x0000000924091291 */ /* 0x000fe200080f1425 */
[----:B------:R-:W-:Y:S01]  /*0e90*/  IMAD.U32 R3, RZ, RZ, UR7 ;  /* 0x00000007ff037e24 */ /* 0x000fe2000f8e00ff */
[----:B------:R-:W-:Y:S01]  /*0ea0*/  ULDC.64 UR6, c[0x0][0x418] ;  /* 0x0001060000067ab9 */ /* 0x000fe20000000a00 */
[----:B------:R-:W-:-:S03]  /*0eb0*/  IMAD.U32 R4, RZ, RZ, UR8 ;  /* 0x00000008ff047e24 */ /* 0x000fc6000f8e00ff */
[----:B------:R-:W-:Y:S01]  /*0ec0*/  IMAD.U32 R5, RZ, RZ, UR9 ;  /* 0x00000009ff057e24 */ /* 0x000fe2000f8e00ff */
[----:B------:R-:W2:Y:S01]  /*0ed0*/  @P0 LDG.E R2, desc[UR54][R2.64] ;  /* 0x0000003602020981 */ /* 0x000ea2000c1e1900 */
[----:B------:R-:W-:Y:S01]  /*0ee0*/  UISETP.NE.U32.AND UP0, UPT, UR6, URZ, UPT ;  /* 0x0000003f0600728c */ /* 0x000fe2000bf05070 */
[----:B------:R-:W-:Y:S02]  /*0ef0*/  ULDC.64 UR8, c[0x0][0xa20] ;  /* 0x0002880000087ab9 */ /* 0x000fe40000000a00 */
[----:B---3--:R-:W3:Y:S01]  /*0f00*/  @P2 LDG.E R4, desc[UR54][R4.64] ;  /* 0x0000003604042981 */ /* 0x008ee2000c1e1900 */
[----:B------:R-:W-:Y:S01]  /*0f10*/  UISETP.NE.AND.EX UP0, UPT, UR7, URZ, UPT, UP0 ;  /* 0x0000003f0700728c */ /* 0x000fe2000bf05300 */
[----:B------:R-:W-:Y:S01]  /*0f20*/  ISETP.NE.U32.AND P1, PT, RZ, UR8, PT ;  /* 0x00000008ff007c0c */ /* 0x000fe2000bf25070 */
[----:B------:R-:W-:Y:S01]  /*0f30*/  ULDC UR6, c[0x0][0x2f0] ;  /* 0x0000bc0000067ab9 */ /* 0x000fe20000000800 */
[----:B------:R-:W-:Y:S01]  /*0f40*/  UMOV UR51, URZ ;  /* 0x0000003f00337c82 */ /* 0x000fe20008000000 */
[----:B------:R-:W-:Y:S01]  /*0f50*/  USEL UR4, UR4, 0x1, UP0 ;  /* 0x0000000104047887 */ /* 0x000fe20008000000 */
[----:B------:R-:W-:-:S03]  /*0f60*/  ISETP.NE.AND.EX P1, PT, RZ, UR9, PT, P1 ;  /* 0x00000009ff007c0c */ /* 0x000fc6000bf25310 */
[----:B------:R-:W-:Y:S01]  /*0f70*/  UIMAD UR4, UR4, UR6, URZ ;  /* 0x00000006040472a4 */ /* 0x000fe2000f8e023f */
        /* <DEDUP_REMOVED lines=17> */
.L_x_2409:
[----:B------:R-:W-:Y:S01]  /*1090*/  UMOV UR42, UR49 ;  /* 0x00000031002a7c82 */ /* 0x000fe20008000000 */
[----:B------:R-:W-:Y:S05]  /*10a0*/  @!P1 BRA `(.L_x_2410) ;  /* 0x00000000001c9947 */ /* 0x000fea0003800000 */
[----:B------:R-:W-:-:S04]  /*10b0*/  ULEA UR4, UP0, UR36, UR8, 0x2 ;  /* 0x0000000824047291 */ /* 0x000fc8000f80103f */
[----:B------:R-:W-:Y:S02]  /*10c0*/  ULEA.HI.X UR6, UR36, UR9, UR37, 0x2, UP0 ;  /* 0x0000000924067291 */ /* 0x000fe400080f1425 */
[----:B------:R-:W-:-:S04]  /*10d0*/  IMAD.U32 R2, RZ, RZ, UR4 ;  /* 0x00000004ff027e24 */ /* 0x000fc8000f8e00ff */
[----:B------:R-:W-:-:S05]  /*10e0*/  IMAD.U32 R3, RZ, RZ, UR6 ;  /* 0x00000006ff037e24 */ /* 0x000fca000f8e00ff */
[----:B------:R-:W2:Y:S02]  /*10f0*/  LDG.E R2, desc[UR54][R2.64] ;  /* 0x0000003602027981 */ /* 0x000ea4000c1e1900 */
[----:B--2---:R-:W-:Y:S01]  /*1100*/  R2UR UR4, R2 ;  /* 0x00000000020472ca */ /* 0x004fe200000e0000 */
[----:B------:R-:W-:-:S14]  /*1110*/  BRA `(.L_x_2411) ;  /* 0x0000000000347947 */ /* 0x000fdc0003800000 */
.L_x_2410:
        /* <DEDUP_REMOVED lines=13> */
.L_x_2411:
        /* <DEDUP_REMOVED lines=13> */
[----:B------:R-:W-:Y:S02]  /*12c0*/  @UP0 UIMAD UR10, UR37, UR16, URZ ;  /* 0x00000010250a02a4 */ /* 0x000fe4000f8e023f */
[----:B------:R-:W-:Y:S02]  /*12d0*/  @UP1 UIMAD UR12, UR37, UR18, URZ ;  /* 0x00000012250c12a4 */ /* 0x000fe4000f8e023f */
[----:B------:R-:W-:Y:S02]  /*12e0*/  @UP0 UIMAD UR17, UR36, UR17, UR10 ;  /* 0x00000011241102a4 */ /* 0x000fe4000f8e020a */
[----:B------:R-:W-:Y:S02]  /*12f0*/  @UP1 UIMAD.WIDE.U32 UR10, UR36, UR18, URZ ;  /* 0x00000012240a12a5 */ /* 0x000fe4000f8e003f */
[----:B------:R-:W-:-:S02]  /*1300*/  @UP0 UIMAD.WIDE.U32 UR14, UR36, UR16, URZ ;  /* 0x00000010240e02a5 */ /* 0x000fc4000f8e003f */
[----:B------:R-:W-:Y:S02]  /*1310*/  @UP1 UIMAD UR18, UR36, UR19, UR12 ;  /* 0x00000013241212a4 */ /* 0x000fe4000f8e020c */
[----:B------:R-:W-:Y:S02]  /*1320*/  @UP1 USHF.R.S32.HI UR19, URZ, 0x1f, UR49 ;  /* 0x0000001f3f131899 */ /* 0x000fe40008011431 */
[----:B------:R-:W-:Y:S01]  /*1330*/  @UP0 USHF.R.S32.HI UR16, URZ, 0x1f, UR49 ;  /* 0x0000001f3f100899 */ /* 0x000fe20008011431 */
[----:B------:R-:W-:Y:S01]  /*1340*/  @UP1 ULDC.64 UR12, c[0x0][0x9c0] ;  /* 0x00027000000c1ab9 */ /* 0x000fe20000000a00 */
[----:B------:R-:W-:Y:S02]  /*1350*/  @UP0 UIADD3 UR15, UR15, UR17, URZ ;  /* 0x000000110f0f0290 */ /* 0x000fe4000fffe03f */
[----:B------:R-:W-:Y:S02]  /*1360*/  @UP1 UIMAD UR17, UR19, UR12, URZ ;  /* 0x0000000c131112a4 */ /* 0x000fe4000f8e023f */
[----:B------:R-:W-:-:S02]  /*1370*/  @UP0 UIMAD UR16, UR16, UR20, URZ ;  /* 0x00000014101002a4 */ /* 0x000fc4000f8e023f */
[----:B------:R-:W-:Y:S02]  /*1380*/  @UP1 UIADD3 UR11, UR11, UR18, URZ ;  /* 0x000000120b0b1290 */ /* 0x000fe4000fffe03f */
[----:B------:R-:W-:Y:S02]  /*1390*/  @UP1 UIMAD UR17, UR49, UR13, UR17 ;  /* 0x0000000d311112a4 */ /* 0x000fe4000f8e0211 */
[----:B------:R-:W-:Y:S02]  /*13a0*/  @UP0 UIMAD UR16, UR49, UR21, UR16 ;  /* 0x00000015311002a4 */ /* 0x000fe4000f8e0210 */
[----:B------:R-:W-:Y:S02]  /*13b0*/  @UP0 UIMAD.WIDE.U32 UR14, UR49, UR20, UR14 ;  /* 0x00000014310e02a5 */ /* 0x000fe4000f8e000e */
[----:B------:R-:W-:Y:S02]  /*13c0*/  @UP1 UIMAD.WIDE.U32 UR12, UR49, UR12, UR10 ;  /* 0x0000000c310c12a5 */ /* 0x000fe4000f8e000a */
[----:B------:R-:W-:-:S02]  /*13d0*/  @UP0 UIADD3 UR11, UR15, UR16, URZ ;  /* 0x000000100f0b0290 */ /* 0x000fc4000fffe03f */
[----:B------:R-:W-:Y:S02]  /*13e0*/  @UP0 ULEA UR8, UP2, UR14, UR8, 0x2 ;  /* 0x000000080e080291 */ /* 0x000fe4000f84103f */
[----:B------:R-:W-:Y:S02]  /*13f0*/  @UP1 UIADD3 UR10, UR13, UR17, URZ ;  /* 0x000000110d0a1290 */ /* 0x000fe4000fffe03f */
[----:B------:R-:W-:Y:S02]  /*1400*/  @UP1 ULEA UR6, UP3, UR12, UR6, 0x2 ;  /* 0x000000060c061291 */ /* 0x000fe4000f86103f */
[----:B------:R-:W-:Y:S01]  /*1410*/  @UP0 ULEA.HI.X UR9, UR14, UR9, UR11, 0x2, UP2 ;  /* 0x000000090e090291 */ /* 0x000fe200090f140b */
[----:B------:R-:W-:Y:S01]  /*1420*/  IMAD.U32 R2, RZ, RZ, UR8 ;  /* 0x00000008ff027e24 */ /* 0x000fe2000f8e00ff */
[----:B------:R-:W-:Y:S02]  /*1430*/  @UP1 ULEA.HI.X UR7, UR12, UR7, UR10, 0x2, UP3 ;  /* 0x000000070c071291 */ /* 0x000fe400098f140a */
[----:B------:R-:W-:Y:S01]  /*1440*/  IMAD.U32 R6, RZ, RZ, UR6 ;  /* 0x00000006ff067e24 */ /* 0x000fe2000f8e00ff */
[----:B------:R-:W-:Y:S01]  /*1450*/  USHF.L.U32 UR38, UR5, 0x7, URZ ;  /* 0x0000000705267899 */ /* 0x000fe2000800063f */
[----:B------:R-:W-:Y:S01]  /*1460*/  IMAD.U32 R3, RZ, RZ, UR9 ;  /* 0x00000009ff037e24 */ /* 0x000fe2000f8e00ff */
[----:B------:R-:W-:Y:S01]  /*1470*/  ULDC UR6, c[0x0][0x988] ;  /* 0x0002620000067ab9 */ /* 0x000fe20000000800 */
[----:B------:R-:W-:Y:S01]  /*1480*/  IMAD.U32 R7, RZ, RZ, UR7 ;  /* 0x00000007ff077e24 */ /* 0x000fe2000f8e00ff */
[----:B------:R-:W-:-:S02]  /*1490*/  ULDC UR5, c[0x0][0x448] ;  /* 0x0001120000057ab9 */ /* 0x000fc40000000800 */
[----:B------:R0:W2:Y:S04]  /*14a0*/  @P0 LDG.E R5, desc[UR54][R2.64] ;  /* 0x0000003602050981 */ /* 0x0000a8000c1e1900 */
[----:B------:R-:W2:Y:S01]  /*14b0*/  @P1 LDG.E R0, desc[UR54][R6.64] ;  /* 0x0000003606001981 */ /* 0x000ea2000c1e1900 */
[----:B------:R-:W-:Y:S01]  /*14c0*/  UISETP.NE.AND UP4, UPT, UR5, 0x1, UPT ;  /* 0x000000010500788c */ /* 0x000fe2000bf85270 */
[----:B------:R-:W-:Y:S01]  /*14d0*/  PLOP3.LUT P0, PT, PT, PT, PT, 0x80, 0x0 ;  /* 0x000000000000781c */ /* 0x000fe20003f0f070 */
[----:B------:R-:W-:Y:S01]  /*14e0*/  UIADD3 UR51, -UR51, UR4, URZ ;  /* 0x0000000433337290 */ /* 0x000fe2000fffe13f */
[----:B------:R-:W-:Y:S01]  /*14f0*/  CS2R R118, SRZ ;  /* 0x0000000000767805 */ /* 0x000fe2000001ff00 */
[----:B------:R-:W-:Y:S01]  /*1500*/  UP2UR UR53, UPR, URZ, 0x10 ;  /* 0x000000103f357883 */ /* 0x000fe20008000000 */
[----:B0-----:R-:W-:Y:S01]  /*1510*/  CS2R R2, SRZ ;  /* 0x0000000000027805 */ /* 0x001fe2000001ff00 */
[----:B------:R-:W-:Y:S01]  /*1520*/  UIADD3 UR7, UR51, 0xa0, -UR52 ;  /* 0x000000a033077890 */ /* 0x000fe2000fffe834 */
[----:B------:R-:W-:-:S02]  /*1530*/  CS2R R116, SRZ ;  /* 0x0000000000747805 */ /* 0x000fc4000001ff00 */
[----:B------:R-:W-:Y:S02]  /*1540*/  CS2R R8, SRZ ;  /* 0x0000000000087805 */ /* 0x000fe4000001ff00 */
[----:B------:R-:W-:Y:S02]  /*1550*/  CS2R R110, SRZ ;  /* 0x00000000006e7805 */ /* 0x000fe4000001ff00 */
[----:B------:R-:W-:Y:S01]  /*1560*/  CS2R R10, SRZ ;  /* 0x00000000000a7805 */ /* 0x000fe2000001ff00 */
[----:B------:R-:W-:Y:S01]  /*1570*/  @UP4 ULDC UR4, c[0x0][0x44c] ;  /* 0x0001130000044ab9 */ /* 0x000fe20000000800 */
[----:B------:R-:W-:Y:S01]  /*1580*/  @UP4 ULDC UR8, c[0x0][0x450] ;  /* 0x0001140000084ab9 */ /* 0x000fe20000000800 */
        /* <DEDUP_REMOVED lines=41> */
[----:B------:R-:W-:Y:S02]  /*1820*/  IMAD.MOV.U32 R96, RZ, RZ, RZ ;  /* 0x000000ffff607224 */ /* 0x000fe400078e00ff */
[----:B------:R-:W-:Y:S02]  /*1830*/  IMAD.MOV.U32 R133, RZ, RZ, RZ ;  /* 0x000000ffff857224 */ /* 0x000fe400078e00ff */
[----:B--2---:R-:W-:Y:S01]  /*1840*/  FMUL.FTZ R0, R5, R0 ;  /* 0x0000000005007220 */ /* 0x004fe20000410000 */
[----:B------:R-:W-:-:S03]  /*1850*/  CS2R R4, SRZ ;  /* 0x0000000000047805 */ /* 0x000fc6000001ff00 */
[----:B------:R-:W-:Y:S01]  /*1860*/  FMUL.FTZ R0, R0, UR6 ;  /* 0x0000000600007c20 */ /* 0x000fe20008410000 */
[----:B------:R-:W-:-:S04]  /*1870*/  UIADD3 UR6, UR38, 0x7f, URZ ;  /* 0x0000007f26067890 */ /* 0x000fc8000fffe03f */
[----:B------:R-:W-:Y:S01]  /*1880*/  UIMAD.WIDE.U32 UR4, UR6, UR4, URZ ;  /* 0x00000004060472a5 */ /* 0x000fe2000f8e003f */
[----:B------:R-:W-:Y:S01]  /*1890*/  R2UR UR39, R0 ;  /* 0x00000000002772ca */ /* 0x000fe200000e0000 */
[----:B------:R-:W-:Y:S02]  /*18a0*/  UIADD3 UR4, UR51, 0x9f, URZ ;  /* 0x0000009f33047890 */ /* 0x000fe4000fffe03f */
        /* <DEDUP_REMOVED lines=44> */
.L_x_2413:
        /* <DEDUP_REMOVED lines=9> */
.L_x_2572:
[----:B------:R-:W-:Y:S05]  /*1c00*/  @!P0 BRA `(.L_x_2415) ;  /* 0x0000000000048947 */ /* 0x000fea0003800000 */
[----:B------:R-:W-:Y:S01]  /*1c10*/  BPT.TRAP 0x1 ;  /* 0x000000040000795c */ /* 0x000fe20000300000 */
.L_x_2415:
[----:B0-----:R-:W-:Y:S02]  /*1c20*/  IMAD.U32 R3, RZ, RZ, UR45 ;  /* 0x0000002dff037e24 */ /* 0x001fe4000f8e00ff */
[----:B------:R-:W-:-:S03]  /*1c30*/  IMAD.U32 R0, RZ, RZ, UR46 ;  /* 0x0000002eff007e24 */ /* 0x000fc6000f8e00ff */
[----:B------:R-:W-:Y:S02]  /*1c40*/  LEA R3, R3, UR41, 0x3 ;  /* 0x0000002903037c11 */ /* 0x000fe4000f8e18ff */
[----:B------:R-:W-:-:S04]  /*1c50*/  SHF.L.U32 R0, R0, 0x1f, RZ ;  /* 0x0000001f00007819 */ /* 0x000fc800000006ff */
[----:B------:R0:W1:Y:S01]  /*1c60*/  SYNCS.PHASECHK.TRANS64.TRYWAIT P1, [R3+URZ+0x33430], R0 ;  /* 0x03343000030075a7 */ /* 0x000062000802017f */
[----:B------:R-:W-:Y:S05]  /*1c70*/  @!P0 BRA `(.L_x_2416) ;  /* 0x0000000000048947 */ /* 0x000fea0003800000 */
[----:B------:R-:W-:Y:S01]  /*1c80*/  BPT.TRAP 0x1 ;  /* 0x000000040000795c */ /* 0x000fe20000300000 */
.L_x_2416:
[----:B-1----:R-:W-:Y:S05]  /*1c90*/  @P1 BRA `(.L_x_2417) ;  /* 0x0000000000081947 */ /* 0x002fea0003800000 */
[----:B------:R-:W1:Y:S02]  /*1ca0*/  SYNCS.PHASECHK.TRANS64.TRYWAIT P1, [R3+URZ+0x33430], R0 ;  /* 0x03343000030075a7 */ /* 0x000e64000802017f */
[----:B-1----:R-:W-:Y:S05]  /*1cb0*/  @!P1 BRA `(.L_x_2418) ;  /* 0x00000148004c9947 */ /* 0x002fea0003800000 */
.L_x_2417:
        /* <DEDUP_REMOVED lines=204> */
.L_x_2419:
[----:B------:R-:W-:Y:S01]  /*2980*/  UISETP.NE.AND UP0, UPT, UR53, URZ, UPT ;  /* 0x0000003f3500728c */ /* 0x000fe2000bf05270 */
[----:B------:R-:W-:Y:S01]  /*2990*/  VIADD R2, R18, UR38 ;  /* 0x0000002612027c36 */ /* 0x000fe20008000000 */
[----:B------:R-:W-:Y:S01]  /*29a0*/  UMOV UR7, 0xffffff60 ;  /* 0xffffff6000077882 */ /* 0x000fe20000000000 */
[----:B------:R-:W-:Y:S01]  /*29b0*/  IMAD.U32 R13, RZ, RZ, UR52 ;  /* 0x00000034ff0d7e24 */ /* 0x000fe2000f8e00ff */
[----:B------:R-:W-:Y:S01]  /*29c0*/  UIMAD UR7, UR56, UR7, 0xa1 ;  /* 0x000000a1380774a4 */ /* 0x000fe2000f8e0207 */
[----:B------:R-:W-:Y:S01]  /*29d0*/  IMAD.U32 R119, RZ, RZ, UR39 ;  /* 0x00000027ff777e24 */ /* 0x000fe2000f8e00ff */
[----:B------:R-:W-:Y:S01]  /*29e0*/  PLOP3.LUT P1, PT, PT, PT, UP0, 0x80, 0x0 ;  /* 0x000000000000781c */ /* 0x000fe20003f2f008 */
[----:B------:R-:W-:Y:S01]  /*29f0*/  UMOV UR10, UR38 ;  /* 0x00000026000a7c82 */ /* 0x000fe20008000000 */
[----:B------:R-:W-:Y:S01]  /*2a00*/  PLOP3.LUT P2, PT, PT, PT, UP0, 0x80, 0x0 ;  /* 0x000000000000781c */ /* 0x000fe20003f4f008 */
[----:B------:R-:W-:Y:S01]  /*2a10*/  UIADD3 UR58, UR56, -0x2, URZ ;  /* 0xfffffffe383a7890 */ /* 0x000fe2000fffe03f */
[----:B------:R-:W-:Y:S01]  /*2a20*/  R2UR UR11, R3 ;  /* 0x00000000030b72ca */ /* 0x000fe200000e0000 */
[----:B------:R-:W-:Y:S01]  /*2a30*/  @UP0 ULDC UR6, c[0x0][0x44c] ;  /* 0x0001130000060ab9 */ /* 0x000fe20000000800 */
[----:B------:R-:W-:-:S07]  /*2a40*/  @UP0 ULDC UR14, c[0x0][0x450] ;  /* 0x00011400000e0ab9 */ /* 0x000fce0000000800 */
[----:B01----:R-:W-:Y:S01]  /*2a50*/  @P1 IMAD.HI.U32 R0, R2, UR6, RZ ;  /* 0x0000000602001c27 */ /* 0x003fe2000f8e00ff */
[----:B------:R-:W-:-:S04]  /*2a60*/  @UP0 ULDC UR6, c[0x0][0x450] ;  /* 0x0001140000060ab9 */ /* 0x000fc80000000800 */
[----:B------:R-:W-:Y:S01]  /*2a70*/  @P2 SHF.R.U32.HI R2, RZ, UR6, R0 ;  /* 0x00000006ff022c19 */ /* 0x000fe20008011600 */
[----:B------:R-:W-:Y:S01]  /*2a80*/  UIMAD UR6, UR56, -0xa0, UR51 ;  /* 0xffffff60380678a4 */ /* 0x000fe2000f8e0233 */
[----:B------:R-:W-:-:S03]  /*2a90*/  IMAD.U32 R0, RZ, RZ, UR7 ;  /* 0x00000007ff007e24 */ /* 0x000fc6000f8e00ff */
[----:B------:R-:W0:Y:S01]  /*2aa0*/  SHFL.IDX PT, R4, R2, 0x1, 0x1c1f ;  /* 0x003c1f0002047f89 */ /* 0x000e2200000e0000 */
[----:B------:R-:W-:Y:S01]  /*2ab0*/  UIADD3 UR6, UR6, 0xa0, URZ ;  /* 0x000000a006067890 */ /* 0x000fe2000fffe03f */
[----:B------:R-:W-:Y:S02]  /*2ac0*/  IMAD R0, R17, -0x2, R0 ;  /* 0xfffffffe11007824 */ /* 0x000fe400078e0200 */
[----:B------:R-:W1:Y:S03]  /*2ad0*/  SHFL.IDX PT, R2, R2, RZ, 0x1c1f ;  /* 0x001c1fff02027589 */ /* 0x000e6600000e0000 */
[----:B------:R-:W-:Y:S01]  /*2ae0*/  IMAD.U32 R10, RZ, RZ, UR6 ;  /* 0x00000006ff0a7e24 */ /* 0x000fe2000f8e00ff */
[----:B------:R-:W-:Y:S01]  /*2af0*/  IADD3 R13, -R13, UR51, R0 ;  /* 0x000000330d0d7c10 */ /* 0x000fe2000fffe100 */
[----:B------:R-:W-:Y:S02]  /*2b00*/  @UP0 ULDC UR6, c[0x0][0x44c] ;  /* 0x0001130000060ab9 */ /* 0x000fe40000000800 */
[----:B------:R-:W-:Y:S01]  /*2b10*/  IMAD R10, R17, -0x2, R10 ;  /* 0xfffffffe110a7824 */ /* 0x000fe200078e020a */
[----:B------:R-:W-:-:S04]  /*2b20*/  UIMAD.WIDE.U32 UR6, UR38, UR6, URZ ;  /* 0x00000006260672a5 */ /* 0x000fc8000f8e003f */
[----:B------:R-:W-:-:S04]  /*2b30*/  @UP0 USHF.R.U32.HI UR10, URZ, UR14, UR7 ;  /* 0x0000000e3f0a0299 */ /* 0x000fc80008011607 */
[----:B------:R-:W-:Y:S01]  /*2b40*/  UIADD3 UR6, UR10, UR51, -UR52 ;  /* 0x000000330a067290 */ /* 0x000fe2000fffe834 */
[----:B0-----:R-:W-:-:S03]  /*2b50*/  VIADDMNMX R4, R4, R13, R10, PT ;  /* 0x0000000d04047246 */ /* 0x001fc6000380010a */
        /* <DEDUP_REMOVED lines=125> */
[----:B------:R-:W-:Y:S02]  /*3330*/  FSEL R39, R39, -INF , P1 ;  /* 0xff80000027277808 */ /* 0x000fe40000800000 */
[----:B------:R-:W-:Y:S02]  /*3340*/  FMNMX.FTZ R0, R5, R0, !PT ;  /* 0x0000000005007209 */ /* 0x000fe40007810000 */
[----:B-1----:R-:W-:Y:S02]  /*3350*/  VIADDMNMX R90, R2, R13, R10, PT ;  /* 0x0000000d025a7246 */ /* 0x002fe4000380010a */
[----:B------:R-:W-:Y:S02]  /*3360*/  FMNMX.FTZ R8, R39, R0, !PT ;  /* 0x0000000027087209 */ /* 0x000fe40007810000 */
[C---:B------:R-:W-:Y:S02]  /*3370*/  ISETP.GT.AND P2, PT, R90.reuse, 0x1, PT ;  /* 0x000000015a00780c */ /* 0x040fe40003f44270 */
[----:B------:R-:W-:Y:S01]  /*3380*/  ISETP.GT.AND P3, PT, R90, 0x8, PT ;  /* 0x000000085a00780c */ /* 0x000fe20003f64270 */
[----:B------:R-:W0:Y:S01]  /*3390*/  SHFL.BFLY PT, R59, R8, 0x2, 0x1f ;  /* 0x0c401f00083b7f89 */ /* 0x000e2200000e0000 */
[----:B------:R-:W-:-:S02]  /*33a0*/  FSEL R89, R89, -INF , P2 ;  /* 0xff80000059597808 */ /* 0x000fc40001000000 */
[----:B------:R-:W-:Y:S02]  /*33b0*/  FSEL R92, R92, -INF , P3 ;  /* 0xff8000005c5c7808 */ /* 0x000fe40001800000 */
[----:B------:R-:W-:-:S04]  /*33c0*/  ISETP.GT.AND P2, PT, R90, 0x10, PT ;  /* 0x000000105a00780c */ /* 0x000fc80003f44270 */
[----:B------:R-:W-:Y:S02]  /*33d0*/  FSEL R96, R96, -INF , P2 ;  /* 0xff80000060607808 */ /* 0x000fe40001000000 */
[----:B------:R-:W-:-:S04]  /*33e0*/  ISETP.GT.AND P2, PT, R90, 0x18, PT ;  /* 0x000000185a00780c */ /* 0x000fc80003f44270 */
[----:B------:R-:W-:Y:S02]  /*33f0*/  FSEL R100, R100, -INF , P2 ;  /* 0xff80000064647808 */ /* 0x000fe40001000000 */
[----:B------:R-:W-:-:S04]  /*3400*/  ISETP.GT.AND P2, PT, R90, 0x21, PT ;  /* 0x000000215a00780c */ /* 0x000fc80003f44270 */
[----:B------:R-:W-:Y:S02]  /*3410*/  FSEL R73, R73, -INF , P2 ;  /* 0xff80000049497808 */ /* 0x000fe40001000000 */
[----:B------:R-:W-:Y:S02]  /*3420*/  ISETP.GT.AND P2, PT, R90, 0x29, PT ;  /* 0x000000295a00780c */ /* 0x000fe40003f44270 */
[----:B0-----:R-:W-:Y:S02]  /*3430*/  FMNMX.FTZ R59, R8, R59, !PT ;  /* 0x0000003b083b7209 */ /* 0x001fe40007810000 */
[----:B------:R-:W-:Y:S02]  /*3440*/  FSEL R77, R77, -INF , P2 ;  /* 0xff8000004d4d7808 */ /* 0x000fe40001000000 */
[----:B------:R-:W-:Y:S01]  /*3450*/  ISETP.GT.AND P2, PT, R90, 0x31, PT ;  /* 0x000000315a00780c */ /* 0x000fe20003f44270 */
[----:B------:R-:W0:Y:S03]  /*3460*/  SHFL.BFLY PT, R0, R59, 0x1, 0x1f ;  /* 0x0c201f003b007f89 */ /* 0x000e2600000e0000 */
[----:B------:R-:W-:-:S02]  /*3470*/  FSEL R81, R81, -INF , P2 ;  /* 0xff80000051517808 */ /* 0x000fc40001000000 */
        /* <DEDUP_REMOVED lines=9> */
[C---:B------:R-:W-:Y:S01]  /*3510*/  FSETP.NEU.FTZ.AND P1, PT, R0.reuse, -INF , PT ;  /* 0xff8000000000780b */ /* 0x040fe20003f3d000 */
[----:B------:R-:W-:-:S01]  /*3520*/  FFMA.FTZ R4, R0, R119, -8 ;  /* 0xc100000000047423 */ /* 0x000fc20000010077 */
[----:B------:R-:W-:-:S02]  /*3530*/  ISETP.GT.AND P2, PT, R90, 0x59, PT ;  /* 0x000000595a00780c */ /* 0x000fc40003f44270 */
[----:B------:R-:W-:Y:S02]  /*3540*/  CS2R R118, SRZ ;  /* 0x0000000000767805 */ /* 0x000fe4000001ff00 */
[----:B------:R-:W-:Y:S02]  /*3550*/  FSEL R4, R4, RZ, P1 ;  /* 0x000000ff04047208 */ /* 0x000fe40000800000 */
[----:B------:R-:W-:Y:S02]  /*3560*/  ISETP.GT.AND P1, PT, R90, RZ, PT ;  /* 0x000000ff5a00720c */ /* 0x000fe40003f24270 */
[----:B------:R-:W-:Y:S01]  /*3570*/  FSEL R69, R69, -INF , P2 ;  /* 0xff80000045457808 */ /* 0x000fe20001000000 */
[----:B------:R-:W-:-:S01]  /*3580*/  FFMA.FTZ R10, R15, UR39, -R4 ;  /* 0x000000270f0a7c23 */ /* 0x000fc20008010804 */
[----:B------:R-:W-:Y:S01]  /*3590*/  FSEL R88, R88, -INF , P1 ;  /* 0xff80000058587808 */ /* 0x000fe20000800000 */
        /* <DEDUP_REMOVED lines=12> */
[----:B------:R-:W-:Y:S01]  /*3660*/  MUFU.EX2 R6, R6 ;  /* 0x0000000600067308 */ /* 0x000fe20000000800 */
[----:B------:R-:W-:Y:S01]  /*3670*/  FSEL R97, R97, -INF , P1 ;  /* 0xff80000061617808 */ /* 0x000fe20000800000 */
[--C-:B------:R-:W-:Y:S01]  /*3680*/  FFMA.FTZ R11, R95, UR39, -R4.reuse ;  /* 0x000000275f0b7c23 */ /* 0x100fe20008010804 */
[----:B------:R-:W-:Y:S01]  /*3690*/  FMNMX.FTZ R2, R96, R15, !PT ;  /* 0x0000000f60027209 */ /* 0x000fe20007810000 */
[--C-:B------:R-:W-:Y:S01]  /*36a0*/  FFMA.FTZ R54, R54, UR39, -R4.reuse ;  /* 0x0000002736367c23 */ /* 0x100fe20008010804 */
[C---:B------:R-:W-:Y:S01]  /*36b0*/  ISETP.GT.AND P1, PT, R90.reuse, 0x19, PT ;  /* 0x000000195a00780c */ /* 0x040fe20003f24270 */
[--C-:B------:R-:W-:Y:S01]  /*36c0*/  FFMA.FTZ R13, R99, UR39, -R4.reuse ;  /* 0x00000027630d7c23 */ /* 0x100fe20008010804 */
[----:B------:R-:W-:Y:S01]  /*36d0*/  FMNMX.FTZ R21, R97, R2, !PT ;  /* 0x0000000261157209 */ /* 0x000fe20007810000 */
[----:B------:R-:W-:Y:S01]  /*36e0*/  MUFU.EX2 R7, R7 ;  /* 0x0000000700077308 */ /* 0x000fe20000000800 */
[----:B------:R-:W-:Y:S01]  /*36f0*/  FSEL R101, R101, -INF , P1 ;  /* 0xff80000065657808 */ /* 0x000fe20000800000 */
[--C-:B------:R-:W-:Y:S01]  /*3700*/  FFMA.FTZ R103, R103, UR39, -R4.reuse ;  /* 0x0000002767677c23 */ /* 0x100fe20008010804 */
[----:B------:R-:W-:Y:S01]  /*3710*/  ISETP.GT.AND P1, PT, R90, 0x20, PT ;  /* 0x000000205a00780c */ /* 0x000fe20003f24270 */
[--C-:B------:R-:W-:Y:S01]  /*3720*/  FFMA.FTZ R14, R105, UR39, -R4.reuse ;  /* 0x00000027690e7c23 */ /* 0x100fe20008010804 */
[----:B------:R-:W-:Y:S01]  /*3730*/  FMNMX.FTZ R2, R100, R21, !PT ;  /* 0x0000001564027209 */ /* 0x000fe20007810000 */
[--C-:B------:R-:W-:Y:S01]  /*3740*/  FFMA.FTZ R107, R107, UR39, -R4.reuse ;  /* 0x000000276b6b7c23 */ /* 0x100fe20008010804 */
[----:B------:R-:W-:Y:S01]  /*3750*/  FSEL R72, R72, -INF , P1 ;  /* 0xff80000048487808 */ /* 0x000fe20000800000 */
[----:B------:R-:W-:Y:S01]  /*3760*/  MUFU.EX2 R8, R8 ;  /* 0x0000000800087308 */ /* 0x000fe20000000800 */
[----:B------:R-:W-:Y:S01]  /*3770*/  FMNMX.FTZ R21, R101, R2, !PT ;  /* 0x0000000265157209 */ /* 0x000fe20007810000 */
[--C-:B------:R-:W-:Y:S01]  /*3780*/  FFMA.FTZ R20, R109, UR39, -R4.reuse ;  /* 0x000000276d147c23 */ /* 0x100fe20008010804 */
[----:B------:R-:W-:Y:S01]  /*3790*/  ISETP.GT.AND P1, PT, R90, 0x28, PT ;  /* 0x000000285a00780c */ /* 0x000fe20003f24270 */
[--C-:B------:R-:W-:Y:S01]  /*37a0*/  FFMA.FTZ R111, R111, UR39, -R4.reuse ;  /* 0x000000276f6f7c23 */ /* 0x100fe20008010804 */
[----:B------:R-:W-:Y:S01]  /*37b0*/  FMNMX.FTZ R2, R72, R21, !PT ;  /* 0x0000001548027209 */ /* 0x000fe20007810000 */
[--C-:B------:R-:W-:Y:S01]  /*37c0*/  FFMA.FTZ R38, R113, UR39, -R4.reuse ;  /* 0x0000002771267c23 */ /* 0x100fe20008010804 */
[----:B------:R-:W-:Y:S01]  /*37d0*/  FSEL R76, R76, -INF , P1 ;  /* 0xff8000004c4c7808 */ /* 0x000fe20000800000 */
[----:B------:R-:W0:Y:S01]  /*37e0*/  MUFU.EX2 R11, R11 ;  /* 0x0000000b000b7308 */ /* 0x000e220000000800 */
[----:B------:R-:W-:Y:S01]  /*37f0*/  FMNMX.FTZ R59, R73, R2, !PT ;  /* 0x00000002493b7209 */ /* 0x000fe20007810000 */
        /* <DEDUP_REMOVED lines=26> */
[----:B------:R-:W-:Y:S01]  /*39a0*/  FFMA.FTZ R39, R39, UR39, -R4 ;  /* 0x0000002727277c23 */ /* 0x000fe20008010804 */
[----:B------:R-:W-:-:S02]  /*39b0*/  FMNMX.FTZ R91, R58, R91, !PT ;  /* 0x0000005b3a5b7209 */ /* 0x000fc40007810000 */
[----:B------:R-:W-:Y:S02]  /*39c0*/  CS2R R116, SRZ ;  /* 0x0000000000747805 */ /* 0x000fe4000001ff00 */
[----:B------:R-:W-:Y:S01]  /*39d0*/  FSEL R60, R60, -INF , P1 ;  /* 0xff8000003c3c7808 */ /* 0x000fe20000800000 */
[----:B------:R1:W2:Y:S01]  /*39e0*/  MUFU.EX2 R15, R103 ;  /* 0x00000067000f7308 */ /* 0x0002a20000000800 */
[----:B------:R-:W-:Y:S02]  /*39f0*/  FMNMX.FTZ R91, R62, R91, !PT ;  /* 0x0000005b3e5b7209 */ /* 0x000fe40007810000 */
[----:B------:R-:W-:Y:S02]  /*3a00*/  CS2R R114, SRZ ;  /* 0x0000000000727805 */ /* 0x000fe4000001ff00 */
[----:B------:R-:W-:Y:S02]  /*3a10*/  ISETP.GT.AND P1, PT, R90, 0x50, PT ;  /* 0x000000505a00780c */ /* 0x000fe40003f24270 */
[----:B------:R-:W-:-:S02]  /*3a20*/  CS2R R112, SRZ ;  /* 0x0000000000707805 */ /* 0x000fc4000001ff00 */
[----:B------:R-:W-:Y:S02]  /*3a30*/  FMNMX.FTZ R91, R60, R91, !PT ;  /* 0x0000005b3c5b7209 */ /* 0x000fe40007810000 */
[----:B------:R-:W-:Y:S02]  /*3a40*/  CS2R R108, SRZ ;  /* 0x00000000006c7805 */ /* 0x000fe4000001ff00 */
[----:B------:R-:W-:Y:S01]  /*3a50*/  FSEL R64, R64, -INF , P1 ;  /* 0xff80000040407808 */ /* 0x000fe20000800000 */
[----:B------:R-:W-:Y:S01]  /*3a60*/  MUFU.EX2 R14, R14 ;  /* 0x0000000e000e7308 */ /* 0x000fe20000000800 */
[----:B------:R-:W-:Y:S02]  /*3a70*/  FMNMX.FTZ R91, R66, R91, !PT ;  /* 0x0000005b425b7209 */ /* 0x000fe40007810000 */
[----:B------:R-:W-:Y:S02]  /*3a80*/  CS2R R104, SRZ ;  /* 0x0000000000687805 */ /* 0x000fe4000001ff00 */
[----:B------:R-:W-:-:S02]  /*3a90*/  ISETP.GT.AND P1, PT, R90, 0x58, PT ;  /* 0x000000585a00780c */ /* 0x000fc40003f24270 */
[----:B-1----:R-:W-:Y:S02]  /*3aa0*/  CS2R R102, SRZ ;  /* 0x0000000000667805 */ /* 0x002fe4000001ff00 */
[----:B------:R-:W-:Y:S02]  /*3ab0*/  FMNMX.FTZ R2, R64, R91, !PT ;  /* 0x0000005b40027209 */ /* 0x000fe40007810000 */
[----:B------:R-:W-:Y:S02]  /*3ac0*/  CS2R R98, SRZ ;  /* 0x0000000000627805 */ /* 0x000fe4000001ff00 */
[----:B------:R-:W-:Y:S01]  /*3ad0*/  FSEL R68, R68, -INF , P1 ;  /* 0xff80000044447808 */ /* 0x000fe20000800000 */
[----:B------:R1:W-:Y:S01]  /*3ae0*/  MUFU.EX2 R21, R107 ;  /* 0x0000006b00157308 */ /* 0x0003e20000000800 */
[----:B------:R-:W-:Y:S02]  /*3af0*/  FMNMX.FTZ R87, R65, R2, !PT ;  /* 0x0000000241577209 */ /* 0x000fe40007810000 */
[----:B------:R-:W-:-:S02]  /*3b00*/  ISETP.GT.AND P1, PT, R90, 0x60, PT ;  /* 0x000000605a00780c */ /* 0x000fc40003f24270 */
[----:B------:R-:W-:Y:S02]  /*3b10*/  FMNMX.FTZ R2, R68, R87, !PT ;  /* 0x0000005744027209 */ /* 0x000fe40007810000 */
[----:B------:R-:W-:Y:S01]  /*3b20*/  ISETP.GT.AND P2, PT, R90, 0x61, PT ;  /* 0x000000615a00780c */ /* 0x000fe20003f44270 */
[----:B------:R-:W-:Y:S01]  /*3b30*/  MUFU.EX2 R20, R20 ;  /* 0x0000001400147308 */ /* 0x000fe20000000800 */
[----:B------:R-:W-:Y:S02]  /*3b40*/  FSEL R74, R40, -INF , P1 ;  /* 0xff800000284a7808 */ /* 0x000fe40000800000 */
[----:B-1----:R-:W-:Y:S02]  /*3b50*/  CS2R R106, SRZ ;  /* 0x00000000006a7805 */ /* 0x002fe4000001ff00 */
[----:B------:R-:W-:Y:S02]  /*3b60*/  FMNMX.FTZ R83, R69, R2, !PT ;  /* 0x0000000245537209 */ /* 0x000fe40007810000 */
[----:B------:R-:W-:-:S02]  /*3b70*/  ISETP.GT.AND P1, PT, R90, 0x68, PT ;  /* 0x000000685a00780c */ /* 0x000fc40003f24270 */
[----:B------:R-:W-:Y:S01]  /*3b80*/  FSEL R78, R41, -INF , P2 ;  /* 0xff800000294e7808 */ /* 0x000fe20001000000 */
[--C-:B------:R-:W-:Y:S01]  /*3b90*/  FFMA.FTZ R41, R79, UR39, -R4.reuse ;  /* 0x000000274f297c23 */ /* 0x100fe20008010804 */
[----:B------:R-:W-:Y:S01]  /*3ba0*/  FMNMX.FTZ R83, R74, R83, !PT ;  /* 0x000000534a537209 */ /* 0x000fe20007810000 */
[----:B------:R1:W-:Y:S01]  /*3bb0*/  MUFU.EX2 R40, R82 ;  /* 0x0000005200287308 */ /* 0x0003e20000000800 */
[----:B------:R-:W-:Y:S02]  /*3bc0*/  ISETP.GT.AND P2, PT, R90, 0x69, PT ;  /* 0x000000695a00780c */ /* 0x000fe40003f44270 */
[----:B------:R-:W-:Y:S01]  /*3bd0*/  FSEL R79, R44, -INF , P1 ;  /* 0xff8000002c4f7808 */ /* 0x000fe20000800000 */
[----:B------:R-:W-:-:S01]  /*3be0*/  FFMA.FTZ R44, R75, UR39, -R4 ;  /* 0x000000274b2c7c23 */ /* 0x000fc20008010804 */
[----:B------:R-:W-:Y:S01]  /*3bf0*/  FMNMX.FTZ R2, R78, R83, !PT ;  /* 0x000000534e027209 */ /* 0x000fe20007810000 */
[----:B------:R-:W-:-:S01]  /*3c00*/  FFMA.FTZ R75, R63, UR39, -R4 ;  /* 0x000000273f4b7c23 */ /* 0x000fc20008010804 */
[----:B------:R-:W-:Y:S01]  /*3c10*/  ISETP.GT.AND P1, PT, R90, 0x70, PT ;  /* 0x000000705a00780c */ /* 0x000fe20003f24270 */
[----:B------:R3:W4:Y:S01]  /*3c20*/  MUFU.EX2 R59, R111 ;  /* 0x0000006f003b7308 */ /* 0x0007220000000800 */
[----:B-1----:R-:W-:-:S02]  /*3c30*/  FSEL R82, R45, -INF , P2 ;  /* 0xff8000002d527808 */ /* 0x002fc40001000000 */
[----:B------:R-:W-:Y:S02]  /*3c40*/  FMNMX.FTZ R45, R79, R2, !PT ;  /* 0x000000024f2d7209 */ /* 0x000fe40007810000 */
[----:B------:R-:W-:Y:S02]  /*3c50*/  ISETP.GT.AND P2, PT, R90, 0x71, PT ;  /* 0x000000715a00780c */ /* 0x000fe40003f44270 */
[----:B------:R-:W-:Y:S01]  /*3c60*/  FSEL R48, R48, -INF , P1 ;  /* 0xff80000030307808 */ /* 0x000fe20000800000 */
[----:B------:R-:W-:Y:S01]  /*3c70*/  MUFU.EX2 R38, R38 ;  /* 0x0000002600267308 */ /* 0x000fe20000000800 */
[----:B------:R-:W-:Y:S02]  /*3c80*/  FMNMX.FTZ R45, R82, R45, !PT ;  /* 0x0000002d522d7209 */ /* 0x000fe40007810000 */
[----:B---3--:R-:W-:Y:S02]  /*3c90*/  CS2R R110, SRZ ;  /* 0x00000000006e7805 */ /* 0x008fe4000001ff00 */
[----:B------:R-:W-:-:S02]  /*3ca0*/  ISETP.GT.AND P1, PT, R90, 0x78, PT ;  /* 0x000000785a00780c */ /* 0x000fc40003f24270 */
[----:B------:R-:W-:Y:S02]  /*3cb0*/  FSEL R49, R49, -INF , P2 ;  /* 0xff80000031317808 */ /* 0x000fe40001000000 */
[----:B------:R-:W-:Y:S01]  /*3cc0*/  FMNMX.FTZ R2, R48, R45, !PT ;  /* 0x0000002d30027209 */ /* 0x000fe20007810000 */
[----:B------:R-:W-:Y:S01]  /*3cd0*/  MUFU.EX2 R57, R57 ;  /* 0x0000003900397308 */ /* 0x000fe20000000800 */
[----:B------:R-:W-:Y:S02]  /*3ce0*/  ISETP.GT.AND P2, PT, R90, 0x79, PT ;  /* 0x000000795a00780c */ /* 0x000fe40003f44270 */
[----:B------:R-:W-:Y:S02]  /*3cf0*/  FSEL R52, R52, -INF , P1 ;  /* 0xff80000034347808 */ /* 0x000fe40000800000 */
[----:B------:R-:W-:Y:S02]  /*3d00*/  FMNMX.FTZ R63, R49, R2, !PT ;  /* 0x00000002313f7209 */ /* 0x000fe40007810000 */
[----:B------:R-:W-:Y:S01]  /*3d10*/  FSEL R53, R53, -INF , P2 ;  /* 0xff80000035357808 */ /* 0x000fe20001000000 */
[----:B------:R1:W-:Y:S01]  /*3d20*/  MUFU.EX2 R45, R75 ;  /* 0x0000004b002d7308 */ /* 0x0003e20000000800 */
[----:B------:R-:W-:-:S02]  /*3d30*/  ISETP.GT.AND P1, PT, R90, 0x80, PT ;  /* 0x000000805a00780c */ /* 0x000fc40003f24270 */
[----:B------:R-:W-:Y:S02]  /*3d40*/  FMNMX.FTZ R2, R52, R63, !PT ;  /* 0x0000003f34027209 */ /* 0x000fe40007810000 */
[----:B------:R-:W-:Y:S02]  /*3d50*/  ISETP.GT.AND P2, PT, R90, 0x81, PT ;  /* 0x000000815a00780c */ /* 0x000fe40003f44270 */
[----:B------:R-:W-:Y:S01]  /*3d60*/  FSEL R63, R24, -INF , P1 ;  /* 0xff800000183f7808 */ /* 0x000fe20000800000 */
[----:B------:R-:W-:-:S01]  /*3d70*/  FFMA.FTZ R24, R67, UR39, -R4 ;  /* 0x0000002743187c23 */ /* 0x000fc20008010804 */
[----:B------:R-:W-:Y:S01]  /*3d80*/  FMNMX.FTZ R2, R53, R2, !PT ;  /* 0x0000000235027209 */ /* 0x000fe20007810000 */
[----:B------:R-:W-:Y:S01]  /*3d90*/  MUFU.EX2 R56, R56 ;  /* 0x0000003800387308 */ /* 0x000fe20000000800 */
[----:B------:R-:W-:Y:S02]  /*3da0*/  ISETP.GT.AND P1, PT, R90, 0x88, PT ;  /* 0x000000885a00780c */ /* 0x000fe40003f24270 */
[----:B-1----:R-:W-:Y:S01]  /*3db0*/  FSEL R75, R25, -INF , P2 ;  /* 0xff800000194b7808 */ /* 0x002fe20001000000 */
[----:B------:R-:W-:-:S01]  /*3dc0*/  FFMA.FTZ R25, R70, UR39, -R4 ;  /* 0x0000002746197c23 */ /* 0x000fc20008010804 */
[----:B------:R-:W-:-:S02]  /*3dd0*/  FMNMX.FTZ R2, R63, R2, !PT ;  /* 0x000000023f027209 */ /* 0x000fc40007810000 */
[----:B------:R-:W-:Y:S01]  /*3de0*/  ISETP.GT.AND P2, PT, R90, 0x89, PT ;  /* 0x000000895a00780c */ /* 0x000fe20003f44270 */
[----:B------:R-:W-:Y:S01]  /*3df0*/  MUFU.EX2 R61, R61 ;  /* 0x0000003d003d7308 */ /* 0x000fe20000000800 */
[----:B------:R-:W-:Y:S01]  /*3e00*/  FSEL R67, R28, -INF , P1 ;  /* 0xff8000001c437808 */ /* 0x000fe20000800000 */
[--C-:B------:R-:W-:Y:S01]  /*3e10*/  FFMA.FTZ R28, R42, UR39, -R4.reuse ;  /* 0x000000272a1c7c23 */ /* 0x100fe20008010804 */
[----:B------:R-:W-:Y:S01]  /*3e20*/  FMNMX.FTZ R2, R75, R2, !PT ;  /* 0x000000024b027209 */ /* 0x000fe20007810000 */
[----:B------:R-:W-:Y:S01]  /*3e30*/  FFMA.FTZ R42, R47, UR39, -R4 ;  /* 0x000000272f2a7c23 */ /* 0x000fe20008010804 */
[----:B------:R-:W-:Y:S02]  /*3e40*/  ISETP.GT.AND P1, PT, R90, 0x90, PT ;  /* 0x000000905a00780c */ /* 0x000fe40003f24270 */
[----:B------:R-:W-:Y:S01]  /*3e50*/  FSEL R83, R29, -INF , P2 ;  /* 0xff8000001d537808 */ /* 0x000fe20001000000 */
[----:B------:R-:W-:Y:S01]  /*3e60*/  MUFU.EX2 R41, R41 ;  /* 0x0000002900297308 */ /* 0x000fe20000000800 */
[----:B------:R-:W-:-:S02]  /*3e70*/  FMNMX.FTZ R2, R67, R2, !PT ;  /* 0x0000000243027209 */ /* 0x000fc40007810000 */
[----:B------:R-:W-:Y:S02]  /*3e80*/  ISETP.GT.AND P2, PT, R90, 0x91, PT ;  /* 0x000000915a00780c */ /* 0x000fe40003f44270 */
[----:B------:R-:W-:Y:S01]  /*3e90*/  FSEL R70, R32, -INF , P1 ;  /* 0xff80000020467808 */ /* 0x000fe20000800000 */
[--C-:B------:R-:W-:Y:S01]  /*3ea0*/  FFMA.FTZ R32, R71, UR39, -R4.reuse ;  /* 0x0000002747207c23 */ /* 0x100fe20008010804 */
        /* <DEDUP_REMOVED lines=16> */
[----:B------:R-:W-:Y:S01]  /*3fb0*/  MUFU.EX2 R24, R24 ;  /* 0x0000001800187308 */ /* 0x000fe20000000800 */
[----:B0-----:R-:W-:-:S02]  /*3fc0*/  F2FP.SATFINITE.E4M3.F32.PACK_AB_MERGE_C R217, R11, R8, RZ ;  /* 0x000000080bd9723e */ /* 0x001fc400048070ff */
[----:B------:R-:W-:Y:S02]  /*3fd0*/  FMNMX.FTZ R2, R87, R2, !PT ;  /* 0x0000000257027209 */ /* 0x000fe40007810000 */
[----:B--2---:R-:W-:Y:S02]  /*3fe0*/  F2FP.SATFINITE.E4M3.F32.PACK_AB_MERGE_C R219, R15, R12, RZ ;  /* 0x0000000c0fdb723e */ /* 0x004fe400048070ff */
[----:B------:R-:W-:Y:S01]  /*3ff0*/  F2FP.SATFINITE.E4M3.F32.PACK_AB_MERGE_C R217, R7, R6, R217 ;  /* 0x0000000607d9723e */ /* 0x000fe200048070d9 */
[----:B------:R-:W0:Y:S01]  /*4000*/  SHFL.BFLY PT, R43, R2, 0x2, 0x1f ;  /* 0x0c401f00022b7f89 */ /* 0x000e2200000e0000 */
[----:B------:R-:W-:Y:S01]  /*4010*/  MUFU.EX2 R25, R25 ;  /* 0x0000001900197308 */ /* 0x000fe20000000800 */
[----:B------:R-:W-:Y:S02]  /*4020*/  F2FP.SATFINITE.E4M3.F32.PACK_AB_MERGE_C R219, R13, R10, R219 ;  /* 0x0000000a0ddb723e */ /* 0x000fe400048070db */
[----:B----4-:R-:W-:-:S04]  /*4030*/  F2FP.SATFINITE.E4M3.F32.PACK_AB_MERGE_C R213, R59, R20, RZ ;  /* 0x000000143bd5723e */ /* 0x010fc800048070ff */
[----:B------:R-:W-:Y:S01]  /*4040*/  F2FP.SATFINITE.E4M3.F32.PACK_AB_MERGE_C R213, R21, R14, R213 ;  /* 0x0000000e15d5723e */ /* 0x000fe200048070d5 */
[----:B------:R-:W-:Y:S08]  /*4050*/  MUFU.EX2 R32, R32 ;  /* 0x0000002000207308 */ /* 0x000ff00000000800 */
[----:B------:R-:W-:Y:S01]  /*4060*/  MUFU.EX2 R28, R28 ;  /* 0x0000001c001c7308 */ /* 0x000fe20000000800 */
[----:B0-----:R-:W-:-:S07]  /*4070*/  FMNMX.FTZ R47, R2, R43, !PT ;  /* 0x0000002b022f7209 */ /* 0x001fce0007810000 */
[----:B------:R-:W-:Y:S01]  /*4080*/  MUFU.EX2 R29, R29 ;  /* 0x0000001d001d7308 */ /* 0x000fe20000000800 */
[----:B------:R-:W0:Y:S07]  /*4090*/  SHFL.BFLY PT, R2, R47, 0x1, 0x1f ;  /* 0x0c201f002f027f89 */ /* 0x000e2e00000e0000 */
[----:B------:R1:W-:Y:S08]  /*40a0*/  MUFU.EX2 R43, R54 ;  /* 0x00000036002b7308 */ /* 0x0003f00000000800 */
[----:B------:R-:W-:Y:S08]  /*40b0*/  MUFU.EX2 R33, R33 ;  /* 0x0000002100217308 */ /* 0x000ff00000000800 */
[----:B------:R-:W-:Y:S01]  /*40c0*/  MUFU.EX2 R42, R42 ;  /* 0x0000002a002a7308 */ /* 0x000fe20000000800 */
[----:B0-----:R-:W-:Y:S01]  /*40d0*/  FMNMX.FTZ R2, R47, R2, !PT ;  /* 0x000000022f027209 */ /* 0x001fe20007810000 */
        /* <DEDUP_REMOVED lines=12> */
[--C-:B-1----:R-:W-:Y:S01]  /*41a0*/  FFMA.FTZ R54, R97, UR39, -R91.reuse ;  /* 0x0000002761367c23 */ /* 0x102fe2000801085b */
        /* <DEDUP_REMOVED lines=11> */
[----:B------:R-:W-:Y:S01]  /*4260*/  FADD.FTZ R97, R11, R64 ;  /* 0x000000400b617221 */ /* 0x000fe20000010000 */
[----:B------:R-:W-:-:S01]  /*4270*/  FFMA.FTZ R76, R76, UR39, -R91 ;  /* 0x000000274c4c7c23 */ /* 0x000fc2000801085b */
[--C-:B------:R-:W-:Y:S01]  /*4280*/  FFMA.FTZ R77, R77, UR39, -R91.reuse ;  /* 0x000000274d4d7c23 */ /* 0x100fe2000801085b */
[----:B------:R-:W-:-:S01]  /*4290*/  FFMA.FTZ R55, R80, UR39, -R91 ;  /* 0x0000002750377c23 */ /* 0x000fc2000801085b */
[----:B------:R-:W-:Y:S01]  /*42a0*/  FADD.FTZ R64, R10, R97 ;  /* 0x000000610a407221 */ /* 0x000fe20000010000 */
[----:B------:R-:W-:-:S01]  /*42b0*/  FFMA.FTZ R81, R81, UR39, -R91 ;  /* 0x0000002751517c23 */ /* 0x000fc2000801085b */
[----:B------:R-:W-:Y:S01]  /*42c0*/  MUFU.EX2 R92, R92 ;  /* 0x0000005c005c7308 */ /* 0x000fe20000000800 */
[----:B------:R-:W-:-:S01]  /*42d0*/  FFMA.FTZ R84, R84, UR39, -R91 ;  /* 0x0000002754547c23 */ /* 0x000fc2000801085b */
        /* <DEDUP_REMOVED lines=24> */
[--C-:B------:R-:W-:Y:S01]  /*4460*/  FFMA.FTZ R86, R86, UR39, -R91.reuse ;  /* 0x0000002756567c23 */ /* 0x100fe2000801085b */
[----:B------:R-:W-:-:S01]  /*4470*/  FFMA.FTZ R71, R71, UR39, -R91 ;  /* 0x0000002747477c23 */ /* 0x000fc2000801085b */
[----:B------:R-:W-:Y:S01]  /*4480*/  FFMA.FTZ R87, R87, UR39, -R91 ;  /* 0x0000002757577c23 */ /* 0x000fe2000801085b */
[----:B-1----:R-:W-:-:S02]  /*4490*/  F2FP.SATFINITE.E4M3.F32.PACK_AB_MERGE_C R216, R93, R92, RZ ;  /* 0x0000005c5dd8723e */ /* 0x002fc400048070ff */
[----:B------:R-:W-:Y:S01]  /*44a0*/  CS2R R90, SRZ ;  /* 0x00000000005a7805 */ /* 0x000fe2000001ff00 */
[----:B------:R-:W1:Y:S01]  /*44b0*/  MUFU.EX2 R100, R100 ;  /* 0x0000006400647308 */ /* 0x000e620000000800 */
[----:B------:R-:W-:-:S07]  /*44c0*/  F2FP.SATFINITE.E4M3.F32.PACK_AB_MERGE_C R216, R50, R47, R216 ;  /* 0x0000002f32d8723e */ /* 0x000fce00048070d8 */
[----:B------:R3:W-:Y:S08]  /*44d0*/  MUFU.EX2 R89, R62 ;  /* 0x0000003e00597308 */ /* 0x0007f00000000800 */
[----:B------:R-:W4:Y:S01]  /*44e0*/  MUFU.EX2 R101, R101 ;  /* 0x0000006500657308 */ /* 0x000f220000000800 */
[----:B---3--:R-:W-:-:S04]  /*44f0*/  FADD.FTZ R62, R92, R95 ;  /* 0x0000005f5c3e7221 */ /* 0x008fc80000010000 */
[----:B------:R-:W-:Y:S01]  /*4500*/  FADD.FTZ R62, R93, R62 ;  /* 0x0000003e5d3e7221 */ /* 0x000fe20000010000 */
[----:B------:R-:W-:Y:S02]  /*4510*/  CS2R R92, SRZ ;  /* 0x00000000005c7805 */ /* 0x000fe4000001ff00 */
        /* <DEDUP_REMOVED lines=15> */
[----:B------:R-:W-:-:S02]  /*4610*/  CS2R R100, SRZ ;  /* 0x0000000000647805 */ /* 0x000fc4000001ff00 */
[----:B------:R-:W-:-:S03]  /*4620*/  CS2R R50, SRZ ;  /* 0x0000000000327805 */ /* 0x000fc6000001ff00 */
        /* <DEDUP_REMOVED lines=24> */
[----:B------:R-:W-:-:S03]  /*47b0*/  CS2R R56, SRZ ;  /* 0x0000000000387805 */ /* 0x000fc6000001ff00 */
        /* <DEDUP_REMOVED lines=9> */
[----:B------:R-:W2:Y:S01]  /*4850*/  MUFU.EX2 R60, R60 ;  /* 0x0000003c003c7308 */ /* 0x000ea20000000800 */
[----:B0-----:R-:W-:-:S02]  /*4860*/  FADD.FTZ R3, R85, R4 ;  /* 0x0000000455037221 */ /* 0x001fc40000010000 */
[----:B------:R-:W-:Y:S01]  /*4870*/  FADD.FTZ R12, R24, R11 ;  /* 0x0000000b180c7221 */ /* 0x000fe20000010000 */
[----:B------:R-:W-:-:S03]  /*4880*/  F2FP.SATFINITE.E4M3.F32.PACK_AB_MERGE_C R84, R85, R84, RZ ;  /* 0x000000545554723e */ /* 0x000fc600048070ff */
[----:B------:R-:W-:Y:S01]  /*4890*/  FADD.FTZ R7, R25, R12 ;  /* 0x0000000c19077221 */ /* 0x000fe20000010000 */
[----:B------:R-:W-:Y:S01]  /*48a0*/  F2FP.SATFINITE.E4M3.F32.PACK_AB_MERGE_C R25, R32, R25, RZ ;  /* 0x000000192019723e */ /* 0x000fe200048070ff */
[----:B------:R-:W0:Y:S01]  /*48b0*/  MUFU.EX2 R81, R66 ;  /* 0x0000004200517308 */ /* 0x000e220000000800 */
[----:B-1----:R-:W-:-:S01]  /*48c0*/  FADD.FTZ R4, R88, R3 ;  /* 0x0000000358047221 */ /* 0x002fc20000010000 */
[----:B------:R-:W-:Y:S01]  /*48d0*/  FADD.FTZ R7, R32, R7 ;  /* 0x0000000720077221 */ /* 0x000fe20000010000 */
[----:B------:R-:W-:Y:S02]  /*48e0*/  F2FP.SATFINITE.E4M3.F32.PACK_AB_MERGE_C R211, R24, R9, R25 ;  /* 0x0000000918d3723e */ /* 0x000fe40004807019 */
[----:B------:R-:W-:Y:S01]  /*48f0*/  CS2R R24, SRZ ;  /* 0x0000000000187805 */ /* 0x000fe2000001ff00 */
[----:B------:R-:W-:-:S01]  /*4900*/  FADD.FTZ R3, R89, R4 ;  /* 0x0000000459037221 */ /* 0x000fc20000010000 */
[----:B------:R-:W-:Y:S01]  /*4910*/  FADD.FTZ R10, R28, R7 ;  /* 0x000000071c0a7221 */ /* 0x000fe20000010000 */
[----:B------:R-:W-:Y:S01]  /*4920*/  F2FP.SATFINITE.E4M3.F32.PACK_AB_MERGE_C R214, R80, R55, R84 ;  /* 0x0000003750d6723e */ /* 0x000fe20004807054 */
[----:B------:R-:W1:Y:S01]  /*4930*/  MUFU.EX2 R58, R58 ;  /* 0x0000003a003a7308 */ /* 0x000e620000000800 */
[----:B--2---:R-:W-:-:S01]  /*4940*/  FADD.FTZ R4, R60, R3 ;  /* 0x000000033c047221 */ /* 0x004fc20000010000 */
[----:B------:R-:W-:Y:S01]  /*4950*/  FADD.FTZ R10, R29, R10 ;  /* 0x0000000a1d0a7221 */ /* 0x000fe20000010000 */
[----:B------:R-:W-:-:S02]  /*4960*/  CS2R R84, SRZ ;  /* 0x0000000000547805 */ /* 0x000fc4000001ff00 */
[----:B------:R-:W-:Y:S01]  /*4970*/  CS2R R54, SRZ ;  /* 0x0000000000367805 */ /* 0x000fe2000001ff00 */
[----:B------:R-:W-:-:S01]  /*4980*/  FADD.FTZ R7, R33, R10 ;  /* 0x0000000a21077221 */ /* 0x000fc20000010000 */
[----:B------:R-:W-:Y:S01]  /*4990*/  F2FP.SATFINITE.E4M3.F32.PACK_AB_MERGE_C R33, R42, R33, RZ ;  /* 0x000000212a21723e */ /* 0x000fe200048070ff */
[----:B------:R-:W2:Y:S01]  /*49a0*/  MUFU.EX2 R65, R65 ;  /* 0x0000004100417308 */ /* 0x000ea20000000800 */
[----:B0-----:R-:W-:-:S01]  /*49b0*/  FADD.FTZ R3, R81, R4 ;  /* 0x0000000451037221 */ /* 0x001fc20000010000 */
[----:B------:R-:W-:Y:S01]  /*49c0*/  FADD.FTZ R11, R42, R7 ;  /* 0x000000072a0b7221 */ /* 0x000fe20000010000 */
[----:B------:R-:W-:Y:S02]  /*49d0*/  F2FP.SATFINITE.E4M3.F32.PACK_AB_MERGE_C R60, R81, R60, RZ ;  /* 0x0000003c513c723e */ /* 0x000fe400048070ff */
[----:B------:R-:W-:Y:S02]  /*49e0*/  CS2R R80, SRZ ;  /* 0x0000000000507805 */ /* 0x000fe4000001ff00 */
[----:B------:R-:W-:Y:S01]  /*49f0*/  F2FP.SATFINITE.E4M3.F32.PACK_AB_MERGE_C R205, R29, R28, R33 ;  /* 0x0000001c1dcd723e */ /* 0x000fe20004807021 */
[----:B------:R-:W-:Y:S01]  /*4a00*/  FADD.FTZ R10, R36, R11 ;  /* 0x0000000b240a7221 */ /* 0x000fe20000010000 */
[----:B------:R-:W-:Y:S01]  /*4a10*/  F2FP.SATFINITE.E4M3.F32.PACK_AB_MERGE_C R208, R89, R88, R60 ;  /* 0x0000005859d0723e */ /* 0x000fe2000480703c */
[----:B------:R-:W0:Y:S01]  /*4a20*/  MUFU.EX2 R68, R68 ;  /* 0x0000004400447308 */ /* 0x000e220000000800 */
[----:B-1----:R-:W-:-:S01]  /*4a30*/  FADD.FTZ R8, R58, R3 ;  /* 0x000000033a087221 */ /* 0x002fc20000010000 */
[----:B------:R-:W-:Y:S01]  /*4a40*/  FADD.FTZ R10, R37, R10 ;  /* 0x0000000a250a7221 */ /* 0x000fe20000010000 */
[----:B------:R-:W-:-:S02]  /*4a50*/  CS2R R88, SRZ ;  /* 0x0000000000587805 */ /* 0x000fc4000001ff00 */
[----:B------:R-:W-:Y:S02]  /*4a60*/  CS2R R60, SRZ ;  /* 0x00000000003c7805 */ /* 0x000fe4000001ff00 */
[----:B------:R-:W-:Y:S01]  /*4a70*/  CS2R R32, SRZ ;  /* 0x0000000000207805 */ /* 0x000fe2000001ff00 */
[----:B------:R-:W-:Y:S01]  /*4a80*/  FADD.FTZ R11, R43, R10 ;  /* 0x0000000a2b0b7221 */ /* 0x000fe20000010000 */
[----:B------:R-:W-:Y:S01]  /*4a90*/  CS2R R28, SRZ ;  /* 0x00000000001c7805 */ /* 0x000fe2000001ff00 */
[----:B------:R-:W1:Y:S01]  /*4aa0*/  MUFU.EX2 R69, R69 ;  /* 0x0000004500457308 */ /* 0x000e620000000800 */
[----:B--2---:R-:W-:-:S07]  /*4ab0*/  FADD.FTZ R3, R65, R8 ;  /* 0x0000000841037221 */ /* 0x004fce0000010000 */
[----:B------:R-:W2:Y:S01]  /*4ac0*/  MUFU.EX2 R74, R74 ;  /* 0x0000004a004a7308 */ /* 0x000ea20000000800 */
[----:B0-----:R-:W-:-:S07]  /*4ad0*/  FADD.FTZ R6, R68, R3 ;  /* 0x0000000344067221 */ /* 0x001fce0000010000 */
[----:B------:R-:W0:Y:S01]  /*4ae0*/  MUFU.EX2 R95, R78 ;  /* 0x0000004e005f7308 */ /* 0x000e220000000800 */
[C---:B-1----:R-:W-:Y:S01]  /*4af0*/  F2FP.SATFINITE.E4M3.F32.PACK_AB_MERGE_C R68, R69.reuse, R68, RZ ;  /* 0x000000444544723e */ /* 0x042fe200048070ff */
[----:B------:R-:W-:-:S03]  /*4b00*/  FADD.FTZ R69, R69, R6 ;  /* 0x0000000645457221 */ /* 0x000fc60000010000 */
[----:B------:R-:W-:Y:S02]  /*4b10*/  F2FP.SATFINITE.E4M3.F32.PACK_AB_MERGE_C R210, R65, R58, R68 ;  /* 0x0000003a41d2723e */ /* 0x000fe40004807044 */
[----:B------:R-:W-:Y:S02]  /*4b20*/  CS2R R64, SRZ ;  /* 0x0000000000407805 */ /* 0x000fe4000001ff00 */
[----:B------:R-:W-:Y:S01]  /*4b30*/  CS2R R58, SRZ ;  /* 0x00000000003a7805 */ /* 0x000fe2000001ff00 */
[----:B------:R-:W1:Y:S01]  /*4b40*/  MUFU.EX2 R79, R79 ;  /* 0x0000004f004f7308 */ /* 0x000e620000000800 */
[----:B--2---:R-:W-:-:S01]  /*4b50*/  FADD.FTZ R8, R74, R69 ;  /* 0x000000454a087221 */ /* 0x004fc20000010000 */
[----:B------:R-:W-:-:S06]  /*4b60*/  CS2R R68, SRZ ;  /* 0x0000000000447805 */ /* 0x000fcc000001ff00 */
        /* <DEDUP_REMOVED lines=24> */
[----:B------:R-:W-:-:S02]  /*4cf0*/  F2FP.SATFINITE.E4M3.F32.PACK_AB_MERGE_C R52, R53, R52, RZ ;  /* 0x000000343534723e */ /* 0x000fc400048070ff */
[----:B------:R-:W-:Y:S02]  /*4d00*/  CS2R R36, SRZ ;  /* 0x0000000000247805 */ /* 0x000fe4000001ff00 */
[----:B------:R-:W-:Y:S02]  /*4d10*/  F2FP.SATFINITE.E4M3.F32.PACK_AB_MERGE_C R206, R49, R48, R52 ;  /* 0x0000003031ce723e */ /* 0x000fe40004807034 */
[----:B------:R-:W-:Y:S01]  /*4d20*/  CS2R R52, SRZ ;  /* 0x0000000000347805 */ /* 0x000fe2000001ff00 */
[----:B------:R-:W1:Y:S01]  /*4d30*/  MUFU.EX2 R27, R27 ;  /* 0x0000001b001b7308 */ /* 0x000e620000000800 */
[----:B--2---:R-:W-:-:S01]  /*4d40*/  FADD.FTZ R12, R26, R11 ;  /* 0x0000000b1a0c7221 */ /* 0x004fc20000010000 */
[----:B------:R-:W-:-:S06]  /*4d50*/  CS2R R48, SRZ ;  /* 0x0000000000307805 */ /* 0x000fcc000001ff00 */
[----:B------:R2:W3:Y:S01]  /*4d60*/  MUFU.EX2 R4, R75 ;  /* 0x0000004b00047308 */ /* 0x0004e20000000800 */
[----:B0-----:R-:W-:-:S07]  /*4d70*/  FADD.FTZ R7, R63, R10 ;  /* 0x0000000a3f077221 */ /* 0x001fce0000010000 */
[----:B------:R-:W0:Y:S01]  /*4d80*/  MUFU.EX2 R67, R67 ;  /* 0x0000004300437308 */ /* 0x000e220000000800 */
[----:B-1----:R-:W-:-:S01]  /*4d90*/  FADD.FTZ R9, R27, R12 ;  /* 0x0000000c1b097221 */ /* 0x002fc20000010000 */
[----:B--2---:R-:W-:-:S06]  /*4da0*/  CS2R R74, SRZ ;  /* 0x00000000004a7805 */ /* 0x004fcc000001ff00 */
[----:B------:R-:W1:Y:S01]  /*4db0*/  MUFU.EX2 R30, R30 ;  /* 0x0000001e001e7308 */ /* 0x000e620000000800 */
[----:B---3--:R-:W-:-:S07]  /*4dc0*/  FADD.FTZ R12, R4, R7 ;  /* 0x00000007040c7221 */ /* 0x008fce0000010000 */
[----:B------:R-:W2:Y:S01]  /*4dd0*/  MUFU.EX2 R31, R31 ;  /* 0x0000001f001f7308 */ /* 0x000ea20000000800 */
[----:B0-----:R-:W-:-:S07]  /*4de0*/  FADD.FTZ R7, R67, R12 ;  /* 0x0000000c43077221 */ /* 0x001fce0000010000 */
[----:B------:R0:W3:Y:S01]  /*4df0*/  MUFU.EX2 R6, R83 ;  /* 0x0000005300067308 */ /* 0x0000e20000000800 */
[----:B-1----:R-:W-:-:S07]  /*4e00*/  FADD.FTZ R14, R30, R9 ;  /* 0x000000091e0e7221 */ /* 0x002fce0000010000 */
[----:B------:R-:W1:Y:S01]  /*4e10*/  MUFU.EX2 R70, R70 ;  /* 0x0000004600467308 */ /* 0x000e620000000800 */
[C---:B--2---:R-:W-:Y:S01]  /*4e20*/  F2FP.SATFINITE.E4M3.F32.PACK_AB_MERGE_C R30, R31.reuse, R30, RZ ;  /* 0x0000001e1f1e723e */ /* 0x044fe200048070ff */
[----:B------:R-:W-:Y:S01]  /*4e30*/  FADD.FTZ R31, R31, R14 ;  /* 0x0000000e1f1f7221 */ /* 0x000fe20000010000 */
[----:B0-----:R-:W-:Y:S02]  /*4e40*/  CS2R R82, SRZ ;  /* 0x0000000000527805 */ /* 0x001fe4000001ff00 */
[----:B------:R-:W-:Y:S02]  /*4e50*/  F2FP.SATFINITE.E4M3.F32.PACK_AB_MERGE_C R201, R27, R26, R30 ;  /* 0x0000001a1bc9723e */ /* 0x000fe4000480701e */
[----:B------:R-:W-:Y:S01]  /*4e60*/  CS2R R26, SRZ ;  /* 0x00000000001a7805 */ /* 0x000fe2000001ff00 */
[----:B------:R-:W0:Y:S01]  /*4e70*/  MUFU.EX2 R34, R34 ;  /* 0x0000002200227308 */ /* 0x000e220000000800 */
[----:B---3--:R-:W-:-:S01]  /*4e80*/  FADD.FTZ R7, R6, R7 ;  /* 0x0000000706077221 */ /* 0x008fc20000010000 */
[----:B------:R-:W-:-:S04]  /*4e90*/  F2FP.SATFINITE.E4M3.F32.PACK_AB_MERGE_C R67, R6, R67, RZ ;  /* 0x000000430643723e */ /* 0x000fc800048070ff */
[----:B------:R-:W-:Y:S02]  /*4ea0*/  F2FP.SATFINITE.E4M3.F32.PACK_AB_MERGE_C R200, R4, R63, R67 ;  /* 0x0000003f04c8723e */ /* 0x000fe40004807043 */
[----:B------:R-:W-:Y:S01]  /*4eb0*/  CS2R R66, SRZ ;  /* 0x0000000000427805 */ /* 0x000fe2000001ff00 */
[----:B------:R-:W2:Y:S01]  /*4ec0*/  MUFU.EX2 R3, R86 ;  /* 0x0000005600037308 */ /* 0x000ea20000000800 */
[----:B-1----:R-:W-:-:S01]  /*4ed0*/  FADD.FTZ R6, R70, R7 ;  /* 0x0000000746067221 */ /* 0x002fc20000010000 */
[----:B------:R-:W-:-:S06]  /*4ee0*/  CS2R R62, SRZ ;  /* 0x00000000003e7805 */ /* 0x000fcc000001ff00 */
[----:B------:R-:W1:Y:S01]  /*4ef0*/  MUFU.EX2 R35, R35 ;  /* 0x0000002300237308 */ /* 0x000e620000000800 */
[----:B0-----:R-:W-:-:S01]  /*4f00*/  FADD.FTZ R12, R34, R31 ;  /* 0x0000001f220c7221 */ /* 0x001fc20000010000 */
[----:B------:R-:W-:-:S06]  /*4f10*/  CS2R R30, SRZ ;  /* 0x00000000001e7805 */ /* 0x000fcc000001ff00 */
[----:B------:R-:W-:Y:S01]  /*4f20*/  MUFU.EX2 R71, R71 ;  /* 0x0000004700477308 */ /* 0x000fe20000000800 */
[----:B--2---:R-:W-:-:S07]  /*4f30*/  FADD.FTZ R6, R3, R6 ;  /* 0x0000000603067221 */ /* 0x004fce0000010000 */
[----:B------:R0:W2:Y:S01]  /*4f40*/  MUFU.EX2 R8, R87 ;  /* 0x0000005700087308 */ /* 0x0000a20000000800 */
[----:B-1----:R-:W-:-:S07]  /*4f50*/  FADD.FTZ R12, R35, R12 ;  /* 0x0000000c230c7221 */ /* 0x002fce0000010000 */
[----:B------:R-:W-:Y:S01]  /*4f60*/  MUFU.EX2 R5, R5 ;  /* 0x0000000500057308 */ /* 0x000fe20000000800 */
[----:B0-----:R-:W-:-:S07]  /*4f70*/  CS2R R86, SRZ ;  /* 0x0000000000567805 */ /* 0x001fce000001ff00 */
[----:B------:R0:W1:Y:S01]  /*4f80*/  MUFU.EX2 R10, R39 ;  /* 0x00000027000a7308 */ /* 0x0000620000000800 */
[----:B--2---:R-:W-:Y:S01]  /*4f90*/  F2FP.SATFINITE.E4M3.F32.PACK_AB_MERGE_C R4, R8, R71, RZ ;  /* 0x000000470804723e */ /* 0x004fe200048070ff */
[----:B------:R-:W-:-:S03]  /*4fa0*/  FADD.FTZ R71, R71, R6 ;  /* 0x0000000647477221 */ /* 0x000fc60000010000 */
[----:B------:R-:W-:Y:S01]  /*4fb0*/  F2FP.SATFINITE.E4M3.F32.PACK_AB_MERGE_C R202, R3, R70, R4 ;  /* 0x0000004603ca723e */ /* 0x000fe20004807004 */
[----:B------:R-:W-:-:S01]  /*4fc0*/  FADD.FTZ R4, R8, R71 ;  /* 0x0000004708047221 */ /* 0x000fc20000010000 */
[----:B------:R-:W-:Y:S02]  /*4fd0*/  CS2R R70, SRZ ;  /* 0x0000000000467805 */ /* 0x000fe4000001ff00 */
[----:B0-----:R-:W-:Y:S02]  /*4fe0*/  CS2R R38, SRZ ;  /* 0x0000000000267805 */ /* 0x001fe4000001ff00 */
[----:B-1----:R-:W-:Y:S01]  /*4ff0*/  F2FP.SATFINITE.E4M3.F32.PACK_AB_MERGE_C R7, R10, R5, RZ ;  /* 0x000000050a07723e */ /* 0x002fe200048070ff */
[----:B------:R-:W-:-:S03]  /*5000*/  FADD.FTZ R5, R5, R12 ;  /* 0x0000000c05057221 */ /* 0x000fc60000010000 */
        /* <DEDUP_REMOVED lines=8> */
[----:B------:R-:W-:-:S07]  /*5090*/  IMAD.MOV.U32 R119, RZ, RZ, RZ ;  /* 0x000000ffff777224 */ /* 0x000fce00078e00ff */
.L_x_2431:
[----:B------:R-:W-:Y:S01]  /*50a0*/  ISETP.NE.AND P2, PT, RZ, UR44, PT ;  /* 0x0000002cff007c0c */ /* 0x000fe2000bf45270 */
[----:B------:R-:W-:-:S04]  /*50b0*/  UISETP.NE.AND UP0, UPT, UR57, 0x1, UPT ;  /* 0x000000013900788c */ /* 0x000fc8000bf05270 */
[----:B------:R-:W-:-:S04]  /*50c0*/  USEL UR46, URZ, 0x1, UP0 ;  /* 0x000000013f2e7887 */ /* 0x000fc80008000000 */
[----:B------:R-:W-:-:S04]  /*50d0*/  ULOP3.LUT UR46, UR59, UR46, URZ, 0x3c, !UPT ;  /* 0x0000002e3b2e7292 */ /* 0x000fc8000f8e3c3f */
[----:B------:R-:W-:Y:S08]  /*50e0*/  @P2 BRA `(.L_x_2421) ;  /* 0x0000000000382947 */ /* 0x000ff00003800000 */
[----:B------:R-:W-:Y:S05]  /*50f0*/  @!P0 BRA `(.L_x_2422) ;  /* 0x0000000000048947 */ /* 0x000fea0003800000 */
[----:B------:R-:W-:Y:S01]  /*5100*/  BPT.TRAP 0x1 ;  /* 0x000000040000795c */ /* 0x000fe20000300000 */
.L_x_2422:
        /* <DEDUP_REMOVED lines=9> */
.L_x_2423:
[----:B-1----:R-:W-:Y:S05]  /*51a0*/  @P1 BRA `(.L_x_2421) ;  /* 0x0000000000081947 */ /* 0x002fea0003800000 */
[----:B------:R-:W1:Y:S02]  /*51b0*/  SYNCS.PHASECHK.TRANS64.TRYWAIT P1, [UR6+0x33430], R0 ;  /* 0x03343000ff0075a7 */ /* 0x000e640008020146 */
[----:B-1----:R-:W-:Y:S05]  /*51c0*/  @!P1 BRA `(.L_x_2424) ;  /* 0x00000114001c9947 */ /* 0x002fea0003800000 */
.L_x_2421:
        /* <DEDUP_REMOVED lines=191> */
.L_x_2426:
[----:B------:R-:W-:Y:S01]  /*5dc0*/  ULEA UR6, UR57, UR41, 0x3 ;  /* 0x0000002939067291 */ /* 0x000fe2000f8e183f */
[----:B------:R-:W-:-:S05]  /*5dd0*/  IMAD.U32 R0, RZ, RZ, UR59 ;  /* 0x0000003bff007e24 */ /* 0x000fca000f8e00ff */
[----:B------:R-:W-:-:S04]  /*5de0*/  SHF.L.U32 R0, R0, 0x1f, RZ ;  /* 0x0000001f00007819 */ /* 0x000fc800000006ff */
[----:B------:R0:W1:Y:S01]  /*5df0*/  SYNCS.PHASECHK.TRANS64.TRYWAIT P1, [UR6+0x33450], R0 ;  /* 0x03345000ff0075a7 */ /* 0x0000620008020146 */
[----:B------:R-:W-:Y:S05]  /*5e00*/  @!P0 BRA `(.L_x_2427) ;  /* 0x0000000000048947 */ /* 0x000fea0003800000 */
[----:B------:R-:W-:Y:S01]  /*5e10*/  BPT.TRAP 0x1 ;  /* 0x000000040000795c */ /* 0x000fe20000300000 */
.L_x_2427:
[----:B-1----:R-:W-:Y:S05]  /*5e20*/  @P1 BRA `(.L_x_2425) ;  /* 0x0000000000081947 */ /* 0x002fea0003800000 */
[----:B------:R-:W1:Y:S02]  /*5e30*/  SYNCS.PHASECHK.TRANS64.TRYWAIT P1, [UR6+0x33450], R0 ;  /* 0x03345000ff0075a7 */ /* 0x000e640008020146 */
[----:B-1----:R-:W-:Y:S05]  /*5e40*/  @!P1 BRA `(.L_x_2428) ;  /* 0x0000010800149947 */ /* 0x002fea0003800000 */
.L_x_2425:
        /* <DEDUP_REMOVED lines=36> */
.L_x_2429:
[----:B------:R-:W-:Y:S01]  /*6090*/  UISETP.NE.AND UP0, UPT, UR53, URZ, UPT ;  /* 0x0000003f3500728c */ /* 0x000fe2000bf05270 */
[----:B------:R-:W-:Y:S02]  /*60a0*/  VIADD R7, R18, UR38 ;  /* 0x0000002612077c36 */ /* 0x000fe40008000000 */
[----:B------:R-:W-:-:S03]  /*60b0*/  IMAD.U32 R11, RZ, RZ, UR52 ;  /* 0x00000034ff0b7e24 */ /* 0x000fc6000f8e00ff */
[----:B------:R-:W-:Y:S02]  /*60c0*/  PLOP3.LUT P1, PT, PT, PT, UP0, 0x80, 0x0 ;  /* 0x000000000000781c */ /* 0x000fe40003f2f008 */
[----:B------:R-:W-:-:S03]  /*60d0*/  PLOP3.LUT P2, PT, PT, PT, UP0, 0x80, 0x0 ;  /* 0x000000000000781c */ /* 0x000fc60003f4f008 */
[----:B------:R-:W-:-:S08]  /*60e0*/  @UP0 ULDC UR6, c[0x0][0x44c] ;  /* 0x0001130000060ab9 */ /* 0x000fd00000000800 */
[----:B0-----:R-:W-:Y:S01]  /*60f0*/  @P1 IMAD.HI.U32 R0, R7, UR6, RZ ;  /* 0x0000000607001c27 */ /* 0x001fe2000f8e00ff */
[----:B------:R-:W-:-:S04]  /*6100*/  @UP0 ULDC UR6, c[0x0][0x450] ;  /* 0x0001140000060ab9 */ /* 0x000fc80000000800 */
[----:B------:R-:W-:Y:S01]  /*6110*/  @P2 SHF.R.U32.HI R7, RZ, UR6, R0 ;  /* 0x00000006ff072c19 */ /* 0x000fe20008011600 */
[----:B------:R-:W-:Y:S01]  /*6120*/  UMOV UR6, 0x1 ;  /* 0x0000000100067882 */ /* 0x000fe20000000000 */
[----:B------:R-:W-:Y:S01]  /*6130*/  IMAD.MOV.U32 R0, RZ, RZ, -0x2 ;  /* 0xfffffffeff007424 */ /* 0x000fe200078e00ff */
[----:B------:R-:W-:Y:S02]  /*6140*/  UIMAD UR6, UR58, -0xa0, UR6 ;  /* 0xffffff603a0678a4 */ /* 0x000fe4000f8e0206 */
[----:B------:R-:W0:Y:S04]  /*6150*/  SHFL.IDX PT, R9, R7, RZ, 0x1c1f ;  /* 0x001c1fff07097589 */ /* 0x000e2800000e0000 */
[----:B------:R-:W-:Y:S01]  /*6160*/  IMAD R0, R17, R0, UR6 ;  /* 0x0000000611007e24 */ /* 0x000fe2000f8e0200 */
[----:B------:R-:W1:Y:S01]  /*6170*/  SHFL.IDX PT, R7, R7, 0x1, 0x1c1f ;  /* 0x003c1f0007077f89 */ /* 0x000e6200000e0000 */
[----:B------:R-:W-:-:S03]  /*6180*/  ULEA UR6, UR45, UR41, 0x3 ;  /* 0x000000292d067291 */ /* 0x000fc6000f8e183f */
[----:B------:R-:W-:Y:S01]  /*6190*/  IADD3 R0, -R11, UR51, R0 ;  /* 0x000000330b007c10 */ /* 0x000fe2000fffe100 */
[----:B------:R-:W-:-:S04]  /*61a0*/  UIADD3 UR6, UR6, 0x33440, URZ ;  /* 0x0003344006067890 */ /* 0x000fc8000fffe03f */
[----:B------:R-:W-:-:S09]  /*61b0*/  UPRMT UR6, UR40, 0x654, UR6 ;  /* 0x0000065428067896 */ /* 0x000fd20008000006 */
[----:B------:R-:W-:Y:S01]  /*61c0*/  SYNCS.ARRIVE.TRANS64.RED.A1T0 RZ, [UR6], RZ ;  /* 0x000000ffffff79a7 */ /* 0x000fe20008100406 */
[----:B0-----:R-:W-:-:S05]  /*61d0*/  IMAD.IADD R2, R0, 0x1, R9 ;  /* 0x0000000100027824 */ /* 0x001fca00078e0209 */
[----:B------:R-:W-:Y:S01]  /*61e0*/  ISETP.GT.AND P1, PT, R2, RZ, PT ;  /* 0x000000ff0200720c */ /* 0x000fe20003f24270 */
[----:B-1----:R-:W-:Y:S01]  /*61f0*/  IMAD.IADD R0, R0, 0x1, R7 ;  /* 0x0000000100007824 */ /* 0x002fe200078e0207 */
        /* <DEDUP_REMOVED lines=118> */
[----:B------:R-:W-:-:S02]  /*6960*/  ISETP.GT.AND P2, PT, R0, RZ, PT ;  /* 0x000000ff0000720c */ /* 0x000fc40003f44270 */
[----:B------:R-:W-:Y:S02]  /*6970*/  FMNMX.FTZ R10, R133, R2, !PT ;  /* 0x00000002850a7209 */ /* 0x000fe40007810000 */
[----:B------:R-:W-:Y:S02]  /*6980*/  ISETP.GT.AND P3, PT, R0, 0x1, PT ;  /* 0x000000010000780c */ /* 0x000fe40003f64270 */
[----:B------:R-:W-:Y:S01]  /*6990*/  FSEL R7, R186, -INF , P2 ;  /* 0xff800000ba077808 */ /* 0x000fe20001000000 */
[----:B------:R-:W0:Y:S01]  /*69a0*/  SHFL.BFLY PT, R9, R10, 0x2, 0x1f ;  /* 0x0c401f000a097f89 */ /* 0x000e2200000e0000 */
[----:B------:R-:W-:Y:S02]  /*69b0*/  ISETP.GT.AND P2, PT, R0, 0x8, PT ;  /* 0x000000080000780c */ /* 0x000fe40003f44270 */
[----:B------:R-:W-:Y:S02]  /*69c0*/  FSEL R187, R187, -INF , P3 ;  /* 0xff800000bbbb7808 */ /* 0x000fe40001800000 */
[----:B------:R-:W-:-:S02]  /*69d0*/  FMNMX.FTZ R20, R7, R6, !PT ;  /* 0x0000000607147209 */ /* 0x000fc40007810000 */
[----:B------:R-:W-:Y:S02]  /*69e0*/  ISETP.GT.AND P3, PT, R0, 0x9, PT ;  /* 0x000000090000780c */ /* 0x000fe40003f64270 */
[----:B------:R-:W-:Y:S02]  /*69f0*/  FSEL R190, R190, -INF , P2 ;  /* 0xff800000bebe7808 */ /* 0x000fe40001000000 */
[----:B------:R-:W-:Y:S02]  /*6a00*/  FMNMX.FTZ R21, R187, R20, !PT ;  /* 0x00000014bb157209 */ /* 0x000fe40007810000 */
[C---:B------:R-:W-:Y:S02]  /*6a10*/  ISETP.GT.AND P2, PT, R0.reuse, 0x10, PT ;  /* 0x000000100000780c */ /* 0x040fe40003f44270 */
[----:B------:R-:W-:Y:S02]  /*6a20*/  FSEL R191, R191, -INF , P3 ;  /* 0xff800000bfbf7808 */ /* 0x000fe40001800000 */
[----:B------:R-:W-:-:S02]  /*6a30*/  ISETP.GT.AND P3, PT, R0, 0x11, PT ;  /* 0x000000110000780c */ /* 0x000fc40003f64270 */
[----:B------:R-:W-:Y:S02]  /*6a40*/  FSEL R194, R194, -INF , P2 ;  /* 0xff800000c2c27808 */ /* 0x000fe40001000000 */
[----:B------:R-:W-:Y:S02]  /*6a50*/  ISETP.GT.AND P2, PT, R0, 0x18, PT ;  /* 0x000000180000780c */ /* 0x000fe40003f44270 */
[----:B------:R-:W-:Y:S02]  /*6a60*/  FSEL R195, R195, -INF , P3 ;  /* 0xff800000c3c37808 */ /* 0x000fe40001800000 */
[----:B0-----:R-:W-:Y:S01]  /*6a70*/  FMNMX.FTZ R11, R10, R9, !PT ;  /* 0x000000090a0b7209 */ /* 0x001fe20007810000 */
[----:B------:R-:W-:Y:S01]  /*6a80*/  IMAD.U32 R9, RZ, RZ, UR39 ;  /* 0x00000027ff097e24 */ /* 0x000fe2000f8e00ff */
[----:B------:R-:W-:Y:S02]  /*6a90*/  ISETP.GT.AND P3, PT, R0, 0x19, PT ;  /* 0x000000190000780c */ /* 0x000fe40003f64270 */
[----:B------:R-:W-:Y:S01]  /*6aa0*/  FSEL R198, R198, -INF , P2 ;  /* 0xff800000c6c67808 */ /* 0x000fe20001000000 */
[----:B------:R-:W0:Y:S01]  /*6ab0*/  SHFL.BFLY PT, R2, R11, 0x1, 0x1f ;  /* 0x0c201f000b027f89 */ /* 0x000e2200000e0000 */
[----:B------:R-:W-:-:S02]  /*6ac0*/  FSEL R199, R199, -INF , P3 ;  /* 0xff800000c7c77808 */ /* 0x000fc40001800000 */
[C---:B------:R-:W-:Y:S02]  /*6ad0*/  ISETP.GT.AND P2, PT, R0.reuse, 0x20, PT ;  /* 0x000000200000780c */ /* 0x040fe40003f44270 */
[----:B------:R-:W-:Y:S02]  /*6ae0*/  ISETP.GT.AND P3, PT, R0, 0x21, PT ;  /* 0x000000210000780c */ /* 0x000fe40003f64270 */
[----:B------:R-:W-:Y:S02]  /*6af0*/  FSEL R170, R170, -INF , P2 ;  /* 0xff800000aaaa7808 */ /* 0x000fe40001000000 */
        /* <DEDUP_REMOVED lines=16> */
[----:B------:R-:W-:Y:S01]  /*6c00*/  FSEL R183, R183, -INF , P3 ;  /* 0xff800000b7b77808 */ /* 0x000fe20001800000 */
[----:B------:R-:W-:-:S01]  /*6c10*/  FFMA.FTZ R9, R184, UR39, -R8 ;  /* 0x00000027b8097c23 */ /* 0x000fc20008010808 */
[----:B------:R-:W-:Y:S01]  /*6c20*/  FMNMX.FTZ R184, R190, R21, !PT ;  /* 0x00000015beb87209 */ /* 0x000fe20007810000 */
[----:B------:R-:W-:-:S01]  /*6c30*/  FFMA.FTZ R186, R168, UR39, -R8 ;  /* 0x00000027a8ba7c23 */ /* 0x000fc20008010808 */
[--C-:B------:R-:W-:Y:S01]  /*6c40*/  FFMA.FTZ R10, R185, UR39, -R8.reuse ;  /* 0x00000027b90a7c23 */ /* 0x100fe20008010808 */
[----:B------:R-:W-:Y:S01]  /*6c50*/  ISETP.GT.AND P2, PT, R0, 0x40, PT ;  /* 0x000000400000780c */ /* 0x000fe20003f44270 */
[--C-:B------:R-:W-:Y:S01]  /*6c60*/  FFMA.FTZ R11, R188, UR39, -R8.reuse ;  /* 0x00000027bc0b7c23 */ /* 0x100fe20008010808 */
[----:B------:R-:W-:Y:S01]  /*6c70*/  FMNMX.FTZ R21, R191, R184, !PT ;  /* 0x000000b8bf157209 */ /* 0x000fe20007810000 */
[--C-:B------:R-:W-:Y:S01]  /*6c80*/  FFMA.FTZ R188, R177, UR39, -R8.reuse ;  /* 0x00000027b1bc7c23 */ /* 0x100fe20008010808 */
[----:B------:R-:W-:Y:S01]  /*6c90*/  ISETP.GT.AND P3, PT, R0, 0x41, PT ;  /* 0x000000410000780c */ /* 0x000fe20003f64270 */
[--C-:B------:R-:W-:Y:S01]  /*6ca0*/  FFMA.FTZ R12, R189, UR39, -R8.reuse ;  /* 0x00000027bd0c7c23 */ /* 0x100fe20008010808 */
[----:B------:R-:W-:Y:S01]  /*6cb0*/  FMNMX.FTZ R168, R194, R21, !PT ;  /* 0x00000015c2a87209 */ /* 0x000fe20007810000 */
[--C-:B------:R-:W-:Y:S01]  /*6cc0*/  FFMA.FTZ R13, R192, UR39, -R8.reuse ;  /* 0x00000027c00d7c23 */ /* 0x100fe20008010808 */
[----:B------:R0:W-:Y:S01]  /*6cd0*/  MUFU.EX2 R21, R186 ;  /* 0x000000ba00157308 */ /* 0x0001e20000000800 */
        /* <DEDUP_REMOVED lines=8> */
[----:B0-----:R-:W-:-:S01]  /*6d60*/  FFMA.FTZ R186, R172, UR39, -R8 ;  /* 0x00000027acba7c23 */ /* 0x001fc20008010808 */
        /* <DEDUP_REMOVED lines=49> */
[----:B------:R-:W-:Y:S01]  /*7080*/  FFMA.FTZ R133, R133, UR39, -R8 ;  /* 0x0000002785857c23 */ /* 0x000fe20008010808 */
[----:B------:R-:W-:-:S02]  /*7090*/  FSEL R162, R162, -INF , P2 ;  /* 0xff800000a2a27808 */ /* 0x000fc40001000000 */
[----:B------:R-:W-:Y:S01]  /*70a0*/  FMNMX.FTZ R185, R159, R180, !PT ;  /* 0x000000b49fb97209 */ /* 0x000fe20007810000 */
[----:B------:R-:W-:Y:S01]  /*70b0*/  MUFU.EX2 R9, R9 ;  /* 0x0000000900097308 */ /* 0x000fe20000000800 */
[----:B------:R-:W-:Y:S01]  /*70c0*/  ISETP.GT.AND P2, PT, R0, 0x58, PT ;  /* 0x000000580000780c */ /* 0x000fe20003f44270 */
[----:B0-----:R-:W-:Y:S01]  /*70d0*/  FFMA.FTZ R184, R156, UR39, -R8 ;  /* 0x000000279cb87c23 */ /* 0x001fe20008010808 */
[----:B------:R-:W-:Y:S02]  /*70e0*/  FMNMX.FTZ R180, R162, R185, !PT ;  /* 0x000000b9a2b47209 */ /* 0x000fe40007810000 */
[----:B------:R-:W-:Y:S02]  /*70f0*/  FSEL R166, R166, -INF , P2 ;  /* 0xff800000a6a67808 */ /* 0x000fe40001000000 */
[----:B------:R-:W-:Y:S01]  /*7100*/  FMNMX.FTZ R185, R163, R180, !PT ;  /* 0x000000b4a3b97209 */ /* 0x000fe20007810000 */
[----:B------:R-:W-:Y:S01]  /*7110*/  MUFU.EX2 R10, R10 ;  /* 0x0000000a000a7308 */ /* 0x000fe20000000800 */
[----:B------:R-:W-:-:S02]  /*7120*/  ISETP.GT.AND P2, PT, R0, 0x60, PT ;  /* 0x000000600000780c */ /* 0x000fc40003f44270 */
[----:B------:R-:W-:Y:S02]  /*7130*/  FMNMX.FTZ R180, R166, R185, !PT ;  /* 0x000000b9a6b47209 */ /* 0x000fe40007810000 */
[----:B------:R-:W-:Y:S02]  /*7140*/  FSEL R138, R138, -INF , P2 ;  /* 0xff8000008a8a7808 */ /* 0x000fe40001000000 */
[----:B------:R-:W-:Y:S01]  /*7150*/  FMNMX.FTZ R185, R167, R180, !PT ;  /* 0x000000b4a7b97209 */ /* 0x000fe20007810000 */
[----:B------:R-:W-:Y:S01]  /*7160*/  MUFU.EX2 R11, R11 ;  /* 0x0000000b000b7308 */ /* 0x000fe20000000800 */
[----:B------:R-:W-:Y:S02]  /*7170*/  ISETP.GT.AND P2, PT, R0, 0x68, PT ;  /* 0x000000680000780c */ /* 0x000fe40003f44270 */
[----:B------:R-:W-:Y:S02]  /*7180*/  FMNMX.FTZ R180, R138, R185, !PT ;  /* 0x000000b98ab47209 */ /* 0x000fe40007810000 */
        /* <DEDUP_REMOVED lines=15> */
[----:B------:R-:W-:Y:S02]  /*7280*/  ISETP.GT.AND P3, PT, R0, 0x79, PT ;  /* 0x000000790000780c */ /* 0x000fe40003f64270 */
[----:B------:R-:W-:Y:S02]  /*7290*/  FSEL R160, R150, -INF , P2 ;  /* 0xff80000096a07808 */ /* 0x000fe40001000000 */
[----:B------:R-:W-:Y:S01]  /*72a0*/  FMNMX.FTZ R185, R147, R180, !PT ;  /* 0x000000b493b97209 */ /* 0x000fe20007810000 */
[----:B------:R0:W-:Y:S01]  /*72b0*/  MUFU.EX2 R150, R184 ;  /* 0x000000b800967308 */ /* 0x0001e20000000800 */
[----:B------:R-:W-:-:S02]  /*72c0*/  FSEL R151, R151, -INF , P3 ;  /* 0xff80000097977808 */ /* 0x000fc40001800000 */
[----:B------:R-:W-:Y:S02]  /*72d0*/  ISETP.GT.AND P2, PT, R0, 0x80, PT ;  /* 0x000000800000780c */ /* 0x000fe40003f44270 */
        /* <DEDUP_REMOVED lines=31> */
[----:B------:R-:W-:-:S04]  /*74d0*/  FMNMX.FTZ R0, R136, R185, !PT ;  /* 0x000000b988007209 */ /* 0x000fc80007810000 */
[----:B------:R-:W-:Y:S01]  /*74e0*/  FMNMX.FTZ R0, R135, R0, !PT ;  /* 0x0000000087007209 */ /* 0x000fe20007810000 */
[----:B------:R-:W-:Y:S04]  /*74f0*/  MUFU.EX2 R20, R20 ;  /* 0x0000001400147308 */ /* 0x000fe80000000800 */
[----:B------:R-:W1:Y:S04]  /*7500*/  SHFL.BFLY PT, R185, R0, 0x2, 0x1f ;  /* 0x0c401f0000b97f89 */ /* 0x000e6800000e0000 */
[----:B------:R-:W-:Y:S08]  /*7510*/  MUFU.EX2 R168, R168 ;  /* 0x000000a800a87308 */ /* 0x000ff00000000800 */
        /* <DEDUP_REMOVED lines=8> */
[----:B-1----:R-:W-:Y:S01]  /*75a0*/  FMNMX.FTZ R0, R185, R0, !PT ;  /* 0x00000000b9007209 */ /* 0x002fe20007810000 */
[----:B------:R-:W-:-:S03]  /*75b0*/  IMAD.U32 R185, RZ, RZ, UR39 ;  /* 0x00000027ffb97e24 */ /* 0x000fc6000f8e00ff */
[C---:B------:R-:W-:Y:S01]  /*75c0*/  FSETP.NEU.FTZ.AND P2, PT, R0.reuse, -INF , PT ;  /* 0xff8000000000780b */ /* 0x040fe20003f5d000 */
[----:B------:R-:W-:-:S02]  /*75d0*/  FFMA.FTZ R180, R0, R185, -8 ;  /* 0xc100000000b47423 */ /* 0x000fc400000100b9 */
[----:B------:R-:W-:Y:S03]  /*75e0*/  MUFU.EX2 R165, R165 ;  /* 0x000000a500a57308 */ /* 0x000fe60000000800 */
[----:B------:R-:W-:-:S05]  /*75f0*/  FSEL R8, R180, RZ, P2 ;  /* 0x000000ffb4087208 */ /* 0x000fca0001000000 */
[--C-:B0-----:R-:W-:Y:S01]  /*7600*/  FFMA.FTZ R184, R190, UR39, -R8.reuse ;  /* 0x00000027beb87c23 */ /* 0x101fe20008010808 */
[----:B------:R-:W-:Y:S01]  /*7610*/  FSEL R190, R2, RZ, P1 ;  /* 0x000000ff02be7208 */ /* 0x000fe20000800000 */
[--C-:B------:R-:W-:Y:S01]  /*7620*/  FFMA.FTZ R180, R7, UR39, -R8.reuse ;  /* 0x0000002707b47c23 */ /* 0x100fe20008010808 */
[----:B------:R-:W-:-:S01]  /*7630*/  FFMA.FTZ R185, R191, UR39, -R8 ;  /* 0x00000027bfb97c23 */ /* 0x000fc20008010808 */
[--C-:B------:R-:W-:Y:S01]  /*7640*/  FFMA.FTZ R7, R187, UR39, -R8.reuse ;  /* 0x00000027bb077c23 */ /* 0x100fe20008010808 */
[----:B------:R-:W-:-:S01]  /*7650*/  FFMA.FTZ R186, R194, UR39, -R8 ;  /* 0x00000027c2ba7c23 */ /* 0x000fc20008010808 */
[----:B------:R-:W-:Y:S01]  /*7660*/  FADD.FTZ R190, -R190, R5 ;  /* 0x00000005bebe7221 */ /* 0x000fe20000010100 */
[----:B------:R-:W-:-:S01]  /*7670*/  FFMA.FTZ R5, R177, UR39, -R8 ;  /* 0x00000027b1057c23 */ /* 0x000fc20008010808 */
[----:B------:R-:W-:Y:S01]  /*7680*/  FSEL R177, R0, RZ, P2 ;  /* 0x000000ff00b17208 */ /* 0x000fe20001000000 */
[----:B------:R-:W-:Y:S01]  /*7690*/  MUFU.EX2 R180, R180 ;  /* 0x000000b400b47308 */ /* 0x000fe20000000800 */
[----:B------:R-:W-:Y:S01]  /*76a0*/  FMUL.FTZ R191, R190, UR39 ;  /* 0x00000027bebf7c20 */ /* 0x000fe20008410000 */
[--C-:B------:R-:W-:Y:S01]  /*76b0*/  FFMA.FTZ R187, R195, UR39, -R8.reuse ;  /* 0x00000027c3bb7c23 */ /* 0x100fe20008010808 */
[----:B------:R-:W-:-:S01]  /*76c0*/  FFMA.FTZ R188, R198, UR39, -R8 ;  /* 0x00000027c6bc7c23 */ /* 0x000fc20008010808 */
[----:B------:R-:W-:Y:S01]  /*76d0*/  FADD.FTZ R177, -R177, R6 ;  /* 0x00000006b1b17221 */ /* 0x000fe20000010100 */
[----:B------:R-:W-:-:S01]  /*76e0*/  FFMA.FTZ R190, R159, UR39, -R8 ;  /* 0x000000279fbe7c23 */ /* 0x000fc20008010808 */
[--C-:B------:R-:W-:Y:S01]  /*76f0*/  FFMA.FTZ R159, R162, UR39, -R8.reuse ;  /* 0x00000027a29f7c23 */ /* 0x100fe20008010808 */
[----:B------:R-:W-:-:S01]  /*7700*/  FFMA.FTZ R162, R163, UR39, -R8 ;  /* 0x00000027a3a27c23 */ /* 0x000fc20008010808 */
        /* <DEDUP_REMOVED lines=26> */
[----:B-1----:R-:W-:-:S01]  /*78b0*/  FFMA.FTZ R4, R177, R3, R180 ;  /* 0x00000003b1047223 */ /* 0x002fc200000100b4 */
[----:B------:R-:W-:Y:S01]  /*78c0*/  FADD.FTZ R167, R11, R192 ;  /* 0x000000c00ba77221 */ /* 0x000fe20000010000 */
[----:B------:R-:W-:-:S01]  /*78d0*/  FFMA.FTZ R160, R160, UR39, -R8 ;  /* 0x00000027a0a07c23 */ /* 0x000fc20008010808 */
[--C-:B------:R-:W-:Y:S01]  /*78e0*/  FFMA.FTZ R151, R151, UR39, -R8.reuse ;  /* 0x0000002797977c23 */ /* 0x100fe20008010808 */
[----:B------:R-:W-:-:S01]  /*78f0*/  FFMA.FTZ R122, R122, UR39, -R8 ;  /* 0x000000277a7a7c23 */ /* 0x000fc20008010808 */
[----:B------:R-:W-:Y:S01]  /*7900*/  FADD.FTZ R192, R12, R167 ;  /* 0x000000a70cc07221 */ /* 0x000fe20000010000 */
[----:B------:R-:W-:-:S01]  /*7910*/  FFMA.FTZ R123, R123, UR39, -R8 ;  /* 0x000000277b7b7c23 */ /* 0x000fc20008010808 */
[----:B------:R-:W1:Y:S01]  /*7920*/  MUFU.EX2 R185, R185 ;  /* 0x000000b900b97308 */ /* 0x000e620000000800 */
[----:B--2---:R-:W-:-:S01]  /*7930*/  FADD.FTZ R3, R7, R4 ;  /* 0x0000000407037221 */ /* 0x004fc20000010000 */
[----:B------:R-:W-:Y:S01]  /*7940*/  FADD.FTZ R167, R13, R192 ;  /* 0x000000c00da77221 */ /* 0x000fe20000010000 */
[----:B------:R-:W-:-:S01]  /*7950*/  FFMA.FTZ R164, R164, UR39, -R8 ;  /* 0x00000027a4a47c23 */ /* 0x000fc20008010808 */
[--C-:B------:R-:W-:Y:S01]  /*7960*/  FFMA.FTZ R127, R127, UR39, -R8.reuse ;  /* 0x000000277f7f7c23 */ /* 0x100fe20008010808 */
[----:B------:R-:W-:-:S01]  /*7970*/  FFMA.FTZ R130, R130, UR39, -R8 ;  /* 0x0000002782827c23 */ /* 0x000fc20008010808 */
[----:B------:R-:W-:Y:S01]  /*7980*/  FADD.FTZ R192, R14, R167 ;  /* 0x000000a70ec07221 */ /* 0x000fe20000010000 */
[----:B------:R-:W-:-:S01]  /*7990*/  FFMA.FTZ R131, R131, UR39, -R8 ;  /* 0x0000002783837c23 */ /* 0x000fc20008010808 */
[----:B------:R-:W2:Y:S01]  /*79a0*/  MUFU.EX2 R186, R186 ;  /* 0x000000ba00ba7308 */ /* 0x000ea20000000800 */
[----:B0-----:R-:W-:-:S01]  /*79b0*/  FADD.FTZ R4, R184, R3 ;  /* 0x00000003b8047221 */ /* 0x001fc20000010000 */
[----:B------:R-:W-:Y:S01]  /*79c0*/  FADD.FTZ R167, R15, R192 ;  /* 0x000000c00fa77221 */ /* 0x000fe20000010000 */
[----:B------:R-:W-:-:S01]  /*79d0*/  FFMA.FTZ R136, R136, UR39, -R8 ;  /* 0x0000002788887c23 */ /* 0x000fc20008010808 */
[----:B------:R-:W-:-:S02]  /*79e0*/  FFMA.FTZ R8, R135, UR39, -R8 ;  /* 0x0000002787087c23 */ /* 0x000fc40008010808 */
[----:B------:R-:W-:-:S02]  /*79f0*/  FADD.FTZ R192, R20, R167 ;  /* 0x000000a714c07221 */ /* 0x000fc40000010000 */
        /* <DEDUP_REMOVED lines=28> */
[----:B------:R-:W-:-:S06]  /*7bc0*/  FADD.FTZ R4, R158, R167 ;  /* 0x000000a79e047221 */ /* 0x000fcc0000010000 */
        /* <DEDUP_REMOVED lines=10> */
[----:B------:R-:W-:-:S06]  /*7c70*/  FADD.FTZ R167, R157, R4 ;  /* 0x000000049da77221 */ /* 0x000fcc0000010000 */
        /* <DEDUP_REMOVED lines=81> */
.L_x_2430:
        /* <DEDUP_REMOVED lines=148> */
.L_x_2420:
[----:B------:R-:W-:-:S13]  /*8ad0*/  ISETP.LE.AND P1, PT, RZ, UR58, PT ;  /* 0x0000003aff007c0c */ /* 0x000fda000bf23270 */
[----:B------:R-:W-:Y:S05]  /*8ae0*/  @!P1 BRA `(.L_x_2432) ;  /* 0x0000002c00ac9947 */ /* 0x000fea0003800000 */
[----:B------:R-:W-:Y:S01]  /*8af0*/  IMAD.MOV.U32 R7, RZ, RZ, R0 ;  /* 0x000000ffff077224 */ /* 0x000fe200078e0000 */
[----:B------:R-:W-:Y:S01]  /*8b00*/  UMOV UR52, UR46 ;  /* 0x0000002e00347c82 */ /* 0x000fe20008000000 */
[----:B------:R-:W-:Y:S01]  /*8b10*/  IMAD.MOV.U32 R5, RZ, RZ, R2 ;  /* 0x000000ffff057224 */ /* 0x000fe200078e0002 */
[----:B------:R-:W-:-:S06]  /*8b20*/  UMOV UR51, UR45 ;  /* 0x0000002d00337c82 */ /* 0x000fcc0008000000 */
.L_x_2443:
        /* <DEDUP_REMOVED lines=9> */
.L_x_2434:
[----:B------:R-:W-:Y:S01]  /*8bc0*/  ULEA UR6, UR45, UR41, 0x3 ;  /* 0x000000292d067291 */ /* 0x000fe2000f8e183f */
[----:B------:R-:W-:-:S05]  /*8bd0*/  IMAD.U32 R0, RZ, RZ, UR46 ;  /* 0x0000002eff007e24 */ /* 0x000fca000f8e00ff */
[----:B------:R-:W-:-:S04]  /*8be0*/  SHF.L.U32 R0, R0, 0x1f, RZ ;  /* 0x0000001f00007819 */ /* 0x000fc800000006ff */
[----:B------:R0:W1:Y:S01]  /*8bf0*/  SYNCS.PHASECHK.TRANS64.TRYWAIT P1, [UR6+0x33430], R0 ;  /* 0x03343000ff0075a7 */ /* 0x0000620008020146 */
[----:B------:R-:W-:Y:S05]  /*8c00*/  @!P0 BRA `(.L_x_2435) ;  /* 0x0000000000048947 */ /* 0x000fea0003800000 */
[----:B------:R-:W-:Y:S01]  /*8c10*/  BPT.TRAP 0x1 ;  /* 0x000000040000795c */ /* 0x000fe20000300000 */
.L_x_2435:
[----:B-1----:R-:W-:Y:S05]  /*8c20*/  @P1 BRA `(.L_x_2433) ;  /* 0x0000000000081947 */ /* 0x002fea0003800000 */
[----:B------:R-:W1:Y:S02]  /*8c30*/  SYNCS.PHASECHK.TRANS64.TRYWAIT P1, [UR6+0x33430], R0 ;  /* 0x03343000ff0075a7 */ /* 0x000e640008020146 */
[----:B-1----:R-:W-:Y:S05]  /*8c40*/  @!P1 BRA `(.L_x_2436) ;  /* 0x000000d800ac9947 */ /* 0x002fea0003800000 */
.L_x_2433:
[----:B------:R-:W2:Y:S01]  /*8c50*/  S2R R2, SR_TID.X ;  /* 0x0000000000027919 */ /* 0x000ea20000002100 */
[----:B------:R-:W-:Y:S01]  /*8c60*/  UIMAD UR53, UR45, 0x780, UR50 ;  /* 0x000007802d3578a4 */ /* 0x000fe2000f8e0232 */
[----:B------:R-:W-:Y:S01]  /*8c70*/  UMOV UR27, 0x80000020 ;  /* 0x80000020001b7882 */ /* 0x000fe20000000000 */
[----:B------:R-:W-:Y:S02]  /*8c80*/  UMOV UR28, UR24 ;  /* 0x00000018001c7c82 */ /* 0x000fe40008000000 */
[----:B------:R-:W-:Y:S01]  /*8c90*/  UIADD3 UR30, UR53, 0x80, URZ ;  /* 0x00000080351e7890 */ /* 0x000fe2000fffe03f */
[----:B------:R-:W-:Y:S02]  /*8ca0*/  UMOV UR29, UR25 ;  /* 0x00000019001d7c82 */ /* 0x000fe40008000000 */
[----:B------:R-:W-:Y:S01]  /*8cb0*/  UMOV UR26, UR53 ;  /* 0x00000035001a7c82 */ /* 0x000fe20008000000 */
[----:B------:R-:W-:Y:S01]  /*8cc0*/  UMOV UR31, 0x80000020 ;  /* 0x80000020001f7882 */ /* 0x000fe20000000000 */
[----:B------:R-:W-:Y:S01]  /*8cd0*/  UIADD3 UR34, UR53, 0x100, URZ ;  /* 0x0000010035227890 */ /* 0x000fe2000fffe03f */
[----:B------:R-:W-:Y:S01]  /*8ce0*/  UMOV UR32, UR24 ;  /* 0x0000001800207c82 */ /* 0x000fe20008000000 */
[----:B------:R-:W-:Y:S01]  /*8cf0*/  UMOV UR33, UR25 ;  /* 0x0000001900217c82 */ /* 0x000fe20008000000 */
[----:B------:R-:W-:Y:S01]  /*8d00*/  UMOV UR35, 0x80000020 ;  /* 0x8000002000237882 */ /* 0x000fe20000000000 */
        /* <DEDUP_REMOVED lines=176> */
.L_x_2438:
[----:B------:R-:W-:Y:S01]  /*9810*/  ULEA UR6, UR51, UR41, 0x3 ;  /* 0x0000002933067291 */ /* 0x000fe2000f8e183f */
[----:B------:R-:W-:-:S05]  /*9820*/  IMAD.U32 R0, RZ, RZ, UR52 ;  /* 0x00000034ff007e24 */ /* 0x000fca000f8e00ff */
[----:B------:R-:W-:-:S04]  /*9830*/  SHF.L.U32 R0, R0, 0x1f, RZ ;  /* 0x0000001f00007819 */ /* 0x000fc800000006ff */
[----:B------:R0:W1:Y:S01]  /*9840*/  SYNCS.PHASECHK.TRANS64.TRYWAIT P1, [UR6+0x33450], R0 ;  /* 0x03345000ff0075a7 */ /* 0x0000620008020146 */
[----:B------:R-:W-:Y:S05]  /*9850*/  @!P0 BRA `(.L_x_2439) ;  /* 0x0000000000048947 */ /* 0x000fea0003800000 */
[----:B------:R-:W-:Y:S01]  /*9860*/  BPT.TRAP 0x1 ;  /* 0x000000040000795c */ /* 0x000fe20000300000 */
.L_x_2439:
[----:B-1----:R-:W-:Y:S05]  /*9870*/  @P1 BRA `(.L_x_2437) ;  /* 0x0000000000081947 */ /* 0x002fea0003800000 */
[----:B------:R-:W1:Y:S02]  /*9880*/  SYNCS.PHASECHK.TRANS64.TRYWAIT P1, [UR6+0x33450], R0 ;  /* 0x03345000ff0075a7 */ /* 0x000e640008020146 */
[----:B-1----:R-:W-:Y:S05]  /*9890*/  @!P1 BRA `(.L_x_2440) ;  /* 0x000000cc00b09947 */ /* 0x002fea0003800000 */
.L_x_2437:
        /* <DEDUP_REMOVED lines=36> */
.L_x_2441:
        /* <DEDUP_REMOVED lines=344> */
.L_x_2442:
        /* <DEDUP_REMOVED lines=148> */
.L_x_2432:
[----:B------:R-:W-:Y:S06]  /*b9a0*/  BAR.ARV 0x8, 0x180 ;  /* 0x0206000000007b1d */ /* 0x000fec0000002000 */
[----:B------:R-:W-:Y:S05]  /*b9b0*/  @!P0 BRA `(.L_x_2444) ;  /* 0x0000000000048947 */ /* 0x000fea0003800000 */
[----:B------:R-:W-:Y:S01]  /*b9c0*/  BPT.TRAP 0x1 ;  /* 0x000000040000795c */ /* 0x000fe20000300000 */
.L_x_2444:
[----:B------:R-:W-:Y:S01]  /*b9d0*/  ULEA UR9, UR45, UR41, 0x3 ;  /* 0x000000292d097291 */ /* 0x000fe2000f8e183f */
[----:B------:R-:W-:-:S05]  /*b9e0*/  IMAD.U32 R5, RZ, RZ, UR46 ;  /* 0x0000002eff057e24 */ /* 0x000fca000f8e00ff */
[----:B------:R-:W-:-:S04]  /*b9f0*/  SHF.L.U32 R5, R5, 0x1f, RZ ;  /* 0x0000001f05057819 */ /* 0x000fc800000006ff */
[----:B------:R0:W1:Y:S01]  /*ba00*/  SYNCS.PHASECHK.TRANS64.TRYWAIT P1, [UR9+0x33450], R5 ;  /* 0x03345005ff0075a7 */ /* 0x0000620008020149 */
[----:B------:R-:W-:Y:S05]  /*ba10*/  @!P0 BRA `(.L_x_2445) ;  /* 0x0000000000048947 */ /* 0x000fea0003800000 */
[----:B------:R-:W-:Y:S01]  /*ba20*/  BPT.TRAP 0x1 ;  /* 0x000000040000795c */ /* 0x000fe20000300000 */
.L_x_2445:
[----:B-1----:R-:W-:Y:S05]  /*ba30*/  @P1 BRA `(.L_x_2446) ;  /* 0x0000000000081947 */ /* 0x002fea0003800000 */
[----:B------:R-:W1:Y:S02]  /*ba40*/  SYNCS.PHASECHK.TRANS64.TRYWAIT P1, [UR9+0x33450], R5 ;  /* 0x03345005ff0075a7 */ /* 0x000e640008020149 */
[----:B-1----:R-:W-:Y:S05]  /*ba50*/  @!P1 BRA `(.L_x_2447) ;  /* 0x000000ac00589947 */ /* 0x002fea0003800000 */
.L_x_2446:
        /* <DEDUP_REMOVED lines=87> */
.L_x_2448:
        /* <DEDUP_REMOVED lines=106> */
.L_x_2412:
        /* <DEDUP_REMOVED lines=36> */
[----:B------:R-:W-:Y:S02]  /*c8b0*/  SEL R101, R38, R39, P0 ;  /* 0x0000002726657207 */ /* 0x000fe40000000000 */
[----:B------:R-:W-:Y:S02]  /*c8c0*/  F2FP.BF16.F32.PACK_AB R2, R119, R2 ;  /* 0x000000027702723e */ /* 0x000fe400000010ff */
[----:B------:R-:W-:Y:S02]  /*c8d0*/  MOV R8, R0 ;  /* 0x0000000000087202 */ /* 0x000fe40000000f00 */
[----:B0-----:R-:W-:-:S02]  /*c8e0*/  MOV R9, R115 ;  /* 0x0000007300097202 */ /* 0x001fc40000000f00 */
[----:B------:R-:W-:Y:S02]  /*c8f0*/  F2FP.BF16.F32.PACK_AB R11, R110, R11 ;  /* 0x0000000b6e0b723e */ /* 0x000fe400000010ff */
[----:B------:R-:W-:Y:S01]  /*c900*/  F2FP.BF16.F32.PACK_AB R10, R111, R10 ;  /* 0x0000000a6f0a723e */ /* 0x000fe200000010ff */
[----:B------:R-:W-:Y:S01]  /*c910*/  IMAD.WIDE R38, R224, 0x2, R8 ;  /* 0x00000002e0267825 */ /* 0x000fe200078e0208 */
[----:B------:R-:W-:Y:S02]  /*c920*/  F2FP.BF16.F32.PACK_AB R130, R130, R133 ;  /* 0x000000858282723e */ /* 0x000fe400000010ff */
[----:B------:R-:W-:Y:S02]  /*c930*/  F2FP.BF16.F32.PACK_AB R126, R126, R129 ;  /* 0x000000817e7e723e */ /* 0x000fe400000010ff */
[C---:B------:R-:W-:Y:S02]  /*c940*/  IADD3 R135, P4, R38.reuse, 0x20, RZ ;  /* 0x0000002026877810 */ /* 0x040fe40007f9e0ff */
[----:B------:R-:W-:-:S02]  /*c950*/  IADD3 R137, P5, R38, 0x40, RZ ;  /* 0x0000004026897810 */ /* 0x000fc40007fbe0ff */
[----:B------:R-:W-:Y:S02]  /*c960*/  F2FP.BF16.F32.PACK_AB R122, R122, R125 ;  /* 0x0000007d7a7a723e */ /* 0x000fe400000010ff */
[----:B------:R-:W-:Y:S02]  /*c970*/  SEL R133, R5, R2, P0 ;  /* 0x0000000205857207 */ /* 0x000fe40000000000 */
[----:B------:R-:W-:Y:S02]  /*c980*/  SEL R125, R11, R10, P0 ;  /* 0x0000000a0b7d7207 */ /* 0x000fe40000000000 */
[----:B------:R-:W-:Y:S02]  /*c990*/  SEL R129, R10, R11, P0 ;  /* 0x0000000b0a817207 */ /* 0x000fe40000000000 */
[----:B------:R-:W-:Y:S02]  /*c9a0*/  SEL R5, R2, R5, P0 ;  /* 0x0000000502057207 */ /* 0x000fe40000000000 */
[----:B------:R-:W-:-:S02]  /*c9b0*/  LOP3.LUT R2, R135, 0x380, RZ, 0xc0, !PT ;  /* 0x0000038087027812 */ /* 0x000fc400078ec0ff */
[----:B------:R-:W-:Y:S02]  /*c9c0*/  LOP3.LUT R10, R137, 0x380, RZ, 0xc0, !PT ;  /* 0x00000380890a7812 */ /* 0x000fe400078ec0ff */
[----:B------:R-:W-:Y:S02]  /*c9d0*/  F2FP.BF16.F32.PACK_AB R35, R70, R35 ;  /* 0x000000234623723e */ /* 0x000fe400000010ff */
[----:B------:R-:W-:Y:S02]  /*c9e0*/  F2FP.BF16.F32.PACK_AB R34, R71, R34 ;  /* 0x000000224722723e */ /* 0x000fe400000010ff */
[----:B------:R-:W-:Y:S02]  /*c9f0*/  F2FP.BF16.F32.PACK_AB R37, R76, R37 ;  /* 0x000000254c25723e */ /* 0x000fe400000010ff */
[----:B------:R-:W-:Y:S02]  /*ca00*/  F2FP.BF16.F32.PACK_AB R36, R77, R36 ;  /* 0x000000244d24723e */ /* 0x000fe400000010ff */
[----:B------:R-:W-:-:S02]  /*ca10*/  F2FP.BF16.F32.PACK_AB R13, R108, R13 ;  /* 0x0000000d6c0d723e */ /* 0x000fc400000010ff */
[----:B------:R-:W-:Y:S02]  /*ca20*/  F2FP.BF16.F32.PACK_AB R12, R109, R12 ;  /* 0x0000000c6d0c723e */ /* 0x000fe400000010ff */
[----:B------:R-:W-:Y:S02]  /*ca30*/  IADD3 R139, P6, R38, 0x60, RZ ;  /* 0x00000060268b7810 */ /* 0x000fe40007fde0ff */
[----:B------:R-:W-:Y:S02]  /*ca40*/  SHF.R.U64 R2, R2, 0x3, RZ ;  /* 0x0000000302027819 */ /* 0x000fe400000012ff */
[----:B------:R-:W-:Y:S02]  /*ca50*/  SHF.R.U64 R10, R10, 0x3, RZ ;  /* 0x000000030a0a7819 */ /* 0x000fe400000012ff */
[C---:B------:R-:W-:Y:S02]  /*ca60*/  IADD3 R141, P1, R38.reuse, 0x4000, RZ ;  /* 0x00004000268d7810 */ /* 0x040fe40007f3e0ff */
[----:B------:R-:W-:-:S02]  /*ca70*/  IADD3 R143, P2, R38, 0x4020, RZ ;  /* 0x00004020268f7810 */ /* 0x000fc40007f5e0ff */
[----:B------:R-:W-:Y:S02]  /*ca80*/  F2FP.BF16.F32.PACK_AB R88, R81, R88 ;  /* 0x000000585158723e */ /* 0x000fe400000010ff */
[----:B------:R-:W-:Y:S02]  /*ca90*/  F2FP.BF16.F32.PACK_AB R72, R65, R72 ;  /* 0x000000484148723e */ /* 0x000fe400000010ff */
[----:B------:R-:W-:Y:S02]  /*caa0*/  F2FP.BF16.F32.PACK_AB R14, R103, R14 ;  /* 0x0000000e670e723e */ /* 0x000fe400000010ff */
[----:B------:R-:W-:Y:S02]  /*cab0*/  SEL R61, R37, R36, P0 ;  /* 0x00000024253d7207 */ /* 0x000fe40000000000 */
[----:B------:R-:W-:Y:S01]  /*cac0*/  SEL R65, R36, R37, P0 ;  /* 0x0000002524417207 */ /* 0x000fe20000000000 */
[----:B------:R-:W-:Y:S01]  /*cad0*/  IMAD.X R37, RZ, RZ, R39, P4 ;  /* 0x000000ffff257224 */ /* 0x000fe200020e0627 */
[----:B------:R-:W-:-:S02]  /*cae0*/  SEL R81, R13, R12, P0 ;  /* 0x0000000c0d517207 */ /* 0x000fc40000000000 */
[----:B------:R-:W-:Y:S02]  /*caf0*/  SEL R83, R12, R13, P0 ;  /* 0x0000000d0c537207 */ /* 0x000fe40000000000 */
[----:B------:R-:W-:Y:S02]  /*cb00*/  SEL R103, R35, R34, P0 ;  /* 0x0000002223677207 */ /* 0x000fe40000000000 */
[----:B------:R-:W-:Y:S01]  /*cb10*/  SEL R105, R34, R35, P0 ;  /* 0x0000002322697207 */ /* 0x000fe20000000000 */
[----:B------:R-:W-:Y:S01]  /*cb20*/  IMAD.X R35, RZ, RZ, R39, P5 ;  /* 0x000000ffff237224 */ /* 0x000fe200028e0627 */
[----:B------:R-:W-:Y:S02]  /*cb30*/  F2FP.BF16.F32.PACK_AB R33, R84, R33 ;  /* 0x000000215421723e */ /* 0x000fe400000010ff */
[----:B------:R-:W-:Y:S02]  /*cb40*/  LOP3.LUT R12, R139, 0x380, RZ, 0xc0, !PT ;  /* 0x000003808b0c7812 */ /* 0x000fe400078ec0ff */
[----:B------:R-:W-:-:S02]  /*cb50*/  LOP3.LUT R36, R2, R135, RZ, 0x3c, !PT ;  /* 0x0000008702247212 */ /* 0x000fc400078e3cff */
[----:B------:R-:W-:Y:S02]  /*cb60*/  LOP3.LUT R34, R10, R137, RZ, 0x3c, !PT ;  /* 0x000000890a227212 */ /* 0x000fe400078e3cff */
[----:B------:R-:W-:Y:S02]  /*cb70*/  LOP3.LUT R2, R141, 0x380, RZ, 0xc0, !PT ;  /* 0x000003808d027812 */ /* 0x000fe400078ec0ff */
[----:B------:R-:W-:Y:S02]  /*cb80*/  LOP3.LUT R10, R143, 0x380, RZ, 0xc0, !PT ;  /* 0x000003808f0a7812 */ /* 0x000fe400078ec0ff */
[----:B------:R-:W-:Y:S02]  /*cb90*/  F2FP.BF16.F32.PACK_AB R40, R69, R40 ;  /* 0x000000284528723e */ /* 0x000fe400000010ff */
[----:B------:R-:W-:Y:S02]  /*cba0*/  F2FP.BF16.F32.PACK_AB R31, R78, R31 ;  /* 0x0000001f4e1f723e */ /* 0x000fe400000010ff */
[----:B------:R-:W-:-:S02]  /*cbb0*/  F2FP.BF16.F32.PACK_AB R30, R79, R30 ;  /* 0x0000001e4f1e723e */ /* 0x000fc400000010ff */
[----:B------:R-:W-:Y:S02]  /*cbc0*/  F2FP.BF16.F32.PACK_AB R27, R86, R27 ;  /* 0x0000001b561b723e */ /* 0x000fe400000010ff */
[----:B------:R-:W-:Y:S02]  /*cbd0*/  F2FP.BF16.F32.PACK_AB R15, R102, R15 ;  /* 0x0000000f660f723e */ /* 0x000fe400000010ff */
[----:B------:R-:W-:Y:S02]  /*cbe0*/  SEL R67, R33, R32, P0 ;  /* 0x0000002021437207 */ /* 0x000fe40000000000 */
[----:B------:R-:W-:Y:S01]  /*cbf0*/  SEL R69, R32, R33, P0 ;  /* 0x0000002120457207 */ /* 0x000fe20000000000 */
[----:B------:R-:W-:Y:S01]  /*cc00*/  IMAD.X R33, RZ, RZ, R39, P6 ;  /* 0x000000ffff217224 */ /* 0x000fe200030e0627 */
[----:B------:R-:W-:Y:S02]  /*cc10*/  SHF.R.U64 R12, R12, 0x3, RZ ;  /* 0x000000030c0c7819 */ /* 0x000fe400000012ff */
[----:B------:R-:W-:-:S02]  /*cc20*/  IADD3 R145, P3, R38, 0x4040, RZ ;  /* 0x0000404026917810 */ /* 0x000fc40007f7e0ff */
[----:B------:R-:W-:Y:S02]  /*cc30*/  IADD3 R147, P4, R38, 0x4060, RZ ;  /* 0x0000406026937810 */ /* 0x000fe40007f9e0ff */
[----:B------:R-:W-:Y:S02]  /*cc40*/  SHF.R.U64 R2, R2, 0x3, RZ ;  /* 0x0000000302027819 */ /* 0x000fe400000012ff */
[----:B------:R-:W-:Y:S02]  /*cc50*/  SHF.R.U64 R10, R10, 0x3, RZ ;  /* 0x000000030a0a7819 */ /* 0x000fe400000012ff */
[C---:B------:R-:W-:Y:S02]  /*cc60*/  IADD3 R149, P5, R38.reuse, 0x8000, RZ ;  /* 0x0000800026957810 */ /* 0x040fe40007fbe0ff */
[----:B------:R-:W-:Y:S02]  /*cc70*/  IADD3 R151, P6, R38, 0x8020, RZ ;  /* 0x0000802026977810 */ /* 0x000fe40007fde0ff */
[----:B------:R-:W-:-:S02]  /*cc80*/  F2FP.BF16.F32.PACK_AB R52, R52, R121 ;  /* 0x000000793434723e */ /* 0x000fc400000010ff */
[----:B------:R-:W-:Y:S02]  /*cc90*/  SEL R107, R31, R30, P0 ;  /* 0x0000001e1f6b7207 */ /* 0x000fe40000000000 */
[----:B------:R-:W-:Y:S01]  /*cca0*/  SEL R109, R30, R31, P0 ;  /* 0x0000001f1e6d7207 */ /* 0x000fe20000000000 */
[--C-:B------:R-:W-:Y:S01]  /*ccb0*/  IMAD.X R31, RZ, RZ, R39.reuse, P1 ;  /* 0x000000ffff1f7224 */ /* 0x100fe200008e0627 */
[----:B------:R-:W-:Y:S02]  /*ccc0*/  SEL R111, R27, R26, P0 ;  /* 0x0000001a1b6f7207 */ /* 0x000fe40000000000 */
[----:B------:R-:W-:Y:S01]  /*ccd0*/  SEL R113, R26, R27, P0 ;  /* 0x0000001b1a717207 */ /* 0x000fe20000000000 */
[--C-:B------:R-:W-:Y:S01]  /*cce0*/  IMAD.X R27, RZ, RZ, R39.reuse, P2 ;  /* 0x000000ffff1b7224 */ /* 0x100fe200010e0627 */
[----:B------:R-:W-:Y:S02]  /*ccf0*/  SEL R119, R15, R14, P0 ;  /* 0x0000000e0f777207 */ /* 0x000fe40000000000 */
[----:B------:R-:W-:Y:S01]  /*cd00*/  SEL R121, R14, R15, P0 ;  /* 0x0000000f0e797207 */ /* 0x000fe20000000000 */
[----:B------:R-:W-:Y:S01]  /*cd10*/  IMAD.X R15, RZ, RZ, R39, P6 ;  /* 0x000000ffff0f7224 */ /* 0x000fe200030e0627 */
[----:B------:R-:W-:-:S02]  /*cd20*/  LOP3.LUT R32, R12, R139, RZ, 0x3c, !PT ;  /* 0x0000008b0c207212 */ /* 0x000fc400078e3cff */
[----:B------:R-:W-:Y:S02]  /*cd30*/  LOP3.LUT R12, R145, 0x380, RZ, 0xc0, !PT ;  /* 0x00000380910c7812 */ /* 0x000fe400078ec0ff */
[----:B------:R-:W-:Y:S02]  /*cd40*/  LOP3.LUT R14, R147, 0x380, RZ, 0xc0, !PT ;  /* 0x00000380930e7812 */ /* 0x000fe400078ec0ff */
[----:B------:R-:W-:Y:S02]  /*cd50*/  LOP3.LUT R30, R2, R141, RZ, 0x3c, !PT ;  /* 0x0000008d021e7212 */ /* 0x000fe400078e3cff */
[----:B------:R-:W-:Y:S02]  /*cd60*/  LOP3.LUT R26, R10, R143, RZ, 0x3c, !PT ;  /* 0x0000008f0a1a7212 */ /* 0x000fe400078e3cff */
[----:B------:R-:W-:Y:S02]  /*cd70*/  LOP3.LUT R2, R149, 0x380, RZ, 0xc0, !PT ;  /* 0x0000038095027812 */ /* 0x000fe400078ec0ff */
[----:B------:R-:W-:-:S02]  /*cd80*/  LOP3.LUT R10, R151, 0x380, RZ, 0xc0, !PT ;  /* 0x00000380970a7812 */ /* 0x000fc400078ec0ff */
[----:B------:R-:W-:Y:S02]  /*cd90*/  F2FP.BF16.F32.PACK_AB R29, R92, R29 ;  /* 0x0000001d5c1d723e */ /* 0x000fe400000010ff */
[----:B------:R-:W-:Y:S02]  /*cda0*/  F2FP.BF16.F32.PACK_AB R25, R94, R25 ;  /* 0x000000195e19723e */ /* 0x000fe400000010ff */
[----:B------:R-:W-:Y:S02]  /*cdb0*/  F2FP.BF16.F32.PACK_AB R28, R93, R28 ;  /* 0x0000001c5d1c723e */ /* 0x000fe400000010ff */
[----:B------:R-:W-:Y:S02]  /*cdc0*/  F2FP.BF16.F32.PACK_AB R24, R95, R24 ;  /* 0x000000185f18723e */ /* 0x000fe400000010ff */
[----:B------:R-:W-:Y:S02]  /*cdd0*/  F2FP.BF16.F32.PACK_AB R41, R68, R41 ;  /* 0x000000294429723e */ /* 0x000fe400000010ff */
[----:B------:R-:W-:-:S02]  /*cde0*/  F2FP.BF16.F32.PACK_AB R21, R100, R21 ;  /* 0x000000156415723e */ /* 0x000fc400000010ff */
[----:B------:R-:W-:Y:S02]  /*cdf0*/  SHF.R.U64 R12, R12, 0x3, RZ ;  /* 0x000000030c0c7819 */ /* 0x000fe400000012ff */
[----:B------:R-:W-:Y:S02]  /*ce00*/  SHF.R.U64 R14, R14, 0x3, RZ ;  /* 0x000000030e0e7819 */ /* 0x000fe400000012ff */
[----:B------:R-:W-:Y:S02]  /*ce10*/  F2FP.BF16.F32.PACK_AB R89, R89, R96 ;  /* 0x000000605959723e */ /* 0x000fe400000010ff */
[----:B------:R-:W-:Y:S02]  /*ce20*/  F2FP.BF16.F32.PACK_AB R131, R128, R131 ;  /* 0x000000838083723e */ /* 0x000fe400000010ff */
[----:B------:R-:W-:Y:S02]  /*ce30*/  IADD3 R153, P1, R38, 0x8040, RZ ;  /* 0x0000804026997810 */ /* 0x000fe40007f3e0ff */
[----:B------:R-:W-:-:S02]  /*ce40*/  SHF.R.U64 R2, R2, 0x3, RZ ;  /* 0x0000000302027819 */ /* 0x000fc400000012ff */
[----:B------:R-:W-:Y:S01]  /*ce50*/  SHF.R.U64 R10, R10, 0x3, RZ ;  /* 0x000000030a0a7819 */ /* 0x000fe200000012ff */
[----:B------:R-:W-:Y:S01]  /*ce60*/  IMAD.X R11, RZ, RZ, R39, P1 ;  /* 0x000000ffff0b7224 */ /* 0x000fe200008e0627 */
[----:B------:R-:W-:Y:S02]  /*ce70*/  F2FP.BF16.F32.PACK_AB R73, R73, R80 ;  /* 0x000000504949723e */ /* 0x000fe400000010ff */
[----:B------:R-:W-:Y:S02]  /*ce80*/  F2FP.BF16.F32.PACK_AB R127, R124, R127 ;  /* 0x0000007f7c7f723e */ /* 0x000fe400000010ff */
[C---:B------:R-:W-:Y:S02]  /*ce90*/  LOP3.LUT R13, R38.reuse, 0x380, RZ, 0xc0, !PT ;  /* 0x00000380260d7812 */ /* 0x040fe400078ec0ff */
[----:B------:R-:W-:Y:S02]  /*cea0*/  IADD3 R155, P2, R38, 0x8060, RZ ;  /* 0x00008060269b7810 */ /* 0x000fe40007f5e0ff */
[----:B------:R-:W-:-:S02]  /*ceb0*/  F2FP.BF16.F32.PACK_AB R46, R46, R49 ;  /* 0x000000312e2e723e */ /* 0x000fc400000010ff */
[----:B------:R-:W-:Y:S02]  /*cec0*/  F2FP.BF16.F32.PACK_AB R123, R120, R123 ;  /* 0x0000007b787b723e */ /* 0x000fe400000010ff */
[----:B------:R-:W-:Y:S02]  /*ced0*/  F2FP.BF16.F32.PACK_AB R47, R47, R64 ;  /* 0x000000402f2f723e */ /* 0x000fe400000010ff */
[----:B------:R-:W-:Y:S02]  /*cee0*/  SEL R71, R29, R28, P0 ;  /* 0x0000001c1d477207 */ /* 0x000fe40000000000 */
[----:B------:R-:W-:Y:S01]  /*cef0*/  SEL R75, R28, R29, P0 ;  /* 0x0000001d1c4b7207 */ /* 0x000fe20000000000 */
[--C-:B------:R-:W-:Y:S01]  /*cf00*/  IMAD.X R29, RZ, RZ, R39.reuse, P3 ;  /* 0x000000ffff1d7224 */ /* 0x100fe200018e0627 */
[----:B------:R-:W-:Y:S02]  /*cf10*/  SEL R115, R25, R24, P0 ;  /* 0x0000001819737207 */ /* 0x000fe40000000000 */
[----:B------:R-:W-:Y:S01]  /*cf20*/  SEL R117, R24, R25, P0 ;  /* 0x0000001918757207 */ /* 0x000fe20000000000 */
[----:B------:R-:W-:Y:S01]  /*cf30*/  IMAD.X R25, RZ, RZ, R39, P4 ;  /* 0x000000ffff197224 */ /* 0x000fe200020e0627 */
[----:B------:R-:W-:-:S02]  /*cf40*/  F2FP.BF16.F32.PACK_AB R53, R53, R48 ;  /* 0x000000303535723e */ /* 0x000fc400000010ff */
[----:B------:R-:W-:Y:S02]  /*cf50*/  SEL R59, R41, R40, P0 ;  /* 0x00000028293b7207 */ /* 0x000fe40000000000 */
[----:B------:R-:W-:Y:S02]  /*cf60*/  SEL R77, R21, R20, P0 ;  /* 0x00000014154d7207 */ /* 0x000fe40000000000 */
[----:B------:R-:W-:Y:S01]  /*cf70*/  SEL R79, R20, R21, P0 ;  /* 0x00000015144f7207 */ /* 0x000fe20000000000 */
[----:B------:R-:W-:Y:S01]  /*cf80*/  IMAD.X R21, RZ, RZ, R39, P5 ;  /* 0x000000ffff157224 */ /* 0x000fe200028e0627 */
[----:B------:R-:W-:Y:S02]  /*cf90*/  LOP3.LUT R28, R12, R145, RZ, 0x3c, !PT ;  /* 0x000000910c1c7212 */ /* 0x000fe400078e3cff */
[----:B------:R-:W-:Y:S02]  /*cfa0*/  LOP3.LUT R24, R14, R147, RZ, 0x3c, !PT ;  /* 0x000000930e187212 */ /* 0x000fe400078e3cff */
[----:B------:R-:W-:-:S02]  /*cfb0*/  F2FP.BF16.F32.PACK_AB R43, R54, R43 ;  /* 0x0000002b362b723e */ /* 0x000fc400000010ff */
[----:B------:R-:W-:Y:S02]  /*cfc0*/  F2FP.BF16.F32.PACK_AB R42, R55, R42 ;  /* 0x0000002a372a723e */ /* 0x000fe400000010ff */
[----:B------:R-:W-:Y:S02]  /*cfd0*/  SEL R7, R130, R131, P0 ;  /* 0x0000008382077207 */ /* 0x000fe40000000000 */
[----:B------:R-:W-:Y:S02]  /*cfe0*/  SEL R41, R40, R41, P0 ;  /* 0x0000002928297207 */ /* 0x000fe40000000000 */
[----:B------:R-:W-:Y:S02]  /*cff0*/  SEL R91, R89, R88, P0 ;  /* 0x00000058595b7207 */ /* 0x000fe40000000000 */
[----:B------:R-:W-:Y:S02]  /*d000*/  LOP3.LUT R12, R153, 0x380, RZ, 0xc0, !PT ;  /* 0x00000380990c7812 */ /* 0x000fe400078ec0ff */
[----:B------:R-:W-:-:S02]  /*d010*/  LOP3.LUT R20, R2, R149, RZ, 0x3c, !PT ;  /* 0x0000009502147212 */ /* 0x000fc400078e3cff */
[----:B------:R-:W-:Y:S02]  /*d020*/  LOP3.LUT R14, R10, R151, RZ, 0x3c, !PT ;  /* 0x000000970a0e7212 */ /* 0x000fe400078e3cff */
[----:B------:R-:W-:Y:S02]  /*d030*/  F2FP.BF16.F32.PACK_AB R45, R45, R56 ;  /* 0x000000382d2d723e */ /* 0x000fe400000010ff */
[----:B------:R-:W-:Y:S02]  /*d040*/  F2FP.BF16.F32.PACK_AB R44, R44, R57 ;  /* 0x000000392c2c723e */ /* 0x000fe400000010ff */
[----:B------:R-:W-:Y:S02]  /*d050*/  SEL R131, R131, R130, P0 ;  /* 0x0000008283837207 */ /* 0x000fe40000000000 */
[----:B------:R-:W-:Y:S02]  /*d060*/  SEL R49, R126, R127, P0 ;  /* 0x0000007f7e317207 */ /* 0x000fe40000000000 */
[----:B------:R-:W-:-:S02]  /*d070*/  SEL R89, R88, R89, P0 ;  /* 0x0000005958597207 */ /* 0x000fc40000000000 */
[----:B------:R-:W-:Y:S02]  /*d080*/  SEL R93, R73, R72, P0 ;  /* 0x00000048495d7207 */ /* 0x000fe40000000000 */
[----:B------:R-:W-:Y:S02]  /*d090*/  SHF.R.U64 R13, R13, 0x3, RZ ;  /* 0x000000030d0d7819 */ /* 0x000fe400000012ff */
[----:B------:R-:W-:Y:S02]  /*d0a0*/  LOP3.LUT R40, R155, 0x380, RZ, 0xc0, !PT ;  /* 0x000003809b287812 */ /* 0x000fe400078ec0ff */
        /* <DEDUP_REMOVED lines=9> */
[----:B------:R-:W-:Y:S02]  /*d140*/  SHF.R.U64 R12, R12, 0x3, RZ ;  /* 0x000000030c0c7819 */ /* 0x000fe400000012ff */
[----:B------:R-:W-:Y:S02]  /*d150*/  SEL R57, R45, R44, P0 ;  /* 0x0000002c2d397207 */ /* 0x000fe40000000000 */
[----:B------:R-:W-:Y:S02]  /*d160*/  SEL R43, R42, R43, P0 ;  /* 0x0000002b2a2b7207 */ /* 0x000fe40000000000 */
[----:B------:R-:W-:Y:S01]  /*d170*/  LOP3.LUT R38, R13, R38, RZ, 0x3c, !PT ;  /* 0x000000260d267212 */ /* 0x000fe200078e3cff */
[----:B------:R-:W-:Y:S01]  /*d180*/  IMAD.X R13, RZ, RZ, R39, P2 ;  /* 0x000000ffff0d7224 */ /* 0x000fe200010e0627 */
[----:B------:R-:W-:Y:S02]  /*d190*/  SHF.R.U64 R40, R40, 0x3, RZ ;  /* 0x0000000328287819 */ /* 0x000fe400000012ff */
[----:B------:R-:W-:-:S02]  /*d1a0*/  MOV R68, R24 ;  /* 0x0000001800447202 */ /* 0x000fc40000000f00 */
[----:B------:R-:W-:Y:S02]  /*d1b0*/  MOV R64, R14 ;  /* 0x0000000e00407202 */ /* 0x000fe40000000f00 */
[----:B------:R-:W-:Y:S02]  /*d1c0*/  SEL R45, R44, R45, P0 ;  /* 0x0000002d2c2d7207 */ /* 0x000fe40000000000 */
[----:B------:R-:W-:Y:S02]  /*d1d0*/  MOV R72, R26 ;  /* 0x0000001a00487202 */ /* 0x000fe40000000f00 */
[----:B------:R-:W-:Y:S02]  /*d1e0*/  MOV R70, R28 ;  /* 0x0000001c00467202 */ /* 0x000fe40000000f00 */
[----:B------:R-:W-:Y:S02]  /*d1f0*/  MOV R76, R32 ;  /* 0x00000020004c7202 */ /* 0x000fe40000000f00 */
[----:B------:R-:W-:-:S02]  /*d200*/  MOV R74, R30 ;  /* 0x0000001e004a7202 */ /* 0x000fc40000000f00 */
[----:B------:R-:W-:Y:S01]  /*d210*/  LOP3.LUT R10, R12, R153, RZ, 0x3c, !PT ;  /* 0x000000990c0a7212 */ /* 0x000fe200078e3cff */
[----:B--2---:R-:W-:Y:S01]  /*d220*/  SHFL.IDX PT, R7, R7, R6, 0x1c1f ;  /* 0x001c1f0607077589 */ /* 0x004fe200000e0000 */
[----:B------:R-:W-:Y:S02]  /*d230*/  LOP3.LUT R2, R6, 0x2, RZ, 0x3c, !PT ;  /* 0x0000000206027812 */ /* 0x000fe400078e3cff */
[----:B------:R-:W-:Y:S01]  /*d240*/  MOV R78, R34 ;  /* 0x00000022004e7202 */ /* 0x000fe20000000f00 */
[----:B------:R-:W-:Y:S01]  /*d250*/  SHFL.IDX PT, R91, R91, R6, 0x1c1f ;  /* 0x001c1f065b5b7589 */ /* 0x000fe200000e0000 */
[----:B------:R-:W-:Y:S02]  /*d260*/  MOV R80, R36 ;  /* 0x0000002400507202 */ /* 0x000fe40000000f00 */
[----:B------:R-:W-:Y:S01]  /*d270*/  LOP3.LUT R12, R40, R155, RZ, 0x3c, !PT ;  /* 0x0000009b280c7212 */ /* 0x000fe200078e3cff */
[----:B------:R-:W0:Y:S01]  /*d280*/  SHFL.IDX PT, R14, R131, R2, 0x1c1f ;  /* 0x001c1f02830e7589 */ /* 0x000e2200000e0000 */
[----:B------:R-:W-:-:S02]  /*d290*/  MOV R82, R38 ;  /* 0x0000002600527202 */ /* 0x000fc40000000f00 */
[----:B------:R-:W-:Y:S01]  /*d2a0*/  MOV R66, R20 ;  /* 0x0000001400427202 */ /* 0x000fe20000000f00 */
[----:B------:R-:W1:Y:S01]  /*d2b0*/  SHFL.IDX PT, R24, R89, R2, 0x1c1f ;  /* 0x001c1f0259187589 */ /* 0x000e6200000e0000 */
[----:B------:R-:W-:Y:S02]  /*d2c0*/  MOV R21, R10 ;  /* 0x0000000a00157202 */ /* 0x000fe40000000f00 */
[----:B------:R-:W-:Y:S01]  /*d2d0*/  MOV R11, R12 ;  /* 0x0000000c000b7202 */ /* 0x000fe20000000f00 */
[----:B------:R-:W-:Y:S01]  /*d2e0*/  SHFL.IDX PT, R49, R49, R6, 0x1c1f ;  /* 0x001c1f0631317589 */ /* 0x000fe200000e0000 */
[----:B------:R-:W-:-:S03]  /*d2f0*/  PLOP3.LUT P2, PT, PT, PT, UP0, 0x80, 0x0 ;  /* 0x000000000000781c */ /* 0x000fc60003f4f008 */
[----:B------:R-:W-:Y:S04]  /*d300*/  SHFL.IDX PT, R93, R93, R6, 0x1c1f ;  /* 0x001c1f065d5d7589 */ /* 0x000fe800000e0000 */
[----:B------:R-:W2:Y:S04]  /*d310*/  SHFL.IDX PT, R26, R127, R2, 0x1c1f ;  /* 0x001c1f027f1a7589 */ /* 0x000ea800000e0000 */
[----:B------:R-:W3:Y:S04]  /*d320*/  SHFL.IDX PT, R28, R73, R2, 0x1c1f ;  /* 0x001c1f02491c7589 */ /* 0x000ee800000e0000 */
[----:B------:R-:W-:Y:S01]  /*d330*/  SHFL.IDX PT, R51, R51, R6, 0x1c1f ;  /* 0x001c1f0633337589 */ /* 0x000fe200000e0000 */
[----:B0-----:R-:W-:-:S02]  /*d340*/  SEL R12, R7, R14, P0 ;  /* 0x0000000e070c7207 */ /* 0x001fc40000000000 */
[----:B------:R-:W-:Y:S01]  /*d350*/  SEL R14, R14, R7, P0 ;  /* 0x000000070e0e7207 */ /* 0x000fe20000000000 */
[----:B------:R-:W-:Y:S01]  /*d360*/  SHFL.IDX PT, R95, R95, R6, 0x1c1f ;  /* 0x001c1f065f5f7589 */ /* 0x000fe200000e0000 */
[----:B-1----:R-:W-:Y:S01]  /*d370*/  SEL R13, R91, R24, P0 ;  /* 0x000000185b0d7207 */ /* 0x002fe20000000000 */
[----:B------:R-:W-:Y:S01]  /*d380*/  IMAD.U32 R7, RZ, RZ, UR7 ;  /* 0x00000007ff077e24 */ /* 0x000fe2000f8e00ff */
[----:B------:R-:W-:Y:S01]  /*d390*/  SEL R15, R24, R91, P0 ;  /* 0x0000005b180f7207 */ /* 0x000fe20000000000 */
[----:B------:R-:W0:Y:S04]  /*d3a0*/  SHFL.IDX PT, R30, R123, R2, 0x1c1f ;  /* 0x001c1f027b1e7589 */ /* 0x000e2800000e0000 */
[----:B------:R-:W1:Y:S04]  /*d3b0*/  SHFL.IDX PT, R32, R47, R2, 0x1c1f ;  /* 0x001c1f022f207589 */ /* 0x000e6800000e0000 */
[----:B------:R-:W-:Y:S01]  /*d3c0*/  SHFL.IDX PT, R55, R55, R6, 0x1c1f ;  /* 0x001c1f0637377589 */ /* 0x000fe200000e0000 */
[----:B--2---:R-:W-:-:S02]  /*d3d0*/  SEL R24, R49, R26, P0 ;  /* 0x0000001a31187207 */ /* 0x004fc40000000000 */
[----:B------:R-:W-:Y:S01]  /*d3e0*/  SEL R26, R26, R49, P0 ;  /* 0x000000311a1a7207 */ /* 0x000fe20000000000 */
[----:B------:R-:W2:Y:S01]  /*d3f0*/  SHFL.IDX PT, R34, R53, R2, 0x1c1f ;  /* 0x001c1f0235227589 */ /* 0x000ea200000e0000 */
[----:B---3--:R-:W-:Y:S02]  /*d400*/  SEL R25, R93, R28, P0 ;  /* 0x0000001c5d197207 */ /* 0x008fe40000000000 */
[----:B------:R-:W-:Y:S01]  /*d410*/  SEL R27, R28, R93, P0 ;  /* 0x0000005d1c1b7207 */ /* 0x000fe20000000000 */
[----:B------:R-:W-:Y:S04]  /*d420*/  SHFL.IDX PT, R97, R97, R6, 0x1c1f ;  /* 0x001c1f0661617589 */ /* 0x000fe800000e0000 */
[----:B------:R-:W3:Y:S04]  /*d430*/  SHFL.IDX PT, R36, R43, R2, 0x1c1f ;  /* 0x001c1f022b247589 */ /* 0x000ee800000e0000 */
[----:B------:R-:W-:Y:S01]  /*d440*/  SHFL.IDX PT, R57, R57, R6, 0x1c1f ;  /* 0x001c1f0639397589 */ /* 0x000fe200000e0000 */
[----:B0-----:R-:W-:-:S02]  /*d450*/  SEL R28, R51, R30, P0 ;  /* 0x0000001e331c7207 */ /* 0x001fc40000000000 */
[----:B------:R-:W-:Y:S01]  /*d460*/  SEL R30, R30, R51, P0 ;  /* 0x000000331e1e7207 */ /* 0x000fe20000000000 */
[----:B------:R-:W-:Y:S01]  /*d470*/  SHFL.IDX PT, R99, R99, R6, 0x1c1f ;  /* 0x001c1f0663637589 */ /* 0x000fe200000e0000 */
[----:B-1----:R-:W-:Y:S02]  /*d480*/  SEL R29, R95, R32, P0 ;  /* 0x000000205f1d7207 */ /* 0x002fe40000000000 */
[----:B------:R-:W-:Y:S01]  /*d490*/  SEL R31, R32, R95, P0 ;  /* 0x0000005f201f7207 */ /* 0x000fe20000000000 */
[----:B------:R-:W0:Y:S04]  /*d4a0*/  SHFL.IDX PT, R38, R45, R2, 0x1c1f ;  /* 0x001c1f022d267589 */ /* 0x000e2800000e0000 */
[----:B------:R-:W1:Y:S01]  /*d4b0*/  SHFL.IDX PT, R40, R101, R2, 0x1c1f ;  /* 0x001c1f0265287589 */ /* 0x000e6200000e0000 */
[----:B--2---:R-:W-:-:S02]  /*d4c0*/  SEL R32, R55, R34, P0 ;  /* 0x0000002237207207 */ /* 0x004fc40000000000 */
[----:B------:R-:W-:Y:S01]  /*d4d0*/  SEL R34, R34, R55, P0 ;  /* 0x0000003722227207 */ /* 0x000fe20000000000 */
[----:B------:R-:W-:Y:S04]  /*d4e0*/  SHFL.IDX PT, R59, R59, R6, 0x1c1f ;  /* 0x001c1f063b3b7589 */ /* 0x000fe800000e0000 */
[----:B------:R-:W2:Y:S01]  /*d4f0*/  SHFL.IDX PT, R42, R41, R2, 0x1c1f ;  /* 0x001c1f02292a7589 */ /* 0x000ea200000e0000 */
[----:B---3--:R-:W-:Y:S02]  /*d500*/  SEL R33, R97, R36, P0 ;  /* 0x0000002461217207 */ /* 0x008fe40000000000 */
[----:B------:R-:W-:Y:S01]  /*d510*/  SEL R35, R36, R97, P0 ;  /* 0x0000006124237207 */ /* 0x000fe20000000000 */
[----:B------:R-:W-:Y:S06]  /*d520*/  BAR.SYNC.DEFER_BLOCKING 0x1, 0x100 ;  /* 0x0044000000007b1d */ /* 0x000fec0000010000 */
[----:B------:R-:W-:Y:S01]  /*d530*/  SHFL.IDX PT, R103, R103, R6, 0x1c1f ;  /* 0x001c1f0667677589 */ /* 0x000fe200000e0000 */
[----:B0-----:R-:W-:-:S02]  /*d540*/  SEL R36, R57, R38, P0 ;  /* 0x0000002639247207 */ /* 0x001fc40000000000 */
[----:B------:R-:W-:Y:S01]  /*d550*/  SEL R38, R38, R57, P0 ;  /* 0x0000003926267207 */ /* 0x000fe20000000000 */
[----:B------:R-:W0:Y:S01]  /*d560*/  SHFL.IDX PT, R50, R105, R2, 0x1c1f ;  /* 0x001c1f0269327589 */ /* 0x000e2200000e0000 */
[----:B-1----:R-:W-:Y:S02]  /*d570*/  SEL R37, R99, R40, P0 ;  /* 0x0000002863257207 */ /* 0x002fe40000000000 */
[----:B------:R-:W-:Y:S01]  /*d580*/  SEL R39, R40, R99, P0 ;  /* 0x0000006328277207 */ /* 0x000fe20000000000 */
[----:B------:R-:W-:Y:S04]  /*d590*/  SHFL.IDX PT, R61, R61, R6, 0x1c1f ;  /* 0x001c1f063d3d7589 */ /* 0x000fe800000e0000 */
[----:B------:R-:W-:Y:S01]  /*d5a0*/  SHFL.IDX PT, R107, R107, R6, 0x1c1f ;  /* 0x001c1f066b6b7589 */ /* 0x000fe200000e0000 */
[----:B--2---:R-:W-:-:S02]  /*d5b0*/  SEL R40, R59, R42, P0 ;  /* 0x0000002a3b287207 */ /* 0x004fc40000000000 */
[----:B------:R-:W-:Y:S01]  /*d5c0*/  SEL R42, R42, R59, P0 ;  /* 0x0000003b2a2a7207 */ /* 0x000fe20000000000 */
[----:B------:R-:W-:Y:S04]  /*d5d0*/  SHFL.IDX PT, R10, R65, R2, 0x1c1f ;  /* 0x001c1f02410a7589 */ /* 0x000fe800000e0000 */
[----:B------:R-:W-:Y:S04]  /*d5e0*/  SHFL.IDX PT, R52, R109, R2, 0x1c1f ;  /* 0x001c1f026d347589 */ /* 0x000fe800000e0000 */
[----:B------:R-:W-:Y:S04]  /*d5f0*/  SHFL.IDX PT, R67, R67, R6, 0x1c1f ;  /* 0x001c1f0643437589 */ /* 0x000fe800000e0000 */
[----:B------:R-:W-:Y:S01]  /*d600*/  SHFL.IDX PT, R71, R71, R6, 0x1c1f ;  /* 0x001c1f0647477589 */ /* 0x000fe200000e0000 */
[----:B0-----:R-:W-:-:S02]  /*d610*/  SEL R41, R103, R50, P0 ;  /* 0x0000003267297207 */ /* 0x001fc40000000000 */
        /* <DEDUP_REMOVED lines=18> */
[----:B------:R-:W1:Y:S04]  /*d740*/  SHFL.IDX PT, R62, R5, R2, 0x1c1f ;  /* 0x001c1f02053e7589 */ /* 0x000e6800000e0000 */
[----:B------:R2:W-:Y:S04]  /*d750*/  STSM.16.M88.4 [R82], R12 ;  /* 0x0000000c52007844 */ /* 0x0005e80000000200 */
[----:B------:R3:W-:Y:S04]  /*d760*/  STSM.16.M88.4 [R80], R24 ;  /* 0x0000001850007844 */ /* 0x0007e80000000200 */
[----:B------:R4:W-:Y:S04]  /*d770*/  STSM.16.M88.4 [R78], R28 ;  /* 0x0000001c4e007844 */ /* 0x0009e80000000200 */
[----:B------:R1:W-:Y:S01]  /*d780*/  STSM.16.M88.4 [R76], R32 ;  /* 0x000000204c007844 */ /* 0x0003e20000000200 */
[----:B0-----:R-:W-:-:S02]  /*d790*/  SEL R45, R125, R60, P0 ;  /* 0x0000003c7d2d7207 */ /* 0x001fc40000000000 */
[----:B------:R-:W-:Y:S01]  /*d7a0*/  SEL R47, R60, R125, P0 ;  /* 0x0000007d3c2f7207 */ /* 0x000fe20000000000 */
[----:B------:R-:W-:Y:S01]  /*d7b0*/  STSM.16.M88.4 [R74], R36 ;  /* 0x000000244a007844 */ /* 0x000fe20000000200 */
[----:B--2---:R-:W-:Y:S02]  /*d7c0*/  SEL R12, R61, R10, P0 ;  /* 0x0000000a3d0c7207 */ /* 0x004fe40000000000 */
[----:B------:R-:W-:Y:S01]  /*d7d0*/  SEL R14, R10, R61, P0 ;  /* 0x0000003d0a0e7207 */ /* 0x000fe20000000000 */
[----:B------:R-:W-:Y:S01]  /*d7e0*/  STSM.16.M88.4 [R72], R40 ;  /* 0x0000002848007844 */ /* 0x000fe20000000200 */
[----:B------:R-:W-:Y:S01]  /*d7f0*/  SEL R13, R107, R52, P0 ;  /* 0x000000346b0d7207 */ /* 0x000fe20000000000 */
[----:B------:R-:W-:Y:S01]  /*d800*/  UMOV UR4, URZ ;  /* 0x0000003f00047c82 */ /* 0x000fe20008000000 */
[----:B------:R-:W-:Y:S01]  /*d810*/  SEL R15, R52, R107, P0 ;  /* 0x0000006b340f7207 */ /* 0x000fe20000000000 */
[----:B------:R-:W-:Y:S01]  /*d820*/  ULDC UR8, c[0x0][0xa88] ;  /* 0x0002a20000087ab9 */ /* 0x000fe20000000800 */
[----:B---3--:R-:W-:Y:S01]  /*d830*/  SEL R24, R67, R20, P0 ;  /* 0x0000001443187207 */ /* 0x008fe20000000000 */
[----:B------:R-:W0:Y:S01]  /*d840*/  LDC R61, c[0x0][0xbe8] ;  /* 0x0002fa00ff3d7b82 */ /* 0x000e220000000800 */
[----:B------:R-:W-:Y:S01]  /*d850*/  SEL R26, R20, R67, P0 ;  /* 0x00000043141a7207 */ /* 0x000fe20000000000 */
[----:B------:R2:W-:Y:S01]  /*d860*/  STSM.16.M88.4 [R70], R12 ;  /* 0x0000000c46007844 */ /* 0x0005e20000000200 */
[----:B------:R-:W-:-:S02]  /*d870*/  SEL R25, R111, R54, P0 ;  /* 0x000000366f197207 */ /* 0x000fc40000000000 */
[----:B------:R-:W-:Y:S02]  /*d880*/  SEL R27, R54, R111, P0 ;  /* 0x0000006f361b7207 */ /* 0x000fe40000000000 */
[----:B----4-:R-:W-:Y:S02]  /*d890*/  SEL R28, R71, R6, P0 ;  /* 0x00000006471c7207 */ /* 0x010fe40000000000 */
[----:B------:R-:W-:Y:S01]  /*d8a0*/  SEL R30, R6, R71, P0 ;  /* 0x00000047061e7207 */ /* 0x000fe20000000000 */
[----:B------:R3:W-:Y:S01]  /*d8b0*/  STSM.16.M88.4 [R68], R24 ;  /* 0x0000001844007844 */ /* 0x0007e20000000200 */
[----:B------:R-:W-:Y:S01]  /*d8c0*/  SEL R29, R115, R56, P0 ;  /* 0x00000038731d7207 */ /* 0x000fe20000000000 */
[----:B------:R-:W-:Y:S01]  /*d8d0*/  IMAD.U32 R6, RZ, RZ, UR6 ;  /* 0x00000006ff067e24 */ /* 0x000fe2000f8e00ff */
[----:B------:R-:W-:Y:S01]  /*d8e0*/  SEL R31, R56, R115, P0 ;  /* 0x00000073381f7207 */ /* 0x000fe20000000000 */
[----:B------:R-:W-:Y:S01]  /*d8f0*/  ULDC.64 UR6, c[0x0][0xc08] ;  /* 0x0003020000067ab9 */ /* 0x000fe20000000a00 */
[----:B-1----:R-:W-:-:S02]  /*d900*/  SEL R32, R77, R44, P0 ;  /* 0x0000002c4d207207 */ /* 0x002fc40000000000 */
[----:B------:R-:W-:Y:S01]  /*d910*/  SEL R34, R44, R77, P0 ;  /* 0x0000004d2c227207 */ /* 0x000fe20000000000 */
[----:B------:R3:W-:Y:S01]  /*d920*/  STSM.16.M88.4 [R66], R28 ;  /* 0x0000001c42007844 */ /* 0x0007e20000000200 */
[----:B------:R-:W-:Y:S02]  /*d930*/  SEL R33, R119, R58, P0 ;  /* 0x0000003a77217207 */ /* 0x000fe40000000000 */
[----:B------:R-:W-:Y:S02]  /*d940*/  SEL R35, R58, R119, P0 ;  /* 0x000000773a237207 */ /* 0x000fe40000000000 */
[----:B------:R-:W-:Y:S02]  /*d950*/  SEL R44, R81, R46, P0 ;  /* 0x0000002e512c7207 */ /* 0x000fe40000000000 */
[----:B------:R-:W-:Y:S01]  /*d960*/  SEL R46, R46, R81, P0 ;  /* 0x000000512e2e7207 */ /* 0x000fe20000000000 */
[----:B------:R3:W-:Y:S01]  /*d970*/  STSM.16.M88.4 [R64], R32 ;  /* 0x0000002040007844 */ /* 0x0007e20000000200 */
[----:B------:R-:W-:-:S02]  /*d980*/  SEL R53, R133, R62, P0 ;  /* 0x0000003e85357207 */ /* 0x000fc40000000000 */
[----:B------:R-:W-:Y:S01]  /*d990*/  SEL R55, R62, R133, P0 ;  /* 0x000000853e377207 */ /* 0x000fe20000000000 */
[----:B------:R3:W-:Y:S01]  /*d9a0*/  STSM.16.M88.4 [R21], R44 ;  /* 0x0000002c15007844 */ /* 0x0007e20000000200 */
[----:B------:R-:W-:Y:S02]  /*d9b0*/  SEL R52, R85, R48, P0 ;  /* 0x0000003055347207 */ /* 0x000fe40000000000 */
[----:B------:R-:W-:-:S05]  /*d9c0*/  SEL R54, R48, R85, P0 ;  /* 0x0000005530367207 */ /* 0x000fca0000000000 */
[----:B------:R3:W-:Y:S01]  /*d9d0*/  STSM.16.M88.4 [R11], R52 ;  /* 0x000000340b007844 */ /* 0x0007e20000000200 */
[----:B------:R-:W-:Y:S06]  /*d9e0*/  BAR.SYNC.DEFER_BLOCKING 0x1, 0x100 ;  /* 0x0044000000007b1d */ /* 0x000fec0000010000 */
[----:B------:R-:W4:Y:S01]  /*d9f0*/  @P2 LDG.E R2, desc[UR54][R6.64] ;  /* 0x0000003606022981 */ /* 0x000f22000c1e1900 */
[----:B------:R-:W-:Y:S01]  /*da00*/  UISETP.NE.U32.AND UP1, UPT, UR6, URZ, UPT ;  /* 0x0000003f0600728c */ /* 0x000fe2000bf25070 */
[----:B0-----:R-:W-:-:S03]  /*da10*/  ISETP.NE.AND P1, PT, R61, 0x1, PT ;  /* 0x000000013d00780c */ /* 0x001fc60003f25270 */
[----:B------:R-:W-:-:S06]  /*da20*/  UISETP.NE.AND.EX UP1, UPT, UR7, URZ, UPT, UP1 ;  /* 0x0000003f0700728c */ /* 0x000fcc000bf25310 */
[----:B------:R-:W-:-:S04]  /*da30*/  PLOP3.LUT P0, PT, PT, PT, UP1, 0x80, 0x0 ;  /* 0x000000000000781c */ /* 0x000fc80003f0f018 */
[----:B------:R-:W0:Y:S01]  /*da40*/  @P1 LDC R5, c[0x0][0xbec] ;  /* 0x0002fb00ff051b82 */ /* 0x000e220000000800 */
[----:B------:R-:W-:-:S04]  /*da50*/  @UP1 ULEA UR6, UP2, UR36, UR6, 0x2 ;  /* 0x0000000624061291 */ /* 0x000fc8000f84103f */
[----:B------:R-:W-:Y:S02]  /*da60*/  @UP1 ULEA.HI.X UR7, UR36, UR7, UR37, 0x2, UP2 ;  /* 0x0000000724071291 */ /* 0x000fe400090f1425 */
[----:B--2---:R-:W-:Y:S01]  /*da70*/  IMAD.U32 R12, RZ, RZ, UR6 ;  /* 0x00000006ff0c7e24 */ /* 0x004fe2000f8e00ff */
[----:B------:R-:W1:Y:S03]  /*da80*/  @P1 LDC R10, c[0x0][0xbf0] ;  /* 0x0002fc00ff0a1b82 */ /* 0x000e660000000800 */
[----:B------:R-:W-:Y:S01]  /*da90*/  IMAD.U32 R13, RZ, RZ, UR7 ;  /* 0x00000007ff0d7e24 */ /* 0x000fe2000f8e00ff */
[----:B----4-:R-:W-:Y:S01]  /*daa0*/  @P2 R2UR UR4, R2 ;  /* 0x00000000020422ca */ /* 0x010fe200000e0000 */
[----:B------:R-:W-:-:S06]  /*dab0*/  IMAD.U32 R2, RZ, RZ, UR8 ;  /* 0x00000008ff027e24 */ /* 0x000fcc000f8e00ff */
[----:B------:R3:W5:Y:S01]  /*dac0*/  @P0 LDG.E R2, desc[UR54][R12.64] ;  /* 0x000000360c020981 */ /* 0x000762000c1e1900 */
[----:B01----:R-:W-:Y:S07]  /*dad0*/  @P0 BRA `(.L_x_2451) ;  /* 0x0000000000100947 */ /* 0x003fee0003800000 */
[----:B------:R-:W-:Y:S05]  /*dae0*/  @!P2 BRA `(.L_x_2451) ;  /* 0x00000000000ca947 */ /* 0x000fea0003800000 */
[----:B---3--:R-:W2:Y:S04]  /*daf0*/  LDG.E R11, desc[UR54][R6.64] ;  /* 0x00000036060b7981 */ /* 0x008ea8000c1e1900 */
[----:B-----5:R-:W2:Y:S02]  /*db00*/  LDG.E R2, desc[UR54][R6.64+0x4] ;  /* 0x0000043606027981 */ /* 0x020ea4000c1e1900 */
[----:B--2---:R-:W-:-:S07]  /*db10*/  IMAD.IADD R2, R2, 0x1, -R11 ;  /* 0x0000000102027824 */ /* 0x004fce00078e0a0b */
.L_x_2451:
[----:B------:R-:W-:Y:S01]  /*db20*/  USHF.R.S32.HI UR14, URZ, 0x1f, UR42 ;  /* 0x0000001f3f0e7899 */ /* 0x000fe2000801142a */
[----:B---3--:R-:W-:Y:S01]  /*db30*/  VIADD R12, R18, UR38 ;  /* 0x00000026120c7c36 */ /* 0x008fe20008000000 */
[----:B------:R-:W-:Y:S01]  /*db40*/  ULDC.64 UR12, c[0x0][0xb90] ;  /* 0x0002e400000c7ab9 */ /* 0x000fe20000000a00 */
[----:B------:R-:W-:Y:S01]  /*db50*/  USHF.R.S32.HI UR9, URZ, 0x1f, UR4 ;  /* 0x0000001f3f097899 */ /* 0x000fe20008011404 */
[----:B------:R-:W-:Y:S01]  /*db60*/  VIADD R14, R223, UR38 ;  /* 0x00000026df0e7c36 */ /* 0x000fe20008000000 */
        /* <DEDUP_REMOVED lines=21> */
[----:B-----5:R-:W-:Y:S01]  /*dcc0*/  IMAD R67, R2, R61, RZ ;  /* 0x0000003d02437224 */ /* 0x020fe200078e02ff */
[----:B------:R-:W-:Y:S01]  /*dcd0*/  IADD3 R6, P0, R6, UR6, RZ ;  /* 0x0000000606067c10 */ /* 0x000fe2000ff1e0ff */
[----:B------:R-:W-:Y:S01]  /*dce0*/  ULDC.64 UR10, c[0x0][0xaa0] ;  /* 0x0002a800000a7ab9 */ /* 0x000fe20000000a00 */
[----:B------:R-:W-:Y:S01]  /*dcf0*/  IMAD.U32 R12, RZ, RZ, UR8 ;  /* 0x00000008ff0c7e24 */ /* 0x000fe2000f8e00ff */
[----:B------:R-:W-:-:S02]  /*dd00*/  SHF.R.S32.HI R10, RZ, 0x1f, R5 ;  /* 0x0000001fff0a7819 */ /* 0x000fc40000011405 */
[----:B------:R-:W-:Y:S02]  /*dd10*/  LOP3.LUT R24, R25, 0x380, RZ, 0xc0, !PT ;  /* 0x0000038019187812 */ /* 0x000fe400078ec0ff */
[----:B------:R-:W-:Y:S01]  /*dd20*/  IADD3.X R7, R7, UR7, R12, P0, !PT ;  /* 0x0000000707077c10 */ /* 0x000fe200087fe40c */
[----:B------:R-:W-:Y:S01]  /*dd30*/  ULDC.64 UR6, c[0x0][0xb88] ;  /* 0x0002e20000067ab9 */ /* 0x000fe20000000a00 */
[----:B------:R-:W-:Y:S01]  /*dd40*/  SHF.R.U64 R24, R24, 0x3, RZ ;  /* 0x0000000318187819 */ /* 0x000fe200000012ff */
[----:B------:R-:W-:Y:S01]  /*dd50*/  IMAD R10, R10, UR6, RZ ;  /* 0x000000060a0a7c24 */ /* 0x000fe2000f8e02ff */
[----:B------:R-:W-:Y:S01]  /*dd60*/  IADD3 R37, P3, R8, 0x6000, RZ ;  /* 0x0000600008257810 */ /* 0x000fe20007f7e0ff */
[----:B------:R-:W-:Y:S01]  /*dd70*/  IMAD.WIDE.U32 R6, R5, UR6, R6 ;  /* 0x0000000605067c25 */ /* 0x000fe2000f8e0006 */
[----:B------:R-:W-:Y:S02]  /*dd80*/  LOP3.LUT R24, R24, R25, RZ, 0x3c, !PT ;  /* 0x0000001918187212 */ /* 0x000fe400078e3cff */
[----:B------:R-:W-:Y:S01]  /*dd90*/  LOP3.LUT R36, R37, 0x380, RZ, 0xc0, !PT ;  /* 0x0000038025247812 */ /* 0x000fe200078ec0ff */
[----:B------:R-:W-:Y:S01]  /*dda0*/  IMAD R11, R5, UR7, R10 ;  /* 0x00000007050b7c24 */ /* 0x000fe2000f8e020a */
[----:B------:R-:W-:Y:S01]  /*ddb0*/  ULDC.64 UR6, c[0x0][0xb50] ;  /* 0x0002d40000067ab9 */ /* 0x000fe20000000a00 */
[----:B------:R-:W-:Y:S01]  /*ddc0*/  IMAD.X R25, RZ, RZ, R9, P2 ;  /* 0x000000ffff197224 */ /* 0x000fe200010e0609 */
[----:B------:R-:W-:Y:S01]  /*ddd0*/  IADD3 R29, P2, R8, 0x7000, RZ ;  /* 0x00007000081d7810 */ /* 0x000fe20007f5e0ff */
[----:B------:R-:W-:Y:S01]  /*dde0*/  IMAD.IADD R5, R7, 0x1, R11 ;  /* 0x0000000107057824 */ /* 0x000fe200078e020b */
[----:B------:R-:W-:-:S02]  /*ddf0*/  LEA R7, P0, R6, UR6, 0x2 ;  /* 0x0000000606077c11 */ /* 0x000fc4000f8010ff */
[----:B------:R-:W-:Y:S02]  /*de00*/  LOP3.LUT R28, R29, 0x380, RZ, 0xc0, !PT ;  /* 0x000003801d1c7812 */ /* 0x000fe400078ec0ff */
[----:B------:R-:W-:Y:S01]  /*de10*/  LEA.HI.X R6, R6, UR7, R5, 0x2, P0 ;  /* 0x0000000706067c11 */ /* 0x000fe200080f1405 */
[----:B------:R-:W-:Y:S01]  /*de20*/  SHFL.IDX PT, R20, R7, RZ, 0x1c1f ;  /* 0x001c1fff07147589 */ /* 0x000fe200000e0000 */
[----:B------:R-:W-:Y:S02]  /*de30*/  IADD3 R41, P0, R8, 0x5000, RZ ;  /* 0x0000500008297810 */ /* 0x000fe40007f1e0ff */
[----:B------:R-:W-:Y:S01]  /*de40*/  SHF.R.U64 R28, R28, 0x3, RZ ;  /* 0x000000031c1c7819 */ /* 0x000fe200000012ff */
[----:B------:R-:W1:Y:S01]  /*de50*/  SHFL.IDX PT, R21, R6, RZ, 0x1c1f ;  /* 0x001c1fff06157589 */ /* 0x000e6200000e0000 */
[----:B------:R-:W-:Y:S02]  /*de60*/  LOP3.LUT R40, R41, 0x380, RZ, 0xc0, !PT ;  /* 0x0000038029287812 */ /* 0x000fe400078ec0ff */
[----:B------:R-:W-:-:S02]  /*de70*/  SHF.R.U64 R36, R36, 0x3, RZ ;  /* 0x0000000324247819 */ /* 0x000fc400000012ff */
[C---:B------:R-:W-:Y:S02]  /*de80*/  IADD3 R13, P6, R8.reuse, 0x2000, RZ ;  /* 0x00002000080d7810 */ /* 0x040fe40007fde0ff */
[C---:B------:R-:W-:Y:S02]  /*de90*/  IADD3 R11, P5, R8.reuse, 0x3000, RZ ;  /* 0x00003000080b7810 */ /* 0x040fe40007fbe0ff */
[----:B------:R-:W-:Y:S01]  /*dea0*/  IADD3 R45, P4, R8, 0x4000, RZ ;  /* 0x00004000082d7810 */ /* 0x000fe20007f9e0ff */
[----:B------:R-:W-:Y:S01]  /*deb0*/  UIMAD UR8, UR9, UR10, URZ ;  /* 0x0000000a090872a4 */ /* 0x000fe2000f8e023f */
[----:B------:R-:W-:Y:S01]  /*dec0*/  SHF.R.U64 R40, R40, 0x3, RZ ;  /* 0x0000000328287819 */ /* 0x000fe200000012ff */
[----:B------:R-:W-:Y:S01]  /*ded0*/  UIMAD.WIDE.U32 UR6, UR4, UR10, URZ ;  /* 0x0000000a040672a5 */ /* 0x000fe2000f8e003f */
[----:B------:R-:W-:Y:S01]  /*dee0*/  LOP3.LUT R28, R28, R29, RZ, 0x3c, !PT ;  /* 0x0000001d1c1c7212 */ /* 0x000fe200078e3cff */
[--C-:B------:R-:W-:Y:S01]  /*def0*/  IMAD.X R29, RZ, RZ, R9.reuse, P2 ;  /* 0x000000ffff1d7224 */ /* 0x100fe200010e0609 */
[----:B------:R-:W-:Y:S01]  /*df00*/  LOP3.LUT R40, R40, R41, RZ, 0x3c, !PT ;  /* 0x0000002928287212 */ /* 0x000fe200078e3cff */
[--C-:B------:R-:W-:Y:S01]  /*df10*/  IMAD.X R41, RZ, RZ, R9.reuse, P0 ;  /* 0x000000ffff297224 */ /* 0x100fe200000e0609 */
[----:B------:R-:W-:Y:S01]  /*df20*/  LOP3.LUT P0, RZ, R221, 0x3, RZ, 0xc0, !PT ;  /* 0x00000003ddff7812 */ /* 0x000fe2000780c0ff */
[----:B------:R-:W-:Y:S01]  /*df30*/  SHFL.IDX PT, R51, R6, 0x1, 0x1c1f ;  /* 0x003c1f0006337f89 */ /* 0x000fe200000e0000 */
[----:B------:R-:W-:Y:S01]  /*df40*/  LOP3.LUT R36, R36, R37, RZ, 0x3c, !PT ;  /* 0x0000002524247212 */ /* 0x000fe200078e3cff */
[----:B------:R-:W-:Y:S01]  /*df50*/  IMAD.X R37, RZ, RZ, R9, P3 ;  /* 0x000000ffff257224 */ /* 0x000fe200018e0609 */
[----:B------:R-:W-:Y:S01]  /*df60*/  ISETP.GE.OR P2, PT, R14, R67, P0 ;  /* 0x000000430e00720c */ /* 0x000fe20000746670 */
[----:B------:R2:W3:Y:S01]  /*df70*/  SHFL.IDX PT, R50, R7, 0x1, 0x1c1f ;  /* 0x003c1f0007327f89 */ /* 0x0004e200000e0000 */
[----:B------:R-:W-:Y:S01]  /*df80*/  IADD3 R15, P3, R8, 0xb000, RZ ;  /* 0x0000b000080f7810 */ /* 0x000fe20007f7e0ff */
[----:B------:R-:W-:Y:S01]  /*df90*/  VIADD R5, R14, 0x8 ;  /* 0x000000080e057836 */ /* 0x000fe20000000000 */
[----:B------:R-:W-:-:S02]  /*dfa0*/  LOP3.LUT R12, R13, 0x380, RZ, 0xc0, !PT ;  /* 0x000003800d0c7812 */ /* 0x000fc400078ec0ff */
[----:B------:R-:W-:Y:S02]  /*dfb0*/  LOP3.LUT R2, R15, 0x380, RZ, 0xc0, !PT ;  /* 0x000003800f027812 */ /* 0x000fe400078ec0ff */
[----:B------:R-:W-:Y:S02]  /*dfc0*/  LOP3.LUT R10, R11, 0x380, RZ, 0xc0, !PT ;  /* 0x000003800b0a7812 */ /* 0x000fe400078ec0ff */
[----:B------:R-:W-:Y:S01]  /*dfd0*/  LOP3.LUT R44, R45, 0x380, RZ, 0xc0, !PT ;  /* 0x000003802d2c7812 */ /* 0x000fe200078ec0ff */
[----:B------:R-:W-:Y:S01]  /*dfe0*/  UIMAD UR8, UR4, UR11, UR8 ;  /* 0x0000000b040872a4 */ /* 0x000fe2000f8e0208 */
[----:B------:R-:W-:Y:S01]  /*dff0*/  SHF.R.U64 R2, R2, 0x3, RZ ;  /* 0x0000000302027819 */ /* 0x000fe200000012ff */
[----:B-1----:R1:W-:Y:S01]  /*e000*/  @!P2 ST.E desc[UR54][R20.64], R3 ;  /* 0x000000031400a985 */ /* 0x0023e2000c101936 */
[----:B------:R-:W-:Y:S01]  /*e010*/  SHF.R.U64 R12, R12, 0x3, RZ ;  /* 0x000000030c0c7819 */ /* 0x000fe200000012ff */
[----:B------:R-:W-:Y:S01]  /*e020*/  ULDC.64 UR10, c[0x0][0xae8] ;  /* 0x0002ba00000a7ab9 */ /* 0x000fe20000000a00 */
[----:B------:R-:W-:Y:S01]  /*e030*/  SHF.R.U64 R10, R10, 0x3, RZ ;  /* 0x000000030a0a7819 */ /* 0x000fe200000012ff */
[----:B--2---:R-:W-:Y:S01]  /*e040*/  IMAD.X R7, RZ, RZ, R9, P3 ;  /* 0x000000ffff077224 */ /* 0x004fe200018e0609 */
[----:B------:R-:W-:-:S02]  /*e050*/  SHF.R.U64 R44, R44, 0x3, RZ ;  /* 0x000000032c2c7819 */ /* 0x000fc400000012ff */
[----:B------:R-:W-:Y:S02]  /*e060*/  LOP3.LUT R6, R2, R15, RZ, 0x3c, !PT ;  /* 0x0000000f02067212 */ /* 0x000fe400078e3cff */
[----:B------:R-:W-:Y:S02]  /*e070*/  LOP3.LUT R33, R8, 0x380, RZ, 0xc0, !PT ;  /* 0x0000038008217812 */ /* 0x000fe400078ec0ff */
[----:B------:R-:W-:Y:S01]  /*e080*/  ISETP.GE.OR P0, PT, R5, R67, P0 ;  /* 0x000000430500720c */ /* 0x000fe20000706670 */
[----:B-1----:R-:W1:Y:S01]  /*e090*/  @P1 LDC R3, c[0x0][0xbec] ;  /* 0x0002fb00ff031b82 */ /* 0x002e620000000800 */
[----:B------:R-:W-:Y:S01]  /*e0a0*/  IMAD R2, R23, 0x20, R220 ;  /* 0x0000002017027824 */ /* 0x000fe200078e02dc */
[----:B------:R-:W-:Y:S01]  /*e0b0*/  UIADD3 UR7, UR7, UR8, URZ ;  /* 0x0000000807077290 */ /* 0x000fe2000fffe03f */
[----:B------:R-:W-:Y:S01]  /*e0c0*/  LOP3.LUT R12, R12, R13, RZ, 0x3c, !PT ;  /* 0x0000000d0c0c7212 */ /* 0x000fe200078e3cff */
[----:B------:R-:W-:Y:S01]  /*e0d0*/  UIMAD UR4, UR14, UR10, URZ ;  /* 0x0000000a0e0472a4 */ /* 0x000fe2000f8e023f */
[----:B------:R-:W-:Y:S01]  /*e0e0*/  LOP3.LUT R10, R10, R11, RZ, 0x3c, !PT ;  /* 0x0000000b0a0a7212 */ /* 0x000fe200078e3cff */
[--C-:B------:R-:W-:Y:S01]  /*e0f0*/  IMAD.X R13, RZ, RZ, R9.reuse, P6 ;  /* 0x000000ffff0d7224 */ /* 0x100fe200030e0609 */
[----:B------:R-:W-:Y:S01]  /*e100*/  LOP3.LUT R44, R44, R45, RZ, 0x3c, !PT ;  /* 0x0000002d2c2c7212 */ /* 0x000fe200078e3cff */
[--C-:B------:R-:W-:Y:S01]  /*e110*/  IMAD.X R11, RZ, RZ, R9.reuse, P5 ;  /* 0x000000ffff0b7224 */ /* 0x100fe200028e0609 */
[C---:B------:R-:W-:Y:S01]  /*e120*/  IADD3 R57, P6, R8.reuse, 0x8000, RZ ;  /* 0x0000800008397810 */ /* 0x040fe20007fde0ff */
[--C-:B------:R-:W-:Y:S01]  /*e130*/  IMAD.X R45, RZ, RZ, R9.reuse, P4 ;  /* 0x000000ffff2d7224 */ /* 0x100fe200020e0609 */
[----:B------:R-:W-:Y:S01]  /*e140*/  IADD3 R53, P5, R8, 0x9000, RZ ;  /* 0x0000900008357810 */ /* 0x000fe20007fbe0ff */
[----:B------:R-:W-:Y:S01]  /*e150*/  VIADD R62, R2, UR38 ;  /* 0x00000026023e7c36 */ /* 0x000fe20008000000 */
[----:B------:R-:W-:Y:S01]  /*e160*/  IADD3 R49, P4, R8, 0xa000, RZ ;  /* 0x0000a00008317810 */ /* 0x000fe20007f9e0ff */
[----:B------:R-:W-:Y:S01]  /*e170*/  UIMAD UR4, UR42, UR11, UR4 ;  /* 0x0000000b2a0472a4 */ /* 0x000fe2000f8e0204 */
[----:B------:R-:W-:Y:S01]  /*e180*/  LOP3.LUT R56, R57, 0x380, RZ, 0xc0, !PT ;  /* 0x0000038039387812 */ /* 0x000fe200078ec0ff */
[----:B------:R-:W-:Y:S01]  /*e190*/  UIMAD.WIDE.U32 UR6, UR42, UR10, UR6 ;  /* 0x0000000a2a0672a5 */ /* 0x000fe2000f8e0006 */
[----:B------:R-:W-:Y:S01]  /*e1a0*/  LOP3.LUT R52, R53, 0x380, RZ, 0xc0, !PT ;  /* 0x0000038035347812 */ /* 0x000fe200078ec0ff */
[----:B------:R-:W-:Y:S01]  /*e1b0*/  ULDC.64 UR8, c[0x0][0xaf0] ;  /* 0x0002bc0000087ab9 */ /* 0x000fe20000000a00 */
[----:B------:R-:W-:Y:S01]  /*e1c0*/  LOP3.LUT R48, R49, 0x380, RZ, 0xc0, !PT ;  /* 0x0000038031307812 */ /* 0x000fe200078ec0ff */
[----:B------:R-:W-:Y:S01]  /*e1d0*/  UIADD3 UR7, UR7, UR4, URZ ;  /* 0x0000000407077290 */ /* 0x000fe2000fffe03f */
[----:B------:R-:W-:Y:S01]  /*e1e0*/  SHF.R.U64 R33, R33, 0x3, RZ ;  /* 0x0000000321217819 */ /* 0x000fe200000012ff */
[----:B------:R-:W-:Y:S01]  /*e1f0*/  UIMAD UR4, UR37, UR8, URZ ;  /* 0x00000008250472a4 */ /* 0x000fe2000f8e023f */
[----:B---3--:R2:W-:Y:S01]  /*e200*/  @!P0 ST.E desc[UR54][R50.64], R4 ;  /* 0x0000000432008985 */ /* 0x0085e2000c101936 */
[----:B-1----:R-:W-:Y:S01]  /*e210*/  @P1 IMAD.HI.U32 R2, R62, R3, RZ ;  /* 0x000000033e021227 */ /* 0x002fe200078e00ff */
[----:B------:R-:W-:Y:S01]  /*e220*/  SHF.R.U64 R56, R56, 0x3, RZ ;  /* 0x0000000338387819 */ /* 0x000fe200000012ff */
[----:B------:R-:W-:Y:S01]  /*e230*/  UIMAD UR4, UR36, UR9, UR4 ;  /* 0x00000009240472a4 */ /* 0x000fe2000f8e0204 */
[----:B------:R-:W-:Y:S01]  /*e240*/  SHF.R.U64 R52, R52, 0x3, RZ ;  /* 0x0000000334347819 */ /* 0x000fe200000012ff */
[----:B------:R-:W-:Y:S01]  /*e250*/  IMAD.MOV.U32 R21, RZ, RZ, R62 ;  /* 0x000000ffff157224 */ /* 0x000fe200078e003e */
[----:B------:R-:W-:Y:S01]  /*e260*/  SHF.R.U64 R48, R48, 0x3, RZ ;  /* 0x0000000330307819 */ /* 0x000fe200000012ff */
[----:B------:R-:W-:Y:S01]  /*e270*/  UIMAD.WIDE.U32 UR6, UR36, UR8, UR6 ;  /* 0x00000008240672a5 */ /* 0x000fe2000f8e0006 */
[----:B0-----:R-:W-:Y:S01]  /*e280*/  @P1 SHF.R.U32.HI R21, RZ, R65, R2 ;  /* 0x00000041ff151219 */ /* 0x001fe20000011602 */
[----:B------:R-:W5:Y:S01]  /*e290*/  LD.E.128 R24, desc[UR54][R24.64] ;  /* 0x0000003618187980 */ /* 0x000f62000c101d00 */
        /* <DEDUP_REMOVED lines=9> */
[----:B------:R-:W-:Y:S01]  /*e330*/  UIADD3 UR4, UR7, UR4, URZ ;  /* 0x0000000407047290 */ /* 0x000fe2000fffe03f */
[----:B------:R-:W-:Y:S01]  /*e340*/  IMAD.MOV R60, RZ, RZ, -R21 ;  /* 0x000000ffff3c7224 */ /* 0x000fe200078e0a15 */
        /* <DEDUP_REMOVED lines=18> */
[----:B--2---:R-:W5:Y:S04]  /*e470*/  LD.E.128 R48, desc[UR54][R48.64] ;  /* 0x0000003630307980 */ /* 0x004f68000c101d00 */
        /* <DEDUP_REMOVED lines=42> */
.L_x_2453:
[----:B------:R-:W-:Y:S05]  /*e720*/  BSYNC B1 ;  /* 0x0000000000017941 */ /* 0x000fea0003800000 */
.L_x_2452:
        /* <DEDUP_REMOVED lines=17> */
.L_x_2455:
[----:B------:R-:W-:Y:S05]  /*e840*/  BSYNC B1 ;  /* 0x0000000000017941 */ /* 0x000fea0003800000 */
.L_x_2454:
        /* <DEDUP_REMOVED lines=17> */
.L_x_2457:
[----:B------:R-:W-:Y:S05]  /*e960*/  BSYNC B1 ;  /* 0x0000000000017941 */ /* 0x000fea0003800000 */
.L_x_2456:
        /* <DEDUP_REMOVED lines=20> */
.L_x_2450:
        /* <DEDUP_REMOVED lines=33> */
.L_x_2459:
[----:B------:R-:W-:Y:S01]  /*ecc0*/  USEL UR36, UR36, URZ, !UP0 ;  /* 0x0000003f24247287 */ /* 0x000fe2000c000000 */
[----:B------:R-:W-:Y:S01]  /*ecd0*/  BSSY B1, `(.L_x_2460) ;  /* 0x000002c000017945 */ /* 0x000fe20003800000 */
[----:B------:R-:W-:-:S03]  /*ece0*/  USEL UR37, UR37, URZ, !UP0 ;  /* 0x0000003f25257287 */ /* 0x000fc6000c000000 */
[----:B------:R-:W-:Y:S09]  /*ecf0*/  @P1 BRA `(.L_x_2461) ;  /* 0x0000000000a41947 */ /* 0x000ff20003800000 */
        /* <DEDUP_REMOVED lines=41> */
.L_x_2461:
[----:B------:R-:W-:Y:S05]  /*ef90*/  BSYNC B1 ;  /* 0x0000000000017941 */ /* 0x000fea0003800000 */
.L_x_2460:
        /* <DEDUP_REMOVED lines=65> */
.L_x_2463:
[----:B------:R-:W-:Y:S05]  /*f3b0*/  BSYNC B1 ;  /* 0x0000000000017941 */ /* 0x000fea0003800000 */
.L_x_2462:
        /* <DEDUP_REMOVED lines=17> */
.L_x_2465:
[----:B------:R-:W-:Y:S05]  /*f4d0*/  BSYNC B1 ;  /* 0x0000000000017941 */ /* 0x000fea0003800000 */
.L_x_2464:
        /* <DEDUP_REMOVED lines=17> */
.L_x_2467:
[----:B------:R-:W-:Y:S05]  /*f5f0*/  BSYNC B1 ;  /* 0x0000000000017941 */ /* 0x000fea0003800000 */
.L_x_2466:
        /* <DEDUP_REMOVED lines=18> */
.L_x_2458:
[----:B------:R-:W-:Y:S05]  /*f720*/  BSYNC B0 ;  /* 0x0000000000007941 */ /* 0x000fea0003800000 */
.L_x_2449:
[----:B------:R-:W-:Y:S02]  /*f730*/  ULDC UR4, c[0x0][0xc3c] ;  /* 0x00030f0000047ab9 */ /* 0x000fe40000000800 */
[----:B------:R-:W-:-:S13]  /*f740*/  ISETP.GE.AND P0, PT, R63, UR4, PT ;  /* 0x000000043f007c0c */ /* 0x000fda000bf06270 */
[----:B------:R-:W-:Y:S05]  /*f750*/  @!P0 BRA `(.L_x_2468) ;  /* 0xffffff1400808947 */ /* 0x000fea000383ffff */
[----:B------:R-:W-:Y:S05]  /*f760*/  EXIT ;  /* 0x000000000000794d */ /* 0x000fea0003800000 */
.L_x_2407:
        /* <DEDUP_REMOVED lines=55> */
.L_x_2474:
        /* <DEDUP_REMOVED lines=12> */
.L_x_2473:
[----:B------:R-:W-:Y:S05]  /*fba0*/  BSYNC B0 ;  /* 0x0000000000007941 */ /* 0x000fea0003800000 */
.L_x_2472:
        /* <DEDUP_REMOVED lines=21> */
.L_x_2470:
[----:B------:R-:W-:-:S04]  /*fd00*/  IMAD.IADD R13, R4, 0x1, -R3 ;  /* 0x00000001040d7824 */ /* 0x000fc800078e0a03 */
[----:B------:R-:W-:-:S05]  /*fd10*/  IMAD R2, R8, R9, R13 ;  /* 0x0000000908027224 */ /* 0x000fca00078e020d */
[----:B------:R-:W-:-:S13]  /*fd20*/  ISETP.GT.AND P0, PT, R2, R7, PT ;  /* 0x000000070200720c */ /* 0x000fda0003f04270 */
[----:B------:R-:W-:Y:S02]  /*fd30*/  VOTEU.ANY UR7, UPT, !P0 ;  /* 0x0000000000077886 */ /* 0x000fe400040e0100 */
[----:B------:R-:W-:-:S04]  /*fd40*/  UPOPC UR6, UR7 ;  /* 0x00000007000672bf */ /* 0x000fc80008000000 */
[----:B------:R-:W-:-:S03]  /*fd50*/  UIADD3 UR39, UR6, UR4, URZ ;  /* 0x0000000406277290 */ /* 0x000fc6000fffe03f */
[----:B------:R-:W-:Y:S02]  /*fd60*/  ULDC.64 UR4, c[0x0][0xc90] ;  /* 0x0003240000047ab9 */ /* 0x000fe40000000a00 */
[----:B------:R-:W-:-:S06]  /*fd70*/  UIMAD.WIDE UR4, UR39, 0x4, UR4 ;  /* 0x00000004270478a5 */ /* 0x000fcc000f8e0204 */
[----:B------:R-:W-:Y:S02]  /*fd80*/  IMAD.U32 R2, RZ, RZ, UR4 ;  /* 0x00000004ff027e24 */ /* 0x000fe4000f8e00ff */
[----:B------:R-:W-:-:S05]  /*fd90*/  IMAD.U32 R3, RZ, RZ, UR5 ;  /* 0x00000005ff037e24 */ /* 0x000fca000f8e00ff */
[----:B------:R-:W2:Y:S01]  /*fda0*/  LDG.E R6, desc[UR54][R2.64] ;  /* 0x0000003602067981 */ /* 0x000ea2000c1e1900 */
[----:B------:R-:W-:Y:S01]  /*fdb0*/  IMAD.U32 R15, RZ, RZ, UR6 ;  /* 0x00000006ff0f7e24 */ /* 0x000fe2000f8e00ff */
[----:B------:R-:W-:-:S04]  /*fdc0*/  ISETP.NE.AND P0, PT, RZ, UR7, PT ;  /* 0x00000007ff007c0c */ /* 0x000fc8000bf05270 */
        /* <DEDUP_REMOVED lines=8> */
[----:B------:R-:W-:-:S06]  /*fe50*/  UIADD3 UR4, UR6, -0x1, URZ ;  /* 0xffffffff06047890 */ /* 0x000fcc000fffe03f */
[----:B0-----:R-:W-:-:S05]  /*fe60*/  IMAD.U32 R11, RZ, RZ, UR4 ;  /* 0x00000004ff0b7e24 */ /* 0x001fca000f8e00ff */
[----:B------:R2:W3:Y:S02]  /*fe70*/  SHFL.IDX PT, R16, R8, R11, 0x1f ;  /* 0x00001f0b08107589 */ /* 0x0004e400000e0000 */
.L_x_2475:
[----:B-1----:R-:W-:Y:S02]  /*fe80*/  IMAD.MOV R2, RZ, RZ, -R3 ;  /* 0x000000ffff027224 */ /* 0x002fe400078e0a03 */
[----:B---3--:R-:W-:Y:S02]  /*fe90*/  IMAD R16, R16, R9, R13 ;  /* 0x0000000910107224 */ /* 0x008fe400078e020d */
[----:B------:R-:W-:Y:S01]  /*fea0*/  IMAD.MOV.U32 R13, RZ, RZ, R2 ;  /* 0x000000ffff0d7224 */ /* 0x000fe200078e0002 */
[----:B------:R-:W-:Y:S01]  /*feb0*/  IABS R2, R4 ;  /* 0x0000000400027213 */ /* 0x000fe20000000000 */
[----:B0-2---:R-:W-:Y:S02]  /*fec0*/  IMAD.IADD R11, R7, 0x1, -R16 ;  /* 0x00000001070b7824 */ /* 0x005fe400078e0a10 */
        /* <DEDUP_REMOVED lines=23> */
[----:B------:R-:W-:Y:S02]  /*10040*/  VIADDMNMX R15, R3, R9, R6, PT ;  /* 0x00000009030f7246 */ /* 0x000fe40003800106 */
[----:B------:R-:W-:Y:S02]  /*10050*/  IABS R9, R4 ;  /* 0x0000000400097213 */ /* 0x000fe40000000000 */
[-C--:B------:R-:W-:Y:S01]  /*10060*/  IABS R8, R15.reuse ;  /* 0x0000000f00087213 */ /* 0x080fe20000000000 */
[----:B------:R-:W-:Y:S01]  /*10070*/  IMAD.MOV R18, RZ, RZ, -R15 ;  /* 0x000000ffff127224 */ /* 0x000fe200078e0a0f */
[----:B------:R-:W-:Y:S02]  /*10080*/  IABS R10, R15 ;  /* 0x0000000f000a7213 */ /* 0x000fe40000000000 */
[----:B------:R-:W0:Y:S08]  /*10090*/  I2F.RP R6, R8 ;  /* 0x0000000800067306 */ /* 0x000e300000209400 */
[----:B0-----:R-:W0:Y:S02]  /*100a0*/  MUFU.RCP R6, R6 ;  /* 0x0000000600067308 */ /* 0x001e240000001000 */
[----:B0-----:R-:W-:-:S06]  /*100b0*/  VIADD R3, R6, 0xffffffe ;  /* 0x0ffffffe06037836 */ /* 0x001fcc0000000000 */
[----:B------:R-:W0:Y:S02]  /*100c0*/  F2I.FTZ.U32.TRUNC.NTZ R3, R3 ;  /* 0x0000000300037305 */ /* 0x000e24000021f000 */
[----:B0-----:R-:W-:-:S04]  /*100d0*/  IMAD.MOV R2, RZ, RZ, -R3 ;  /* 0x000000ffff027224 */ /* 0x001fc800078e0a03 */
[----:B------:R-:W-:Y:S02]  /*100e0*/  IMAD.MOV.U32 R7, RZ, RZ, R2 ;  /* 0x000000ffff077224 */ /* 0x000fe400078e0002 */
[----:B------:R-:W-:Y:S02]  /*100f0*/  IMAD.MOV.U32 R2, RZ, RZ, RZ ;  /* 0x000000ffff027224 */ /* 0x000fe400078e00ff */
        /* <DEDUP_REMOVED lines=20> */
.L_x_2471:
[----:B------:R-:W-:Y:S01]  /*10240*/  IMAD.MOV.U32 R16, RZ, RZ, R7 ;  /* 0x000000ffff107224 */ /* 0x000fe200078e0007 */
[----:B------:R-:W-:Y:S01]  /*10250*/  ULDC UR39, c[0x0][0xc3c] ;  /* 0x00030f0000277ab9 */ /* 0x000fe20000000800 */
[----:B------:R-:W-:Y:S02]  /*10260*/  IMAD.MOV.U32 R17, RZ, RZ, RZ ;  /* 0x000000ffff117224 */ /* 0x000fe400078e00ff */
[----:B------:R-:W-:-:S07]  /*10270*/  IMAD.MOV.U32 R18, RZ, RZ, RZ ;  /* 0x000000ffff127224 */ /* 0x000fce00078e00ff */
.L_x_2476:
[----:B------:R-:W-:Y:S01]  /*10280*/  ISETP.NE.AND P0, PT, R5, RZ, PT ;  /* 0x000000ff0500720c */ /* 0x000fe20003f05270 */
[----:B------:R-:W-:-:S12]  /*10290*/  IMAD.U32 R19, RZ, RZ, UR39 ;  /* 0x00000027ff137e24 */ /* 0x000fd8000f8e00ff */
[----:B------:R-:W0:Y:S01]  /*102a0*/  @!P0 S2R R3, SR_CgaCtaId ;  /* 0x0000000000038919 */ /* 0x000e220000008800 */
[----:B------:R-:W-:-:S04]  /*102b0*/  @!P0 MOV R0, 0x400 ;  /* 0x0000040000008802 */ /* 0x000fc80000000f00 */
[----:B0-----:R-:W-:-:S05]  /*102c0*/  @!P0 LEA R0, R3, R0, 0x18 ;  /* 0x0000000003008211 */ /* 0x001fca00078ec0ff */
[----:B------:R0:W-:Y:S01]  /*102d0*/  @!P0 STS.128 [R0+0x334d0], R16 ;  /* 0x0334d01000008388 */ /* 0x0001e20000000c00 */
[----:B------:R-:W-:Y:S06]  /*102e0*/  BAR.ARV 0x5, 0x180 ;  /* 0x0146000000007b1d */ /* 0x000fec0000002000 */
.L_x_2469:
        /* <DEDUP_REMOVED lines=34> */
[----:B------:R-:W-:Y:S02]  /*10510*/  LOP3.LUT R6, R33, 0x1b0, RZ, 0xc0, !PT ;  /* 0x000001b021067812 */ /* 0x000fe400078ec0ff */
        /* <DEDUP_REMOVED lines=16> */
.L_x_2554:
        /* <DEDUP_REMOVED lines=39> */
[----:B01-3--:R-:W-:-:S14]  /*10890*/  @P1 BRA `(.L_x_2478) ;  /* 0x0000000000241947 */ /* 0x00bfdc0003800000 */
        /* <DEDUP_REMOVED lines=9> */
.L_x_2478:
        /* <DEDUP_REMOVED lines=21> */
.L_x_2479:
        /* <DEDUP_REMOVED lines=11> */
.L_x_2480:
[----:B------:R-:W-:Y:S01]  /*10b30*/  R2UR UR6, R17 ;  /* 0x00000000110672ca */ /* 0x000fe200000e0000 */
[----:B------:R-:W-:Y:S01]  /*10b40*/  ULDC UR4, c[0x0][0x448] ;  /* 0x0001120000047ab9 */ /* 0x000fe20000000800 */
[----:B------:R-:W-:Y:S01]  /*10b50*/  UIADD3 UR36, -UR38, UR36, URZ ;  /* 0x0000002426247290 */ /* 0x000fe2000fffe13f */
[----:B------:R-:W-:Y:S01]  /*10b60*/  BSSY B7, `(.L_x_2481) ;  /* 0x00004a5000077945 */ /* 0x000fe20003800000 */
[----:B------:R-:W-:Y:S02]  /*10b70*/  UISETP.NE.AND UP0, UPT, UR4, 0x1, UPT ;  /* 0x000000010400788c */ /* 0x000fe4000bf05270 */
[----:B------:R-:W-:Y:S02]  /*10b80*/  UIADD3 UR7, UR36, 0xa0, -UR40 ;  /* 0x000000a024077890 */ /* 0x000fe4000fffe828 */
[----:B------:R-:W-:-:S05]  /*10b90*/  UP2UR UR49, UPR, URZ, 0x1 ;  /* 0x000000013f317883 */ /* 0x000fca0008000000 */
[----:B------:R-:W-:Y:S02]  /*10ba0*/  USHF.L.U32 UR6, UR6, 0x7, URZ ;  /* 0x0000000706067899 */ /* 0x000fe4000800063f */
[----:B------:R-:W-:Y:S01]  /*10bb0*/  @UP0 ULDC UR4, c[0x0][0x44c] ;  /* 0x0001130000040ab9 */ /* 0x000fe20000000800 */
[----:B------:R-:W-:Y:S01]  /*10bc0*/  @UP0 ULDC UR8, c[0x0][0x450] ;  /* 0x0001140000080ab9 */ /* 0x000fe20000000800 */
[----:B------:R-:W-:-:S04]  /*10bd0*/  UIADD3 UR6, UR6, 0x7f, URZ ;  /* 0x0000007f06067890 */ /* 0x000fc8000fffe03f */
[----:B------:R-:W-:Y:S02]  /*10be0*/  UIMAD.WIDE.U32 UR4, UR6, UR4, URZ ;  /* 0x00000004060472a5 */ /* 0x000fe4000f8e003f */
        /* <DEDUP_REMOVED lines=10> */
[----:B------:R-:W-:-:S06]  /*10c90*/  USEL UR41, UR4, UR6, UP0 ;  /* 0x0000000604297287 */ /* 0x000fcc0008000000 */
[----:B------:R-:W-:-:S13]  /*10ca0*/  ISETP.LT.AND P0, PT, RZ, UR41, PT ;  /* 0x00000029ff007c0c */ /* 0x000fda000bf01270 */
        /* <DEDUP_REMOVED lines=18> */
.L_x_2482:
        /* <DEDUP_REMOVED lines=20> */
.L_x_2485:
[----:B------:R-:W-:Y:S05]  /*10f10*/  BSYNC B6 ;  /* 0x0000000000067941 */ /* 0x000fea0003800000 */
.L_x_2484:
        /* <DEDUP_REMOVED lines=22> */
.L_x_2487:
[----:B------:R-:W-:Y:S05]  /*11080*/  BSYNC B6 ;  /* 0x0000000000067941 */ /* 0x000fea0003800000 */
.L_x_2486:
        /* <DEDUP_REMOVED lines=20> */
.L_x_2489:
[----:B------:R-:W-:Y:S05]  /*111d0*/  BSYNC B6 ;  /* 0x0000000000067941 */ /* 0x000fea0003800000 */
.L_x_2488:
        /* <DEDUP_REMOVED lines=19> */
.L_x_2491:
[----:B------:R-:W-:Y:S05]  /*11310*/  BSYNC B6 ;  /* 0x0000000000067941 */ /* 0x000fea0003800000 */
.L_x_2490:
        /* <DEDUP_REMOVED lines=15> */
.L_x_2574:
        /* <DEDUP_REMOVED lines=80> */
.L_x_2493:
[----:B------:R-:W-:Y:S01]  /*11910*/  IMAD R4, R28, 0x8, R22 ;  /* 0x000000081c047824 */ /* 0x000fe200078e0216 */
[----:B------:R-:W-:Y:S01]  /*11920*/  SHF.L.U32 R35, R31, 0x1f, RZ ;  /* 0x0000001f1f237819 */ /* 0x000fe200000006ff */
[----:B------:R-:W-:Y:S01]  /*11930*/  BSSY B0, `(.L_x_2494) ;  /* 0x0000004000007945 */ /* 0x000fe20003800000 */
[----:B------:R-:W-:Y:S02]  /*11940*/  SHF.R.S32.HI R26, RZ, 0x1f, R5 ;  /* 0x0000001fff1a7819 */ /* 0x000fe40000011405 */
[----:B------:R-:W0:Y:S02]  /*11950*/  SYNCS.PHASECHK.TRANS64.TRYWAIT P0, [R4+URZ+0x33480], R35 ;  /* 0x03348023040075a7 */ /* 0x000e24000800017f */
[----:B0-----:R-:W-:Y:S05]  /*11960*/  @!P0 BRA `(.L_x_2495) ;  /* 0x0000004c00d88947 */ /* 0x001fea0003800000 */
.L_x_2575:
[----:B------:R-:W-:Y:S05]  /*11970*/  BSYNC B0 ;  /* 0x0000000000007941 */ /* 0x000fea0003800000 */
.L_x_2494:
        /* <DEDUP_REMOVED lines=99> */
.L_x_2587:
        /* <DEDUP_REMOVED lines=13> */
.L_x_2497:
        /* <DEDUP_REMOVED lines=11> */
.L_x_2498:
[----:B------:R2:W-:Y:S01]  /*12130*/  SYNCS.ARRIVE.TRANS64.A1T0 RZ, [R4+URZ+0x33470], RZ ;  /* 0x033470ff04ff79a7 */ /* 0x0005e2000810003f */
[----:B------:R-:W-:Y:S05]  /*12140*/  @!P2 BRA `(.L_x_2499) ;  /* 0x000000000004a947 */ /* 0x000fea0003800000 */
[----:B------:R-:W-:Y:S01]  /*12150*/  BPT.TRAP 0x1 ;  /* 0x000000040000795c */ /* 0x000fe20000300000 */
.L_x_2499:
[----:B------:R-:W3:Y:S01]  /*12160*/  SYNCS.PHASECHK.TRANS64.TRYWAIT P0, [R4+URZ+0x33440], R35 ;  /* 0x03344023040075a7 */ /* 0x000ee2000800017f */
[----:B------:R-:W-:Y:S04]  /*12170*/  BSSY B0, `(.L_x_2500) ;  /* 0x0000002000007945 */ /* 0x000fe80003800000 */
[----:B---3--:R-:W-:Y:S05]  /*12180*/  @!P0 BRA `(.L_x_2501) ;  /* 0x0000004c00f08947 */ /* 0x008fea0003800000 */
.L_x_2588:
[----:B------:R-:W-:Y:S05]  /*12190*/  BSYNC B0 ;  /* 0x0000000000007941 */ /* 0x000fea0003800000 */
.L_x_2500:
        /* <DEDUP_REMOVED lines=78> */
.L_x_2600:
        /* <DEDUP_REMOVED lines=17> */
.L_x_2504:
[----:B------:R-:W-:Y:S05]  /*12790*/  BSYNC B0 ;  /* 0x0000000000007941 */ /* 0x000fea0003800000 */
.L_x_2503:
[----:B------:R-:W-:Y:S01]  /*127a0*/  NOP ;  /* 0x0000000000007918 */ /* 0x000fe20000000000 */
[----:B------:R-:W-:-:S13]  /*127b0*/  PLOP3.LUT P0, PT, PT, PT, PT, 0x80, 0x0 ;  /* 0x000000000000781c */ /* 0x000fda0003f0f070 */
.L_x_2505:
        /* <DEDUP_REMOVED lines=11> */
.L_x_2506:
        /* <DEDUP_REMOVED lines=34> */
.L_x_2508:
[----:B------:R-:W-:Y:S05]  /*12a90*/  BSYNC B6 ;  /* 0x0000000000067941 */ /* 0x000fea0003800000 */
.L_x_2507:
[----:B------:R1:W5:Y:S01]  /*12aa0*/  LDL R8, [R1+0xc] ;  /* 0x00000c0001087983 */ /* 0x0003620000100800 */
[----:B------:R-:W-:Y:S01]  /*12ab0*/  UISETP.NE.AND UP0, UPT, UR49, URZ, UPT ;  /* 0x0000003f3100728c */ /* 0x000fe2000bf05270 */
[----:B------:R-:W4:Y:S01]  /*12ac0*/  S2R R2, SR_TID.X ;  /* 0x0000000000027919 */ /* 0x000f220000002100 */
[----:B------:R-:W-:Y:S01]  /*12ad0*/  R2UR UR6, R34 ;  /* 0x00000000220672ca */ /* 0x000fe200000e0000 */
[----:B0-23--:R-:W0:Y:S03]  /*12ae0*/  LDC R4, c[0x0][0x448] ;  /* 0x00011200ff047b82 */ /* 0x00de260000000800 */
[----:B------:R-:W-:Y:S01]  /*12af0*/  PLOP3.LUT P0, PT, PT, PT, UP0, 0x80, 0x0 ;  /* 0x000000000000781c */ /* 0x000fe20003f0f008 */
[----:B------:R-:W-:-:S04]  /*12b00*/  ULDC.64 UR8, c[0x0][0x2d8] ;  /* 0x0000b60000087ab9 */ /* 0x000fc80000000a00 */
[----:B------:R-:W-:Y:S01]  /*12b10*/  @UP0 ULDC UR4, c[0x0][0x44c] ;  /* 0x0001130000040ab9 */ /* 0x000fe20000000800 */
[C---:B------:R-:W-:Y:S02]  /*12b20*/  R2UR UR7, R18.reuse ;  /* 0x00000000120772ca */ /* 0x040fe400000e0000 */
[----:B------:R-:W-:Y:S02]  /*12b30*/  R2UR UR10, R18 ;  /* 0x00000000120a72ca */ /* 0x000fe400000e0000 */
[C---:B----4-:R-:W-:Y:S01]  /*12b40*/  LOP3.LUT R19, R2.reuse, 0x7f, RZ, 0xc0, !PT ;  /* 0x0000007f02137812 */ /* 0x050fe200078ec0ff */
[----:B------:R-:W-:-:S03]  /*12b50*/  IMAD.SHL.U32 R2, R2, 0x20, RZ ;  /* 0x0000002002027824 */ /* 0x000fc600078e00ff */
[----:B------:R-:W-:-:S04]  /*12b60*/  SHF.R.U32.HI R19, RZ, 0x2, R19 ;  /* 0x00000002ff137819 */ /* 0x000fc80000011613 */
[----:B------:R-:W-:-:S05]  /*12b70*/  LOP3.LUT R2, R19, 0x60, R2, 0xf8, !PT ;  /* 0x0000006013027812 */ /* 0x000fca00078ef802 */
[----:B------:R-:W-:-:S04]  /*12b80*/  IMAD R5, R17, 0x80, R2 ;  /* 0x0000008011057824 */ /* 0x000fc800078e0202 */
[----:B------:R-:W-:Y:S01]  /*12b90*/  @P0 IMAD.HI.U32 R2, R5, UR4, RZ ;  /* 0x0000000405020c27 */ /* 0x000fe2000f8e00ff */
[----:B------:R-:W-:Y:S01]  /*12ba0*/  PLOP3.LUT P0, PT, PT, PT, UP0, 0x80, 0x0 ;  /* 0x000000000000781c */ /* 0x000fe20003f0f008 */
[----:B------:R-:W-:Y:S01]  /*12bb0*/  @UP0 ULDC UR4, c[0x0][0x450] ;  /* 0x0001140000040ab9 */ /* 0x000fe20000000800 */
[----:B------:R-:W-:Y:S01]  /*12bc0*/  UIMAD UR6, UR6, UR8, URZ ;  /* 0x00000008060672a4 */ /* 0x000fe2000f8e023f */
[----:B------:R-:W-:Y:S01]  /*12bd0*/  IMAD.MOV.U32 R0, RZ, RZ, R5 ;  /* 0x000000ffff007224 */ /* 0x000fe200078e0005 */
[----:B------:R-:W-:Y:S02]  /*12be0*/  UMOV UR5, UR45 ;  /* 0x0000002d00057c82 */ /* 0x000fe40008000000 */
[----:B------:R-:W-:-:S07]  /*12bf0*/  UIMAD UR6, UR10, UR9, UR6 ;  /* 0x000000090a0672a4 */ /* 0x000fce000f8e0206 */
[----:B------:R-:W-:Y:S01]  /*12c00*/  @P0 SHF.R.U32.HI R0, RZ, UR4, R2 ;  /* 0x00000004ff000c19 */ /* 0x000fe20008011602 */
[----:B------:R-:W-:Y:S02]  /*12c10*/  UMOV UR4, UR36 ;  /* 0x0000002400047c82 */ /* 0x000fe40008000000 */
[----:B------:R-:W-:-:S03]  /*12c20*/  UIMAD.WIDE.U32 UR4, UR7, UR8, UR4 ;  /* 0x00000008070472a5 */ /* 0x000fc6000f8e0004 */
[----:B------:R-:W-:Y:S01]  /*12c30*/  ULDC.64 UR8, c[0x0][0x2e0] ;  /* 0x0000b80000087ab9 */ /* 0x000fe20000000a00 */
[----:B------:R-:W-:Y:S01]  /*12c40*/  UIADD3 UR5, UR5, UR6, URZ ;  /* 0x0000000605057290 */ /* 0x000fe2000fffe03f */
[----:B------:R-:W2:Y:S01]  /*12c50*/  S2R R19, SR_TID.X ;  /* 0x0000000000137919 */ /* 0x000ea20000002100 */
[----:B------:R-:W-:Y:S01]  /*12c60*/  UIMAD UR7, UR44, UR8, URZ ;  /* 0x000000082c0772a4 */ /* 0x000fe2000f8e023f */
[--C-:B------:R-:W-:Y:S01]  /*12c70*/  SHF.R.S32.HI R2, RZ, 0x1f, R0.reuse ;  /* 0x0000001fff027819 */ /* 0x100fe20000011400 */
[----:B------:R-:W-:Y:S02]  /*12c80*/  UIMAD.WIDE.U32 UR4, UR42, UR8, UR4 ;  /* 0x000000082a0472a5 */ /* 0x000fe4000f8e0004 */
[----:B------:R-:W-:Y:S01]  /*12c90*/  UIMAD UR7, UR42, UR9, UR7 ;  /* 0x000000092a0772a4 */ /* 0x000fe2000f8e0207 */
[----:B------:R-:W-:Y:S02]  /*12ca0*/  IMAD.MOV R6, RZ, RZ, -R0 ;  /* 0x000000ffff067224 */ /* 0x000fe400078e0a00 */
[----:B------:R-:W-:Y:S01]  /*12cb0*/  ULDC.64 UR8, c[0x0][0x2d0] ;  /* 0x0000b40000087ab9 */ /* 0x000fe20000000a00 */
[----:B------:R-:W-:Y:S01]  /*12cc0*/  UIADD3 UR5, UR5, UR7, URZ ;  /* 0x0000000705057290 */ /* 0x000fe2000fffe03f */
[----:B------:R-:W-:-:S02]  /*12cd0*/  IMAD R3, R2, UR8, RZ ;  /* 0x0000000802037c24 */ /* 0x000fc4000f8e02ff */
[----:B------:R-:W-:Y:S02]  /*12ce0*/  IMAD.U32 R9, RZ, RZ, UR8 ;  /* 0x00000008ff097e24 */ /* 0x000fe4000f8e00ff */
[----:B0-----:R-:W-:Y:S02]  /*12cf0*/  IMAD R5, R4, R6, R5 ;  /* 0x0000000604057224 */ /* 0x001fe400078e0205 */
[C---:B------:R-:W-:Y:S02]  /*12d00*/  IMAD R7, R0.reuse, UR9, R3 ;  /* 0x0000000900077c24 */ /* 0x040fe4000f8e0203 */
[----:B------:R-:W-:Y:S01]  /*12d10*/  IMAD.WIDE.U32 R2, R0, R9, UR4 ;  /* 0x0000000400027e25 */ /* 0x000fe2000f8e0009 */
[----:B------:R-:W-:Y:S01]  /*12d20*/  SHF.R.S32.HI R0, RZ, 0x1f, R5 ;  /* 0x0000001fff007819 */ /* 0x000fe20000011405 */
[----:B------:R-:W-:Y:S02]  /*12d30*/  ULDC.64 UR4, c[0x0][0x2c8] ;  /* 0x0000b20000047ab9 */ /* 0x000fe40000000a00 */
[----:B------:R-:W-:-:S02]  /*12d40*/  IMAD.IADD R3, R3, 0x1, R7 ;  /* 0x0000000103037824 */ /* 0x000fc400078e0207 */
        /* <DEDUP_REMOVED lines=10> */
[----:B--2---:R-:W-:-:S02]  /*12df0*/  LOP3.LUT R19, R19, 0x7f, RZ, 0xc0, !PT ;  /* 0x0000007f13137812 */ /* 0x004fc400078ec0ff */
[----:B------:R-:W-:Y:S02]  /*12e00*/  ISETP.GE.AND P3, PT, R33, UR4, PT ;  /* 0x0000000421007c0c */ /* 0x000fe4000bf66270 */
[----:B------:R-:W-:Y:S02]  /*12e10*/  ISETP.GE.AND P2, PT, R10, UR4, PT ;  /* 0x000000040a007c0c */ /* 0x000fe4000bf46270 */
[----:B------:R-:W-:Y:S02]  /*12e20*/  ISETP.GE.AND P1, PT, R11, UR4, PT ;  /* 0x000000040b007c0c */ /* 0x000fe4000bf26270 */
[----:B------:R-:W-:Y:S01]  /*12e30*/  SHF.R.U32.HI R10, RZ, 0x2, R19 ;  /* 0x00000002ff0a7819 */ /* 0x000fe20000011613 */
[----:B-1----:R-:W-:Y:S10]  /*12e40*/  BRA.DIV UR5, `(.L_x_2509) ;  /* 0x0000004a05887947 */ /* 0x002ff4000b800000 */
[----:B------:R-:W0:Y:S01]  /*12e50*/  SHFL.IDX PT, R14, R0, RZ, 0x1c1f ;  /* 0x001c1fff000e7589 */ /* 0x000e2200000e0000 */
[----:B------:R-:W-:Y:S02]  /*12e60*/  IMAD R4, R4, UR40, RZ ;  /* 0x0000002804047c24 */ /* 0x000fe4000f8e02ff */
[----:B------:R-:W-:Y:S01]  /*12e70*/  IMAD R17, R17, 0x80, R10 ;  /* 0x0000008011117824 */ /* 0x000fe200078e020a */
        /* <DEDUP_REMOVED lines=11> */
[----:B------:R-:W-:-:S13]  /*12f30*/  ISETP.GE.AND P0, PT, R7, R4, PT ;  /* 0x000000040700720c */ /* 0x000fda0003f06270 */
        /* <DEDUP_REMOVED lines=10> */
[----:B------:R-:W-:-:S03]  /*12fe0*/  ISETP.GE.AND P0, PT, R7, R4, PT ;  /* 0x000000040700720c */ /* 0x000fc60003f06270 */
[----:B------:R-:W2:Y:S10]  /*12ff0*/  SHFL.IDX PT, R5, R5, 0x3, 0x1c1f ;  /* 0x007c1f0005057f89 */ /* 0x000eb400000e0000 */
[----:B0-----:R-:W-:-:S05]  /*13000*/  @!P0 IADD3 R14, P4, R33, R14, RZ ;  /* 0x0000000e210e8210 */ /* 0x001fca0007f9e0ff */
[----:B------:R-:W-:Y:S02]  /*13010*/  @!P0 IMAD.X R7, RZ, RZ, R6, P4 ;  /* 0x000000ffff078224 */ /* 0x000fe400020e0606 */
[----:B-1----:R-:W-:Y:S02]  /*13020*/  @!P0 IMAD.MOV.U32 R2, RZ, RZ, R14 ;  /* 0x000000ffff028224 */ /* 0x002fe400078e000e */
[----:B------:R-:W-:Y:S01]  /*13030*/  @!P0 IMAD.MOV.U32 R3, RZ, RZ, R7 ;  /* 0x000000ffff038224 */ /* 0x000fe200078e0007 */
[----:B------:R0:W1:Y:S04]  /*13040*/  SHFL.IDX PT, R14, R0, 0x3, 0x1c1f ;  /* 0x007c1f00000e7f89 */ /* 0x00006800000e0000 */
[----:B------:R0:W-:Y:S04]  /*13050*/  @!P0 LDGSTS.E.BYPASS.LTC128B.128 [R8+0x1f200], desc[UR54][R2.64], !P3 ;  /* 0x1f20000002088fae */ /* 0x0001e8000d901d76 */
[----:B------:R0:W-:Y:S04]  /*13060*/  @!P0 LDGSTS.E.BYPASS.LTC128B.128 [R8+0x21200], desc[UR54][R2.64+0x40], !P2 ;  /* 0x2120004002088fae */ /* 0x0001e8000d101d76 */
[----:B--2---:R0:W-:Y:S02]  /*13070*/  @!P0 LDGSTS.E.BYPASS.LTC128B.128 [R8+0x23200], desc[UR54][R2.64+0x80], !P1 ;  /* 0x2320008002088fae */ /* 0x0041e4000c901d76 */
.L_x_2609:
        /* <DEDUP_REMOVED lines=12> */
.L_x_2511:
[----:B------:R-:W-:Y:S05]  /*13140*/  BSYNC B0 ;  /* 0x0000000000007941 */ /* 0x000fea0003800000 */
.L_x_2510:
[----:B------:R-:W-:Y:S01]  /*13150*/  NOP ;  /* 0x0000000000007918 */ /* 0x000fe20000000000 */
[----:B------:R-:W-:-:S13]  /*13160*/  PLOP3.LUT P0, PT, PT, PT, PT, 0x80, 0x0 ;  /* 0x000000000000781c */ /* 0x000fda0003f0f070 */
.L_x_2512:
        /* <DEDUP_REMOVED lines=18> */
.L_x_2610:
[----:B------:R-:W-:Y:S05]  /*13290*/  BSYNC B0 ;  /* 0x0000000000007941 */ /* 0x000fea0003800000 */
.L_x_2513:
[----:B------:R-:W-:-:S06]  /*132a0*/  UISETP.GE.AND UP0, UPT, UR41, 0x2, UPT ;  /* 0x000000022900788c */ /* 0x000fcc000bf06270 */
[----:B------:R-:W-:-:S13]  /*132b0*/  PLOP3.LUT P0, PT, PT, PT, UP0, 0x40, 0x0 ;  /* 0x000000000000781c */ /* 0x000fda0003f0e808 */
[----:B------:R-:W-:Y:S05]  /*132c0*/  @P0 BRA `(.L_x_2515) ;  /* 0x0000001800480947 */ /* 0x000fea0003800000 */
[----:B------:R-:W-:Y:S01]  /*132d0*/  UIADD3 UR4, UR41, -0x2, URZ ;  /* 0xfffffffe29047890 */ /* 0x000fe2000fffe03f */
[----:B------:R-:W-:Y:S02]  /*132e0*/  IMAD.MOV.U32 R19, RZ, RZ, R31 ;  /* 0x000000ffff137224 */ /* 0x000fe400078e001f */
[----:B------:R-:W-:-:S03]  /*132f0*/  IMAD.MOV.U32 R17, RZ, RZ, R28 ;  /* 0x000000ffff117224 */ /* 0x000fc600078e001c */
[----:B------:R-:W-:-:S07]  /*13300*/  IMAD.U32 R29, RZ, RZ, UR4 ;  /* 0x00000004ff1d7e24 */ /* 0x000fce000f8e00ff */
.L_x_2535:
        /* <DEDUP_REMOVED lines=67> */
.L_x_2516:
[----:B------:R-:W-:Y:S01]  /*13740*/  IMAD R4, R28, 0x8, R22 ;  /* 0x000000081c047824 */ /* 0x000fe200078e0216 */
[----:B------:R-:W-:Y:S01]  /*13750*/  SHF.L.U32 R27, R31, 0x1f, RZ ;  /* 0x0000001f1f1b7819 */ /* 0x000fe200000006ff */
[----:B------:R-:W-:Y:S01]  /*13760*/  BSSY B0, `(.L_x_2517) ;  /* 0x0000004000007945 */ /* 0x000fe20003800000 */
[----:B------:R-:W-:Y:S02]  /*13770*/  SHF.R.S32.HI R25, RZ, 0x1f, R8 ;  /* 0x0000001fff197819 */ /* 0x000fe40000011408 */
[----:B------:R-:W0:Y:S02]  /*13780*/  SYNCS.PHASECHK.TRANS64.TRYWAIT P0, [R4+URZ+0x33480], R27 ;  /* 0x0334801b040075a7 */ /* 0x000e24000800017f */
[----:B0-----:R-:W-:Y:S05]  /*13790*/  @!P0 BRA `(.L_x_2518) ;  /* 0x0000004400848947 */ /* 0x001fea0003800000 */
.L_x_2611:
[----:B------:R-:W-:Y:S05]  /*137a0*/  BSYNC B0 ;  /* 0x0000000000007941 */ /* 0x000fea0003800000 */
.L_x_2517:
        /* <DEDUP_REMOVED lines=71> */
.L_x_2623:
        /* <DEDUP_REMOVED lines=10> */
.L_x_2520:
        /* <DEDUP_REMOVED lines=11> */
.L_x_2521:
[----:B------:R2:W-:Y:S01]  /*13d70*/  SYNCS.ARRIVE.TRANS64.A1T0 RZ, [R4+URZ+0x33470], RZ ;  /* 0x033470ff04ff79a7 */ /* 0x0005e2000810003f */
[----:B------:R-:W-:Y:S05]  /*13d80*/  @!P3 BRA `(.L_x_2522) ;  /* 0x000000000004b947 */ /* 0x000fea0003800000 */
[----:B------:R-:W-:Y:S01]  /*13d90*/  BPT.TRAP 0x1 ;  /* 0x000000040000795c */ /* 0x000fe20000300000 */
.L_x_2522:
[----:B------:R-:W3:Y:S01]  /*13da0*/  SYNCS.PHASECHK.TRANS64.TRYWAIT P0, [R4+URZ+0x33440], R27 ;  /* 0x0334401b040075a7 */ /* 0x000ee2000800017f */
[----:B------:R-:W-:Y:S04]  /*13db0*/  BSSY B0, `(.L_x_2523) ;  /* 0x0000002000007945 */ /* 0x000fe80003800000 */
[----:B---3--:R-:W-:Y:S05]  /*13dc0*/  @!P0 BRA `(.L_x_2524) ;  /* 0x00000044008c8947 */ /* 0x008fea0003800000 */
.L_x_2624:
[----:B------:R-:W-:Y:S05]  /*13dd0*/  BSYNC B0 ;  /* 0x0000000000007941 */ /* 0x000fea0003800000 */
.L_x_2523:
        /* <DEDUP_REMOVED lines=67> */
.L_x_2636:
        /* <DEDUP_REMOVED lines=10> */
.L_x_2526:
        /* <DEDUP_REMOVED lines=11> */
.L_x_2527:
[----:B------:R-:W-:Y:S01]  /*14360*/  IMAD.U32 R0, RZ, RZ, UR47 ;  /* 0x0000002fff007e24 */ /* 0x000fe2000f8e00ff */
[----:B------:R0:W-:Y:S04]  /*14370*/  SYNCS.ARRIVE.TRANS64.A1T0 RZ, [R4+URZ+0x33430], RZ ;  /* 0x033430ff04ff79a7 */ /* 0x0001e8000810003f */
[----:B------:R-:W-:-:S13]  /*14380*/  ISETP.NE.AND P0, PT, R0, 0x3, PT ;  /* 0x000000030000780c */ /* 0x000fda0003f05270 */
[----:B0-----:R-:W-:Y:S05]  /*14390*/  @!P0 BRA `(.L_x_2528) ;  /* 0x0000000000048947 */ /* 0x001fea0003800000 */
[----:B------:R-:W-:Y:S01]  /*143a0*/  BPT.TRAP 0x1 ;  /* 0x000000040000795c */ /* 0x000fe20000300000 */
.L_x_2528:
[----:B------:R-:W-:Y:S01]  /*143b0*/  LOP3.LUT R3, R19, 0x1, RZ, 0x3c, !PT ;  /* 0x0000000113037812 */ /* 0x000fe200078e3cff */
[----:B------:R-:W-:Y:S01]  /*143c0*/  IMAD R0, R17, 0x8, R22 ;  /* 0x0000000811007824 */ /* 0x000fe200078e0216 */
[----:B------:R-:W-:Y:S02]  /*143d0*/  BSSY B0, `(.L_x_2529) ;  /* 0x0000004000007945 */ /* 0x000fe40003800000 */
[----:B------:R-:W-:-:S04]  /*143e0*/  SHF.L.U32 R3, R3, 0x1f, RZ ;  /* 0x0000001f03037819 */ /* 0x000fc800000006ff */
[----:B------:R-:W0:Y:S02]  /*143f0*/  SYNCS.PHASECHK.TRANS64.TRYWAIT P1, [R0+URZ+0x33470], R3 ;  /* 0x03347003000075a7 */ /* 0x000e24000802017f */
[----:B0-----:R-:W-:Y:S05]  /*14400*/  @!P1 BRA `(.L_x_2530) ;  /* 0x0000004400889947 */ /* 0x001fea0003800000 */
.L_x_2637:
[----:B------:R-:W-:Y:S05]  /*14410*/  BSYNC B0 ;  /* 0x0000000000007941 */ /* 0x000fea0003800000 */
.L_x_2529:
[----:B------:R-:W-:-:S05]  /*14420*/  IMAD.U32 R2, RZ, RZ, UR46 ;  /* 0x0000002eff027e24 */ /* 0x000fca000f8e00ff */
[----:B------:R-:W-:-:S13]  /*14430*/  ISETP.NE.AND P1, PT, R2, 0x3, PT ;  /* 0x000000030200780c */ /* 0x000fda0003f25270 */
[----:B------:R-:W-:Y:S05]  /*14440*/  @!P1 BRA `(.L_x_2531) ;  /* 0x0000000000049947 */ /* 0x000fea0003800000 */
[----:B------:R-:W-:Y:S01]  /*14450*/  BPT.TRAP 0x1 ;  /* 0x000000040000795c */ /* 0x000fe20000300000 */
.L_x_2531:
[----:B0-----:R-:W-:Y:S01]  /*14460*/  SHF.L.U32 R3, R19, 0x1f, RZ ;  /* 0x0000001f13037819 */ /* 0x001fe200000006ff */
[----:B------:R-:W-:-:S03]  /*14470*/  IMAD R2, R17, 0x7800, RZ ;  /* 0x0000780011027824 */ /* 0x000fc600078e02ff */
[----:B------:R-:W0:Y:S02]  /*14480*/  SYNCS.PHASECHK.TRANS64.TRYWAIT P1, [R0+URZ+0x33460], R3 ;  /* 0x03346003000075a7 */ /* 0x000e24000802017f */
[----:B0-----:R-:W-:Y:S05]  /*14490*/  @!P1 BRA `(.L_x_2532) ;  /* 0x0000004400789947 */ /* 0x001fea0003800000 */
.L_x_2638:
        /* <DEDUP_REMOVED lines=107> */
.L_x_2533:
[----:B--2---:R2:W-:Y:S01]  /*14b50*/  SYNCS.ARRIVE.TRANS64.A1T0 RZ, [R0+URZ+0x33450], RZ ;  /* 0x033450ff00ff79a7 */ /* 0x0045e2000810003f */
[----:B------:R-:W-:Y:S06]  /*14b60*/  BAR.SYNC.DEFER_BLOCKING 0x2, 0x80 ;  /* 0x0082000000007b1d */ /* 0x000fec0000010000 */
[----:B------:R-:W-:Y:S05]  /*14b70*/  @!P0 BRA `(.L_x_2534) ;  /* 0x0000000000048947 */ /* 0x000fea0003800000 */
[----:B------:R-:W-:Y:S01]  /*14b80*/  BPT.TRAP 0x1 ;  /* 0x000000040000795c */ /* 0x000fe20000300000 */
.L_x_2534:
[----:B--2---:R-:W-:Y:S02]  /*14b90*/  VIADD R0, R0, 0x33480 ;  /* 0x0003348000007836 */ /* 0x004fe40000000000 */
[----:B------:R-:W-:Y:S02]  /*14ba0*/  IMAD.MOV.U32 R19, RZ, RZ, R31 ;  /* 0x000000ffff137224 */ /* 0x000fe400078e001f */
[----:B------:R-:W-:Y:S01]  /*14bb0*/  IMAD.MOV.U32 R17, RZ, RZ, R28 ;  /* 0x000000ffff117224 */ /* 0x000fe200078e001c */
[----:B------:R-:W-:-:S04]  /*14bc0*/  PRMT R0, R37, 0x654, R0 ;  /* 0x0000065425007816 */ /* 0x000fc80000000000 */
[----:B------:R2:W-:Y:S01]  /*14bd0*/  SYNCS.ARRIVE.TRANS64.RED.A1T0 RZ, [R0+URZ], RZ ;  /* 0x000000ff00ff79a7 */ /* 0x0005e2000810043f */
[----:B------:R-:W-:Y:S05]  /*14be0*/  @P2 BRA `(.L_x_2535) ;  /* 0xffffffe400c82947 */ /* 0x000fea000383ffff */
.L_x_2515:
        /* <DEDUP_REMOVED lines=19> */
.L_x_2537:
[----:B------:R-:W-:Y:S05]  /*14d20*/  BSYNC B0 ;  /* 0x0000000000007941 */ /* 0x000fea0003800000 */
.L_x_2536:
[----:B------:R-:W-:Y:S05]  /*14d30*/  @!P0 BRA `(.L_x_2538) ;  /* 0x0000000000048947 */ /* 0x000fea0003800000 */
[----:B------:R-:W-:Y:S01]  /*14d40*/  BPT.TRAP 0x1 ;  /* 0x000000040000795c */ /* 0x000fe20000300000 */
.L_x_2538:
[----:B------:R-:W-:Y:S01]  /*14d50*/  LOP3.LUT R0, R31, 0x1, RZ, 0x3c, !PT ;  /* 0x000000011f007812 */ /* 0x000fe200078e3cff */
[----:B------:R-:W-:Y:S01]  /*14d60*/  IMAD R3, R28, 0x8, R22 ;  /* 0x000000081c037824 */ /* 0x000fe200078e0216 */
[----:B------:R-:W-:Y:S02]  /*14d70*/  BSSY B0, `(.L_x_2539) ;  /* 0x0000004000007945 */ /* 0x000fe40003800000 */
[----:B------:R-:W-:-:S04]  /*14d80*/  SHF.L.U32 R0, R0, 0x1f, RZ ;  /* 0x0000001f00007819 */ /* 0x000fc800000006ff */
[----:B------:R-:W0:Y:S02]  /*14d90*/  SYNCS.PHASECHK.TRANS64.TRYWAIT P1, [R3+URZ+0x33470], R0 ;  /* 0x03347000030075a7 */ /* 0x000e24000802017f */
[----:B0-----:R-:W-:Y:S05]  /*14da0*/  @!P1 BRA `(.L_x_2540) ;  /* 0x0000003c00489947 */ /* 0x001fea0003800000 */
.L_x_2639:
[----:B------:R-:W-:Y:S05]  /*14db0*/  BSYNC B0 ;  /* 0x0000000000007941 */ /* 0x000fea0003800000 */
.L_x_2539:
[----:B------:R-:W-:-:S05]  /*14dc0*/  IMAD.U32 R2, RZ, RZ, UR46 ;  /* 0x0000002eff027e24 */ /* 0x000fca000f8e00ff */
[----:B------:R-:W-:-:S13]  /*14dd0*/  ISETP.NE.AND P1, PT, R2, 0x3, PT ;  /* 0x000000030200780c */ /* 0x000fda0003f25270 */
[----:B------:R-:W-:Y:S05]  /*14de0*/  @!P1 BRA `(.L_x_2541) ;  /* 0x0000000000049947 */ /* 0x000fea0003800000 */
[----:B------:R-:W-:Y:S01]  /*14df0*/  BPT.TRAP 0x1 ;  /* 0x000000040000795c */ /* 0x000fe20000300000 */
.L_x_2541:
[----:B0-----:R-:W-:-:S04]  /*14e00*/  SHF.L.U32 R0, R31, 0x1f, RZ ;  /* 0x0000001f1f007819 */ /* 0x001fc800000006ff */
[----:B------:R-:W0:Y:S02]  /*14e10*/  SYNCS.PHASECHK.TRANS64.TRYWAIT P1, [R3+URZ+0x33460], R0 ;  /* 0x03346000030075a7 */ /* 0x000e24000802017f */
[----:B0-----:R-:W-:Y:S05]  /*14e20*/  @!P1 BRA `(.L_x_2542) ;  /* 0x0000003c003c9947 */ /* 0x001fea0003800000 */
.L_x_2640:
        /* <DEDUP_REMOVED lines=108> */
.L_x_2543:
[----:B--2---:R2:W-:Y:S01]  /*154f0*/  SYNCS.ARRIVE.TRANS64.A1T0 RZ, [R3+URZ+0x33450], RZ ;  /* 0x033450ff03ff79a7 */ /* 0x0045e2000810003f */
[----:B------:R-:W-:Y:S06]  /*15500*/  BAR.SYNC.DEFER_BLOCKING 0x2, 0x80 ;  /* 0x0082000000007b1d */ /* 0x000fec0000010000 */
[----:B------:R-:W-:Y:S05]  /*15510*/  @!P0 BRA `(.L_x_2544) ;  /* 0x0000000000048947 */ /* 0x000fea0003800000 */
[----:B------:R-:W-:Y:S01]  /*15520*/  BPT.TRAP 0x1 ;  /* 0x000000040000795c */ /* 0x000fe20000300000 */
.L_x_2544:
        /* <DEDUP_REMOVED lines=8> */
.L_x_2483:
[----:B------:R-:W-:Y:S05]  /*155b0*/  BSYNC B7 ;  /* 0x0000000000077941 */ /* 0x000fea0003800000 */
.L_x_2481:
        /* <DEDUP_REMOVED lines=11> */
.L_x_2545:
[----:B------:R-:W3:Y:S01]  /*15670*/  S2R R0, SR_TID.X ;  /* 0x0000000000007919 */ /* 0x000ee20000002100 */
[----:B------:R-:W-:Y:S01]  /*15680*/  ULDC UR4, c[0x0][0xc3c] ;  /* 0x00030f0000047ab9 */ /* 0x000fe20000000800 */
[----:B------:R-:W-:Y:S01]  /*15690*/  IMAD.MOV.U32 R17, RZ, RZ, RZ ;  /* 0x000000ffff117224 */ /* 0x000fe200078e00ff */
[----:B---3--:R-:W-:-:S04]  /*156a0*/  LOP3.LUT R6, R0, 0x1f, RZ, 0xc0, !PT ;  /* 0x0000001f00067812 */ /* 0x008fc800078ec0ff */
[C---:B------:R-:W-:Y:S01]  /*156b0*/  ISETP.NE.AND P0, PT, R6.reuse, 0x1f, PT ;  /* 0x0000001f0600780c */ /* 0x040fe20003f05270 */
[----:B------:R-:W-:-:S05]  /*156c0*/  VIADD R5, R6, UR39 ;  /* 0x0000002706057c36 */ /* 0x000fca0008000000 */
[----:B------:R-:W-:Y:S01]  /*156d0*/  ISETP.GE.OR P1, PT, R5, UR4, !P0 ;  /* 0x0000000405007c0c */ /* 0x000fe2000c726670 */
[----:B------:R-:W-:-:S12]  /*156e0*/  ULDC UR4, c[0x0][0xc3c] ;  /* 0x00030f0000047ab9 */ /* 0x000fd80000000800 */
[----:B0-2---:R-:W0:Y:S02]  /*156f0*/  @!P1 LDC.64 R2, c[0x0][0xc80] ;  /* 0x00032000ff029b82 */ /* 0x005e240000000a00 */
        /* <DEDUP_REMOVED lines=30> */
.L_x_2551:
[----:B------:R-:W-:-:S04]  /*158e0*/  UIADD3 UR39, UR39, 0x1f, URZ ;  /* 0x0000001f27277890 */ /* 0x000fc8000fffe03f */
[----:B------:R-:W-:-:S06]  /*158f0*/  UISETP.GE.AND UP0, UPT, UR39, UR4, UPT ;  /* 0x000000042700728c */ /* 0x000fcc000bf06270 */
[----:B------:R-:W-:-:S13]  /*15900*/  PLOP3.LUT P6, PT, PT, PT, UP0, 0x40, 0x0 ;  /* 0x000000000000781c */ /* 0x000fda0003fce808 */
[----:B------:R-:W-:Y:S05]  /*15910*/  @!P6 BRA `(.L_x_2548) ;  /* 0x0000000400cce947 */ /* 0x000fea0003800000 */
[----:B------:R-:W0:Y:S01]  /*15920*/  S2R R0, SR_TID.X ;  /* 0x0000000000007919 */ /* 0x000e220000002100 */
[----:B------:R-:W-:Y:S01]  /*15930*/  BSSY B0, `(.L_x_2549) ;  /* 0x0000009000007945 */ /* 0x000fe20003800000 */
[----:B------:R-:W-:Y:S01]  /*15940*/  IMAD.MOV.U32 R17, RZ, RZ, RZ ;  /* 0x000000ffff117224 */ /* 0x000fe200078e00ff */
[----:B0-----:R-:W-:-:S05]  /*15950*/  LOP3.LUT R0, R0, 0x1f, RZ, 0xc0, !PT ;  /* 0x0000001f00007812 */ /* 0x001fca00078ec0ff */
[----:B------:R-:W-:-:S05]  /*15960*/  VIADD R7, R0, UR39 ;  /* 0x0000002700077c36 */ /* 0x000fca0008000000 */
[----:B------:R-:W-:-:S13]  /*15970*/  ISETP.GE.OR P6, PT, R7, UR4, !P0 ;  /* 0x0000000407007c0c */ /* 0x000fda000c7c6670 */
[----:B------:R-:W-:Y:S05]  /*15980*/  @P6 BRA `(.L_x_2550) ;  /* 0x00000000000c6947 */ /* 0x000fea0003800000 */
[----:B------:R-:W0:Y:S02]  /*15990*/  LDC.64 R2, c[0x0][0xc80] ;  /* 0x00032000ff027b82 */ /* 0x000e240000000a00 */
[----:B0-----:R-:W-:-:S05]  /*159a0*/  IMAD.WIDE R2, R7, 0x4, R2 ;  /* 0x0000000407027825 */ /* 0x001fca00078e0202 */
[----:B------:R0:W5:Y:S02]  /*159b0*/  LDG.E R17, desc[UR54][R2.64] ;  /* 0x0000003602117981 */ /* 0x000164000c1e1900 */
.L_x_2550:
[----:B------:R-:W-:Y:S05]  /*159c0*/  BSYNC B0 ;  /* 0x0000000000007941 */ /* 0x000fea0003800000 */
.L_x_2549:
[----:B-----5:R-:W2:Y:S02]  /*159d0*/  SHFL.UP PT, R0, R17, 0x1, RZ ;  /* 0x0420000011007989 */ /* 0x020ea400000e00ff */
[----:B--2---:R-:W-:-:S05]  /*159e0*/  SEL R0, R0, RZ, P1 ;  /* 0x000000ff00007207 */ /* 0x004fca0000800000 */
[----:B------:R-:W-:-:S05]  /*159f0*/  IMAD.IADD R0, R17, 0x1, R0 ;  /* 0x0000000111007824 */ /* 0x000fca00078e0200 */
[----:B0-----:R-:W0:Y:S02]  /*15a00*/  SHFL.UP PT, R2, R0, 0x2, RZ ;  /* 0x0440000000027989 */ /* 0x001e2400000e00ff */
[----:B0-----:R-:W-:-:S05]  /*15a10*/  SEL R3, R2, RZ, P2 ;  /* 0x000000ff02037207 */ /* 0x001fca0001000000 */
[----:B------:R-:W-:Y:S02]  /*15a20*/  IMAD.IADD R3, R0, 0x1, R3 ;  /* 0x0000000100037824 */ /* 0x000fe400078e0203 */
[----:B------:R-:W0:Y:S03]  /*15a30*/  LDC R0, c[0x0][0xc38] ;  /* 0x00030e00ff007b82 */ /* 0x000e260000000800 */
[----:B------:R-:W2:Y:S02]  /*15a40*/  SHFL.UP PT, R2, R3, 0x4, RZ ;  /* 0x0480000003027989 */ /* 0x000ea400000e00ff */
[----:B--2---:R-:W-:-:S05]  /*15a50*/  SEL R2, R2, RZ, P3 ;  /* 0x000000ff02027207 */ /* 0x004fca0001800000 */
[----:B------:R-:W-:-:S05]  /*15a60*/  IMAD.IADD R2, R3, 0x1, R2 ;  /* 0x0000000103027824 */ /* 0x000fca00078e0202 */
[----:B------:R-:W2:Y:S02]  /*15a70*/  SHFL.UP PT, R6, R2, 0x8, RZ ;  /* 0x0500000002067989 */ /* 0x000ea400000e00ff */
[----:B--2---:R-:W-:-:S05]  /*15a80*/  SEL R7, R6, RZ, P4 ;  /* 0x000000ff06077207 */ /* 0x004fca0002000000 */
[----:B------:R-:W-:-:S05]  /*15a90*/  IMAD.IADD R7, R2, 0x1, R7 ;  /* 0x0000000102077824 */ /* 0x000fca00078e0207 */
[----:B------:R-:W2:Y:S02]  /*15aa0*/  SHFL.UP PT, R6, R7, 0x10, RZ ;  /* 0x0600000007067989 */ /* 0x000ea400000e00ff */
[----:B--2---:R-:W-:-:S05]  /*15ab0*/  SEL R6, R6, RZ, P5 ;  /* 0x000000ff06067207 */ /* 0x004fca0002800000 */
[----:B------:R-:W-:-:S05]  /*15ac0*/  IMAD.IADD R6, R7, 0x1, R6 ;  /* 0x0000000107067824 */ /* 0x000fca00078e0206 */
[----:B------:R-:W0:Y:S02]  /*15ad0*/  SHFL.IDX PT, R9, R6, 0x1f, 0x1f ;  /* 0x03e01f0006097f89 */ /* 0x000e2400000e0000 */
[----:B0-----:R-:W-:-:S04]  /*15ae0*/  IMAD R9, R9, R0, RZ ;  /* 0x0000000009097224 */ /* 0x001fc800078e02ff */
[----:B------:R-:W-:-:S05]  /*15af0*/  IMAD.IADD R4, R9, 0x1, R4 ;  /* 0x0000000109047824 */ /* 0x000fca00078e0204 */
[----:B------:R-:W-:-:S13]  /*15b00*/  ISETP.GT.AND P6, PT, R4, R5, PT ;  /* 0x000000050400720c */ /* 0x000fda0003fc4270 */
[----:B------:R-:W-:Y:S05]  /*15b10*/  @!P6 BRA `(.L_x_2551) ;  /* 0xfffffffc0070e947 */ /* 0x000fea000383ffff */
[----:B------:R-:W-:-:S07]  /*15b20*/  IMAD.MOV.U32 R7, RZ, RZ, R6 ;  /* 0x000000ffff077224 */ /* 0x000fce00078e0006 */
.L_x_2547:
[----:B------:R-:W-:Y:S01]  /*15b30*/  IMAD.IADD R9, R4, 0x1, -R9 ;  /* 0x0000000104097824 */ /* 0x000fe200078e0a09 */
[----:B------:R-:W-:-:S03]  /*15b40*/  ULDC.64 UR4, c[0x0][0xc90] ;  /* 0x0003240000047ab9 */ /* 0x000fc60000000a00 */
[----:B------:R-:W-:-:S05]  /*15b50*/  IMAD R2, R7, R0, R9 ;  /* 0x0000000007027224 */ /* 0x000fca00078e0209 */
[----:B------:R-:W-:-:S13]  /*15b60*/  ISETP.GT.AND P0, PT, R2, R5, PT ;  /* 0x000000050200720c */ /* 0x000fda0003f04270 */
[----:B------:R-:W-:Y:S02]  /*15b70*/  VOTEU.ANY UR7, UPT, !P0 ;  /* 0x0000000000077886 */ /* 0x000fe400040e0100 */
[----:B------:R-:W-:-:S04]  /*15b80*/  UPOPC UR6, UR7 ;  /* 0x00000007000672bf */ /* 0x000fc80008000000 */
[----:B------:R-:W-:-:S04]  /*15b90*/  UIADD3 UR39, UR6, UR39, URZ ;  /* 0x0000002706277290 */ /* 0x000fc8000fffe03f */
[----:B------:R-:W-:-:S06]  /*15ba0*/  UIMAD.WIDE UR4, UR39, 0x4, UR4 ;  /* 0x00000004270478a5 */ /* 0x000fcc000f8e0204 */
[----:B------:R-:W-:Y:S02]  /*15bb0*/  IMAD.U32 R2, RZ, RZ, UR4 ;  /* 0x00000004ff027e24 */ /* 0x000fe4000f8e00ff */
[----:B------:R-:W-:-:S05]  /*15bc0*/  IMAD.U32 R3, RZ, RZ, UR5 ;  /* 0x00000005ff037e24 */ /* 0x000fca000f8e00ff */
[----:B------:R-:W2:Y:S01]  /*15bd0*/  LDG.E R6, desc[UR54][R2.64] ;  /* 0x0000003602067981 */ /* 0x000ea2000c1e1900 */
[----:B------:R-:W-:Y:S01]  /*15be0*/  IMAD.U32 R12, RZ, RZ, UR6 ;  /* 0x00000006ff0c7e24 */ /* 0x000fe2000f8e00ff */
[----:B------:R-:W-:Y:S01]  /*15bf0*/  ISETP.NE.AND P0, PT, RZ, UR7, PT ;  /* 0x00000007ff007c0c */ /* 0x000fe2000bf05270 */
[----:B------:R-:W-:-:S03]  /*15c00*/  IMAD.MOV.U32 R16, RZ, RZ, RZ ;  /* 0x000000ffff107224 */ /* 0x000fc600078e00ff */
[----:B------:R-:W2:Y:S02]  /*15c10*/  SHFL.IDX PT, R17, R17, R12, 0x1f ;  /* 0x00001f0c11117589 */ /* 0x000ea400000e0000 */
[----:B--2---:R-:W-:-:S05]  /*15c20*/  IMAD R4, R17, R6, RZ ;  /* 0x0000000611047224 */ /* 0x004fca00078e02ff */
[----:B------:R-:W-:-:S04]  /*15c30*/  IABS R8, R4 ;  /* 0x0000000400087213 */ /* 0x000fc80000000000 */
[----:B------:R-:W0:Y:S08]  /*15c40*/  I2F.RP R10, R8 ;  /* 0x00000008000a7306 */ /* 0x000e300000209400 */
[----:B0-----:R-:W0:Y:S02]  /*15c50*/  MUFU.RCP R10, R10 ;  /* 0x0000000a000a7308 */ /* 0x001e240000001000 */
[----:B0-----:R-:W-:-:S06]  /*15c60*/  VIADD R11, R10, 0xffffffe ;  /* 0x0ffffffe0a0b7836 */ /* 0x001fcc0000000000 */
[----:B------:R-:W0:Y:S02]  /*15c70*/  F2I.FTZ.U32.TRUNC.NTZ R11, R11 ;  /* 0x0000000b000b7305 */ /* 0x000e24000021f000 */
[----:B0-----:R-:W-:Y:S01]  /*15c80*/  IMAD.MOV R3, RZ, RZ, -R11 ;  /* 0x000000ffff037224 */ /* 0x001fe200078e0a0b */
[----:B------:R-:W-:Y:S06]  /*15c90*/  @!P0 BRA `(.L_x_2552) ;  /* 0x00000000000c8947 */ /* 0x000fec0003800000 */
[----:B------:R-:W-:-:S06]  /*15ca0*/  UIADD3 UR4, UR6, -0x1, URZ ;  /* 0xffffffff06047890 */ /* 0x000fcc000fffe03f */
[----:B------:R-:W-:-:S06]  /*15cb0*/  IMAD.U32 R16, RZ, RZ, UR4 ;  /* 0x00000004ff107e24 */ /* 0x000fcc000f8e00ff */
[----:B------:R0:W2:Y:S02]  /*15cc0*/  SHFL.IDX PT, R16, R7, R16, 0x1f ;  /* 0x00001f1007107589 */ /* 0x0000a400000e0000 */
.L_x_2552:
[----:B--2---:R-:W-:Y:S02]  /*15cd0*/  IMAD R16, R16, R0, R9 ;  /* 0x0000000010107224 */ /* 0x004fe400078e0209 */
[----:B0-----:R-:W-:Y:S02]  /*15ce0*/  IMAD R7, R3, R8, RZ ;  /* 0x0000000803077224 */ /* 0x001fe400078e02ff */
[----:B------:R-:W-:Y:S02]  /*15cf0*/  IMAD.MOV.U32 R2, RZ, RZ, RZ ;  /* 0x000000ffff027224 */ /* 0x000fe400078e00ff */
[----:B------:R-:W-:Y:S02]  /*15d00*/  IMAD.MOV.U32 R3, RZ, RZ, R11 ;  /* 0x000000ffff037224 */ /* 0x000fe400078e000b */
        /* <DEDUP_REMOVED lines=52> */
.L_x_2548:
[----:B------:R-:W-:Y:S01]  /*16050*/  IMAD.MOV.U32 R16, RZ, RZ, R5 ;  /* 0x000000ffff107224 */ /* 0x000fe200078e0005 */
[----:B------:R-:W-:Y:S01]  /*16060*/  ULDC UR39, c[0x0][0xc3c] ;  /* 0x00030f0000277ab9 */ /* 0x000fe20000000800 */
[----:B------:R-:W-:Y:S02]  /*16070*/  IMAD.MOV.U32 R17, RZ, RZ, RZ ;  /* 0x000000ffff117224 */ /* 0x000fe400078e00ff */
[----:B------:R-:W-:-:S07]  /*16080*/  IMAD.MOV.U32 R18, RZ, RZ, RZ ;  /* 0x000000ffff127224 */ /* 0x000fce00078e00ff */
.L_x_2553:
[----:B------:R-:W0:Y:S01]  /*16090*/  S2R R0, SR_TID.X ;  /* 0x0000000000007919 */ /* 0x000e220000002100 */
[----:B------:R-:W-:Y:S01]  /*160a0*/  IMAD.U32 R19, RZ, RZ, UR39 ;  /* 0x00000027ff137e24 */ /* 0x000fe2000f8e00ff */
[----:B------:R-:W-:Y:S01]  /*160b0*/  BAR.SYNC.DEFER_BLOCKING 0x4, 0x180 ;  /* 0x0106000000007b1d */ /* 0x000fe20000010000 */
[----:B0-----:R-:W-:-:S04]  /*160c0*/  LOP3.LUT R0, R0, 0x1f, RZ, 0xc0, !PT ;  /* 0x0000001f00007812 */ /* 0x001fc800078ec0ff */
[----:B------:R-:W-:-:S13]  /*160d0*/  ISETP.NE.AND P0, PT, R0, RZ, PT ;  /* 0x000000ff0000720c */ /* 0x000fda0003f05270 */
[----:B------:R-:W0:Y:S01]  /*160e0*/  @!P0 S2R R37, SR_CgaCtaId ;  /* 0x0000000000258919 */ /* 0x000e220000008800 */
[----:B------:R-:W-:-:S04]  /*160f0*/  @!P0 MOV R0, 0x400 ;  /* 0x0000040000008802 */ /* 0x000fc80000000f00 */
[----:B0-----:R-:W-:-:S05]  /*16100*/  @!P0 LEA R22, R37, R0, 0x18 ;  /* 0x0000000025168211 */ /* 0x001fca00078ec0ff */
[----:B------:R3:W-:Y:S01]  /*16110*/  @!P0 STS.128 [R22+0x334d0], R16 ;  /* 0x0334d01016008388 */ /* 0x0007e20000000c00 */
[----:B------:R-:W-:Y:S06]  /*16120*/  BAR.ARV 0x5, 0x180 ;  /* 0x0146000000007b1d */ /* 0x000fec0000002000 */
.L_x_2546:
[----:B------:R-:W-:Y:S02]  /*16130*/  ULDC UR4, c[0x0][0xc3c] ;  /* 0x00030f0000047ab9 */ /* 0x000fe40000000800 */
[----:B------:R-:W-:-:S06]  /*16140*/  UISETP.GE.AND UP0, UPT, UR39, UR4, UPT ;  /* 0x000000042700728c */ /* 0x000fcc000bf06270 */
[----:B------:R-:W-:-:S13]  /*16150*/  PLOP3.LUT P0, PT, PT, PT, UP0, 0x80, 0x0 ;  /* 0x000000000000781c */ /* 0x000fda0003f0f008 */
[----:B------:R-:W-:Y:S05]  /*16160*/  @!P0 BRA `(.L_x_2554) ;  /* 0xffffffa4002c8947 */ /* 0x000fea000383ffff */
.L_x_2477:
[----:B0-----:R-:W4:Y:S01]  /*16170*/  LDL.LU R0, [R1+0x10] ;  /* 0x0000100001007983 */ /* 0x001f220000300800 */
[----:B------:R-:W-:Y:S01]  /*16180*/  BSSY B0, `(.L_x_2555) ;  /* 0x000000b000007945 */ /* 0x000fe20003800000 */
[----:B------:R-:W0:Y:S01]  /*16190*/  S2R R5, SR_CgaCtaId ;  /* 0x0000000000057919 */ /* 0x000e220000008800 */
[----:B----4-:R-:W-:-:S05]  /*161a0*/  VIADD R0, R0, 0x1 ;  /* 0x0000000100007836 */ /* 0x010fca0000000000 */
        /* <DEDUP_REMOVED lines=8> */
.L_x_2641:
[----:B------:R-:W-:Y:S05]  /*16230*/  BSYNC B0 ;  /* 0x0000000000007941 */ /* 0x000fea0003800000 */
.L_x_2555:
[----:B------:R-:W-:-:S03]  /*16240*/  UMOV UR4, 0xffffffff ;  /* 0xffffffff00047882 */ /* 0x000fc60000000000 */
[----:B------:R-:W-:Y:S05]  /*16250*/  BRA.DIV UR4, `(.L_x_2557) ;  /* 0x0000002a04587947 */ /* 0x000fea000b800000 */
[----:B0-----:R-:W0:Y:S02]  /*16260*/  S2R R0, SR_TID.X ;  /* 0x0000000000007919 */ /* 0x001e240000002100 */
[----:B0-----:R-:W-:-:S04]  /*16270*/  SHF.R.U32.HI R0, RZ, 0x5, R0 ;  /* 0x00000005ff007819 */ /* 0x001fc80000011600 */
[----:B------:R-:W-:-:S05]  /*16280*/  LOP3.LUT R0, R0, 0x3, RZ, 0xc0, !PT ;  /* 0x0000000300007812 */ /* 0x000fca00078ec0ff */
[----:B-1----:R0:W1:Y:S02]  /*16290*/  SHFL.IDX PT, R14, R0, RZ, 0x1f ;  /* 0x00001fff000e7589 */ /* 0x00206400000e0000 */
.L_x_2644:
[----:B-1----:R-:W-:Y:S01]  /*162a0*/  ISETP.NE.AND P0, PT, R14, RZ, PT ;  /* 0x000000ff0e00720c */ /* 0x002fe20003f05270 */
[----:B------:R-:W-:-:S12]  /*162b0*/  BSSY B0, `(.L_x_2558) ;  /* 0x000002c000007945 */ /* 0x000fd80003800000 */
[----:B------:R-:W-:Y:S05]  /*162c0*/  @P0 BRA `(.L_x_2559) ;  /* 0x0000000000a80947 */ /* 0x000fea0003800000 */
[----:B------:R-:W-:-:S03]  /*162d0*/  UMOV UR4, 0xffffffff ;  /* 0xffffffff00047882 */ /* 0x000fc60000000000 */
[----:B------:R-:W-:Y:S05]  /*162e0*/  BRA.DIV UR4, `(.L_x_2560) ;  /* 0x0000002a04687947 */ /* 0x000fea000b800000 */
[----:B------:R-:W-:-:S13]  /*162f0*/  ELECT P6, URZ, PT ;  /* 0x00000000003f782f */ /* 0x000fda00038c0000 */
.L_x_2647:
[----:B------:R-:W-:Y:S05]  /*16300*/  @!P6 BRA `(.L_x_2559) ;  /* 0x000000000098e947 */ /* 0x000fea0003800000 */
[----:B------:R-:W-:-:S06]  /*16310*/  ULOP3.LUT UR4, UR43, 0x2, URZ, 0xfc, !UPT ;  /* 0x000000022b047892 */ /* 0x000fcc000f8efc3f */
[----:B0-----:R-:W-:-:S05]  /*16320*/  IMAD.U32 R0, RZ, RZ, UR4 ;  /* 0x00000004ff007e24 */ /* 0x001fca000f8e00ff */
[----:B------:R-:W-:-:S13]  /*16330*/  ISETP.NE.AND P0, PT, R0, 0x3, PT ;  /* 0x000000030000780c */ /* 0x000fda0003f05270 */
[----:B------:R-:W-:Y:S05]  /*16340*/  @!P0 BRA `(.L_x_2561) ;  /* 0x0000000000048947 */ /* 0x000fea0003800000 */
[----:B------:R-:W-:Y:S01]  /*16350*/  BPT.TRAP 0x1 ;  /* 0x000000040000795c */ /* 0x000fe20000300000 */
.L_x_2561:
[C---:B------:R-:W-:Y:S01]  /*16360*/  IMAD R3, R28.reuse, 0x8, R5 ;  /* 0x000000081c037824 */ /* 0x040fe200078e0205 */
[----:B------:R-:W-:Y:S01]  /*16370*/  SHF.L.U32 R2, R31, 0x1f, RZ ;  /* 0x0000001f1f027819 */ /* 0x000fe200000006ff */
[----:B------:R-:W-:-:S03]  /*16380*/  VIADD R28, R28, 0x1 ;  /* 0x000000011c1c7836 */ /* 0x000fc60000000000 */
[----:B------:R-:W0:Y:S02]  /*16390*/  SYNCS.PHASECHK.TRANS64.TRYWAIT P1, [R3+URZ+0x33440], R2 ;  /* 0x03344002030075a7 */ /* 0x000e24000802017f */
[----:B------:R-:W-:-:S04]  /*163a0*/  ISETP.NE.AND P2, PT, R28, 0x2, PT ;  /* 0x000000021c00780c */ /* 0x000fc80003f45270 */
[----:B------:R-:W-:Y:S01]  /*163b0*/  SEL R0, RZ, 0x1, P2 ;  /* 0x00000001ff007807 */ /* 0x000fe20001000000 */
[----:B0-----:R-:W-:Y:S08]  /*163c0*/  @!P1 BRA `(.L_x_2562) ;  /* 0x0000002800509947 */ /* 0x001ff00003800000 */
.L_x_2648:
[----:B------:R-:W-:Y:S02]  /*163d0*/  SEL R28, R28, RZ, P2 ;  /* 0x000000ff1c1c7207 */ /* 0x000fe40001000000 */
[----:B------:R-:W-:Y:S01]  /*163e0*/  LOP3.LUT R0, R31, R0, RZ, 0x3c, !PT ;  /* 0x000000001f007212 */ /* 0x000fe200078e3cff */
[----:B------:R-:W-:Y:S06]  /*163f0*/  @!P0 BRA `(.L_x_2563) ;  /* 0x0000000000048947 */ /* 0x000fec0003800000 */
[----:B------:R-:W-:Y:S01]  /*16400*/  BPT.TRAP 0x1 ;  /* 0x000000040000795c */ /* 0x000fe20000300000 */
.L_x_2563:
[----:B------:R-:W-:Y:S01]  /*16410*/  IMAD R5, R28, 0x8, R5 ;  /* 0x000000081c057824 */ /* 0x000fe200078e0205 */
[----:B------:R-:W-:-:S04]  /*16420*/  SHF.L.U32 R0, R0, 0x1f, RZ ;  /* 0x0000001f00007819 */ /* 0x000fc800000006ff */
[----:B------:R-:W1:Y:S02]  /*16430*/  SYNCS.PHASECHK.TRANS64.TRYWAIT P1, [R5+URZ+0x33440], R0 ;  /* 0x03344000050075a7 */ /* 0x000e64000802017f */
[----:B-1----:R-:W-:Y:S05]  /*16440*/  @!P1 BRA `(.L_x_2564) ;  /* 0x0000002800449947 */ /* 0x002fea0003800000 */
.L_x_2649:
[----:B------:R-:W-:Y:S05]  /*16450*/  @!P0 BRA `(.L_x_2565) ;  /* 0x0000000000048947 */ /* 0x000fea0003800000 */
[----:B------:R-:W-:Y:S01]  /*16460*/  BPT.TRAP 0x1 ;  /* 0x000000040000795c */ /* 0x000fe20000300000 */
.L_x_2565:
[----:B------:R-:W2:Y:S02]  /*16470*/  SYNCS.PHASECHK.TRANS64.TRYWAIT P1, [R3+URZ+0x33460], R2 ;  /* 0x03346002030075a7 */ /* 0x000ea4000802017f */
[----:B--2---:R-:W-:Y:S05]  /*16480*/  @!P1 BRA `(.L_x_2566) ;  /* 0x0000002800489947 */ /* 0x004fea0003800000 */
.L_x_2650:
[----:B------:R-:W-:Y:S05]  /*16490*/  @!P0 BRA `(.L_x_2567) ;  /* 0x0000000000048947 */ /* 0x000fea0003800000 */
[----:B------:R-:W-:Y:S01]  /*164a0*/  BPT.TRAP 0x1 ;  /* 0x000000040000795c */ /* 0x000fe20000300000 */
.L_x_2567:
[----:B------:R-:W4:Y:S02]  /*164b0*/  SYNCS.PHASECHK.TRANS64.TRYWAIT P1, [R5+URZ+0x33460], R0 ;  /* 0x03346000050075a7 */ /* 0x000f24000802017f */
[----:B----4-:R-:W-:Y:S05]  /*164c0*/  @!P1 BRA `(.L_x_2568) ;  /* 0x00000028004c9947 */ /* 0x010fea0003800000 */
.L_x_2651:
[----:B------:R-:W-:Y:S05]  /*164d0*/  @!P0 BRA `(.L_x_2569) ;  /* 0x0000000000048947 */ /* 0x000fea0003800000 */
[----:B------:R-:W-:Y:S01]  /*164e0*/  BPT.TRAP 0x1 ;  /* 0x000000040000795c */ /* 0x000fe20000300000 */
.L_x_2569:
[----:B------:R-:W5:Y:S02]  /*164f0*/  SYNCS.PHASECHK.TRANS64.TRYWAIT P1, [R3+URZ+0x33480], R2 ;  /* 0x03348002030075a7 */ /* 0x000f64000802017f */
[----:B-----5:R-:W-:Y:S05]  /*16500*/  @!P1 BRA `(.L_x_2570) ;  /* 0x0000002800509947 */ /* 0x020fea0003800000 */
.L_x_2652:
[----:B------:R-:W-:Y:S05]  /*16510*/  @!P0 BRA `(.L_x_2571) ;  /* 0x0000000000048947 */ /* 0x000fea0003800000 */
[----:B------:R-:W-:Y:S01]  /*16520*/  BPT.TRAP 0x1 ;  /* 0x000000040000795c */ /* 0x000fe20000300000 */
.L_x_2571:
[----:B------:R0:W0:Y:S02]  /*16530*/  SYNCS.PHASECHK.TRANS64.TRYWAIT P0, [R5+URZ+0x33480], R0 ;  /* 0x03348000050075a7 */ /* 0x000024000800017f */
[----:B0-----:R-:W-:Y:S05]  /*16540*/  @!P0 NANOSLEEP.SYNCS 0x989680 ;  /* 0x009896800000895d */ /* 0x001fea0003900000 */
[----:B------:R-:W0:Y:S02]  /*16550*/  @!P0 SYNCS.PHASECHK.TRANS64 P0, [R5+URZ+0x33480], R0 ;  /* 0x03348000050085a7 */ /* 0x000e24000800007f */
[----:B0-----:R-:W-:Y:S05]  /*16560*/  @!P0 BRA `(.L_x_2571) ;  /* 0xfffffffc00f08947 */ /* 0x001fea000383ffff */
.L_x_2559:
[----:B------:R-:W-:Y:S05]  /*16570*/  BSYNC B0 ;  /* 0x0000000000007941 */ /* 0x000fea0003800000 */
.L_x_2558:
[----:B------:R-:W-:Y:S05]  /*16580*/  EXIT ;  /* 0x000000000000794d */ /* 0x000fea0003800000 */
.L_x_2414:
[----:B0-----:R-:W-:-:S04]  /*16590*/  IMAD.U32 R3, RZ, RZ, UR41 ;  /* 0x00000029ff037e24 */ /* 0x001fc8000f8e00ff */
[----:B------:R0:W1:Y:S03]  /*165a0*/  SYNCS.PHASECHK.TRANS64.TRYWAIT P1, [R3+URZ+0x33400], R0 ;  /* 0x03340000030075a7 */ /* 0x000066000802017f */
[----:B-1----:R-:W-:Y:S05]  /*165b0*/  @!P1 NANOSLEEP.SYNCS 0x989680 ;  /* 0x009896800000995d */ /* 0x002fea0003900000 */
[----:B------:R-:W1:Y:S02]  /*165c0*/  @!P1 SYNCS.PHASECHK.TRANS64 P1, [R3+URZ+0x33400], R0 ;  /* 0x03340000030095a7 */ /* 0x000e64000802007f */
[----:B-1----:R-:W-:Y:S05]  /*165d0*/  @!P1 BRA `(.L_x_2414) ;  /* 0xfffffffc00ec9947 */ /* 0x002fea000383ffff */
[----:B------:R-:W-:Y:S05]  /*165e0*/  BRA `(.L_x_2572) ;  /* 0xfffffeb400847947 */ /* 0x000fea000383ffff */
.L_x_2418:
[----:B-1----:R1:W2:Y:S02]  /*165f0*/  SYNCS.PHASECHK.TRANS64.TRYWAIT P1, [R3+URZ+0x33430], R0 ;  /* 0x03343000030075a7 */ /* 0x0022a4000802017f */
[----:B--2---:R-:W-:Y:S05]  /*16600*/  @!P1 NANOSLEEP.SYNCS 0x989680 ;  /* 0x009896800000995d */ /* 0x004fea0003900000 */
[----:B------:R-:W2:Y:S02]  /*16610*/  @!P1 SYNCS.PHASECHK.TRANS64 P1, [R3+URZ+0x33430], R0 ;  /* 0x03343000030095a7 */ /* 0x000ea4000802007f */
[----:B--2---:R-:W-:Y:S05]  /*16620*/  @!P1 BRA `(.L_x_2418) ;  /* 0xfffffffc00f09947 */ /* 0x004fea000383ffff */
[----:B------:R-:W-:Y:S05]  /*16630*/  BRA `(.L_x_2417) ;  /* 0xfffffeb400a07947 */ /* 0x000fea000383ffff */
.L_x_2424:
[----:B-1----:R-:W-:-:S04]  /*16640*/  IMAD.U32 R7, RZ, RZ, UR6 ;  /* 0x00000006ff077e24 */ /* 0x002fc8000f8e00ff */
[----:B------:R1:W2:Y:S03]  /*16650*/  SYNCS.PHASECHK.TRANS64.TRYWAIT P1, [R7+URZ+0x33430], R0 ;  /* 0x03343000070075a7 */ /* 0x0002a6000802017f */
[----:B--2---:R-:W-:Y:S05]  /*16660*/  @!P1 NANOSLEEP.SYNCS 0x989680 ;  /* 0x009896800000995d */ /* 0x004fea0003900000 */
[----:B------:R-:W2:Y:S02]  /*16670*/  @!P1 SYNCS.PHASECHK.TRANS64 P1, [R7+URZ+0x33430], R0 ;  /* 0x03343000070095a7 */ /* 0x000ea4000802007f */
[----:B--2---:R-:W-:Y:S05]  /*16680*/  @!P1 BRA `(.L_x_2424) ;  /* 0xfffffffc00ec9947 */ /* 0x004fea000383ffff */
[----:B------:R-:W-:Y:S05]  /*16690*/  BRA `(.L_x_2421) ;  /* 0xfffffee800cc7947 */ /* 0x000fea000383ffff */
.L_x_2428:
[----:B-1----:R-:W-:-:S04]  /*166a0*/  IMAD.U32 R7, RZ, RZ, UR6 ;  /* 0x00000006ff077e24 */ /* 0x002fc8000f8e00ff */
[----:B------:R1:W2:Y:S03]  /*166b0*/  SYNCS.PHASECHK.TRANS64.TRYWAIT P1, [R7+URZ+0x33450], R0 ;  /* 0x03345000070075a7 */ /* 0x0002a6000802017f */
[----:B--2---:R-:W-:Y:S05]  /*166c0*/  @!P1 NANOSLEEP.SYNCS 0x989680 ;  /* 0x009896800000995d */ /* 0x004fea0003900000 */
[----:B------:R-:W2:Y:S02]  /*166d0*/  @!P1 SYNCS.PHASECHK.TRANS64 P1, [R7+URZ+0x33450], R0 ;  /* 0x03345000070095a7 */ /* 0x000ea4000802007f */
[----:B--2---:R-:W-:Y:S05]  /*166e0*/  @!P1 BRA `(.L_x_2428) ;  /* 0xfffffffc00ec9947 */ /* 0x004fea000383ffff */
[----:B------:R-:W-:Y:S05]  /*166f0*/  BRA `(.L_x_2425) ;  /* 0xfffffef400d47947 */ /* 0x000fea000383ffff */
.L_x_2436:
[----:B-1----:R-:W-:-:S04]  /*16700*/  IMAD.U32 R9, RZ, RZ, UR6 ;  /* 0x00000006ff097e24 */ /* 0x002fc8000f8e00ff */
[----:B------:R1:W2:Y:S03]  /*16710*/  SYNCS.PHASECHK.TRANS64.TRYWAIT P1, [R9+URZ+0x33430], R0 ;  /* 0x03343000090075a7 */ /* 0x0002a6000802017f */
[----:B--2---:R-:W-:Y:S05]  /*16720*/  @!P1 NANOSLEEP.SYNCS 0x989680 ;  /* 0x009896800000995d */ /* 0x004fea0003900000 */
[----:B------:R-:W2:Y:S02]  /*16730*/  @!P1 SYNCS.PHASECHK.TRANS64 P1, [R9+URZ+0x33430], R0 ;  /* 0x03343000090095a7 */ /* 0x000ea4000802007f */
[----:B--2---:R-:W-:Y:S05]  /*16740*/  @!P1 BRA `(.L_x_2436) ;  /* 0xfffffffc00ec9947 */ /* 0x004fea000383ffff */
[----:B------:R-:W-:Y:S05]  /*16750*/  BRA `(.L_x_2433) ;  /* 0xffffff24003c7947 */ /* 0x000fea000383ffff */
.L_x_2440:
[----:B-1----:R-:W-:-:S04]  /*16760*/  IMAD.U32 R9, RZ, RZ, UR6 ;  /* 0x00000006ff097e24 */ /* 0x002fc8000f8e00ff */
[----:B------:R1:W2:Y:S03]  /*16770*/  SYNCS.PHASECHK.TRANS64.TRYWAIT P1, [R9+URZ+0x33450], R0 ;  /* 0x03345000090075a7 */ /* 0x0002a6000802017f */
[----:B--2---:R-:W-:Y:S05]  /*16780*/  @!P1 NANOSLEEP.SYNCS 0x989680 ;  /* 0x009896800000995d */ /* 0x004fea0003900000 */
[----:B------:R-:W2:Y:S02]  /*16790*/  @!P1 SYNCS.PHASECHK.TRANS64 P1, [R9+URZ+0x33450], R0 ;  /* 0x03345000090095a7 */ /* 0x000ea4000802007f */
[----:B--2---:R-:W-:Y:S05]  /*167a0*/  @!P1 BRA `(.L_x_2440) ;  /* 0xfffffffc00ec9947 */ /* 0x004fea000383ffff */
[----:B------:R-:W-:Y:S05]  /*167b0*/  BRA `(.L_x_2437) ;  /* 0xffffff3000387947 */ /* 0x000fea000383ffff */
.L_x_2447:
[----:B-1----:R-:W-:-:S04]  /*167c0*/  IMAD.U32 R6, RZ, RZ, UR9 ;  /* 0x00000009ff067e24 */ /* 0x002fc8000f8e00ff */
[----:B------:R1:W2:Y:S03]  /*167d0*/  SYNCS.PHASECHK.TRANS64.TRYWAIT P1, [R6+URZ+0x33450], R5 ;  /* 0x03345005060075a7 */ /* 0x0002a6000802017f */
[----:B--2---:R-:W-:Y:S05]  /*167e0*/  @!P1 NANOSLEEP.SYNCS 0x989680 ;  /* 0x009896800000995d */ /* 0x004fea0003900000 */
[----:B------:R-:W2:Y:S02]  /*167f0*/  @!P1 SYNCS.PHASECHK.TRANS64 P1, [R6+URZ+0x33450], R5 ;  /* 0x03345005060095a7 */ /* 0x000ea4000802007f */
[----:B--2---:R-:W-:Y:S05]  /*16800*/  @!P1 BRA `(.L_x_2447) ;  /* 0xfffffffc00ec9947 */ /* 0x004fea000383ffff */
[----:B------:R-:W-:Y:S05]  /*16810*/  BRA `(.L_x_2446) ;  /* 0xffffff5000907947 */ /* 0x000fea000383ffff */
.L_x_2492:
        /* <DEDUP_REMOVED lines=10> */
.L_x_2573:
[----:B------:R-:W-:Y:S05]  /*168c0*/  BRA `(.L_x_2574) ;  /* 0xffffffa800d07947 */ /* 0x000fea000383ffff */
.L_x_2495:
[----:B0-----:R0:W1:Y:S02]  /*168d0*/  SYNCS.PHASECHK.TRANS64.TRYWAIT P0, [R4+URZ+0x33480], R35 ;  /* 0x03348023040075a7 */ /* 0x001064000800017f */
[----:B-1----:R-:W-:Y:S05]  /*168e0*/  @!P0 NANOSLEEP.SYNCS 0x989680 ;  /* 0x009896800000895d */ /* 0x002fea0003900000 */
[----:B------:R-:W1:Y:S02]  /*168f0*/  @!P0 SYNCS.PHASECHK.TRANS64 P0, [R4+URZ+0x33480], R35 ;  /* 0x03348023040085a7 */ /* 0x000e64000800007f */
[----:B-1----:R-:W-:Y:S05]  /*16900*/  @!P0 BRA `(.L_x_2495) ;  /* 0xfffffffc00f08947 */ /* 0x002fea000383ffff */
[----:B------:R-:W-:Y:S05]  /*16910*/  BRA `(.L_x_2575) ;  /* 0xffffffb000147947 */ /* 0x000fea000383ffff */
.L_x_2496:
        /* <DEDUP_REMOVED lines=8> */
.L_x_2577:
[----:B------:R-:W-:Y:S05]  /*169a0*/  BSYNC B0 ;  /* 0x0000000000007941 */ /* 0x000fea0003800000 */
.L_x_2576:
        /* <DEDUP_REMOVED lines=11> */
.L_x_2578:
        /* <DEDUP_REMOVED lines=25> */
.L_x_2579:
        /* <DEDUP_REMOVED lines=9> */
.L_x_2580:
[----:B------:R-:W-:Y:S02]  /*16c80*/  IMAD.MOV.U32 R13, RZ, RZ, R10 ;  /* 0x000000ffff0d7224 */ /* 0x000fe400078e000a */
[----:B------:R-:W-:Y:S02]  /*16c90*/  IMAD.MOV.U32 R12, RZ, RZ, 0x2 ;  /* 0x00000002ff0c7424 */ /* 0x000fe400078e00ff */
[----:B------:R-:W-:-:S07]  /*16ca0*/  IMAD.MOV.U32 R2, RZ, RZ, R14 ;  /* 0x000000ffff027224 */ /* 0x000fce00078e000e */
[----:B------:R-:W-:Y:S05]  /*16cb0*/  WARPSYNC.COLLECTIVE R15, `(.L_x_2581) ;  /* 0x000000000f087348 */ /* 0x000fea0003c00000 */
[----:B------:R0:W1:Y:S02]  /*16cc0*/  SHFL.IDX P6, R14, R13, R12, R11 ;  /* 0x0000000c0d0e7389 */ /* 0x00006400000c000b */
[----:B01----:R-:W-:Y:S01]  /*16cd0*/  ENDCOLLECTIVE ;  /* 0x000000000000791b */ /* 0x003fe20003800000 */
.L_x_2581:
        /* <DEDUP_REMOVED lines=16> */
.L_x_2582:
[----:B------:R-:W-:Y:S02]  /*16de0*/  IMAD.MOV.U32 R13, RZ, RZ, R10 ;  /* 0x000000ffff0d7224 */ /* 0x000fe400078e000a */
[----:B------:R-:W-:Y:S02]  /*16df0*/  IMAD.MOV.U32 R12, RZ, RZ, 0x3 ;  /* 0x00000003ff0c7424 */ /* 0x000fe400078e00ff */
[----:B------:R-:W-:-:S07]  /*16e00*/  IMAD.MOV.U32 R2, RZ, RZ, R14 ;  /* 0x000000ffff027224 */ /* 0x000fce00078e000e */
[----:B------:R-:W-:Y:S05]  /*16e10*/  WARPSYNC.COLLECTIVE R15, `(.L_x_2583) ;  /* 0x000000000f087348 */ /* 0x000fea0003c00000 */
[----:B------:R0:W1:Y:S02]  /*16e20*/  SHFL.IDX P6, R14, R13, R12, R11 ;  /* 0x0000000c0d0e7389 */ /* 0x00006400000c000b */
[----:B01----:R-:W-:Y:S01]  /*16e30*/  ENDCOLLECTIVE ;  /* 0x000000000000791b */ /* 0x003fe20003800000 */
.L_x_2583:
        /* <DEDUP_REMOVED lines=13> */
.L_x_2584:
        /* <DEDUP_REMOVED lines=12> */
.L_x_2585:
        /* <DEDUP_REMOVED lines=13> */
.L_x_2586:
        /* <DEDUP_REMOVED lines=11> */
.L_x_2501:
[----:B---3--:R3:W4:Y:S02]  /*17150*/  SYNCS.PHASECHK.TRANS64.TRYWAIT P0, [R4+URZ+0x33440], R35 ;  /* 0x03344023040075a7 */ /* 0x008724000800017f */
[----:B----4-:R-:W-:Y:S05]  /*17160*/  @!P0 NANOSLEEP.SYNCS 0x989680 ;  /* 0x009896800000895d */ /* 0x010fea0003900000 */
[----:B------:R-:W4:Y:S02]  /*17170*/  @!P0 SYNCS.PHASECHK.TRANS64 P0, [R4+URZ+0x33440], R35 ;  /* 0x03344023040085a7 */ /* 0x000f24000800007f */
[----:B----4-:R-:W-:Y:S05]  /*17180*/  @!P0 BRA `(.L_x_2501) ;  /* 0xfffffffc00f08947 */ /* 0x010fea000383ffff */
[----:B------:R-:W-:Y:S05]  /*17190*/  BRA `(.L_x_2588) ;  /* 0xffffffac00fc7947 */ /* 0x000fea000383ffff */
.L_x_2502:
        /* <DEDUP_REMOVED lines=8> */
.L_x_2590:
[----:B------:R-:W-:Y:S05]  /*17220*/  BSYNC B0 ;  /* 0x0000000000007941 */ /* 0x000fea0003800000 */
.L_x_2589:
        /* <DEDUP_REMOVED lines=11> */
.L_x_2591:
        /* <DEDUP_REMOVED lines=18> */
.L_x_2592:
[----:B------:R-:W-:Y:S02]  /*17400*/  IMAD.MOV.U32 R13, RZ, RZ, R5 ;  /* 0x000000ffff0d7224 */ /* 0x000fe400078e0005 */
[----:B------:R-:W-:-:S07]  /*17410*/  IMAD.MOV.U32 R2, RZ, RZ, R14 ;  /* 0x000000ffff027224 */ /* 0x000fce00078e000e */
[----:B------:R-:W-:Y:S05]  /*17420*/  WARPSYNC.COLLECTIVE R15, `(.L_x_2593) ;  /* 0x000000000f087348 */ /* 0x000fea0003c00000 */
[----:B------:R0:W1:Y:S02]  /*17430*/  SHFL.IDX P6, R14, R13, R12, R11 ;  /* 0x0000000c0d0e7389 */ /* 0x00006400000c000b */
[----:B01----:R-:W-:Y:S01]  /*17440*/  ENDCOLLECTIVE ;  /* 0x000000000000791b */ /* 0x003fe20003800000 */
.L_x_2593:
        /* <DEDUP_REMOVED lines=14> */
.L_x_2594:
        /* <DEDUP_REMOVED lines=11> */
.L_x_2595:
[----:B------:R-:W-:Y:S02]  /*175e0*/  IMAD.MOV.U32 R13, RZ, RZ, R7 ;  /* 0x000000ffff0d7224 */ /* 0x000fe400078e0007 */
[----:B------:R-:W-:Y:S01]  /*175f0*/  IMAD.MOV.U32 R12, RZ, RZ, 0x3 ;  /* 0x00000003ff0c7424 */ /* 0x000fe200078e00ff */
[----:B------:R-:W-:-:S13]  /*17600*/  @P4 IADD3 R9, P0, R33, R14, RZ ;  /* 0x0000000e21094210 */ /* 0x000fda0007f1e0ff */
[----:B------:R-:W-:Y:S05]  /*17610*/  WARPSYNC.COLLECTIVE R15, `(.L_x_2596) ;  /* 0x000000000f087348 */ /* 0x000fea0003c00000 */
[----:B------:R0:W1:Y:S02]  /*17620*/  SHFL.IDX P6, R14, R13, R12, R11 ;  /* 0x0000000c0d0e7389 */ /* 0x00006400000c000b */
[----:B01----:R-:W-:Y:S01]  /*17630*/  ENDCOLLECTIVE ;  /* 0x000000000000791b */ /* 0x003fe20003800000 */
.L_x_2596:
        /* <DEDUP_REMOVED lines=14> */
.L_x_2597:
[----:B------:R-:W-:Y:S02]  /*17720*/  IMAD.MOV.U32 R13, RZ, RZ, R8 ;  /* 0x000000ffff0d7224 */ /* 0x000fe400078e0008 */
[----:B------:R-:W-:Y:S01]  /*17730*/  IMAD.MOV.U32 R12, RZ, RZ, RZ ;  /* 0x000000ffff0c7224 */ /* 0x000fe200078e00ff */
[----:B------:R-:W-:-:S05]  /*17740*/  @P3 IADD3 R14, P0, R33, R14, RZ ;  /* 0x0000000e210e3210 */ /* 0x000fca0007f1e0ff */
[----:B------:R-:W-:-:S08]  /*17750*/  @P3 IMAD.MOV.U32 R2, RZ, RZ, R14 ;  /* 0x000000ffff023224 */ /* 0x000fd000078e000e */
[----:B------:R-:W-:Y:S05]  /*17760*/  WARPSYNC.COLLECTIVE R15, `(.L_x_2598) ;  /* 0x000000000f087348 */ /* 0x000fea0003c00000 */
[----:B------:R0:W1:Y:S02]  /*17770*/  SHFL.IDX P6, R14, R13, R12, R11 ;  /* 0x0000000c0d0e7389 */ /* 0x00006400000c000b */
[----:B01----:R-:W-:Y:S01]  /*17780*/  ENDCOLLECTIVE ;  /* 0x000000000000791b */ /* 0x003fe20003800000 */
.L_x_2598:
        /* <DEDUP_REMOVED lines=13> */
.L_x_2599:
[----:B------:R-:W-:Y:S05]  /*17860*/  BRA `(.L_x_2600) ;  /* 0xffffffac00847947 */ /* 0x000fea000383ffff */
.L_x_2509:
[----:B------:R-:W-:Y:S02]  /*17870*/  IMAD.MOV.U32 R13, RZ, RZ, R5 ;  /* 0x000000ffff0d7224 */ /* 0x000fe400078e0005 */
[----:B------:R-:W-:Y:S02]  /*17880*/  IMAD.MOV.U32 R12, RZ, RZ, RZ ;  /* 0x000000ffff0c7224 */ /* 0x000fe400078e00ff */
[----:B------:R-:W-:Y:S02]  /*17890*/  IMAD.MOV.U32 R11, RZ, RZ, 0x1c1f ;  /* 0x00001c1fff0b7424 */ /* 0x000fe400078e00ff */
[----:B------:R-:W-:Y:S02]  /*178a0*/  IMAD.MOV.U32 R15, RZ, RZ, -0x1 ;  /* 0xffffffffff0f7424 */ /* 0x000fe400078e00ff */
[----:B------:R-:W-:Y:S02]  /*178b0*/  IMAD R4, R4, UR40, RZ ;  /* 0x0000002804047c24 */ /* 0x000fe4000f8e02ff */
[----:B------:R-:W-:-:S07]  /*178c0*/  IMAD R17, R17, 0x80, R10 ;  /* 0x0000008011117824 */ /* 0x000fce00078e020a */
[----:B-----5:R-:W-:Y:S05]  /*178d0*/  WARPSYNC.COLLECTIVE R15, `(.L_x_2601) ;  /* 0x000000000f087348 */ /* 0x020fea0003c00000 */
[----:B------:R0:W1:Y:S02]  /*178e0*/  SHFL.IDX P6, R14, R13, R12, R11 ;  /* 0x0000000c0d0e7389 */ /* 0x00006400000c000b */
[----:B01---5:R-:W-:Y:S01]  /*178f0*/  ENDCOLLECTIVE ;  /* 0x000000000000791b */ /* 0x023fe20003800000 */
.L_x_2601:
[C---:B------:R-:W-:Y:S01]  /*17900*/  VIADD R7, R17.reuse, 0x20 ;  /* 0x0000002011077836 */ /* 0x040fe20000000000 */
[----:B------:R-:W-:Y:S01]  /*17910*/  ISETP.GE.AND P0, PT, R17, R4, PT ;  /* 0x000000041100720c */ /* 0x000fe20003f06270 */
[----:B------:R-:W-:Y:S02]  /*17920*/  IMAD.MOV.U32 R13, RZ, RZ, R0 ;  /* 0x000000ffff0d7224 */ /* 0x000fe400078e0000 */
[----:B------:R-:W-:-:S10]  /*17930*/  IMAD.MOV.U32 R2, RZ, RZ, R14 ;  /* 0x000000ffff027224 */ /* 0x000fd400078e000e */
[----:B------:R-:W-:Y:S05]  /*17940*/  WARPSYNC.COLLECTIVE R15, `(.L_x_2602) ;  /* 0x000000000f087348 */ /* 0x000fea0003c00000 */
[----:B------:R0:W1:Y:S02]  /*17950*/  SHFL.IDX P6, R14, R13, R12, R11 ;  /* 0x0000000c0d0e7389 */ /* 0x00006400000c000b */
[----:B01----:R-:W-:Y:S01]  /*17960*/  ENDCOLLECTIVE ;  /* 0x000000000000791b */ /* 0x003fe20003800000 */
.L_x_2602:
        /* <DEDUP_REMOVED lines=8> */
.L_x_2603:
        /* <DEDUP_REMOVED lines=8> */
[----:B------:R-:W-:-:S10]  /*17a70*/  IMAD.MOV.U32 R6, RZ, RZ, R14 ;  /* 0x000000ffff067224 */ /* 0x000fd400078e000e */
[----:B0-----:R-:W-:Y:S05]  /*17a80*/  WARPSYNC.COLLECTIVE R15, `(.L_x_2604) ;  /* 0x000000000f087348 */ /* 0x001fea0003c00000 */
[----:B------:R1:W2:Y:S02]  /*17a90*/  SHFL.IDX P6, R14, R13, R12, R11 ;  /* 0x0000000c0d0e7389 */ /* 0x0002a400000c000b */
[----:B012---:R-:W-:Y:S01]  /*17aa0*/  ENDCOLLECTIVE ;  /* 0x000000000000791b */ /* 0x007fe20003800000 */
.L_x_2604:
[----:B------:R-:W-:Y:S02]  /*17ab0*/  IMAD.MOV.U32 R13, RZ, RZ, R5 ;  /* 0x000000ffff0d7224 */ /* 0x000fe400078e0005 */
[----:B------:R-:W-:Y:S01]  /*17ac0*/  IMAD.MOV.U32 R12, RZ, RZ, 0x2 ;  /* 0x00000002ff0c7424 */ /* 0x000fe200078e00ff */
[----:B------:R-:W-:-:S05]  /*17ad0*/  @!P0 IADD3 R14, P4, R33, R14, RZ ;  /* 0x0000000e210e8210 */ /* 0x000fca0007f9e0ff */
[----:B------:R-:W-:-:S08]  /*17ae0*/  @!P0 IMAD.MOV.U32 R2, RZ, RZ, R14 ;  /* 0x000000ffff028224 */ /* 0x000fd000078e000e */
[----:B------:R-:W-:Y:S05]  /*17af0*/  WARPSYNC.COLLECTIVE R15, `(.L_x_2605) ;  /* 0x000000000f087348 */ /* 0x000fea0003c00000 */
[----:B------:R0:W1:Y:S02]  /*17b00*/  SHFL.IDX P6, R14, R13, R12, R11 ;  /* 0x0000000c0d0e7389 */ /* 0x00006400000c000b */
[----:B01----:R-:W-:Y:S01]  /*17b10*/  ENDCOLLECTIVE ;  /* 0x000000000000791b */ /* 0x003fe20003800000 */
.L_x_2605:
[----:B------:R-:W-:-:S04]  /*17b20*/  @!P0 IMAD.X R7, RZ, RZ, R6, P4 ;  /* 0x000000ffff078224 */ /* 0x000fc800020e0606 */
[----:B------:R-:W-:Y:S02]  /*17b30*/  @!P0 IMAD.MOV.U32 R3, RZ, RZ, R7 ;  /* 0x000000ffff038224 */ /* 0x000fe400078e0007 */
[----:B------:R-:W-:-:S03]  /*17b40*/  VIADD R7, R17, 0x40 ;  /* 0x0000004011077836 */ /* 0x000fc60000000000 */
        /* <DEDUP_REMOVED lines=12> */
.L_x_2606:
[----:B------:R-:W-:Y:S02]  /*17c10*/  IMAD.MOV.U32 R13, RZ, RZ, R5 ;  /* 0x000000ffff0d7224 */ /* 0x000fe400078e0005 */
[----:B------:R-:W-:Y:S01]  /*17c20*/  IMAD.MOV.U32 R12, RZ, RZ, 0x3 ;  /* 0x00000003ff0c7424 */ /* 0x000fe200078e00ff */
[----:B------:R-:W-:-:S05]  /*17c30*/  @!P0 IADD3 R14, P4, R33, R14, RZ ;  /* 0x0000000e210e8210 */ /* 0x000fca0007f9e0ff */
[----:B------:R-:W-:-:S08]  /*17c40*/  @!P0 IMAD.MOV.U32 R2, RZ, RZ, R14 ;  /* 0x000000ffff028224 */ /* 0x000fd000078e000e */
[----:B------:R-:W-:Y:S05]  /*17c50*/  WARPSYNC.COLLECTIVE R15, `(.L_x_2607) ;  /* 0x000000000f087348 */ /* 0x000fea0003c00000 */
[----:B------:R0:W1:Y:S02]  /*17c60*/  SHFL.IDX P6, R14, R13, R12, R11 ;  /* 0x0000000c0d0e7389 */ /* 0x00006400000c000b */
[----:B01----:R-:W-:Y:S01]  /*17c70*/  ENDCOLLECTIVE ;  /* 0x000000000000791b */ /* 0x003fe20003800000 */
.L_x_2607:
        /* <DEDUP_REMOVED lines=13> */
.L_x_2608:
[----:B------:R-:W-:Y:S05]  /*17d50*/  BRA `(.L_x_2609) ;  /* 0xffffffb000c87947 */ /* 0x000fea000383ffff */
.L_x_2514:
[----:B0-----:R0:W2:Y:S02]  /*17d60*/  SYNCS.PHASECHK.TRANS64.TRYWAIT P0, [R22+URZ+0x33420], R3 ;  /* 0x03342003160075a7 */ /* 0x0010a4000800017f */
[----:B--2---:R-:W-:Y:S05]  /*17d70*/  @!P0 NANOSLEEP.SYNCS 0x989680 ;  /* 0x009896800000895d */ /* 0x004fea0003900000 */
[----:B------:R-:W2:Y:S02]  /*17d80*/  @!P0 SYNCS.PHASECHK.TRANS64 P0, [R22+URZ+0x33420], R3 ;  /* 0x03342003160085a7 */ /* 0x000ea4000800007f */
[----:B--2---:R-:W-:Y:S05]  /*17d90*/  @!P0 BRA `(.L_x_2514) ;  /* 0xfffffffc00f08947 */ /* 0x004fea000383ffff */
[----:B------:R-:W-:Y:S05]  /*17da0*/  BRA `(.L_x_2610) ;  /* 0xffffffb400387947 */ /* 0x000fea000383ffff */
.L_x_2518:
[----:B0-----:R0:W2:Y:S02]  /*17db0*/  SYNCS.PHASECHK.TRANS64.TRYWAIT P0, [R4+URZ+0x33480], R27 ;  /* 0x0334801b040075a7 */ /* 0x0010a4000800017f */
[----:B--2---:R-:W-:Y:S05]  /*17dc0*/  @!P0 NANOSLEEP.SYNCS 0x989680 ;  /* 0x009896800000895d */ /* 0x004fea0003900000 */
[----:B------:R-:W2:Y:S02]  /*17dd0*/  @!P0 SYNCS.PHASECHK.TRANS64 P0, [R4+URZ+0x33480], R27 ;  /* 0x0334801b040085a7 */ /* 0x000ea4000800007f */
[----:B--2---:R-:W-:Y:S05]  /*17de0*/  @!P0 BRA `(.L_x_2518) ;  /* 0xfffffffc00f08947 */ /* 0x004fea000383ffff */
[----:B------:R-:W-:Y:S05]  /*17df0*/  BRA `(.L_x_2611) ;  /* 0xffffffb800687947 */ /* 0x000fea000383ffff */
.L_x_2519:
        /* <DEDUP_REMOVED lines=8> */
.L_x_2613:
[----:B------:R-:W-:Y:S05]  /*17e80*/  BSYNC B0 ;  /* 0x0000000000007941 */ /* 0x000fea0003800000 */
.L_x_2612:
        /* <DEDUP_REMOVED lines=8> */
.L_x_2614:
[----:B------:R-:W-:Y:S02]  /*17f10*/  IMAD.MOV.U32 R13, RZ, RZ, R10 ;  /* 0x000000ffff0d7224 */ /* 0x000fe400078e000a */
[----:B------:R-:W-:Y:S02]  /*17f20*/  IMAD.MOV.U32 R12, RZ, RZ, 0x1 ;  /* 0x00000001ff0c7424 */ /* 0x000fe400078e00ff */
[----:B------:R-:W-:-:S07]  /*17f30*/  IMAD.MOV.U32 R2, RZ, RZ, R14 ;  /* 0x000000ffff027224 */ /* 0x000fce00078e000e */
[----:B------:R-:W-:Y:S05]  /*17f40*/  WARPSYNC.COLLECTIVE R15, `(.L_x_2615) ;  /* 0x000000000f087348 */ /* 0x000fea0003c00000 */
[----:B------:R0:W1:Y:S02]  /*17f50*/  SHFL.IDX P6, R14, R13, R12, R11 ;  /* 0x0000000c0d0e7389 */ /* 0x00006400000c000b */
[----:B01----:R-:W-:Y:S01]  /*17f60*/  ENDCOLLECTIVE ;  /* 0x000000000000791b */ /* 0x003fe20003800000 */
.L_x_2615:
        /* <DEDUP_REMOVED lines=14> */
.L_x_2616:
[----:B------:R-:W-:Y:S02]  /*18050*/  IMAD.MOV.U32 R13, RZ, RZ, R10 ;  /* 0x000000ffff0d7224 */ /* 0x000fe400078e000a */
[----:B------:R-:W-:Y:S02]  /*18060*/  IMAD.MOV.U32 R12, RZ, RZ, 0x2 ;  /* 0x00000002ff0c7424 */ /* 0x000fe400078e00ff */
[----:B------:R-:W-:-:S07]  /*18070*/  IMAD.MOV.U32 R2, RZ, RZ, R14 ;  /* 0x000000ffff027224 */ /* 0x000fce00078e000e */
[----:B------:R-:W-:Y:S05]  /*18080*/  WARPSYNC.COLLECTIVE R15, `(.L_x_2617) ;  /* 0x000000000f087348 */ /* 0x000fea0003c00000 */
[----:B------:R0:W1:Y:S02]  /*18090*/  SHFL.IDX P6, R14, R13, R12, R11 ;  /* 0x0000000c0d0e7389 */ /* 0x00006400000c000b */
[----:B01----:R-:W-:Y:S01]  /*180a0*/  ENDCOLLECTIVE ;  /* 0x000000000000791b */ /* 0x003fe20003800000 */
.L_x_2617:
        /* <DEDUP_REMOVED lines=13> */
.L_x_2618:
[----:B------:R-:W-:Y:S02]  /*18180*/  IMAD.MOV.U32 R13, RZ, RZ, R10 ;  /* 0x000000ffff0d7224 */ /* 0x000fe400078e000a */
[----:B------:R-:W-:Y:S02]  /*18190*/  IMAD.MOV.U32 R12, RZ, RZ, 0x3 ;  /* 0x00000003ff0c7424 */ /* 0x000fe400078e00ff */
[----:B------:R-:W-:-:S07]  /*181a0*/  IMAD.MOV.U32 R2, RZ, RZ, R14 ;  /* 0x000000ffff027224 */ /* 0x000fce00078e000e */
[----:B------:R-:W-:Y:S05]  /*181b0*/  WARPSYNC.COLLECTIVE R15, `(.L_x_2619) ;  /* 0x000000000f087348 */ /* 0x000fea0003c00000 */
[----:B------:R0:W1:Y:S02]  /*181c0*/  SHFL.IDX P6, R14, R13, R12, R11 ;  /* 0x0000000c0d0e7389 */ /* 0x00006400000c000b */
[----:B01----:R-:W-:Y:S01]  /*181d0*/  ENDCOLLECTIVE ;  /* 0x000000000000791b */ /* 0x003fe20003800000 */
.L_x_2619:
        /* <DEDUP_REMOVED lines=13> */
.L_x_2620:
[----:B------:R-:W-:Y:S02]  /*182b0*/  IMAD.MOV.U32 R13, RZ, RZ, R23 ;  /* 0x000000ffff0d7224 */ /* 0x000fe400078e0017 */
[----:B------:R-:W-:Y:S02]  /*182c0*/  IMAD.MOV.U32 R12, RZ, RZ, RZ ;  /* 0x000000ffff0c7224 */ /* 0x000fe400078e00ff */
[----:B------:R-:W-:-:S07]  /*182d0*/  IMAD.MOV.U32 R2, RZ, RZ, R14 ;  /* 0x000000ffff027224 */ /* 0x000fce00078e000e */
[----:B------:R-:W-:Y:S05]  /*182e0*/  WARPSYNC.COLLECTIVE R15, `(.L_x_2621) ;  /* 0x000000000f087348 */ /* 0x000fea0003c00000 */
[----:B------:R0:W1:Y:S02]  /*182f0*/  SHFL.IDX P6, R14, R13, R12, R11 ;  /* 0x0000000c0d0e7389 */ /* 0x00006400000c000b */
[----:B01----:R-:W-:Y:S01]  /*18300*/  ENDCOLLECTIVE ;  /* 0x000000000000791b */ /* 0x003fe20003800000 */
.L_x_2621:
        /* <DEDUP_REMOVED lines=13> */
.L_x_2622:
[----:B------:R-:W-:Y:S01]  /*183e0*/  IMAD.MOV.U32 R2, RZ, RZ, R14 ;  /* 0x000000ffff027224 */ /* 0x000fe200078e000e */
[----:B------:R-:W-:Y:S06]  /*183f0*/  BRA `(.L_x_2623) ;  /* 0xffffffb800087947 */ /* 0x000fec000383ffff */
.L_x_2524:
[----:B---3--:R3:W4:Y:S02]  /*18400*/  SYNCS.PHASECHK.TRANS64.TRYWAIT P0, [R4+URZ+0x33440], R27 ;  /* 0x0334401b040075a7 */ /* 0x008724000800017f */
[----:B----4-:R-:W-:Y:S05]  /*18410*/  @!P0 NANOSLEEP.SYNCS 0x989680 ;  /* 0x009896800000895d */ /* 0x010fea0003900000 */
[----:B------:R-:W4:Y:S02]  /*18420*/  @!P0 SYNCS.PHASECHK.TRANS64 P0, [R4+URZ+0x33440], R27 ;  /* 0x0334401b040085a7 */ /* 0x000f24000800007f */
[----:B----4-:R-:W-:Y:S05]  /*18430*/  @!P0 BRA `(.L_x_2524) ;  /* 0xfffffffc00f08947 */ /* 0x010fea000383ffff */
[----:B------:R-:W-:Y:S05]  /*18440*/  BRA `(.L_x_2624) ;  /* 0xffffffb800607947 */ /* 0x000fea000383ffff */
.L_x_2525:
        /* <DEDUP_REMOVED lines=8> */
.L_x_2626:
[----:B------:R-:W-:Y:S05]  /*184d0*/  BSYNC B0 ;  /* 0x0000000000007941 */ /* 0x000fea0003800000 */
.L_x_2625:
        /* <DEDUP_REMOVED lines=8> */
.L_x_2627:
[----:B------:R-:W-:Y:S02]  /*18560*/  IMAD.MOV.U32 R13, RZ, RZ, R8 ;  /* 0x000000ffff0d7224 */ /* 0x000fe400078e0008 */
[----:B------:R-:W-:Y:S02]  /*18570*/  IMAD.MOV.U32 R12, RZ, RZ, 0x1 ;  /* 0x00000001ff0c7424 */ /* 0x000fe400078e00ff */
[----:B------:R-:W-:-:S07]  /*18580*/  IMAD.MOV.U32 R2, RZ, RZ, R14 ;  /* 0x000000ffff027224 */ /* 0x000fce00078e000e */
[----:B------:R-:W-:Y:S05]  /*18590*/  WARPSYNC.COLLECTIVE R15, `(.L_x_2628) ;  /* 0x000000000f087348 */ /* 0x000fea0003c00000 */
[----:B------:R0:W1:Y:S02]  /*185a0*/  SHFL.IDX P6, R14, R13, R12, R11 ;  /* 0x0000000c0d0e7389 */ /* 0x00006400000c000b */
[----:B01----:R-:W-:Y:S01]  /*185b0*/  ENDCOLLECTIVE ;  /* 0x000000000000791b */ /* 0x003fe20003800000 */
.L_x_2628:
        /* <DEDUP_REMOVED lines=13> */
.L_x_2629:
[----:B------:R-:W-:Y:S02]  /*18690*/  IMAD.MOV.U32 R13, RZ, RZ, R8 ;  /* 0x000000ffff0d7224 */ /* 0x000fe400078e0008 */
[----:B------:R-:W-:Y:S02]  /*186a0*/  IMAD.MOV.U32 R12, RZ, RZ, 0x2 ;  /* 0x00000002ff0c7424 */ /* 0x000fe400078e00ff */
[----:B------:R-:W-:-:S07]  /*186b0*/  IMAD.MOV.U32 R2, RZ, RZ, R14 ;  /* 0x000000ffff027224 */ /* 0x000fce00078e000e */
[----:B------:R-:W-:Y:S05]  /*186c0*/  WARPSYNC.COLLECTIVE R15, `(.L_x_2630) ;  /* 0x000000000f087348 */ /* 0x000fea0003c00000 */
[----:B------:R0:W1:Y:S02]  /*186d0*/  SHFL.IDX P6, R14, R13, R12, R11 ;  /* 0x0000000c0d0e7389 */ /* 0x00006400000c000b */
[----:B01----:R-:W-:Y:S01]  /*186e0*/  ENDCOLLECTIVE ;  /* 0x000000000000791b */ /* 0x003fe20003800000 */
.L_x_2630:
        /* <DEDUP_REMOVED lines=13> */
.L_x_2631:
[----:B------:R-:W-:Y:S02]  /*187c0*/  IMAD.MOV.U32 R13, RZ, RZ, R8 ;  /* 0x000000ffff0d7224 */ /* 0x000fe400078e0008 */
[----:B------:R-:W-:Y:S02]  /*187d0*/  IMAD.MOV.U32 R12, RZ, RZ, 0x3 ;  /* 0x00000003ff0c7424 */ /* 0x000fe400078e00ff */
[----:B------:R-:W-:-:S07]  /*187e0*/  IMAD.MOV.U32 R2, RZ, RZ, R14 ;  /* 0x000000ffff027224 */ /* 0x000fce00078e000e */
[----:B------:R-:W-:Y:S05]  /*187f0*/  WARPSYNC.COLLECTIVE R15, `(.L_x_2632) ;  /* 0x000000000f087348 */ /* 0x000fea0003c00000 */
[----:B------:R0:W1:Y:S02]  /*18800*/  SHFL.IDX P6, R14, R13, R12, R11 ;  /* 0x0000000c0d0e7389 */ /* 0x00006400000c000b */
[----:B01----:R-:W-:Y:S01]  /*18810*/  ENDCOLLECTIVE ;  /* 0x000000000000791b */ /* 0x003fe20003800000 */
.L_x_2632:
        /* <DEDUP_REMOVED lines=13> */
.L_x_2633:
[----:B------:R-:W-:Y:S02]  /*188f0*/  IMAD.MOV.U32 R13, RZ, RZ, R10 ;  /* 0x000000ffff0d7224 */ /* 0x000fe400078e000a */
[----:B------:R-:W-:Y:S02]  /*18900*/  IMAD.MOV.U32 R12, RZ, RZ, RZ ;  /* 0x000000ffff0c7224 */ /* 0x000fe400078e00ff */
[----:B------:R-:W-:-:S07]  /*18910*/  IMAD.MOV.U32 R2, RZ, RZ, R14 ;  /* 0x000000ffff027224 */ /* 0x000fce00078e000e */
[----:B------:R-:W-:Y:S05]  /*18920*/  WARPSYNC.COLLECTIVE R15, `(.L_x_2634) ;  /* 0x000000000f087348 */ /* 0x000fea0003c00000 */
[----:B------:R0:W1:Y:S02]  /*18930*/  SHFL.IDX P6, R14, R13, R12, R11 ;  /* 0x0000000c0d0e7389 */ /* 0x00006400000c000b */
[----:B01----:R-:W-:Y:S01]  /*18940*/  ENDCOLLECTIVE ;  /* 0x000000000000791b */ /* 0x003fe20003800000 */
.L_x_2634:
        /* <DEDUP_REMOVED lines=13> */
.L_x_2635:
[----:B------:R-:W-:Y:S05]  /*18a20*/  BRA `(.L_x_2636) ;  /* 0xffffffb400f87947 */ /* 0x000fea000383ffff */
.L_x_2530:
[----:B0-----:R0:W4:Y:S02]  /*18a30*/  SYNCS.PHASECHK.TRANS64.TRYWAIT P1, [R0+URZ+0x33470], R3 ;  /* 0x03347003000075a7 */ /* 0x001124000802017f */
[----:B----4-:R-:W-:Y:S05]  /*18a40*/  @!P1 NANOSLEEP.SYNCS 0x989680 ;  /* 0x009896800000995d */ /* 0x010fea0003900000 */
[----:B------:R-:W4:Y:S02]  /*18a50*/  @!P1 SYNCS.PHASECHK.TRANS64 P1, [R0+URZ+0x33470], R3 ;  /* 0x03347003000095a7 */ /* 0x000f24000802007f */
[----:B----4-:R-:W-:Y:S05]  /*18a60*/  @!P1 BRA `(.L_x_2530) ;  /* 0xfffffffc00f09947 */ /* 0x010fea000383ffff */
[----:B------:R-:W-:Y:S05]  /*18a70*/  BRA `(.L_x_2637) ;  /* 0xffffffb800647947 */ /* 0x000fea000383ffff */
.L_x_2532:
[----:B0-----:R0:W4:Y:S02]  /*18a80*/  SYNCS.PHASECHK.TRANS64.TRYWAIT P1, [R0+URZ+0x33460], R3 ;  /* 0x03346003000075a7 */ /* 0x001124000802017f */
[----:B----4-:R-:W-:Y:S05]  /*18a90*/  @!P1 NANOSLEEP.SYNCS 0x989680 ;  /* 0x009896800000995d */ /* 0x010fea0003900000 */
[----:B------:R-:W4:Y:S02]  /*18aa0*/  @!P1 SYNCS.PHASECHK.TRANS64 P1, [R0+URZ+0x33460], R3 ;  /* 0x03346003000095a7 */ /* 0x000f24000802007f */
[----:B----4-:R-:W-:Y:S05]  /*18ab0*/  @!P1 BRA `(.L_x_2532) ;  /* 0xfffffffc00f09947 */ /* 0x010fea000383ffff */
[----:B------:R-:W-:Y:S05]  /*18ac0*/  BRA `(.L_x_2638) ;  /* 0xffffffb800747947 */ /* 0x000fea000383ffff */
.L_x_2540:
[----:B0-----:R0:W2:Y:S02]  /*18ad0*/  SYNCS.PHASECHK.TRANS64.TRYWAIT P1, [R3+URZ+0x33470], R0 ;  /* 0x03347000030075a7 */ /* 0x0010a4000802017f */
[----:B--2---:R-:W-:Y:S05]  /*18ae0*/  @!P1 NANOSLEEP.SYNCS 0x989680 ;  /* 0x009896800000995d */ /* 0x004fea0003900000 */
[----:B------:R-:W2:Y:S02]  /*18af0*/  @!P1 SYNCS.PHASECHK.TRANS64 P1, [R3+URZ+0x33470], R0 ;  /* 0x03347000030095a7 */ /* 0x000ea4000802007f */
[----:B--2---:R-:W-:Y:S05]  /*18b00*/  @!P1 BRA `(.L_x_2540) ;  /* 0xfffffffc00f09947 */ /* 0x004fea000383ffff */
[----:B------:R-:W-:Y:S05]  /*18b10*/  BRA `(.L_x_2639) ;  /* 0xffffffc000a47947 */ /* 0x000fea000383ffff */
.L_x_2542:
[----:B0-----:R0:W2:Y:S02]  /*18b20*/  SYNCS.PHASECHK.TRANS64.TRYWAIT P1, [R3+URZ+0x33460], R0 ;  /* 0x03346000030075a7 */ /* 0x0010a4000802017f */
[----:B--2---:R-:W-:Y:S05]  /*18b30*/  @!P1 NANOSLEEP.SYNCS 0x989680 ;  /* 0x009896800000995d */ /* 0x004fea0003900000 */
[----:B------:R-:W2:Y:S02]  /*18b40*/  @!P1 SYNCS.PHASECHK.TRANS64 P1, [R3+URZ+0x33460], R0 ;  /* 0x03346000030095a7 */ /* 0x000ea4000802007f */
[----:B--2---:R-:W-:Y:S05]  /*18b50*/  @!P1 BRA `(.L_x_2542) ;  /* 0xfffffffc00f09947 */ /* 0x004fea000383ffff */
[----:B------:R-:W-:Y:S05]  /*18b60*/  BRA `(.L_x_2640) ;  /* 0xffffffc000b07947 */ /* 0x000fea000383ffff */
.L_x_2556:
[----:B0-----:R0:W2:Y:S02]  /*18b70*/  SYNCS.PHASECHK.TRANS64.TRYWAIT P0, [R5+URZ+0x33420], R0 ;  /* 0x03342000050075a7 */ /* 0x0010a4000800017f */
[----:B--2---:R-:W-:Y:S05]  /*18b80*/  @!P0 NANOSLEEP.SYNCS 0x989680 ;  /* 0x009896800000895d */ /* 0x004fea0003900000 */
[----:B------:R-:W2:Y:S02]  /*18b90*/  @!P0 SYNCS.PHASECHK.TRANS64 P0, [R5+URZ+0x33420], R0 ;  /* 0x03342000050085a7 */ /* 0x000ea4000800007f */
[----:B--2---:R-:W-:Y:S05]  /*18ba0*/  @!P0 BRA `(.L_x_2556) ;  /* 0xfffffffc00f08947 */ /* 0x004fea000383ffff */
[----:B------:R-:W-:Y:S05]  /*18bb0*/  BRA `(.L_x_2641) ;  /* 0xffffffd4009c7947 */ /* 0x000fea000383ffff */
.L_x_2557:
        /* <DEDUP_REMOVED lines=9> */
[----:B-1----:R1:W2:Y:S02]  /*18c50*/  SHFL.IDX P6, R14, R13, R12, R11 ;  /* 0x0000000c0d0e7389 */ /* 0x0022a400000c000b */
[----:B0123--:R-:W-:Y:S01]  /*18c60*/  ENDCOLLECTIVE ;  /* 0x000000000000791b */ /* 0x00ffe20003800000 */
.L_x_2643:
[----:B------:R-:W-:Y:S05]  /*18c70*/  BSYNC B0 ;  /* 0x0000000000007941 */ /* 0x000fea0003800000 */
.L_x_2642:
[----:B------:R-:W-:Y:S05]  /*18c80*/  BRA `(.L_x_2644) ;  /* 0xffffffd400847947 */ /* 0x000fea000383ffff */
.L_x_2560:
[----:B------:R-:W-:Y:S01]  /*18c90*/  BSSY B1, `(.L_x_2645) ;  /* 0x0000006000017945 */ /* 0x000fe20003800000 */
[----:B------:R-:W-:-:S07]  /*18ca0*/  IMAD.MOV.U32 R15, RZ, RZ, -0x1 ;  /* 0xffffffffff0f7424 */ /* 0x000fce00078e00ff */
[----:B0--3--:R-:W-:Y:S05]  /*18cb0*/  WARPSYNC.COLLECTIVE R15, `(.L_x_2646) ;  /* 0x000000000f0c7348 */ /* 0x009fea0003c00000 */
[----:B------:R-:W-:Y:S02]  /*18cc0*/  ELECT P6, UR62, PT ;  /* 0x00000000003e782f */ /* 0x000fe400038c0000 */
[----:B------:R-:W-:Y:S01]  /*18cd0*/  MOV R14, UR62 ;  /* 0x0000003e000e7c02 */ /* 0x000fe20008000f00 */
[----:B0--3--:R-:W-:Y:S10]  /*18ce0*/  ENDCOLLECTIVE ;  /* 0x000000000000791b */ /* 0x009ff40003800000 */
.L_x_2646:
[----:B------:R-:W-:Y:S05]  /*18cf0*/  BSYNC B1 ;  /* 0x0000000000017941 */ /* 0x000fea0003800000 */
.L_x_2645:
[----:B------:R-:W-:Y:S05]  /*18d00*/  BRA `(.L_x_2647) ;  /* 0xffffffd4007c7947 */ /* 0x000fea000383ffff */
.L_x_2562:
[----:B0-----:R0:W1:Y:S02]  /*18d10*/  SYNCS.PHASECHK.TRANS64.TRYWAIT P1, [R3+URZ+0x33440], R2 ;  /* 0x03344002030075a7 */ /* 0x001064000802017f */
[----:B-1----:R-:W-:Y:S05]  /*18d20*/  @!P1 NANOSLEEP.SYNCS 0x989680 ;  /* 0x009896800000995d */ /* 0x002fea0003900000 */
[----:B------:R-:W1:Y:S02]  /*18d30*/  @!P1 SYNCS.PHASECHK.TRANS64 P1, [R3+URZ+0x33440], R2 ;  /* 0x03344002030095a7 */ /* 0x000e64000802007f */
[----:B-1----:R-:W-:Y:S05]  /*18d40*/  @!P1 BRA `(.L_x_2562) ;  /* 0xfffffffc00f09947 */ /* 0x002fea000383ffff */
[----:B------:R-:W-:Y:S05]  /*18d50*/  BRA `(.L_x_2648) ;  /* 0xffffffd4009c7947 */ /* 0x000fea000383ffff */
.L_x_2564:
[----:B-1----:R1:W2:Y:S02]  /*18d60*/  SYNCS.PHASECHK.TRANS64.TRYWAIT P1, [R5+URZ+0x33440], R0 ;  /* 0x03344000050075a7 */ /* 0x0022a4000802017f */
[----:B--2---:R-:W-:Y:S05]  /*18d70*/  @!P1 NANOSLEEP.SYNCS 0x989680 ;  /* 0x009896800000995d */ /* 0x004fea0003900000 */
[----:B------:R-:W2:Y:S02]  /*18d80*/  @!P1 SYNCS.PHASECHK.TRANS64 P1, [R5+URZ+0x33440], R0 ;  /* 0x03344000050095a7 */ /* 0x000ea4000802007f */
[----:B--2---:R-:W-:Y:S05]  /*18d90*/  @!P1 BRA `(.L_x_2564) ;  /* 0xfffffffc00f09947 */ /* 0x004fea000383ffff */
[----:B------:R-:W-:Y:S05]  /*18da0*/  BRA `(.L_x_2649) ;  /* 0xffffffd400a87947 */ /* 0x000fea000383ffff */
.L_x_2566:
[----:B--2---:R2:W4:Y:S02]  /*18db0*/  SYNCS.PHASECHK.TRANS64.TRYWAIT P1, [R3+URZ+0x33460], R2 ;  /* 0x03346002030075a7 */ /* 0x004524000802017f */
[----:B----4-:R-:W-:Y:S05]  /*18dc0*/  @!P1 NANOSLEEP.SYNCS 0x989680 ;  /* 0x009896800000995d */ /* 0x010fea0003900000 */
[----:B------:R-:W4:Y:S02]  /*18dd0*/  @!P1 SYNCS.PHASECHK.TRANS64 P1, [R3+URZ+0x33460], R2 ;  /* 0x03346002030095a7 */ /* 0x000f24000802007f */
[----:B----4-:R-:W-:Y:S05]  /*18de0*/  @!P1 BRA `(.L_x_2566) ;  /* 0xfffffffc00f09947 */ /* 0x010fea000383ffff */
[----:B------:R-:W-:Y:S05]  /*18df0*/  BRA `(.L_x_2650) ;  /* 0xffffffd400a47947 */ /* 0x000fea000383ffff */
.L_x_2568:
[----:B----4-:R4:W0:Y:S02]  /*18e00*/  SYNCS.PHASECHK.TRANS64.TRYWAIT P1, [R5+URZ+0x33460], R0 ;  /* 0x03346000050075a7 */ /* 0x010824000802017f */
[----:B0-----:R-:W-:Y:S05]  /*18e10*/  @!P1 NANOSLEEP.SYNCS 0x989680 ;  /* 0x009896800000995d */ /* 0x001fea0003900000 */
[----:B------:R-:W0:Y:S02]  /*18e20*/  @!P1 SYNCS.PHASECHK.TRANS64 P1, [R5+URZ+0x33460], R0 ;  /* 0x03346000050095a7 */ /* 0x000e24000802007f */
[----:B0-----:R-:W-:Y:S05]  /*18e30*/  @!P1 BRA `(.L_x_2568) ;  /* 0xfffffffc00f09947 */ /* 0x001fea000383ffff */
[----:B------:R-:W-:Y:S05]  /*18e40*/  BRA `(.L_x_2651) ;  /* 0xffffffd400a07947 */ /* 0x000fea000383ffff */
.L_x_2570:
[----:B------:R0:W0:Y:S02]  /*18e50*/  SYNCS.PHASECHK.TRANS64.TRYWAIT P1, [R3+URZ+0x33480], R2 ;  /* 0x03348002030075a7 */ /* 0x000024000802017f */
[----:B0-----:R-:W-:Y:S05]  /*18e60*/  @!P1 NANOSLEEP.SYNCS 0x989680 ;  /* 0x009896800000995d */ /* 0x001fea0003900000 */
[----:B------:R-:W0:Y:S02]  /*18e70*/  @!P1 SYNCS.PHASECHK.TRANS64 P1, [R3+URZ+0x33480], R2 ;  /* 0x03348002030095a7 */ /* 0x000e24000802007f */
[----:B0-----:R-:W-:Y:S05]  /*18e80*/  @!P1 BRA `(.L_x_2570) ;  /* 0xfffffffc00f09947 */ /* 0x001fea000383ffff */
[----:B------:R-:W-:Y:S05]  /*18e90*/  BRA `(.L_x_2652) ;  /* 0xffffffd4009c7947 */ /* 0x000fea000383ffff */
.L_x_2653:
        /* <DEDUP_REMOVED lines=14> */
.L_x_3253:


//--------------------- .text._ZN7cutlass13device_kernelIN5flash11enable_sm90INS1_16FlashAttnFwdSm90INS1_25CollectiveMainloopFwdSm90ILi2EN4cute5tupleIJNS5_1CILi1EEES8_S8_EEENS6_IJNS7_ILi128EEENS7_ILi160EEENS7_ILi192EEEEEELi192ENS_12float_e4m3_tEfNS_4arch4Sm90ELb1ELb0ELb0ELb1ELb1ELb1ELb0ELb1ELb1ELb1ELb0ELb0EEENS1_21CollectiveEpilogueFwdINS6_IJSA_SC_SB_EEES9_NS_10bfloat16_tESG_Li256ELb1ELb1ELb0ELb1EEENS1_36VarlenDynamicPersistentTileSchedulerILi128ELi160ELi256ELi128ELb0ELb1ELb1ELb1ELb1ELb1EEEEEEEEEvNT_6ParamsE --------------------------
	.section	.text._ZN7cutlass13device_kernelIN5flash11enable_sm90INS1_16FlashAttnFwdSm90INS1_25CollectiveMainloopFwdSm90ILi2EN4cute5tupleIJNS5_1CILi1EEES8_S8_EEENS6_IJNS7_ILi128EEENS7_ILi160EEENS7_ILi192EEEEEELi192ENS_12float_e4m3_tEfNS_4arch4Sm90ELb1ELb0ELb0ELb1ELb1ELb1ELb0ELb1ELb1ELb1ELb0ELb0EEENS1_21CollectiveEpilogueFwdINS6_IJSA_SC_SB_EEES9_NS_10bfloat16_tESG_Li256ELb1ELb1ELb0ELb1EEENS1_36VarlenDynamicPersistentTileSchedulerILi128ELi160ELi256ELi128ELb0ELb1ELb1ELb1ELb1ELb1EEEEEEEEEvNT_6ParamsE,"ax",@progbits
	.align	128
.text._ZN7cutlass13device_kernelIN5flash11enable_sm90INS1_16FlashAttnFwdSm90INS1_25CollectiveMainloopFwdSm90ILi2EN4cute5tupleIJNS5_1CILi1EEES8_S8_EEENS6_IJNS7_ILi128EEENS7_ILi160EEENS7_ILi192EEEEEELi192ENS_12float_e4m3_tEfNS_4arch4Sm90ELb1ELb0ELb0ELb1ELb1ELb1ELb0ELb1ELb1ELb1ELb0ELb0EEENS1_21CollectiveEpilogueFwdINS6_IJSA_SC_SB_EEES9_NS_10bfloat16_tESG_Li256ELb1ELb1ELb0ELb1EEENS1_36VarlenDynamicPersistentTileSchedulerILi128ELi160ELi256ELi128ELb0ELb1ELb1ELb1ELb1ELb1EEEEEEEEEvNT_6ParamsE:
        .type           _ZN7cutlass13device_kernelIN5flash11enable_sm90INS1_16FlashAttnFwdSm90INS1_25CollectiveMainloopFwdSm90ILi2EN4cute5tupleIJNS5_1CILi1EEES8_S8_EEENS6_IJNS7_ILi128EEENS7_ILi160EEENS7_ILi192EEEEEELi192ENS_12float_e4m3_tEfNS_4arch4Sm90ELb1ELb0ELb0ELb1ELb1ELb1ELb0ELb1ELb1ELb1ELb0ELb0EEENS1_21CollectiveEpilogueFwdINS6_IJSA_SC_SB_EEES9_NS_10bfloat16_tESG_Li256ELb1ELb1ELb0ELb1EEENS1_36VarlenDynamicPersistentTileSchedulerILi128ELi160ELi256ELi128ELb0ELb1ELb1ELb1ELb1ELb1EEEEEEEEEvNT_6ParamsE,@function
        .size           _ZN7cutlass13device_kernelIN5flash11enable_sm90INS1_16FlashAttnFwdSm90INS1_25CollectiveMainloopFwdSm90ILi2EN4cute5tupleIJNS5_1CILi1EEES8_S8_EEENS6_IJNS7_ILi128EEENS7_ILi160EEENS7_ILi192EEEEEELi192ENS_12float_e4m3_tEfNS_4arch4Sm90ELb1ELb0ELb0ELb1ELb1ELb1ELb0ELb1ELb1ELb1ELb0ELb0EEENS1_21CollectiveEpilogueFwdINS6_IJSA_SC_SB_EEES9_NS_10bfloat16_tESG_Li256ELb1ELb1ELb0ELb1EEENS1_36VarlenDynamicPersistentTileSchedulerILi128ELi160ELi256ELi128ELb0ELb1ELb1ELb1ELb1ELb1EEEEEEEEEvNT_6ParamsE,(.L_x_3254 - _ZN7cutlass13device_kernelIN5flash11enable_sm90INS1_16FlashAttnFwdSm90INS1_25CollectiveMainloopFwdSm90ILi2EN4cute5tupleIJNS5_1CILi1EEES8_S8_EEENS6_IJNS7_ILi128EEENS7_ILi160EEENS7_ILi192EEEEEELi192ENS_12float_e4m3_tEfNS_4arch4Sm90ELb1ELb0ELb0ELb1ELb1ELb1ELb0ELb1ELb1ELb1ELb0ELb0EEENS1_21CollectiveEpilogueFwdINS6_IJSA_SC_SB_EEES9_NS_10bfloat16_tESG_Li256ELb1ELb1ELb0ELb1EEENS1_36VarlenDynamicPersistentTileSchedulerILi128ELi160ELi256ELi128ELb0ELb1ELb1ELb1ELb1ELb1EEEEEEEEEvNT_6ParamsE)
        .other          _ZN7cutlass13device_kernelIN5flash11enable_sm90INS1_16FlashAttnFwdSm90INS1_25CollectiveMainloopFwdSm90ILi2EN4cute5tupleIJNS5_1CILi1EEES8_S8_EEENS6_IJNS7_ILi128EEENS7_ILi160EEENS7_ILi192EEEEEELi192ENS_12float_e4m3_tEfNS_4arch4Sm90ELb1ELb0ELb0ELb1ELb1ELb1ELb0ELb1ELb1ELb1ELb0ELb0EEENS1_21CollectiveEpilogueFwdINS6_IJSA_SC_SB_EEES9_NS_10bfloat16_tESG_Li256ELb1ELb1ELb0ELb1EEENS1_36VarlenDynamicPersistentTileSchedulerILi128ELi160ELi256ELi128ELb0ELb1ELb1ELb1ELb1ELb1EEEEEEEEEvNT_6ParamsE,@"STO_CUDA_ENTRY STV_DEFAULT"
_ZN7cutlass13device_kernelIN5flash11enable_sm90INS1_16FlashAttnFwdSm90INS1_25CollectiveMainloopFwdSm90ILi2EN4cute5tupleIJNS5_1CILi1EEES8_S8_EEENS6_IJNS7_ILi128EEENS7_ILi160EEENS7_ILi192EEEEEELi192ENS_12float_e4m3_tEfNS_4arch4Sm90ELb1ELb0ELb0ELb1ELb1ELb1ELb0ELb1ELb1ELb1ELb0ELb0EEENS1_21CollectiveEpilogueFwdINS6_IJSA_SC_SB_EEES9_NS_10bfloat16_tESG_Li256ELb1ELb1ELb0ELb1EEENS1_36VarlenDynamicPersistentTileSchedulerILi128ELi160ELi256ELi128ELb0ELb1ELb1ELb1ELb1ELb1EEEEEEEEEvNT_6ParamsE:
        /* <DEDUP_REMOVED lines=18> */
.L_x_2655:
[----:B------:R-:W-:Y:S05]  /*0120*/  BSYNC B0 ;  /* 0x0000000000007941 */ /* 0x000fea0003800000 */
.L_x_2654:
        /* <DEDUP_REMOVED lines=41> */
.L_x_2656:
        /* <DEDUP_REMOVED lines=22> */
.L_x_2657:
        /* <DEDUP_REMOVED lines=18> */
.L_x_2658:
        /* <DEDUP_REMOVED lines=22> */
.L_x_2659:
        /* <DEDUP_REMOVED lines=23> */
.L_x_2660:
        /* <DEDUP_REMOVED lines=8> */
.L_x_2663:
        /* <DEDUP_REMOVED lines=24> */
[----:B------:R-:W-:Y:S01]  /*0b10*/  R2UR UR48, R18 ;  /* 0x00000000123072ca */ /* 0x000fe200000e0000 */
[----:B------:R-:W-:Y:S01]  /*0b20*/  IMAD.MOV.U32 R223, RZ, RZ, RZ ;  /* 0x000000ffffdf7224 */ /* 0x000fe200078e00ff */
[----:B------:R-:W-:Y:S01]  /*0b30*/  MOV R19, RZ ;  /* 0x000000ff00137202 */ /* 0x000fe20000000f00 */
[----:B------:R-:W-:Y:S01]  /*0b40*/  ULOP3.LUT UR49, UR36, 0x1, URZ, 0xfc, !UPT ;  /* 0x0000000124317892 */ /* 0x000fe2000f8efc3f */
[----:B------:R-:W-:-:S09]  /*0b50*/  UMOV UR37, URZ ;  /* 0x0000003f00257c82 */ /* 0x000fd20008000000 */
[----:B------:R-:W-:Y:S01]  /*0b60*/  UIADD3 UR48, UR48, 0x1e200, URZ ;  /* 0x0001e20030307890 */ /* 0x000fe2000fffe03f */
[----:B0-----:R-:W-:-:S05]  /*0b70*/  VIADD R0, R0, 0xffffff80 ;  /* 0xffffff8000007836 */ /* 0x001fca0000000000 */
[----:B------:R-:W-:Y:S02]  /*0b80*/  SHF.R.S32.HI R3, RZ, 0x1f, R0 ;  /* 0x0000001fff037819 */ /* 0x000fe40000011400 */
[-C--:B------:R-:W-:Y:S02]  /*0b90*/  LEA.HI R4, R0, R0.reuse, RZ, 0x1 ;  /* 0x0000000000047211 */ /* 0x080fe400078f08ff */
[CC--:B------:R-:W-:Y:S02]  /*0ba0*/  LEA.HI R7, R3.reuse, R0.reuse, RZ, 0x5 ;  /* 0x0000000003077211 */ /* 0x0c0fe400078f28ff */
[CC--:B------:R-:W-:Y:S02]  /*0bb0*/  LEA.HI R2, R3.reuse, R0.reuse, RZ, 0x7 ;  /* 0x0000000003027211 */ /* 0x0c0fe400078f38ff */
[-C--:B------:R-:W-:Y:S01]  /*0bc0*/  LEA.HI R5, R3, R0.reuse, RZ, 0x2 ;  /* 0x0000000003057211 */ /* 0x080fe200078f10ff */
[----:B------:R-:W-:Y:S01]  /*0bd0*/  IMAD.SHL.U32 R8, R7, 0x20, RZ ;  /* 0x0000002007087824 */ /* 0x000fe200078e00ff */
[----:B------:R-:W-:-:S02]  /*0be0*/  LEA.HI R6, R3, R0, RZ, 0x4 ;  /* 0x0000000003067211 */ /* 0x000fc400078f20ff */
[----:B------:R-:W-:Y:S02]  /*0bf0*/  LOP3.LUT R3, R4, 0xfffffffe, RZ, 0xc0, !PT ;  /* 0xfffffffe04037812 */ /* 0x000fe400078ec0ff */
[----:B------:R-:W-:Y:S02]  /*0c00*/  LOP3.LUT R9, R2, 0xffffff80, RZ, 0xc0, !PT ;  /* 0xffffff8002097812 */ /* 0x000fe400078ec0ff */
[----:B------:R-:W-:Y:S01]  /*0c10*/  LOP3.LUT R11, R5, 0xfffffffc, RZ, 0xc0, !PT ;  /* 0xfffffffc050b7812 */ /* 0x000fe200078ec0ff */
[----:B------:R-:W-:Y:S01]  /*0c20*/  IMAD.IADD R16, R0, 0x1, -R3 ;  /* 0x0000000100107824 */ /* 0x000fe200078e0a03 */
[----:B------:R-:W-:Y:S01]  /*0c30*/  LOP3.LUT R7, R6, 0x3fffff0, RZ, 0xc0, !PT ;  /* 0x03fffff006077812 */ /* 0x000fe200078ec0ff */
[C---:B------:R-:W-:Y:S01]  /*0c40*/  IMAD.IADD R10, R0.reuse, 0x1, -R9 ;  /* 0x00000001000a7824 */ /* 0x040fe200078e0a09 */
[----:B------:R-:W-:Y:S01]  /*0c50*/  SHF.R.S32.HI R13, RZ, 0x1, R4 ;  /* 0x00000001ff0d7819 */ /* 0x000fe20000011404 */
[C---:B------:R-:W-:Y:S01]  /*0c60*/  IMAD.IADD R11, R0.reuse, 0x1, -R11 ;  /* 0x00000001000b7824 */ /* 0x040fe200078e0a0b */
[----:B------:R-:W-:Y:S01]  /*0c70*/  IADD3 R7, R0, -R7, RZ ;  /* 0x8000000700077210 */ /* 0x000fe20007ffe0ff */
[C---:B------:R-:W-:Y:S01]  /*0c80*/  IMAD.SHL.U32 R226, R16.reuse, 0x8, RZ ;  /* 0x0000000810e27824 */ /* 0x040fe200078e00ff */
[----:B------:R-:W-:Y:S01]  /*0c90*/  SHF.R.S32.HI R0, RZ, 0x2, R5 ;  /* 0x00000002ff007819 */ /* 0x000fe20000011405 */
[----:B------:R-:W-:Y:S01]  /*0ca0*/  IMAD.SHL.U32 R16, R16, 0x10, RZ ;  /* 0x0000001010107824 */ /* 0x000fe200078e00ff */
[----:B------:R-:W-:-:S02]  /*0cb0*/  LOP3.LUT R8, R8, 0xfffffc00, RZ, 0xc0, !PT ;  /* 0xfffffc0008087812 */ /* 0x000fc400078ec0ff */
[----:B------:R-:W-:Y:S01]  /*0cc0*/  SHF.R.S32.HI R5, RZ, 0x1f, R5 ;  /* 0x0000001fff057819 */ /* 0x000fe20000011405 */
[----:B------:R-:W-:Y:S01]  /*0cd0*/  VIADD R221, R16, 0x60 ;  /* 0x0000006010dd7836 */ /* 0x000fe20000000000 */
[----:B------:R-:W-:Y:S01]  /*0ce0*/  SHF.R.S32.HI R3, RZ, 0x7, R2 ;  /* 0x00000007ff037819 */ /* 0x000fe20000011402 */
[----:B------:R-:W-:Y:S01]  /*0cf0*/  IMAD R9, R7, 0x40, R8 ;  /* 0x0000004007097824 */ /* 0x000fe200078e0208 */
[----:B------:R-:W-:Y:S01]  /*0d00*/  LEA.HI R4, R4, R13, RZ, 0x1 ;  /* 0x0000000d04047211 */ /* 0x000fe200078f08ff */
[C---:B------:R-:W-:Y:S01]  /*0d10*/  VIADD R220, R16.reuse, 0x80 ;  /* 0x0000008010dc7836 */ /* 0x040fe20000000000 */
[----:B------:R-:W-:Y:S01]  /*0d20*/  LEA.HI R5, R5, R0, RZ, 0x2 ;  /* 0x0000000005057211 */ /* 0x000fe200078f10ff */
[----:B------:R-:W-:Y:S01]  /*0d30*/  VIADD R222, R16, 0xa0 ;  /* 0x000000a010de7836 */ /* 0x000fe20000000000 */
[----:B------:R-:W-:Y:S02]  /*0d40*/  LEA.HI R2, R2, R3, RZ, 0x1 ;  /* 0x0000000302027211 */ /* 0x000fe400078f08ff */
[----:B------:R-:W-:-:S02]  /*0d50*/  SHF.R.S32.HI R7, RZ, 0x4, R6 ;  /* 0x00000004ff077819 */ /* 0x000fc40000011406 */
[----:B------:R-:W-:Y:S02]  /*0d60*/  LOP3.LUT R4, R4, 0x3fffffe, RZ, 0xc0, !PT ;  /* 0x03fffffe04047812 */ /* 0x000fe400078ec0ff */
[----:B------:R-:W-:Y:S02]  /*0d70*/  LOP3.LUT R5, R5, 0xfffffffc, RZ, 0xc0, !PT ;  /* 0xfffffffc05057812 */ /* 0x000fe400078ec0ff */
[----:B------:R-:W-:Y:S01]  /*0d80*/  LOP3.LUT R2, R2, 0x3fffffe, RZ, 0xc0, !PT ;  /* 0x03fffffe02027812 */ /* 0x000fe200078ec0ff */
[----:B------:R-:W-:Y:S01]  /*0d90*/  IMAD.IADD R4, R13, 0x1, -R4 ;  /* 0x000000010d047824 */ /* 0x000fe200078e0a04 */
[----:B------:R-:W-:Y:S01]  /*0da0*/  LEA.HI R6, R6, R7, RZ, 0x1 ;  /* 0x0000000706067211 */ /* 0x000fe200078f08ff */
[----:B------:R-:W-:Y:S01]  /*0db0*/  IMAD.IADD R5, R0, 0x1, -R5 ;  /* 0x0000000100057824 */ /* 0x000fe200078e0a05 */
[----:B------:R-:W-:Y:S01]  /*0dc0*/  LEA.HI R0, R11, R11, RZ, 0x1 ;  /* 0x0000000b0b007211 */ /* 0x000fe200078f08ff */
[----:B------:R-:W-:Y:S01]  /*0dd0*/  IMAD.IADD R2, R3, 0x1, -R2 ;  /* 0x0000000103027824 */ /* 0x000fe200078e0a02 */
[----:B------:R-:W-:Y:S01]  /*0de0*/  LOP3.LUT R6, R6, 0x1ffffffe, RZ, 0xc0, !PT ;  /* 0x1ffffffe06067812 */ /* 0x000fe200078ec0ff */
[----:B------:R-:W-:Y:S01]  /*0df0*/  VIADD R13, R13, 0x80 ;  /* 0x000000800d0d7836 */ /* 0x000fe20000000000 */
[----:B------:R-:W-:Y:S01]  /*0e00*/  SHF.R.S32.HI R3, RZ, 0x1f, R10 ;  /* 0x0000001fff037819 */ /* 0x000fe2000001140a */
[----:B------:R-:W-:Y:S01]  /*0e10*/  IMAD.SHL.U32 R5, R5, 0x80, RZ ;  /* 0x0000008005057824 */ /* 0x000fe200078e00ff */
[C---:B------:R-:W-:Y:S01]  /*0e20*/  LEA R12, R7.reuse, R4, 0x3 ;  /* 0x00000004070c7211 */ /* 0x040fe200078e18ff */
[----:B------:R-:W-:Y:S01]  /*0e30*/  IMAD.IADD R6, R7, 0x1, -R6 ;  /* 0x0000000107067824 */ /* 0x000fe200078e0a06 */
[----:B------:R-:W-:-:S02]  /*0e40*/  LOP3.LUT R4, R0, 0x1ffffffe, RZ, 0xc0, !PT ;  /* 0x1ffffffe00047812 */ /* 0x000fc400078ec0ff */
[----:B------:R-:W-:Y:S01]  /*0e50*/  LEA.HI R0, R3, R10, RZ, 0x2 ;  /* 0x0000000a03007211 */ /* 0x000fe200078f10ff */
[----:B------:R-:W-:Y:S01]  /*0e60*/  IMAD R6, R6, 0x8, R9 ;  /* 0x0000000806067824 */ /* 0x000fe200078e0209 */
[----:B------:R-:W-:Y:S01]  /*0e70*/  SHF.R.S32.HI R8, RZ, 0x1f, R13 ;  /* 0x0000001fff087819 */ /* 0x000fe2000001140d */
[----:B------:R-:W-:Y:S01]  /*0e80*/  IMAD.IADD R11, R11, 0x1, -R4 ;  /* 0x000000010b0b7824 */ /* 0x000fe200078e0a04 */
[--C-:B------:R-:W-:Y:S02]  /*0e90*/  SHF.R.S32.HI R4, RZ, 0x2, R0.reuse ;  /* 0x00000002ff047819 */ /* 0x100fe40000011400 */
[----:B------:R-:W-:Y:S01]  /*0ea0*/  SHF.R.S32.HI R7, RZ, 0x1f, R0 ;  /* 0x0000001fff077819 */ /* 0x000fe20000011400 */
[----:B------:R0:W-:Y:S01]  /*0eb0*/  STL [R1+0x70], R6 ;  /* 0x0000700601007387 */ /* 0x0001e20000100800 */
[----:B------:R-:W-:Y:S02]  /*0ec0*/  LEA.HI R8, R8, R13, RZ, 0x3 ;  /* 0x0000000d08087211 */ /* 0x000fe400078f18ff */
[----:B------:R-:W-:-:S02]  /*0ed0*/  LOP3.LUT R9, R0, 0x7ffffffc, RZ, 0xc0, !PT ;  /* 0x7ffffffc00097812 */ /* 0x000fc400078ec0ff */
[----:B------:R-:W-:Y:S01]  /*0ee0*/  LEA.HI R7, R7, R4, RZ, 0x3 ;  /* 0x0000000407077211 */ /* 0x000fe200078f18ff */
[----:B------:R-:W-:Y:S01]  /*0ef0*/  IMAD.SHL.U32 R8, R8, 0x40, RZ ;  /* 0x0000004008087824 */ /* 0x000fe200078e00ff */
[----:B------:R-:W-:Y:S01]  /*0f00*/  LEA.HI R3, R3, R10, RZ, 0x5 ;  /* 0x0000000a03037211 */ /* 0x000fe200078f28ff */
[----:B------:R-:W-:Y:S01]  /*0f10*/  IMAD.IADD R9, R10, 0x1, -R9 ;  /* 0x000000010a097824 */ /* 0x000fe200078e0a09 */
[----:B------:R-:W-:Y:S01]  /*0f20*/  LOP3.LUT R7, R7, 0xfffffff8, RZ, 0xc0, !PT ;  /* 0xfffffff807077812 */ /* 0x000fe200078ec0ff */
[----:B------:R-:W-:Y:S01]  /*0f30*/  VIADD R10, R226, 0x20 ;  /* 0x00000020e20a7836 */ /* 0x000fe20000000000 */
[C---:B0-----:R-:W-:Y:S02]  /*0f40*/  LEA.HI R6, R13.reuse, R13, RZ, 0x1 ;  /* 0x0000000d0d067211 */ /* 0x041fe400078f08ff */
[----:B------:R-:W-:Y:S01]  /*0f50*/  IADD3 R4, R4, -R7, RZ ;  /* 0x8000000704047210 */ /* 0x000fe20007ffe0ff */
[----:B------:R0:W-:Y:S01]  /*0f60*/  STL [R1+0x54], R9 ;  /* 0x0000540901007387 */ /* 0x0001e20000100800 */
[----:B------:R-:W-:Y:S01]  /*0f70*/  LOP3.LUT R0, R6, 0x3fffffe, RZ, 0xc0, !PT ;  /* 0x03fffffe06007812 */ /* 0x000fe200078ec0ff */
[----:B------:R-:W-:Y:S01]  /*0f80*/  IMAD.IADD R224, R226, 0x1, R10 ;  /* 0x00000001e2e07824 */ /* 0x000fe200078e020a */
[----:B------:R-:W-:Y:S01]  /*0f90*/  LOP3.LUT R7, R8, 0xfffffe00, RZ, 0xc0, !PT ;  /* 0xfffffe0008077812 */ /* 0x000fe200078ec0ff */
[----:B------:R1:W-:Y:S01]  /*0fa0*/  STL [R1+0x24], R10 ;  /* 0x0000240a01007387 */ /* 0x0003e20000100800 */
[----:B------:R-:W-:Y:S01]  /*0fb0*/  SHF.R.S32.HI R3, RZ, 0x5, R3 ;  /* 0x00000005ff037819 */ /* 0x000fe20000011403 */
[----:B------:R-:W-:Y:S01]  /*0fc0*/  IMAD.IADD R0, R13, 0x1, -R0 ;  /* 0x000000010d007824 */ /* 0x000fe200078e0a00 */
[----:B------:R-:W-:-:S02]  /*0fd0*/  LOP3.LUT R14, R5, 0x180, RZ, 0xc0, !PT ;  /* 0x00000180050e7812 */ /* 0x000fc400078ec0ff */
[----:B------:R-:W-:Y:S01]  /*0fe0*/  SHF.R.S32.HI R6, RZ, 0x1, R6 ;  /* 0x00000001ff067819 */ /* 0x000fe20000011406 */
[----:B0-----:R-:W-:Y:S01]  /*0ff0*/  VIADD R9, R226, 0x40 ;  /* 0x00000040e2097836 */ /* 0x001fe20000000000 */
[----:B------:R-:W-:Y:S01]  /*1000*/  SHF.R.U32.HI R13, RZ, 0x3, R14 ;  /* 0x00000003ff0d7819 */ /* 0x000fe2000001160e */
[----:B------:R-:W-:Y:S01]  /*1010*/  IMAD R0, R0, 0x40, R7 ;  /* 0x0000004000007824 */ /* 0x000fe200078e0207 */
[----:B------:R-:W-:Y:S01]  /*1020*/  SHF.R.S32.HI R7, RZ, 0x1f, R224 ;  /* 0x0000001fff077819 */ /* 0x000fe200000114e0 */
[----:B------:R-:W-:Y:S01]  /*1030*/  IMAD R3, R3, 0x10, R4 ;  /* 0x0000001003037824 */ /* 0x000fe200078e0204 */
[----:B------:R-:W-:Y:S01]  /*1040*/  IADD3 R225, R226, R9, RZ ;  /* 0x00000009e2e17210 */ /* 0x000fe20007ffe0ff */
[----:B-1----:R-:W-:Y:S01]  /*1050*/  IMAD.SHL.U32 R10, R12, 0x40, RZ ;  /* 0x000000400c0a7824 */ /* 0x002fe200078e00ff */
[----:B------:R0:W-:Y:S01]  /*1060*/  STL [R1+0x40], R0 ;  /* 0x0000400001007387 */ /* 0x0001e20000100800 */
[CC--:B------:R-:W-:Y:S01]  /*1070*/  LEA.HI R4, R7.reuse, R224.reuse, RZ, 0x6 ;  /* 0x000000e007047211 */ /* 0x0c0fe200078f30ff */
[----:B------:R-:W-:Y:S01]  /*1080*/  IMAD R2, R2, 0x40, R3 ;  /* 0x0000004002027824 */ /* 0x000fe200078e0203 */
[----:B------:R-:W-:Y:S01]  /*1090*/  LEA.HI R7, R7, R224, RZ, 0x4 ;  /* 0x000000e007077211 */ /* 0x000fe200078f20ff */
[----:B------:R1:W-:Y:S01]  /*10a0*/  STL [R1+0x20], R9 ;  /* 0x0000200901007387 */ /* 0x0003e20000100800 */
[----:B------:R-:W-:Y:S01]  /*10b0*/  VIADD R3, R226, 0x10 ;  /* 0x00000010e2037836 */ /* 0x000fe20000000000 */
[----:B------:R-:W-:Y:S01]  /*10c0*/  SHF.R.S32.HI R17, RZ, 0x1f, R16 ;  /* 0x0000001fff117819 */ /* 0x000fe20000011410 */
[----:B------:R-:W-:Y:S01]  /*10d0*/  IMAD.SHL.U32 R4, R4, 0x80, RZ ;  /* 0x0000008004047824 */ /* 0x000fe200078e00ff */
[----:B------:R-:W-:Y:S01]  /*10e0*/  STL [R1+0x38], R10 ;  /* 0x0000380a01007387 */ /* 0x000fe20000100800 */
[----:B------:R-:W-:Y:S01]  /*10f0*/  IMAD.SHL.U32 R6, R6, 0x80, RZ ;  /* 0x0000008006067824 */ /* 0x000fe200078e00ff */
[----:B0-----:R-:W-:-:S02]  /*1100*/  SHF.R.S32.HI R0, RZ, 0x1f, R225 ;  /* 0x0000001fff007819 */ /* 0x001fc400000114e1 */
[----:B------:R-:W-:Y:S01]  /*1110*/  STL [R1+0x30], R14 ;  /* 0x0000300e01007387 */ /* 0x000fe20000100800 */
[----:B------:R-:W-:Y:S02]  /*1120*/  LOP3.LUT R4, R4, 0xffffe000, RZ, 0xc0, !PT ;  /* 0xffffe00004047812 */ /* 0x000fe400078ec0ff */
[CC--:B------:R-:W-:Y:S01]  /*1130*/  LEA.HI R5, R0.reuse, R225.reuse, RZ, 0x6 ;  /* 0x000000e100057211 */ /* 0x0c0fe200078f30ff */
[----:B------:R-:W-:Y:S01]  /*1140*/  STL [R1+0x34], R13 ;  /* 0x0000340d01007387 */ /* 0x000fe20000100800 */
[----:B------:R-:W-:Y:S02]  /*1150*/  LEA.HI R229, R0, R225, RZ, 0x4 ;  /* 0x000000e100e57211 */ /* 0x000fe400078f20ff */
[C---:B------:R-:W-:Y:S01]  /*1160*/  LOP3.LUT R0, R14.reuse, 0x30, R7, 0xf8, !PT ;  /* 0x000000300e007812 */ /* 0x040fe200078ef807 */
[----:B-1----:R-:W-:Y:S01]  /*1170*/  IMAD.SHL.U32 R9, R5, 0x80, RZ ;  /* 0x0000008005097824 */ /* 0x002fe200078e00ff */
[----:B------:R-:W-:Y:S02]  /*1180*/  LOP3.LUT R8, R14, 0x30, R229, 0xf8, !PT ;  /* 0x000000300e087812 */ /* 0x000fe400078ef8e5 */
[-C--:B------:R-:W-:Y:S01]  /*1190*/  LOP3.LUT R5, R0, R13.reuse, RZ, 0x3c, !PT ;  /* 0x0000000d00057212 */ /* 0x080fe200078e3cff */
[----:B------:R-:W-:Y:S01]  /*11a0*/  IMAD R0, R11, 0x8, R2 ;  /* 0x000000080b007824 */ /* 0x000fe200078e0202 */
[----:B------:R-:W-:Y:S01]  /*11b0*/  LOP3.LUT R9, R9, 0xffffe000, RZ, 0xc0, !PT ;  /* 0xffffe00009097812 */ /* 0x000fe200078ec0ff */
[----:B------:R-:W-:Y:S01]  /*11c0*/  VIADD R2, R226, 0x50 ;  /* 0x00000050e2027836 */ /* 0x000fe20000000000 */
[----:B------:R-:W-:-:S02]  /*11d0*/  LOP3.LUT R8, R8, R13, RZ, 0x3c, !PT ;  /* 0x0000000d08087212 */ /* 0x000fc400078e3cff */
[----:B------:R0:W-:Y:S01]  /*11e0*/  STL [R1+0x58], R0 ;  /* 0x0000580001007387 */ /* 0x0001e20000100800 */
[-C--:B------:R-:W-:Y:S02]  /*11f0*/  IADD3 R5, R5, R10.reuse, R4 ;  /* 0x0000000a05057210 */ /* 0x080fe40007ffe004 */
[----:B------:R-:W-:Y:S01]  /*1200*/  SHF.R.S32.HI R4, RZ, 0x1f, R220 ;  /* 0x0000001fff047819 */ /* 0x000fe200000114dc */
[----:B------:R-:W-:Y:S01]  /*1210*/  STL [R1+0x18], RZ ;  /* 0x000018ff01007387 */ /* 0x000fe20000100800 */
[----:B------:R-:W-:Y:S02]  /*1220*/  IADD3 R9, R8, R10, R9 ;  /* 0x0000000a08097210 */ /* 0x000fe40007ffe009 */
[----:B------:R-:W-:Y:S01]  /*1230*/  SHF.R.S32.HI R228, RZ, 0x4, R7 ;  /* 0x00000004ffe47819 */ /* 0x000fe20000011407 */
[----:B------:R-:W-:Y:S01]  /*1240*/  STL [R1+0x4], RZ ;  /* 0x000004ff01007387 */ /* 0x000fe20000100800 */
[----:B------:R-:W-:Y:S02]  /*1250*/  SHF.R.S32.HI R229, RZ, 0x4, R229 ;  /* 0x00000004ffe57819 */ /* 0x000fe400000114e5 */
[----:B0-----:R-:W-:Y:S01]  /*1260*/  IADD3 R0, R226, 0x30, RZ ;  /* 0x00000030e2007810 */ /* 0x001fe20007ffe0ff */
[----:B------:R0:W-:Y:S04]  /*1270*/  STL [R1+0x1c], R3 ;  /* 0x00001c0301007387 */ /* 0x0001e80000100800 */
[----:B------:R1:W-:Y:S04]  /*1280*/  STL [R1+0x28], R0 ;  /* 0x0000280001007387 */ /* 0x0003e80000100800 */
[----:B------:R2:W-:Y:S01]  /*1290*/  STL [R1+0x2c], R2 ;  /* 0x00002c0201007387 */ /* 0x0005e20000100800 */
[----:B0-----:R-:W-:-:S02]  /*12a0*/  SHF.R.S32.HI R3, RZ, 0x1f, R221 ;  /* 0x0000001fff037819 */ /* 0x001fc400000114dd */
[----:B-1----:R-:W-:-:S03]  /*12b0*/  LOP3.LUT R0, R14, 0x30, R16, 0xf8, !PT ;  /* 0x000000300e007812 */ /* 0x002fc600078ef810 */
[----:B------:R0:W-:Y:S01]  /*12c0*/  STL [R1+0x10], R3 ;  /* 0x0000100301007387 */ /* 0x0001e20000100800 */
[----:B--2---:R-:W-:-:S03]  /*12d0*/  SHF.R.S32.HI R2, RZ, 0x1f, R222 ;  /* 0x0000001fff027819 */ /* 0x004fc600000114de */
[----:B------:R-:W-:Y:S04]  /*12e0*/  STL [R1+0xc], R4 ;  /* 0x00000c0401007387 */ /* 0x000fe80000100800 */
[----:B------:R1:W-:Y:S01]  /*12f0*/  STL [R1+0x8], R2 ;  /* 0x0000080201007387 */ /* 0x0003e20000100800 */
[----:B0-----:R-:W-:Y:S02]  /*1300*/  LOP3.LUT R3, R0, R13, RZ, 0x3c, !PT ;  /* 0x0000000d00037212 */ /* 0x001fe400078e3cff */
[----:B------:R-:W-:Y:S02]  /*1310*/  LOP3.LUT R0, R6, 0x180, RZ, 0xc0, !PT ;  /* 0x0000018006007812 */ /* 0x000fe400078ec0ff */
[----:B------:R-:W-:-:S03]  /*1320*/  IADD3 R3, R18, R10, R3 ;  /* 0x0000000a12037210 */ /* 0x000fc60007ffe003 */
[----:B------:R0:W-:Y:S01]  /*1330*/  STL [R1+0x3c], R0 ;  /* 0x00003c0001007387 */ /* 0x0001e20000100800 */
[----:B-1----:R-:W-:-:S03]  /*1340*/  IMAD.IADD R2, R18, 0x1, R5 ;  /* 0x0000000112027824 */ /* 0x002fc600078e0205 */
[----:B------:R1:W-:Y:S04]  /*1350*/  STL [R1+0x6c], R3 ;  /* 0x00006c0301007387 */ /* 0x0003e80000100800 */
[----:B------:R1:W-:Y:S01]  /*1360*/  STL [R1+0x68], R2 ;  /* 0x0000680201007387 */ /* 0x0003e20000100800 */
[----:B0-----:R-:W-:-:S05]  /*1370*/  IMAD.IADD R0, R18, 0x1, R9 ;  /* 0x0000000112007824 */ /* 0x001fca00078e0209 */
[----:B------:R1:W-:Y:S02]  /*1380*/  STL [R1+0x64], R0 ;  /* 0x0000640001007387 */ /* 0x0003e40000100800 */
.L_x_2876:
[----:B01----:R-:W0:Y:S02]  /*1390*/  LDC.64 R2, c[0x0][0xc88] ;  /* 0x00032200ff027b82 */ /* 0x003e240000000a00 */
[----:B0-----:R-:W-:-:S05]  /*13a0*/  IMAD.WIDE R2, R23, 0x4, R2 ;  /* 0x0000000417027825 */ /* 0x001fca00078e0202 */
[----:B--2---:R-:W2:Y:S01]  /*13b0*/  LDG.E R11, desc[UR50][R2.64] ;  /* 0x00000032020b7981 */ /* 0x004ea2000c1e1900 */
[----:B------:R-:W-:Y:S05]  /*13c0*/  YIELD ;  /* 0x0000000000007946 */ /* 0x000fea0003800000 */
[----:B------:R-:W-:Y:S01]  /*13d0*/  ULDC.64 UR4, c[0x0][0xa28] ;  /* 0x00028a0000047ab9 */ /* 0x000fe20000000a00 */
[----:B------:R-:W-:Y:S01]  /*13e0*/  ULDC.64 UR8, c[0x0][0xa18] ;  /* 0x0002860000087ab9 */ /* 0x000fe20000000a00 */
[----:B------:R-:W-:Y:S01]  /*13f0*/  ISETP.NE.U32.AND P1, PT, RZ, UR4, PT ;  /* 0x00000004ff007c0c */ /* 0x000fe2000bf25070 */
[----:B------:R-:W-:Y:S01]  /*1400*/  ULDC.64 UR6, c[0x0][0xa08] ;  /* 0x0002820000067ab9 */ /* 0x000fe20000000a00 */
[----:B------:R-:W-:-:S02]  /*1410*/  MOV R122, RZ ;  /* 0x000000ff007a7202 */ /* 0x000fc40000000f00 */
[----:B------:R-:W-:Y:S02]  /*1420*/  ISETP.NE.AND.EX P1, PT, RZ, UR5, PT, P1 ;  /* 0x00000005ff007c0c */ /* 0x000fe4000bf25310 */
[----:B------:R-:W-:-:S04]  /*1430*/  ISETP.NE.U32.AND P0, PT, RZ, UR6, PT ;  /* 0x00000006ff007c0c */ /* 0x000fc8000bf05070 */
[----:B------:R-:W-:Y:S02]  /*1440*/  ISETP.NE.AND.EX P0, PT, RZ, UR7, PT, P0 ;  /* 0x00000007ff007c0c */ /* 0x000fe4000bf05300 */
[----:B--2---:R-:W-:Y:S01]  /*1450*/  SHF.R.S32.HI R0, RZ, 0x1f, R11 ;  /* 0x0000001fff007819 */ /* 0x004fe2000001140b */
[----:B------:R-:W-:Y:S04]  /*1460*/  STL [R1+0x50], R11 ;  /* 0x0000500b01007387 */ /* 0x000fe80000100800 */
[C---:B---3--:R-:W-:Y:S01]  /*1470*/  @P1 LEA R4, P2, R11.reuse, UR4, 0x2 ;  /* 0x000000040b041c11 */ /* 0x048fe2000f8410ff */
[C---:B------:R-:W-:Y:S01]  /*1480*/  IMAD.SHL.U32 R26, R11.reuse, 0x4, RZ ;  /* 0x000000040b1a7824 */ /* 0x040fe200078e00ff */
[C-C-:B------:R-:W-:Y:S01]  /*1490*/  SHF.L.U64.HI R27, R11.reuse, 0x2, R0.reuse ;  /* 0x000000020b1b7819 */ /* 0x140fe20000010200 */
[----:B------:R0:W-:Y:S01]  /*14a0*/  STL [R1+0x60], R0 ;  /* 0x0000600001007387 */ /* 0x0001e20000100800 */
[----:B------:R-:W-:-:S02]  /*14b0*/  @P1 LEA.HI.X R5, R11, UR5, R0, 0x2, P2 ;  /* 0x000000050b051c11 */ /* 0x000fc400090f1400 */
[----:B------:R-:W-:Y:S01]  /*14c0*/  ISETP.NE.U32.AND P2, PT, RZ, UR8, PT ;  /* 0x00000008ff007c0c */ /* 0x000fe2000bf45070 */
[----:B------:R-:W-:Y:S01]  /*14d0*/  ULDC UR4, c[0x0][0x288] ;  /* 0x0000a20000047ab9 */ /* 0x000fe20000000800 */
[----:B------:R-:W-:Y:S02]  /*14e0*/  IADD3 R8, P3, R26, UR6, RZ ;  /* 0x000000061a087c10 */ /* 0x000fe4000ff7e0ff */
[----:B------:R-:W-:Y:S01]  /*14f0*/  ISETP.NE.AND.EX P2, PT, RZ, UR9, PT, P2 ;  /* 0x00000009ff007c0c */ /* 0x000fe2000bf45320 */
[----:B0-----:R-:W-:Y:S01]  /*1500*/  IMAD.MOV.U32 R0, RZ, RZ, RZ ;  /* 0x000000ffff007224 */ /* 0x001fe200078e00ff */
[----:B------:R-:W-:Y:S01]  /*1510*/  IADD3.X R9, R27, UR7, RZ, P3, !PT ;  /* 0x000000071b097c10 */ /* 0x000fe20009ffe4ff */
[----:B------:R-:W-:Y:S01]  /*1520*/  IMAD.U32 R2, RZ, RZ, UR4 ;  /* 0x00000004ff027e24 */ /* 0x000fe2000f8e00ff */
[----:B------:R-:W-:-:S03]  /*1530*/  ULDC.64 UR4, c[0x0][0x418] ;  /* 0x0001060000047ab9 */ /* 0x000fc60000000a00 */
[----:B------:R0:W5:Y:S06]  /*1540*/  @P1 LDG.E R0, desc[UR50][R4.64] ;  /* 0x0000003204001981 */ /* 0x00016c000c1e1900 */
[----:B------:R-:W-:Y:S01]  /*1550*/  @P2 IADD3 R6, P1, R26, UR8, RZ ;  /* 0x000000081a062c10 */ /* 0x000fe2000ff3e0ff */
[----:B------:R0:W5:Y:S03]  /*1560*/  @P0 LDG.E R122, desc[UR50][R8.64] ;  /* 0x00000032087a0981 */ /* 0x000166000c1e1900 */
[----:B------:R-:W-:-:S05]  /*1570*/  @P2 IADD3.X R7, R27, UR9, RZ, P1, !PT ;  /* 0x000000091b072c10 */ /* 0x000fca0008ffe4ff */
[----:B------:R-:W2:Y:S01]  /*1580*/  @P2 LDG.E R2, desc[UR50][R6.64] ;  /* 0x0000003206022981 */ /* 0x000ea2000c1e1900 */
[----:B------:R-:W-:Y:S01]  /*1590*/  UISETP.NE.U32.AND UP0, UPT, UR4, URZ, UPT ;  /* 0x0000003f0400728c */ /* 0x000fe2000bf05070 */
[----:B------:R-:W-:Y:S02]  /*15a0*/  IMAD.MOV.U32 R23, RZ, RZ, R11 ;  /* 0x000000ffff177224 */ /* 0x000fe400078e000b */
[----:B------:R-:W-:Y:S01]  /*15b0*/  ULDC UR4, c[0x0][0x424] ;  /* 0x0001090000047ab9 */ /* 0x000fe20000000800 */
[----:B------:R-:W-:-:S03]  /*15c0*/  UISETP.NE.AND.EX UP0, UPT, UR5, URZ, UPT, UP0 ;  /* 0x0000003f0500728c */ /* 0x000fc6000bf05300 */
[----:B------:R-:W-:Y:S01]  /*15d0*/  ULDC UR5, c[0x0][0x2f0] ;  /* 0x0000bc0000057ab9 */ /* 0x000fe20000000800 */
[----:B------:R-:W-:-:S04]  /*15e0*/  USEL UR4, UR4, 0x1, UP0 ;  /* 0x0000000104047887 */ /* 0x000fc80008000000 */
[----:B------:R-:W-:-:S03]  /*15f0*/  UIMAD UR4, UR4, UR5, URZ ;  /* 0x00000005040472a4 */ /* 0x000fc6000f8e023f */
[----:B------:R-:W-:-:S03]  /*1600*/  ULDC UR5, c[0x0][0x348] ;  /* 0x0000d20000057ab9 */ /* 0x000fc60000000800 */
[----:B------:R-:W-:Y:S01]  /*1610*/  IMAD.U32 R25, RZ, RZ, UR4 ;  /* 0x00000004ff197e24 */ /* 0x000fe2000f8e00ff */
[----:B--2---:R1:W-:Y:S01]  /*1620*/  STL [R1+0x48], R2 ;  /* 0x0000480201007387 */ /* 0x0043e20000100800 */
[----:B------:R-:W-:Y:S02]  /*1630*/  IMAD.MOV.U32 R10, RZ, RZ, R2 ;  /* 0x000000ffff0a7224 */ /* 0x000fe400078e0002 */
[----:B-1----:R-:W-:Y:S01]  /*1640*/  IMAD.U32 R2, RZ, RZ, UR5 ;  /* 0x00000005ff027e24 */ /* 0x002fe2000f8e00ff */
[----:B0---4-:R-:W-:Y:S06]  /*1650*/  @P2 BRA `(.L_x_2665) ;  /* 0x0000000000282947 */ /* 0x011fec0003800000 */
[----:B------:R-:W-:Y:S02]  /*1660*/  ULDC.64 UR4, c[0x0][0xa00] ;  /* 0x0002800000047ab9 */ /* 0x000fe40000000a00 */
[----:B------:R-:W-:-:S04]  /*1670*/  ISETP.NE.U32.AND P1, PT, RZ, UR4, PT ;  /* 0x00000004ff007c0c */ /* 0x000fc8000bf25070 */
[----:B------:R-:W-:-:S13]  /*1680*/  ISETP.NE.AND.EX P1, PT, RZ, UR5, PT, P1 ;  /* 0x00000005ff007c0c */ /* 0x000fda000bf25310 */
[----:B------:R-:W-:Y:S05]  /*1690*/  @!P1 BRA `(.L_x_2665) ;  /* 0x0000000000189947 */ /* 0x000fea0003800000 */
[----:B------:R-:W0:Y:S02]  /*16a0*/  LDC.64 R4, c[0x0][0xa00] ;  /* 0x00028000ff047b82 */ /* 0x000e240000000a00 */
[----:B0-----:R-:W-:-:S05]  /*16b0*/  IMAD.WIDE R4, R23, 0x4, R4 ;  /* 0x0000000417047825 */ /* 0x001fca00078e0204 */
[----:B------:R-:W2:Y:S04]  /*16c0*/  LDG.E R3, desc[UR50][R4.64] ;  /* 0x0000003204037981 */ /* 0x000ea8000c1e1900 */
[----:B------:R-:W2:Y:S02]  /*16d0*/  LDG.E R6, desc[UR50][R4.64+0x4] ;  /* 0x0000043204067981 */ /* 0x000ea4000c1e1900 */
[----:B--2---:R-:W-:-:S05]  /*16e0*/  IMAD.IADD R10, R6, 0x1, -R3 ;  /* 0x00000001060a7824 */ /* 0x004fca00078e0a03 */
[----:B------:R0:W-:Y:S02]  /*16f0*/  STL [R1+0x48], R10 ;  /* 0x0000480a01007387 */ /* 0x0001e40000100800 */
.L_x_2665:
[----:B------:R-:W-:Y:S01]  /*1700*/  ULDC.64 UR4, c[0x0][0xa20] ;  /* 0x0002880000047ab9 */ /* 0x000fe20000000a00 */
[----:B------:R1:W-:Y:S01]  /*1710*/  STL [R1+0x5c], R22 ;  /* 0x00005c1601007387 */ /* 0x0003e20000100800 */
[----:B------:R-:W-:-:S04]  /*1720*/  ISETP.NE.U32.AND P1, PT, RZ, UR4, PT ;  /* 0x00000004ff007c0c */ /* 0x000fc8000bf25070 */
[----:B------:R-:W-:-:S13]  /*1730*/  ISETP.NE.AND.EX P1, PT, RZ, UR5, PT, P1 ;  /* 0x00000005ff007c0c */ /* 0x000fda000bf25310 */
[----:B-1----:R-:W-:Y:S05]  /*1740*/  @!P1 BRA `(.L_x_2666) ;  /* 0x0000000000109947 */ /* 0x002fea0003800000 */
[----:B------:R-:W-:-:S04]  /*1750*/  IADD3 R4, P0, R26, UR4, RZ ;  /* 0x000000041a047c10 */ /* 0x000fc8000ff1e0ff */
[----:B------:R-:W-:-:S05]  /*1760*/  IADD3.X R5, R27, UR5, RZ, P0, !PT ;  /* 0x000000051b057c10 */ /* 0x000fca00087fe4ff */
[----:B------:R1:W5:Y:S01]  /*1770*/  LDG.E R25, desc[UR50][R4.64] ;  /* 0x0000003204197981 */ /* 0x000362000c1e1900 */
[----:B------:R-:W-:Y:S05]  /*1780*/  BRA `(.L_x_2667) ;  /* 0x0000000000107947 */ /* 0x000fea0003800000 */
.L_x_2666:
[----:B------:R-:W-:Y:S05]  /*1790*/  @!P0 BRA `(.L_x_2667) ;  /* 0x00000000000c8947 */ /* 0x000fea0003800000 */
[----:B------:R-:W2:Y:S04]  /*17a0*/  LDG.E R4, desc[UR50][R8.64] ;  /* 0x0000003208047981 */ /* 0x000ea8000c1e1900 */
[----:B------:R-:W2:Y:S02]  /*17b0*/  LDG.E R25, desc[UR50][R8.64+0x4] ;  /* 0x0000043208197981 */ /* 0x000ea4000c1e1900 */
[----:B--2---:R-:W-:-:S07]  /*17c0*/  IADD3 R25, -R4, R25, RZ ;  /* 0x0000001904197210 */ /* 0x004fce0007ffe1ff */
.L_x_2667:
[----:B------:R-:W-:Y:S01]  /*17d0*/  ULDC.64 UR4, c[0x0][0xa10] ;  /* 0x0002840000047ab9 */ /* 0x000fe20000000a00 */
[----:B------:R-:W2:Y:S01]  /*17e0*/  LDC R9, c[0x0][0x448] ;  /* 0x00011200ff097b82 */ /* 0x000ea20000000800 */
[----:B------:R-:W-:-:S04]  /*17f0*/  ISETP.NE.U32.AND P0, PT, RZ, UR4, PT ;  /* 0x00000004ff007c0c */ /* 0x000fc8000bf05070 */
[----:B------:R-:W-:Y:S01]  /*1800*/  ISETP.NE.AND.EX P0, PT, RZ, UR5, PT, P0 ;  /* 0x00000005ff007c0c */ /* 0x000fe2000bf05300 */
[----:B------:R-:W-:-:S12]  /*1810*/  ULDC.64 UR4, c[0x0][0xa30] ;  /* 0x00028c0000047ab9 */ /* 0x000fd80000000a00 */
[----:B-1----:R-:W1:Y:S02]  /*1820*/  @P0 LDC.64 R4, c[0x0][0xa10] ;  /* 0x00028400ff040b82 */ /* 0x002e640000000a00 */
[----:B-1----:R-:W-:-:S05]  /*1830*/  @P0 IMAD.WIDE R4, R23, 0x4, R4 ;  /* 0x0000000417040825 */ /* 0x002fca00078e0204 */
[----:B------:R-:W3:Y:S04]  /*1840*/  @P0 LDG.E R3, desc[UR50][R4.64] ;  /* 0x0000003204030981 */ /* 0x000ee8000c1e1900 */
[----:B------:R1:W3:Y:S01]  /*1850*/  @P0 LDG.E R8, desc[UR50][R4.64+0x4] ;  /* 0x0000043204080981 */ /* 0x0002e2000c1e1900 */
[----:B------:R-:W-:Y:S01]  /*1860*/  ISETP.NE.U32.AND P1, PT, RZ, UR4, PT ;  /* 0x00000004ff007c0c */ /* 0x000fe2000bf25070 */
[----:B-----5:R-:W-:-:S03]  /*1870*/  IMAD.MOV.U32 R133, RZ, RZ, R25 ;  /* 0x000000ffff857224 */ /* 0x020fc600078e0019 */
[----:B------:R-:W-:-:S13]  /*1880*/  ISETP.NE.AND.EX P1, PT, RZ, UR5, PT, P1 ;  /* 0x00000005ff007c0c */ /* 0x000fda000bf25310 */
[----:B------:R-:W-:-:S04]  /*1890*/  @P1 IADD3 R6, P2, R26, UR4, RZ ;  /* 0x000000041a061c10 */ /* 0x000fc8000ff5e0ff */
[----:B------:R-:W-:-:S05]  /*18a0*/  @P1 IADD3.X R7, R27, UR5, RZ, P2, !PT ;  /* 0x000000051b071c10 */ /* 0x000fca00097fe4ff */
[----:B------:R4:W5:Y:S01]  /*18b0*/  @P1 LDG.E R133, desc[UR50][R6.64] ;  /* 0x0000003206851981 */ /* 0x000962000c1e1900 */
[----:B--2---:R-:W-:Y:S01]  /*18c0*/  ISETP.NE.AND P1, PT, R9, 0x1, PT ;  /* 0x000000010900780c */ /* 0x004fe20003f25270 */
[----:B------:R-:W-:-:S04]  /*18d0*/  IMAD.SHL.U32 R11, R21, 0x80, RZ ;  /* 0x00000080150b7824 */ /* 0x000fc800078e00ff */
[----:B-1----:R-:W-:Y:S01]  /*18e0*/  VIADD R4, R11, 0x7f ;  /* 0x0000007f0b047836 */ /* 0x002fe20000000000 */
[----:B------:R1:W-:Y:S07]  /*18f0*/  STL [R1+0x44], R11 ;  /* 0x0000440b01007387 */ /* 0x0003ee0000100800 */
[----:B------:R-:W2:Y:S08]  /*1900*/  @P1 LDC R9, c[0x0][0x44c] ;  /* 0x00011300ff091b82 */ /* 0x000eb00000000800 */
[----:B------:R-:W0:Y:S01]  /*1910*/  @P1 LDC R5, c[0x0][0x450] ;  /* 0x00011400ff051b82 */ /* 0x000e220000000800 */
[----:B---3--:R-:W-:-:S02]  /*1920*/  @P0 IMAD.IADD R2, R8, 0x1, -R3 ;  /* 0x0000000108020824 */ /* 0x008fc400078e0a03 */
[----:B------:R-:W-:Y:S02]  /*1930*/  IMAD.IADD R8, R25, 0x1, -R0 ;  /* 0x0000000119087824 */ /* 0x000fe400078e0a00 */
[----:B--2---:R-:W-:-:S04]  /*1940*/  @P1 IMAD.HI.U32 R0, R4, R9, RZ ;  /* 0x0000000904001227 */ /* 0x004fc800078e00ff */
[----:B----4-:R-:W-:Y:S01]  /*1950*/  IMAD.IADD R6, R8, 0x1, R2 ;  /* 0x0000000108067824 */ /* 0x010fe200078e0202 */
[----:B0-----:R-:W-:-:S04]  /*1960*/  @P1 SHF.R.U32.HI R4, RZ, R5, R0 ;  /* 0x00000005ff041219 */ /* 0x001fc80000011600 */
[C---:B------:R-:W-:Y:S01]  /*1970*/  IADD3 R145, R6.reuse, 0xa0, -R10 ;  /* 0x000000a006917810 */ /* 0x040fe20007ffe80a */
[----:B------:R1:W-:Y:S01]  /*1980*/  STL [R1+0x4c], R6 ;  /* 0x00004c0601007387 */ /* 0x0003e20000100800 */
[----:B------:R-:W-:-:S03]  /*1990*/  IADD3 R0, R6, 0x9f, RZ ;  /* 0x0000009f06007810 */ /* 0x000fc60007ffe0ff */
[----:B------:R-:W-:Y:S02]  /*19a0*/  IMAD.IADD R4, R145, 0x1, R4 ;  /* 0x0000000191047824 */ /* 0x000fe400078e0204 */
[----:B------:R-:W-:-:S04]  /*19b0*/  IMAD.HI R0, R0, 0x66666667, RZ ;  /* 0x6666666700007827 */ /* 0x000fc800078e02ff */
[----:B------:R-:W-:Y:S01]  /*19c0*/  IMAD.HI R4, R4, 0x66666667, RZ ;  /* 0x6666666704047827 */ /* 0x000fe200078e02ff */
[----:B------:R-:W-:-:S04]  /*19d0*/  SHF.R.U32.HI R3, RZ, 0x1f, R0 ;  /* 0x0000001fff037819 */ /* 0x000fc80000011600 */
[----:B------:R-:W-:Y:S02]  /*19e0*/  SHF.R.U32.HI R5, RZ, 0x1f, R4 ;  /* 0x0000001fff057819 */ /* 0x000fe40000011604 */
[----:B------:R-:W-:Y:S02]  /*19f0*/  LEA.HI.SX32 R146, R0, R3, 0x1a ;  /* 0x0000000300927211 */ /* 0x000fe400078fd2ff */
[----:B------:R-:W-:Y:S01]  /*1a00*/  LEA.HI.SX32 R5, R4, R5, 0x1a ;  /* 0x0000000504057211 */ /* 0x000fe200078fd2ff */
[----:B------:R-:W-:-:S03]  /*1a10*/  IMAD.MOV R4, RZ, RZ, -R8 ;  /* 0x000000ffff047224 */ /* 0x000fc600078e0a08 */
[----:B------:R-:W-:Y:S02]  /*1a20*/  VIMNMX R5, R146, R5, PT ;  /* 0x0000000592057248 */ /* 0x000fe40003fe0100 */
[----:B------:R-:W-:-:S03]  /*1a30*/  VIMNMX R4, RZ, R4, !PT ;  /* 0x00000004ff047248 */ /* 0x000fc60007fe0100 */
        /* <DEDUP_REMOVED lines=12> */
[----:B-1----:R-:W-:Y:S05]  /*1b00*/  @!P1 BRA `(.L_x_2668) ;  /* 0x000000e800c49947 */ /* 0x002fea0003800000 */
        /* <DEDUP_REMOVED lines=9> */
[----:B------:R-:W-:Y:S01]  /*1ba0*/  MOV R5, UR5 ;  /* 0x0000000500057c02 */ /* 0x000fe20008000f00 */
[----:B------:R-:W-:Y:S01]  /*1bb0*/  ULDC.64 UR4, c[0x4][0xc8] ;  /* 0x0100320000047ab9 */ /* 0x000fe20000000a00 */
[----:B------:R-:W-:Y:S01]  /*1bc0*/  IMAD.U32 R10, RZ, RZ, UR6 ;  /* 0x00000006ff0a7e24 */ /* 0x000fe2000f8e00ff */
[----:B------:R-:W-:Y:S01]  /*1bd0*/  MOV R13, RZ ;  /* 0x000000ff000d7202 */ /* 0x000fe20000000f00 */
[----:B------:R-:W-:Y:S02]  /*1be0*/  IMAD.U32 R6, RZ, RZ, UR4 ;  /* 0x00000004ff067e24 */ /* 0x000fe4000f8e00ff */
[----:B------:R-:W-:-:S02]  /*1bf0*/  IMAD.U32 R7, RZ, RZ, UR5 ;  /* 0x00000005ff077e24 */ /* 0x000fc4000f8e00ff */
[----:B------:R-:W-:Y:S02]  /*1c00*/  IMAD.U32 R11, RZ, RZ, UR7 ;  /* 0x00000007ff0b7e24 */ /* 0x000fe4000f8e00ff */
[----:B------:R-:W-:Y:S02]  /*1c10*/  IMAD.MOV.U32 R8, RZ, RZ, 0x70 ;  /* 0x00000070ff087424 */ /* 0x000fe400078e00ff */
[----:B0-----:R-:W-:-:S07]  /*1c20*/  IMAD.MOV.U32 R12, RZ, RZ, 0x1 ;  /* 0x00000001ff0c7424 */ /* 0x001fce00078e00ff */
[----:B------:R-:W-:-:S07]  /*1c30*/  LEPC R20, `(.L_x_2670) ;  /* 0x000000001014794e */ /* 0x000fce0000000000 */
[----:B-1---5:R-:W-:Y:S05]  /*1c40*/  CALL.ABS.NOINC R14 ;  /* 0x000000000e007343 */ /* 0x022fea0003c00000 */
.L_x_2670:
[----:B------:R-:W-:Y:S05]  /*1c50*/  BSYNC B6 ;  /* 0x0000000000067941 */ /* 0x000fea0003800000 */
.L_x_2669:
        /* <DEDUP_REMOVED lines=17> */
[----:B0-----:R-:W-:-:S07]  /*1d70*/  IMAD.MOV.U32 R13, RZ, RZ, RZ ;  /* 0x000000ffff0d7224 */ /* 0x001fce00078e00ff */
[----:B------:R-:W-:-:S07]  /*1d80*/  LEPC R20, `(.L_x_2672) ;  /* 0x000000001014794e */ /* 0x000fce0000000000 */
[----:B-1---5:R-:W-:Y:S05]  /*1d90*/  CALL.ABS.NOINC R14 ;  /* 0x000000000e007343 */ /* 0x022fea0003c00000 */
.L_x_2672:
[----:B------:R-:W-:Y:S05]  /*1da0*/  BSYNC B6 ;  /* 0x0000000000067941 */ /* 0x000fea0003800000 */
.L_x_2671:
[----:B------:R-:W2:Y:S01]  /*1db0*/  LDL R13, [R1+0x3c] ;  /* 0x00003c00010d7983 */ /* 0x000ea20000100800 */
[----:B------:R-:W-:Y:S01]  /*1dc0*/  ULDC.64 UR4, c[0x0][0x9f8] ;  /* 0x00027e0000047ab9 */ /* 0x000fe20000000a00 */
[----:B------:R-:W0:Y:S01]  /*1dd0*/  LDC R15, c[0x0][0x3f4] ;  /* 0x0000fd00ff0f7b82 */ /* 0x000e220000000800 */
[----:B------:R-:W-:Y:S01]  /*1de0*/  ISETP.NE.U32.AND P0, PT, RZ, UR4, PT ;  /* 0x00000004ff007c0c */ /* 0x000fe2000bf05070 */
[----:B------:R-:W3:Y:S03]  /*1df0*/  LDL R11, [R1+0x40] ;  /* 0x00004000010b7983 */ /* 0x000ee60000100800 */
[----:B------:R-:W-:Y:S01]  /*1e00*/  ISETP.NE.AND.EX P0, PT, RZ, UR5, PT, P0 ;  /* 0x00000005ff007c0c */ /* 0x000fe2000bf05300 */
[----:B------:R-:W4:Y:S02]  /*1e10*/  LDL R14, [R1+0x30] ;  /* 0x00003000010e7983 */ /* 0x000f240000100800 */
[----:B------:R-:W1:Y:S02]  /*1e20*/  LDC.64 R102, c[0x0][0x3f8] ;  /* 0x0000fe00ff667b82 */ /* 0x000e640000000a00 */
[----:B------:R-:W4:Y:S04]  /*1e30*/  LDL R12, [R1+0x38] ;  /* 0x00003800010c7983 */ /* 0x000f280000100800 */
[----:B------:R-:W4:Y:S02]  /*1e40*/  LDL R10, [R1+0x34] ;  /* 0x00003400010a7983 */ /* 0x000f240000100800 */
[----:B------:R-:W1:Y:S02]  /*1e50*/  LDC.64 R96, c[0x0][0x408] ;  /* 0x00010200ff607b82 */ /* 0x000e640000000a00 */
[----:B------:R-:W-:Y:S01]  /*1e60*/  @P0 IADD3 R4, P1, R26, UR4, RZ ;  /* 0x000000041a040c10 */ /* 0x000fe2000ff3e0ff */
[----:B------:R-:W0:Y:S03]  /*1e70*/  S2R R20, SR_TID.X ;  /* 0x0000000000147919 */ /* 0x000e260000002100 */
[----:B------:R-:W-:-:S05]  /*1e80*/  @P0 IADD3.X R5, R27, UR5, RZ, P1, !PT ;  /* 0x000000051b050c10 */ /* 0x000fca0008ffe4ff */
[----:B------:R1:W4:Y:S01]  /*1e90*/  @P0 LDG.E R23, desc[UR50][R4.64] ;  /* 0x0000003204170981 */ /* 0x000322000c1e1900 */
[----:B------:R-:W-:Y:S01]  /*1ea0*/  IMAD.IADD R122, R122, 0x1, R25 ;  /* 0x000000017a7a7824 */ /* 0x000fe200078e0219 */
[----:B0-----:R-:W-:Y:S01]  /*1eb0*/  SHF.R.U32.HI R30, RZ, 0x7, R20 ;  /* 0x00000007ff1e7819 */ /* 0x001fe20000011614 */
[C---:B------:R-:W-:Y:S01]  /*1ec0*/  VIADD R0, R20.reuse, 0xffffff80 ;  /* 0xffffff8014007836 */ /* 0x040fe20000000000 */
[C---:B------:R-:W-:Y:S01]  /*1ed0*/  IADD3 R29, R20.reuse, -0x80, RZ ;  /* 0xffffff80141d7810 */ /* 0x040fe20007ffe0ff */
[----:B------:R-:W-:Y:S01]  /*1ee0*/  VIADD R20, R20, 0xffffff80 ;  /* 0xffffff8014147836 */ /* 0x000fe20000000000 */
[----:B------:R-:W-:Y:S02]  /*1ef0*/  ISETP.NE.AND P6, PT, R30, 0x1, PT ;  /* 0x000000011e00780c */ /* 0x000fe40003fc5270 */
[----:B------:R-:W-:Y:S02]  /*1f00*/  SHF.R.S32.HI R3, RZ, 0x1f, R0 ;  /* 0x0000001fff037819 */ /* 0x000fe40000011400 */
[----:B------:R-:W-:-:S02]  /*1f10*/  LEA.HI R6, R0, R0, RZ, 0x1 ;  /* 0x0000000000067211 */ /* 0x000fc400078f08ff */
[----:B------:R-:W-:Y:S02]  /*1f20*/  LEA.HI R3, R3, R0, RZ, 0x2 ;  /* 0x0000000003037211 */ /* 0x000fe400078f10ff */
[----:B------:R-:W-:Y:S02]  /*1f30*/  LOP3.LUT R7, R6, 0xfffffffe, RZ, 0xc0, !PT ;  /* 0xfffffffe06077812 */ /* 0x000fe400078ec0ff */
[--C-:B------:R-:W-:Y:S02]  /*1f40*/  SHF.R.S32.HI R120, RZ, 0x2, R3.reuse ;  /* 0x00000002ff787819 */ /* 0x100fe40000011403 */
[----:B------:R-:W-:Y:S01]  /*1f50*/  SHF.R.S32.HI R3, RZ, 0x1f, R3 ;  /* 0x0000001fff037819 */ /* 0x000fe20000011403 */
[----:B------:R-:W-:Y:S05]  /*1f60*/  @!P6 WARPSYNC.ALL ;  /* 0x000000000000e948 */ /* 0x000fea0003800000 */
[----:B------:R-:W-:Y:S01]  /*1f70*/  ULDC UR4, c[0x0][0x2f4] ;  /* 0x0000bd0000047ab9 */ /* 0x000fe20000000800 */
[----:B------:R-:W-:Y:S01]  /*1f80*/  IMAD.IADD R109, R0, 0x1, -R7 ;  /* 0x00000001006d7824 */ /* 0x000fe200078e0a07 */
[----:B------:R-:W-:-:S02]  /*1f90*/  ISETP.GE.AND P1, PT, R224, UR4, PT ;  /* 0x00000004e0007c0c */ /* 0x000fc4000bf26270 */
[----:B------:R-:W-:Y:S02]  /*1fa0*/  LEA.HI R3, R3, R120, RZ, 0x2 ;  /* 0x0000007803037211 */ /* 0x000fe400078f10ff */
[----:B------:R-:W-:Y:S02]  /*1fb0*/  SEL R0, RZ, 0xffffffff, P1 ;  /* 0xffffffffff007807 */ /* 0x000fe40000800000 */
[----:B------:R-:W-:Y:S02]  /*1fc0*/  ISETP.GE.AND P0, PT, R16, UR4, PT ;  /* 0x0000000410007c0c */ /* 0x000fe4000bf06270 */
[----:B-1----:R-:W-:Y:S01]  /*1fd0*/  LOP3.LUT R5, R3, 0xfffffffc, RZ, 0xc0, !PT ;  /* 0xfffffffc03057812 */ /* 0x002fe200078ec0ff */
[----:B------:R-:W-:Y:S01]  /*1fe0*/  IMAD.SHL.U32 R0, R0, 0x2, RZ ;  /* 0x0000000200007824 */ /* 0x000fe200078e00ff */
[----:B------:R-:W-:Y:S02]  /*1ff0*/  SEL R3, RZ, 0x1, P0 ;  /* 0x00000001ff037807 */ /* 0x000fe40000000000 */
[----:B------:R-:W-:-:S02]  /*2000*/  ISETP.GE.AND P0, PT, R225, UR4, PT ;  /* 0x00000004e1007c0c */ /* 0x000fc4000bf06270 */
[----:B------:R-:W-:Y:S02]  /*2010*/  ISETP.GE.AND P1, PT, R221, UR4, PT ;  /* 0x00000004dd007c0c */ /* 0x000fe4000bf26270 */
[----:B------:R-:W-:Y:S02]  /*2020*/  LEA.HI R20, R20, R29, RZ, 0x1 ;  /* 0x0000001d14147211 */ /* 0x000fe400078f08ff */
[----:B------:R-:W-:Y:S01]  /*2030*/  LOP3.LUT R3, R0, 0x2, R3, 0xe2, !PT ;  /* 0x0000000200037812 */ /* 0x000fe200078ee203 */
[----:B------:R-:W-:Y:S01]  /*2040*/  IMAD.IADD R120, R120, 0x1, -R5 ;  /* 0x0000000178787824 */ /* 0x000fe200078e0a05 */
[----:B------:R-:W-:Y:S02]  /*2050*/  SEL R0, RZ, 0x4, P0 ;  /* 0x00000004ff007807 */ /* 0x000fe40000000000 */
[----:B------:R-:W-:Y:S02]  /*2060*/  SEL R4, RZ, 0x8, P1 ;  /* 0x00000008ff047807 */ /* 0x000fe40000800000 */
[----:B------:R-:W-:-:S02]  /*2070*/  ISETP.GE.AND P0, PT, R220, UR4, PT ;  /* 0x00000004dc007c0c */ /* 0x000fc4000bf06270 */
[----:B------:R-:W-:Y:S02]  /*2080*/  SHF.R.S32.HI R20, RZ, 0x1, R20 ;  /* 0x00000001ff147819 */ /* 0x000fe40000011414 */
[----:B------:R-:W-:Y:S02]  /*2090*/  LOP3.LUT R0, R4, R3, R0, 0xfe, !PT ;  /* 0x0000000304007212 */ /* 0x000fe400078efe00 */
[----:B------:R-:W-:Y:S02]  /*20a0*/  SEL R3, RZ, 0x10, P0 ;  /* 0x00000010ff037807 */ /* 0x000fe40000000000 */
[----:B------:R-:W-:Y:S02]  /*20b0*/  SHF.R.S32.HI R5, RZ, 0x1f, R20 ;  /* 0x0000001fff057819 */ /* 0x000fe40000011414 */
[----:B------:R-:W-:Y:S02]  /*20c0*/  LOP3.LUT P0, RZ, R120, 0x2, RZ, 0xc0, !PT ;  /* 0x0000000278ff7812 */ /* 0x000fe4000780c0ff */
[----:B------:R-:W-:Y:S01]  /*20d0*/  ISETP.GE.AND P0, PT, R16, R15, PT ;  /* 0x0000000f1000720c */ /* 0x000fe20003f06270 */
[----:B------:R-:W-:Y:S01]  /*20e0*/  IMAD R6, R5, R102, RZ ;  /* 0x0000006605067224 */ /* 0x000fe200078e02ff */
[----:B------:R-:W-:-:S02]  /*20f0*/  SHF.R.S32.HI R227, RZ, 0x1f, R226 ;  /* 0x0000001fffe37819 */ /* 0x000fc400000114e2 */
[----:B------:R-:W-:Y:S02]  /*2100*/  LOP3.LUT R28, R0, R3, RZ, 0xfc, !PT ;  /* 0x00000003001c7212 */ /* 0x000fe400078efcff */
[-C--:B------:R-:W-:Y:S02]  /*2110*/  ISETP.GE.AND P1, PT, R224, R15.reuse, PT ;  /* 0x0000000fe000720c */ /* 0x080fe40003f26270 */
[----:B------:R-:W-:Y:S01]  /*2120*/  SEL R3, R15, RZ, P0 ;  /* 0x000000ff0f037207 */ /* 0x000fe20000000000 */
[----:B------:R-:W-:Y:S01]  /*2130*/  IMAD R0, R5, R96, RZ ;  /* 0x0000006005007224 */ /* 0x000fe200078e02ff */
[----:B------:R-:W-:Y:S01]  /*2140*/  ISETP.GE.AND P2, PT, R225, R15, PT ;  /* 0x0000000fe100720c */ /* 0x000fe20003f46270 */
[C---:B------:R-:W-:Y:S01]  /*2150*/  IMAD R7, R20.reuse, R103, R6 ;  /* 0x0000006714077224 */ /* 0x040fe200078e0206 */
[C---:B------:R-:W-:Y:S01]  /*2160*/  SEL R5, R15.reuse, RZ, P1 ;  /* 0x000000ff0f057207 */ /* 0x040fe20000800000 */
[----:B------:R-:W-:Y:S01]  /*2170*/  IMAD.WIDE.U32 R106, R20, R102, R226 ;  /* 0x00000066146a7225 */ /* 0x000fe200078e00e2 */
[----:B------:R-:W-:-:S03]  /*2180*/  SEL R4, R15, RZ, P2 ;  /* 0x000000ff0f047207 */ /* 0x000fc60001000000 */
[----:B------:R-:W-:-:S04]  /*2190*/  IMAD.WIDE.U32 R104, R20, R102, R16 ;  /* 0x0000006614687225 */ /* 0x000fc800078e0010 */
[----:B------:R-:W-:Y:S02]  /*21a0*/  IMAD.IADD R3, R16, 0x1, R3 ;  /* 0x0000000110037824 */ /* 0x000fe400078e0203 */
[----:B------:R-:W-:Y:S02]  /*21b0*/  IMAD.IADD R107, R107, 0x1, R7 ;  /* 0x000000016b6b7824 */ /* 0x000fe400078e0207 */
[----:B------:R-:W-:Y:S02]  /*21c0*/  IMAD.IADD R105, R7, 0x1, R105 ;  /* 0x0000000107697824 */ /* 0x000fe400078e0269 */
[----:B------:R-:W-:Y:S02]  /*21d0*/  IMAD.IADD R5, R224, 0x1, R5 ;  /* 0x00000001e0057824 */ /* 0x000fe400078e0205 */
[C---:B------:R-:W-:Y:S01]  /*21e0*/  IMAD R7, R20.reuse, R97, R0 ;  /* 0x0000006114077224 */ /* 0x040fe200078e0200 */
[----:B------:R-:W-:Y:S01]  /*21f0*/  SHF.R.S32.HI R0, RZ, 0x1f, R3 ;  /* 0x0000001fff007819 */ /* 0x000fe20000011403 */
[----:B------:R-:W-:Y:S01]  /*2200*/  IMAD.IADD R8, R225, 0x1, R4 ;  /* 0x00000001e1087824 */ /* 0x000fe200078e0204 */
[----:B------:R-:W-:Y:S01]  /*2210*/  SHF.R.S32.HI R4, RZ, 0x1f, R5 ;  /* 0x0000001fff047819 */ /* 0x000fe20000011405 */
[----:B------:R-:W-:Y:S01]  /*2220*/  IMAD.WIDE.U32 R98, R20, R96, R16 ;  /* 0x0000006014627225 */ /* 0x000fe200078e0010 */
[----:B------:R-:W-:-:S02]  /*2230*/  LEA.HI R21, R0, R3, RZ, 0x4 ;  /* 0x0000000300157211 */ /* 0x000fc400078f20ff */
[----:B------:R-:W-:Y:S01]  /*2240*/  LEA.HI R3, R0, R3, RZ, 0x6 ;  /* 0x0000000300037211 */ /* 0x000fe200078f30ff */
[----:B------:R-:W-:Y:S01]  /*2250*/  IMAD.WIDE.U32 R100, R20, R96, R226 ;  /* 0x0000006014647225 */ /* 0x000fe200078e00e2 */
[C---:B------:R-:W-:Y:S02]  /*2260*/  LEA.HI R25, R4.reuse, R5, RZ, 0x4 ;  /* 0x0000000504197211 */ /* 0x040fe400078f20ff */
[----:B------:R-:W-:Y:S01]  /*2270*/  IADD3 R99, R7, R99, RZ ;  /* 0x0000006307637210 */ /* 0x000fe20007ffe0ff */
[----:B------:R-:W-:Y:S01]  /*2280*/  IMAD.IADD R101, R101, 0x1, R7 ;  /* 0x0000000165657824 */ /* 0x000fe200078e0207 */
[----:B------:R-:W-:Y:S02]  /*2290*/  LEA.HI R5, R4, R5, RZ, 0x6 ;  /* 0x0000000504057211 */ /* 0x000fe400078f30ff */
[----:B------:R-:W-:Y:S02]  /*22a0*/  SHF.R.S32.HI R4, RZ, 0x6, R3 ;  /* 0x00000006ff047819 */ /* 0x000fe40000011403 */
[----:B------:R-:W-:-:S04]  /*22b0*/  SHF.R.S32.HI R9, RZ, 0x1f, R8 ;  /* 0x0000001fff097819 */ /* 0x000fc80000011408 */
[CC--:B------:R-:W-:Y:S02]  /*22c0*/  LEA.HI R26, R9.reuse, R8.reuse, RZ, 0x4 ;  /* 0x00000008091a7211 */ /* 0x0c0fe400078f20ff */
[----:B------:R-:W-:Y:S02]  /*22d0*/  LEA.HI R8, R9, R8, RZ, 0x6 ;  /* 0x0000000809087211 */ /* 0x000fe400078f30ff */
[----:B------:R-:W-:Y:S02]  /*22e0*/  SHF.R.S32.HI R6, RZ, 0x6, R5 ;  /* 0x00000006ff067819 */ /* 0x000fe40000011405 */
[----:B------:R-:W-:Y:S02]  /*22f0*/  SHF.R.S32.HI R8, RZ, 0x6, R8 ;  /* 0x00000006ff087819 */ /* 0x000fe40000011408 */
[----:B-----5:R-:W-:Y:S01]  /*2300*/  SHF.R.S32.HI R9, RZ, 0x1f, R133 ;  /* 0x0000001fff097819 */ /* 0x020fe20000011485 */
[----:B------:R-:W-:Y:S01]  /*2310*/  IMAD.WIDE.U32 R100, R133, R96, R100 ;  /* 0x0000006085647225 */ /* 0x000fe200078e0064 */
[----:B------:R-:W-:-:S03]  /*2320*/  P2R R113, PR, RZ, 0x4 ;  /* 0x00000004ff717803 */ /* 0x000fc60000000000 */
[----:B------:R-:W-:Y:S01]  /*2330*/  IMAD.WIDE.U32 R98, R133, R96, R98 ;  /* 0x0000006085627225 */ /* 0x000fe200078e0062 */
[----:B------:R-:W-:-:S03]  /*2340*/  ISETP.GE.AND P2, PT, R222, UR4, PT ;  /* 0x00000004de007c0c */ /* 0x000fc6000bf46270 */
[----:B------:R-:W-:-:S04]  /*2350*/  IMAD.WIDE.U32 R106, R133, R102, R106 ;  /* 0x00000066856a7225 */ /* 0x000fc800078e006a */
[----:B------:R-:W-:Y:S01]  /*2360*/  IMAD.WIDE.U32 R104, R133, R102, R104 ;  /* 0x0000006685687225 */ /* 0x000fe200078e0068 */
[----:B------:R-:W-:Y:S02]  /*2370*/  SHF.R.S32.HI R112, RZ, 0x4, R21 ;  /* 0x00000004ff707819 */ /* 0x000fe40000011415 */
[----:B------:R-:W-:Y:S01]  /*2380*/  SHF.R.S32.HI R111, RZ, 0x4, R25 ;  /* 0x00000004ff6f7819 */ /* 0x000fe20000011419 */
[----:B------:R-:W-:Y:S01]  /*2390*/  IMAD R123, R103, 0xa0, RZ ;  /* 0x000000a0677b7824 */ /* 0x000fe200078e02ff */
[----:B------:R-:W-:Y:S01]  /*23a0*/  SHF.R.S32.HI R110, RZ, 0x4, R26 ;  /* 0x00000004ff6e7819 */ /* 0x000fe2000001141a */
[----:B------:R-:W-:Y:S02]  /*23b0*/  VIADD R144, R30, 0x8 ;  /* 0x000000081e907836 */ /* 0x000fe40000000000 */
[----:B------:R-:W-:Y:S02]  /*23c0*/  IMAD R109, R109, 0x80, R20 ;  /* 0x000000806d6d7824 */ /* 0x000fe400078e0214 */
[----:B------:R-:W-:Y:S01]  /*23d0*/  IMAD.SHL.U32 R116, R15, 0x2, RZ ;  /* 0x000000020f747824 */ /* 0x000fe200078e00ff */
[----:B--2---:R-:W-:-:S02]  /*23e0*/  SHF.R.U32.HI R0, RZ, 0x3, R13 ;  /* 0x00000003ff007819 */ /* 0x004fc4000001160d */
[----:B------:R-:W-:Y:S01]  /*23f0*/  LOP3.LUT R7, R13, 0x30, R21, 0xf8, !PT ;  /* 0x000000300d077812 */ /* 0x000fe200078ef815 */
[----:B---3--:R-:W-:-:S03]  /*2400*/  IMAD R130, R4, 0x2800, R11 ;  /* 0x0000280004827824 */ /* 0x008fc600078e020b */
[----:B------:R-:W-:Y:S02]  /*2410*/  LOP3.LUT R7, R7, R0, RZ, 0x3c, !PT ;  /* 0x0000000007077212 */ /* 0x000fe400078e3cff */
[----:B----4-:R-:W-:-:S03]  /*2420*/  LOP3.LUT R5, R14, 0x30, R25, 0xf8, !PT ;  /* 0x000000300e057812 */ /* 0x010fc600078ef819 */
[----:B------:R-:W-:Y:S01]  /*2430*/  IMAD.IADD R130, R130, 0x1, R7 ;  /* 0x0000000182827824 */ /* 0x000fe200078e0207 */
[----:B------:R-:W-:Y:S01]  /*2440*/  LOP3.LUT R7, R13, 0x30, R26, 0xf8, !PT ;  /* 0x000000300d077812 */ /* 0x000fe200078ef81a */
[--C-:B------:R-:W-:Y:S01]  /*2450*/  IMAD R131, R6, 0x2800, R12.reuse ;  /* 0x0000280006837824 */ /* 0x100fe200078e020c */
[----:B------:R-:W-:Y:S01]  /*2460*/  LOP3.LUT R3, R14, 0x30, R21, 0xf8, !PT ;  /* 0x000000300e037812 */ /* 0x000fe200078ef815 */
[--C-:B------:R-:W-:Y:S01]  /*2470*/  IMAD R128, R6, 0x2800, R11.reuse ;  /* 0x0000280006807824 */ /* 0x100fe200078e020b */
[----:B------:R-:W-:Y:S01]  /*2480*/  LOP3.LUT R6, R7, R0, RZ, 0x3c, !PT ;  /* 0x0000000007067212 */ /* 0x000fe200078e3cff */
[----:B------:R-:W-:Y:S01]  /*2490*/  IMAD R132, R4, 0x2800, R12 ;  /* 0x0000280004847824 */ /* 0x000fe200078e020c */
[-C--:B------:R-:W-:Y:S01]  /*24a0*/  LOP3.LUT R4, R5, R10.reuse, RZ, 0x3c, !PT ;  /* 0x0000000a05047212 */ /* 0x080fe200078e3cff */
[----:B------:R-:W-:Y:S01]  /*24b0*/  IMAD R127, R8, 0x2800, R11 ;  /* 0x00002800087f7824 */ /* 0x000fe200078e020b */
[----:B------:R-:W-:Y:S02]  /*24c0*/  LOP3.LUT R5, R13, 0x30, R25, 0xf8, !PT ;  /* 0x000000300d057812 */ /* 0x000fe400078ef819 */
[----:B------:R-:W-:Y:S01]  /*24d0*/  LOP3.LUT R3, R3, R10, RZ, 0x3c, !PT ;  /* 0x0000000a03037212 */ /* 0x000fe200078e3cff */
[----:B------:R-:W-:Y:S01]  /*24e0*/  IMAD.IADD R127, R127, 0x1, R6 ;  /* 0x000000017f7f7824 */ /* 0x000fe200078e0206 */
[----:B------:R-:W-:Y:S01]  /*24f0*/  LOP3.LUT R5, R5, R0, RZ, 0x3c, !PT ;  /* 0x0000000005057212 */ /* 0x000fe200078e3cff */
[----:B------:R-:W-:-:S02]  /*2500*/  IMAD R6, R9, R96, RZ ;  /* 0x0000006009067224 */ /* 0x000fc400078e02ff */
[----:B------:R-:W-:Y:S01]  /*2510*/  IMAD R129, R8, 0x2800, R12 ;  /* 0x0000280008817824 */ /* 0x000fe200078e020c */
[----:B------:R-:W-:Y:S01]  /*2520*/  IADD3 R128, R128, R5, RZ ;  /* 0x0000000580807210 */ /* 0x000fe20007ffe0ff */
[----:B------:R-:W-:Y:S01]  /*2530*/  IMAD.IADD R132, R132, 0x1, R3 ;  /* 0x0000000184847824 */ /* 0x000fe200078e0203 */
[----:B------:R-:W-:Y:S01]  /*2540*/  LOP3.LUT R3, R14, 0x30, R26, 0xf8, !PT ;  /* 0x000000300e037812 */ /* 0x000fe200078ef81a */
[----:B------:R-:W-:Y:S01]  /*2550*/  IMAD R8, R9, R102, RZ ;  /* 0x0000006609087224 */ /* 0x000fe200078e02ff */
[C---:B------:R-:W-:Y:S01]  /*2560*/  SHF.L.U64.HI R5, R96.reuse, 0x7, R97 ;  /* 0x0000000760057819 */ /* 0x040fe20000010261 */
[----:B------:R-:W-:Y:S02]  /*2570*/  IMAD R13, R133, R97, R6 ;  /* 0x00000061850d7224 */ /* 0x000fe400078e0206 */
[----:B------:R-:W-:Y:S02]  /*2580*/  IMAD R9, R97, 0xa0, RZ ;  /* 0x000000a061097824 */ /* 0x000fe400078e02ff */
[----:B------:R-:W-:-:S02]  /*2590*/  IMAD.SHL.U32 R6, R96, 0x80, RZ ;  /* 0x0000008060067824 */ /* 0x000fc400078e00ff */
[----:B------:R-:W-:-:S04]  /*25a0*/  IMAD.WIDE.U32 R96, R96, 0xa0, RZ ;  /* 0x000000a060607825 */ /* 0x000fc800078e00ff */
[----:B------:R-:W-:Y:S01]  /*25b0*/  IMAD.IADD R131, R131, 0x1, R4 ;  /* 0x0000000183837824 */ /* 0x000fe200078e0204 */
[----:B------:R-:W-:Y:S01]  /*25c0*/  LOP3.LUT R4, R3, R10, RZ, 0x3c, !PT ;  /* 0x0000000a03047212 */ /* 0x000fe200078e3cff */
[----:B------:R-:W-:Y:S02]  /*25d0*/  IMAD R11, R133, R103, R8 ;  /* 0x00000067850b7224 */ /* 0x000fe400078e0208 */
[----:B------:R-:W-:Y:S02]  /*25e0*/  IMAD.IADD R126, R97, 0x1, R9 ;  /* 0x00000001617e7824 */ /* 0x000fe400078e0209 */
[----:B------:R-:W-:Y:S02]  /*25f0*/  IMAD.IADD R8, R107, 0x1, R11 ;  /* 0x000000016b087824 */ /* 0x000fe400078e020b */
[----:B------:R-:W-:Y:S01]  /*2600*/  IMAD.IADD R9, R11, 0x1, R105 ;  /* 0x000000010b097824 */ /* 0x000fe200078e0269 */
[----:B------:R-:W-:Y:S01]  /*2610*/  SEL R11, RZ, 0x20, P2 ;  /* 0x00000020ff0b7807 */ /* 0x000fe20001000000 */
[----:B------:R-:W-:Y:S01]  /*2620*/  IMAD.IADD R129, R129, 0x1, R4 ;  /* 0x0000000181817824 */ /* 0x000fe200078e0204 */
[C---:B------:R-:W-:Y:S01]  /*2630*/  SHF.L.U64.HI R3, R102.reuse, 0x7, R103 ;  /* 0x0000000766037819 */ /* 0x040fe20000010267 */
[C---:B------:R-:W-:Y:S01]  /*2640*/  IMAD.SHL.U32 R4, R102.reuse, 0x80, RZ ;  /* 0x0000008066047824 */ /* 0x040fe200078e00ff */
[----:B------:R-:W-:Y:S01]  /*2650*/  LOP3.LUT R21, R21, 0xfffffff0, RZ, 0xc0, !PT ;  /* 0xfffffff015157812 */ /* 0x000fe200078ec0ff */
[----:B------:R-:W-:Y:S01]  /*2660*/  IMAD.WIDE.U32 R102, R102, 0xa0, RZ ;  /* 0x000000a066667825 */ /* 0x000fe200078e00ff */
[----:B------:R-:W-:-:S02]  /*2670*/  LOP3.LUT R25, R25, 0xfffffff0, RZ, 0xc0, !PT ;  /* 0xfffffff019197812 */ /* 0x000fc400078ec0ff */
[----:B------:R-:W-:Y:S02]  /*2680*/  LOP3.LUT R26, R26, 0xfffffff0, RZ, 0xc0, !PT ;  /* 0xfffffff01a1a7812 */ /* 0x000fe400078ec0ff */
[----:B------:R-:W-:Y:S01]  /*2690*/  LOP3.LUT R11, R28, R11, RZ, 0xfc, !PT ;  /* 0x0000000b1c0b7212 */ /* 0x000fe200078efcff */
[----:B------:R-:W-:Y:S01]  /*26a0*/  IMAD.IADD R10, R101, 0x1, R13 ;  /* 0x00000001650a7824 */ /* 0x000fe200078e020d */
[----:B------:R-:W-:Y:S01]  /*26b0*/  SHF.R.S32.HI R7, RZ, 0x1f, R22 ;  /* 0x0000001fff077819 */ /* 0x000fe20000011416 */
[----:B------:R-:W-:Y:S01]  /*26c0*/  IMAD.IADD R20, R13, 0x1, R99 ;  /* 0x000000010d147824 */ /* 0x000fe200078e0263 */
[----:B------:R-:W-:Y:S02]  /*26d0*/  IADD3 R123, R103, R123, RZ ;  /* 0x0000007b677b7210 */ /* 0x000fe40007ffe0ff */
[----:B------:R-:W-:Y:S02]  /*26e0*/  SHF.R.S32.HI R121, RZ, 0x1f, R23 ;  /* 0x0000001fff797819 */ /* 0x000fe40000011417 */
        /* <DEDUP_REMOVED lines=10> */
.L_x_2778:
        /* <DEDUP_REMOVED lines=35> */
[----:B---3--:R-:W-:-:S05]  /*29c0*/  LOP3.LUT R12, R12, R40, RZ, 0x3c, !PT ;  /* 0x000000280c0c7212 */ /* 0x008fca00078e3cff */
[----:B----4-:R-:W-:-:S04]  /*29d0*/  IMAD.IADD R12, R36, 0x1, R12 ;  /* 0x00000001240c7824 */ /* 0x010fc800078e020c */
[----:B------:R-:W-:Y:S01]  /*29e0*/  IMAD R13, R19, 0x7800, R12 ;  /* 0x00007800130d7824 */ /* 0x000fe200078e020c */
[----:B------:R-:W-:-:S03]  /*29f0*/  IADD3 R12, -R11, RZ, RZ ;  /* 0x000000ff0b0c7210 */ /* 0x000fc60007ffe1ff */
[C---:B------:R-:W-:Y:S02]  /*2a00*/  VIADD R89, R13.reuse, 0x20 ;  /* 0x000000200d597836 */ /* 0x040fe40000000000 */
[----:B------:R-:W-:Y:S02]  /*2a10*/  @P4 VIADD R89, R13, 0xffffffe0 ;  /* 0xffffffe00d594836 */ /* 0x000fe40000000000 */
[----:B------:R-:W-:Y:S02]  /*2a20*/  IMAD R35, R35, R12, R37 ;  /* 0x0000000c23237224 */ /* 0x000fe400078e0225 */
        /* <DEDUP_REMOVED lines=12> */
[----:B------:R-:W-:Y:S02]  /*2af0*/  IMAD R15, R91, UR4, RZ ;  /* 0x000000045b0f7c24 */ /* 0x000fe4000f8e02ff */
[----:B------:R-:W-:Y:S01]  /*2b00*/  IMAD.IADD R13, R13, 0x1, R11 ;  /* 0x000000010d0d7824 */ /* 0x000fe200078e020b */
[----:B------:R-:W-:Y:S01]  /*2b10*/  SHF.R.S32.HI R11, RZ, 0x1f, R24 ;  /* 0x0000001fff0b7819 */ /* 0x000fe20000011418 */
[----:B------:R-:W-:-:S02]  /*2b20*/  IMAD R15, R34, UR5, R15 ;  /* 0x00000005220f7c24 */ /* 0x000fc4000f8e020f */
[----:B------:R-:W-:Y:S01]  /*2b30*/  IMAD.WIDE.U32 R12, R34, UR4, R12 ;  /* 0x00000004220c7c25 */ /* 0x000fe2000f8e000c */
[----:B------:R-:W-:-:S03]  /*2b40*/  ULDC.64 UR4, c[0x0][0x308] ;  /* 0x0000c20000047ab9 */ /* 0x000fc60000000a00 */
[----:B------:R-:W-:Y:S02]  /*2b50*/  IMAD.IADD R13, R13, 0x1, R15 ;  /* 0x000000010d0d7824 */ /* 0x000fe400078e020f */
[----:B------:R-:W-:Y:S02]  /*2b60*/  IMAD R15, R7, UR4, RZ ;  /* 0x00000004070f7c24 */ /* 0x000fe4000f8e02ff */
[----:B------:R-:W-:-:S04]  /*2b70*/  IMAD.WIDE.U32 R12, R22, UR4, R12 ;  /* 0x00000004160c7c25 */ /* 0x000fc8000f8e000c */
[----:B------:R-:W-:Y:S01]  /*2b80*/  IMAD R15, R22, UR5, R15 ;  /* 0x00000005160f7c24 */ /* 0x000fe2000f8e020f */
[----:B------:R-:W-:Y:S01]  /*2b90*/  ULDC.64 UR4, c[0x0][0x2e8] ;  /* 0x0000ba0000047ab9 */ /* 0x000fe20000000a00 */
[----:B------:R-:W-:Y:S01]  /*2ba0*/  IMAD R37, R11, R102, R14 ;  /* 0x000000660b257224 */ /* 0x000fe200078e020e */
[----:B------:R-:W-:Y:S01]  /*2bb0*/  IADD3 R119, P2, R12, UR4, RZ ;  /* 0x000000040c777c10 */ /* 0x000fe2000ff5e0ff */
[----:B------:R-:W-:Y:S01]  /*2bc0*/  ULDC.U8 UR4, c[0x0][0x410] ;  /* 0x0001040000047ab9 */ /* 0x000fe20000000000 */
[----:B------:R-:W-:Y:S02]  /*2bd0*/  IMAD R92, R24, -0xa0, R2 ;  /* 0xffffff60185c7824 */ /* 0x000fe400078e0202 */
[----:B------:R-:W-:Y:S01]  /*2be0*/  IADD3.X R118, R13, UR5, R15, P2, !PT ;  /* 0x000000050d767c10 */ /* 0x000fe200097fe40f */
[----:B------:R-:W-:Y:S01]  /*2bf0*/  IMAD.WIDE.U32 R14, R102, R24, RZ ;  /* 0x00000018660e7225 */ /* 0x000fe200078e00ff */
[----:B------:R-:W-:Y:S02]  /*2c00*/  ISETP.NE.AND P2, PT, RZ, UR4, PT ;  /* 0x00000004ff007c0c */ /* 0x000fe4000bf45270 */
[----:B------:R-:W-:Y:S01]  /*2c10*/  VIMNMX R92, R92, 0xa0, PT ;  /* 0x000000a05c5c7848 */ /* 0x000fe20003fe0100 */
[----:B------:R-:W-:Y:S01]  /*2c20*/  IMAD R11, R11, R96, R36 ;  /* 0x000000600b0b7224 */ /* 0x000fe200078e0224 */
[----:B------:R-:W-:Y:S01]  /*2c30*/  IADD3 R94, R15, R37, RZ ;  /* 0x000000250f5e7210 */ /* 0x000fe20007ffe0ff */
[----:B------:R-:W-:-:S04]  /*2c40*/  IMAD.WIDE.U32 R12, R96, R24, RZ ;  /* 0x00000018600c7225 */ /* 0x000fc800078e00ff */
        /* <DEDUP_REMOVED lines=75> */
.L_x_2677:
[----:B------:R-:W-:Y:S05]  /*3100*/  BSYNC B1 ;  /* 0x0000000000017941 */ /* 0x000fea0003800000 */
.L_x_2676:
[----:B0-----:R-:W0:Y:S01]  /*3110*/  S2R R84, SR_TID.X ;  /* 0x0000000000547919 */ /* 0x001e220000002100 */
[----:B------:R-:W-:Y:S01]  /*3120*/  BSSY B1, `(.L_x_2678) ;  /* 0x0000032000017945 */ /* 0x000fe20003800000 */
[----:B-----5:R-:W-:Y:S01]  /*3130*/  MOV R140, R60 ;  /* 0x0000003c008c7202 */ /* 0x020fe20000000f00 */
        /* <DEDUP_REMOVED lines=48> */
.L_x_2679:
[----:B------:R-:W-:Y:S05]  /*3440*/  BSYNC B1 ;  /* 0x0000000000017941 */ /* 0x000fea0003800000 */
.L_x_2678:
[----:B------:R-:W-:Y:S01]  /*3450*/  UISETP.NE.AND UP0, UPT, UR49, 0x3, UPT ;  /* 0x000000033100788c */ /* 0x000fe2000bf05270 */
        /* <DEDUP_REMOVED lines=25> */
.L_x_2680:
[----:B------:R-:W2:Y:S01]  /*35f0*/  LDL R11, [R1+0x18] ;  /* 0x00001800010b7983 */ /* 0x000ea20000100800 */
[----:B------:R-:W-:Y:S01]  /*3600*/  IMAD R93, R19, 0x8, R18 ;  /* 0x00000008135d7824 */ /* 0x000fe200078e0212 */
[----:B------:R-:W-:Y:S01]  /*3610*/  BSSY B1, `(.L_x_2681) ;  /* 0x0000004000017945 */ /* 0x000fe20003800000 */
[----:B--2---:R-:W-:-:S04]  /*3620*/  SHF.L.U32 R94, R11, 0x1f, RZ ;  /* 0x0000001f0b5e7819 */ /* 0x004fc800000006ff */
[----:B------:R-:W1:Y:S02]  /*3630*/  SYNCS.PHASECHK.TRANS64.TRYWAIT P5, [R93+URZ+0x33490], R94 ;  /* 0x0334905e5d0075a7 */ /* 0x000e6400080a017f */
[----:B-1----:R-:W-:Y:S05]  /*3640*/  @!P5 BRA `(.L_x_2682) ;  /* 0x000002bc00d0d947 */ /* 0x002fea0003800000 */
.L_x_3021:
[----:B------:R-:W-:Y:S05]  /*3650*/  BSYNC B1 ;  /* 0x0000000000017941 */ /* 0x000fea0003800000 */
.L_x_2681:
[----:B------:R-:W-:-:S03]  /*3660*/  UMOV UR4, 0xffffffff ;  /* 0xffffffff00047882 */ /* 0x000fc60000000000 */
[----:B------:R-:W-:Y:S05]  /*3670*/  BRA.DIV UR4, `(.L_x_2683) ;  /* 0x000002be04d87947 */ /* 0x000fea000b800000 */
[----:B------:R2:W3:Y:S04]  /*3680*/  SHFL.IDX PT, R141, R118, RZ, 0x1e1f ;  /* 0x001e1fff768d7589 */ /* 0x0004e800000e0000 */
[----:B------:R2:W4:Y:S02]  /*3690*/  SHFL.IDX PT, R143, R119, RZ, 0x1e1f ;  /* 0x001e1fff778f7589 */ /* 0x00052400000e0000 */
.L_x_3025:
        /* <DEDUP_REMOVED lines=11> */
[----:B------:R-:W-:Y:S02]  /*3750*/  SHF.R.U32.HI R80, RZ, 0x8, R81 ;  /* 0x00000008ff507819 */ /* 0x000fe40000011651 */
[----:B------:R-:W-:Y:S02]  /*3760*/  SHF.R.U32.HI R82, RZ, 0x8, R83 ;  /* 0x00000008ff527819 */ /* 0x000fe40000011653 */
[----:B------:R-:W-:Y:S01]  /*3770*/  SHF.R.U32.HI R161, RZ, 0x10, R81 ;  /* 0x00000010ffa17819 */ /* 0x000fe20000011651 */
[----:B------:R-:W-:Y:S01]  /*3780*/  IMAD.SHL.U32 R80, R80, 0x100, RZ ;  /* 0x0000010050507824 */ /* 0x000fe200078e00ff */
[----:B------:R-:W-:Y:S01]  /*3790*/  LOP3.LUT R159, R81, 0xff0000ff, RZ, 0xc0, !PT ;  /* 0xff0000ff519f7812 */ /* 0x000fe200078ec0ff */
[----:B------:R-:W-:Y:S01]  /*37a0*/  IMAD.SHL.U32 R82, R82, 0x100, RZ ;  /* 0x0000010052527824 */ /* 0x000fe200078e00ff */
[----:B------:R-:W-:Y:S01]  /*37b0*/  SHF.R.U32.HI R160, RZ, 0x10, R83 ;  /* 0x00000010ffa07819 */ /* 0x000fe20000011653 */
[----:B0-----:R-:W-:Y:S01]  /*37c0*/  IMAD.MOV.U32 R81, RZ, RZ, R12 ;  /* 0x000000ffff517224 */ /* 0x001fe200078e000c */
[----:B------:R-:W-:-:S02]  /*37d0*/  LOP3.LUT R83, R83, 0xff0000ff, RZ, 0xc0, !PT ;  /* 0xff0000ff53537812 */ /* 0x000fc400078ec0ff */
[----:B------:R-:W-:Y:S01]  /*37e0*/  MOV R11, R13 ;  /* 0x0000000d000b7202 */ /* 0x000fe20000000f00 */
[----:B------:R-:W-:Y:S01]  /*37f0*/  IMAD.U32 R13, R161, 0x10000, RZ ;  /* 0x00010000a10d7824 */ /* 0x000fe200078e00ff */
        /* <DEDUP_REMOVED lines=93> */
.L_x_2689:
[----:B------:R-:W-:Y:S05]  /*3dd0*/  BSYNC B3 ;  /* 0x0000000000037941 */ /* 0x000fea0003800000 */
.L_x_2688:
[----:B0-----:R0:W-:Y:S02]  /*3de0*/  ST.E.128 desc[UR50][R84.64], R12 ;  /* 0x0000000c54007985 */ /* 0x0011e4000c101d32 */
.L_x_2687:
[----:B------:R-:W-:Y:S05]  /*3df0*/  BSYNC B2 ;  /* 0x0000000000027941 */ /* 0x000fea0003800000 */
.L_x_2686:
        /* <DEDUP_REMOVED lines=12> */
[--C-:B------:R-:W-:Y:S02]  /*3ec0*/  SHF.R.U32.HI R11, RZ, 0x8, R77.reuse ;  /* 0x00000008ff0b7819 */ /* 0x100fe4000001164d */
[----:B------:R-:W-:Y:S01]  /*3ed0*/  SHF.R.U32.HI R84, RZ, 0x10, R77 ;  /* 0x00000010ff547819 */ /* 0x000fe2000001164d */
[----:B------:R-:W-:Y:S01]  /*3ee0*/  IMAD.SHL.U32 R83, R83, 0x100, RZ ;  /* 0x0000010053537824 */ /* 0x000fe200078e00ff */
[----:B------:R-:W-:Y:S02]  /*3ef0*/  LOP3.LUT R78, R79, 0xff0000ff, RZ, 0xc0, !PT ;  /* 0xff0000ff4f4e7812 */ /* 0x000fe400078ec0ff */
[----:B------:R-:W-:Y:S01]  /*3f00*/  SHF.R.U32.HI R82, RZ, 0x10, R79 ;  /* 0x00000010ff527819 */ /* 0x000fe2000001164f */
[----:B------:R-:W-:Y:S01]  /*3f10*/  IMAD.SHL.U32 R79, R11, 0x100, RZ ;  /* 0x000001000b4f7824 */ /* 0x000fe200078e00ff */
[----:B------:R-:W-:Y:S01]  /*3f20*/  LOP3.LUT R76, R77, 0xff0000ff, RZ, 0xc0, !PT ;  /* 0xff0000ff4d4c7812 */ /* 0x000fe200078ec0ff */
[----:B------:R-:W-:Y:S01]  /*3f30*/  IMAD.MOV.U32 R77, RZ, RZ, R12 ;  /* 0x000000ffff4d7224 */ /* 0x000fe200078e000c */
[----:B------:R-:W-:Y:S01]  /*3f40*/  MOV R11, R13 ;  /* 0x0000000d000b7202 */ /* 0x000fe20000000f00 */
[----:B------:R-:W-:Y:S01]  /*3f50*/  IMAD.U32 R13, R84, 0x10000, RZ ;  /* 0x00010000540d7824 */ /* 0x000fe200078e00ff */
[----:B------:R-:W-:Y:S01]  /*3f60*/  LOP3.LUT R78, R78, 0xff00, R83, 0xf8, !PT ;  /* 0x0000ff004e4e7812 */ /* 0x000fe200078ef853 */
[----:B------:R-:W-:Y:S01]  /*3f70*/  IMAD.U32 R83, R82, 0x10000, RZ ;  /* 0x0001000052537824 */ /* 0x000fe200078e00ff */
[----:B------:R-:W-:-:S02]  /*3f80*/  LOP3.LUT R12, R76, 0xff00, R79, 0xf8, !PT ;  /* 0x0000ff004c0c7812 */ /* 0x000fc400078ef84f */
        /* <DEDUP_REMOVED lines=45> */
[--C-:B------:R-:W-:Y:S01]  /*4260*/  HADD2.F32 R85, -RZ, R84.reuse.H0_H0 ;  /* 0x20000054ff557230 */ /* 0x100fe20000004100 */
[----:B------:R-:W-:Y:S01]  /*4270*/  F2FP.SATFINITE.E4M3.F32.PACK_AB_MERGE_C R82, R83, R82, RZ ;  /* 0x000000525352723e */ /* 0x000fe200048070ff */
[----:B------:R-:W-:Y:S01]  /*4280*/  HADD2.F32 R84, -RZ, R84.H1_H1 ;  /* 0x30000054ff547230 */ /* 0x000fe20000004100 */
[----:B------:R-:W-:Y:S01]  /*4290*/  F2FP.F16.E4M3.UNPACK_B R156, R12.H1 ;  /* 0x0000000cff9c723e */ /* 0x000fe200030006ff */
[----:B------:R-:W-:Y:S01]  /*42a0*/  HADD2.F32 R161, -RZ, R159.H1_H1 ;  /* 0x3000009fffa17230 */ /* 0x000fe20000004100 */
[----:B------:R-:W-:Y:S02]  /*42b0*/  F2FP.F16.E4M3.UNPACK_B R83, R14.H1 ;  /* 0x0000000eff53723e */ /* 0x000fe400030006ff */
[----:B------:R-:W-:Y:S01]  /*42c0*/  F2FP.F16.E4M3.UNPACK_B R158, R13 ;  /* 0x0000000dff9e723e */ /* 0x000fe200020006ff */
[----:B------:R-:W-:Y:S01]  /*42d0*/  HADD2.F32 R157, -RZ, R156.H1_H1 ;  /* 0x3000009cff9d7230 */ /* 0x000fe20000004100 */
[----:B------:R-:W-:Y:S01]  /*42e0*/  F2FP.F16.E4M3.UNPACK_B R155, R12 ;  /* 0x0000000cff9b723e */ /* 0x000fe200020006ff */
[----:B------:R-:W-:-:S02]  /*42f0*/  HADD2.F32 R13, -RZ, R83.H1_H1 ;  /* 0x30000053ff0d7230 */ /* 0x000fc40000004100 */
[CC--:B------:R-:W-:Y:S01]  /*4300*/  FMUL.FTZ R12, R84.reuse, R161.reuse ;  /* 0x000000a1540c7220 */ /* 0x0c0fe20000410000 */
        /* <DEDUP_REMOVED lines=9> */
[----:B------:R-:W-:Y:S01]  /*43a0*/  FFMA.FTZ R164, R84, R157, R163 ;  /* 0x0000009d54a47223 */ /* 0x000fe200000100a3 */
[-C--:B------:R-:W-:Y:S01]  /*43b0*/  FFMA.FTZ R162, R83, R12.reuse, -R162 ;  /* 0x0000000c53a27223 */ /* 0x080fe200000108a2 */
[----:B------:R-:W-:Y:S01]  /*43c0*/  FFMA.FTZ R157, R13, R12, R160 ;  /* 0x0000000c0d9d7223 */ /* 0x000fe200000100a0 */
[----:B------:R-:W-:-:S02]  /*43d0*/  HADD2.F32 R13, -RZ, R15.H0_H0 ;  /* 0x2000000fff0d7230 */ /* 0x000fc40000004100 */
[--C-:B------:R-:W-:Y:S01]  /*43e0*/  HADD2.F32 R12, -RZ, R14.reuse.H0_H0 ;  /* 0x2000000eff0c7230 */ /* 0x100fe20000004100 */
[----:B------:R-:W-:Y:S01]  /*43f0*/  F2FP.SATFINITE.E4M3.F32.PACK_AB_MERGE_C R161, R164, R161, RZ ;  /* 0x000000a1a4a1723e */ /* 0x000fe200048070ff */
[----:B------:R-:W-:Y:S01]  /*4400*/  HADD2.F32 R15, -RZ, R15.H1_H1 ;  /* 0x3000000fff0f7230 */ /* 0x000fe20000004100 */
[----:B------:R-:W-:Y:S01]  /*4410*/  F2FP.SATFINITE.E4M3.F32.PACK_AB_MERGE_C R157, R157, R162, RZ ;  /* 0x000000a29d9d723e */ /* 0x000fe200048070ff */
[----:B------:R-:W-:Y:S02]  /*4420*/  HADD2.F32 R84, -RZ, R159.H0_H0 ;  /* 0x2000009fff547230 */ /* 0x000fe40000004100 */
[----:B------:R-:W-:Y:S02]  /*4430*/  HADD2.F32 R14, -RZ, R14.H1_H1 ;  /* 0x3000000eff0e7230 */ /* 0x000fe40000004100 */
[----:B------:R-:W-:Y:S02]  /*4440*/  HADD2.F32 R83, -RZ, R158.H0_H0 ;  /* 0x2000009eff537230 */ /* 0x000fe40000004100 */
[----:B------:R-:W-:Y:S01]  /*4450*/  FMUL.FTZ R158, R15, R84 ;  /* 0x000000540f9e7220 */ /* 0x000fe20000410000 */
[----:B------:R-:W-:-:S02]  /*4460*/  HADD2.F32 R156, -RZ, R156.H0_H0 ;  /* 0x2000009cff9c7230 */ /* 0x000fc40000004100 */
        /* <DEDUP_REMOVED lines=12> */
.L_x_2693:
[----:B------:R-:W-:Y:S05]  /*4530*/  BSYNC B3 ;  /* 0x0000000000037941 */ /* 0x000fea0003800000 */
.L_x_2692:
[----:B------:R0:W-:Y:S02]  /*4540*/  ST.E.128 desc[UR50][R80.64], R12 ;  /* 0x0000000c50007985 */ /* 0x0001e4000c101d32 */
.L_x_2691:
[----:B------:R-:W-:Y:S05]  /*4550*/  BSYNC B2 ;  /* 0x0000000000027941 */ /* 0x000fea0003800000 */
.L_x_2690:
        /* <DEDUP_REMOVED lines=13> */
[----:B------:R-:W-:Y:S01]  /*4630*/  SHF.R.U32.HI R80, RZ, 0x10, R73 ;  /* 0x00000010ff507819 */ /* 0x000fe20000011649 */
[----:B------:R-:W-:Y:S01]  /*4640*/  IMAD.SHL.U32 R72, R72, 0x100, RZ ;  /* 0x0000010048487824 */ /* 0x000fe200078e00ff */
[----:B------:R-:W-:Y:S01]  /*4650*/  LOP3.LUT R79, R73, 0xff0000ff, RZ, 0xc0, !PT ;  /* 0xff0000ff494f7812 */ /* 0x000fe200078ec0ff */
[----:B------:R-:W-:Y:S01]  /*4660*/  IMAD.SHL.U32 R74, R74, 0x100, RZ ;  /* 0x000001004a4a7824 */ /* 0x000fe200078e00ff */
[----:B------:R-:W-:Y:S01]  /*4670*/  SHF.R.U32.HI R78, RZ, 0x10, R75 ;  /* 0x00000010ff4e7819 */ /* 0x000fe2000001164b */
[----:B------:R-:W-:Y:S01]  /*4680*/  IMAD.MOV.U32 R73, RZ, RZ, R12 ;  /* 0x000000ffff497224 */ /* 0x000fe200078e000c */
        /* <DEDUP_REMOVED lines=49> */
[----:B------:R-:W-:-:S02]  /*49a0*/  F2FP.F16.E4M3.UNPACK_B R153, R72.H1 ;  /* 0x00000048ff99723e */ /* 0x000fc400030006ff */
[----:B------:R-:W-:Y:S01]  /*49b0*/  F2FP.SATFINITE.E4M3.F32.PACK_AB_MERGE_C R78, R79, R78, RZ ;  /* 0x0000004e4f4e723e */ /* 0x000fe200048070ff */
        /* <DEDUP_REMOVED lines=29> */
[----:B------:R-:W-:Y:S02]  /*4b90*/  HADD2.F32 R15, -RZ, R15.H1_H1 ;  /* 0x3000000fff0f7230 */ /* 0x000fe40000004100 */
[----:B------:R-:W-:Y:S01]  /*4ba0*/  FMUL.FTZ R84, R72, R153 ;  /* 0x0000009948547220 */ /* 0x000fe20000410000 */
[----:B------:R-:W-:-:S02]  /*4bb0*/  HADD2.F32 R83, -RZ, R83.H0_H0 ;  /* 0x20000053ff537230 */ /* 0x000fc40000004100 */
[----:B------:R-:W-:Y:S01]  /*4bc0*/  FMUL.FTZ R80, R14, R85 ;  /* 0x000000550e507220 */ /* 0x000fe20000410000 */
[----:B------:R-:W-:Y:S02]  /*4bd0*/  HADD2.F32 R82, -RZ, R82.H0_H0 ;  /* 0x20000052ff527230 */ /* 0x000fe40000004100 */
[----:B------:R-:W-:Y:S01]  /*4be0*/  FMUL.FTZ R79, R15, R153 ;  /* 0x000000990f4f7220 */ /* 0x000fe20000410000 */
[----:B------:R-:W-:Y:S01]  /*4bf0*/  FMUL.FTZ R85, R13, R85 ;  /* 0x000000550d557220 */ /* 0x000fe20000410000 */
[----:B------:R-:W-:Y:S01]  /*4c00*/  FFMA.FTZ R84, R15, R83, R84 ;  /* 0x000000530f547223 */ /* 0x000fe20000010054 */
[----:B------:R-:W-:Y:S01]  /*4c10*/  F2FP.SATFINITE.E4M3.F32.PACK_AB_MERGE_C R154, R154, R155, RZ ;  /* 0x0000009b9a9a723e */ /* 0x000fe200048070ff */
[----:B------:R-:W-:Y:S01]  /*4c20*/  FFMA.FTZ R79, R72, R83, -R79 ;  /* 0x00000053484f7223 */ /* 0x000fe2000001084f */
[-C--:B------:R-:W-:Y:S01]  /*4c30*/  FFMA.FTZ R80, R13, R82.reuse, -R80 ;  /* 0x000000520d507223 */ /* 0x080fe20000010850 */
[----:B------:R-:W-:Y:S01]  /*4c40*/  FFMA.FTZ R85, R14, R82, R85 ;  /* 0x000000520e557223 */ /* 0x000fe20000010055 */
[----:B------:R-:W-:-:S02]  /*4c50*/  F2FP.SATFINITE.E4M3.F32.PACK_AB_MERGE_C R13, R12, R11, R75 ;  /* 0x0000000b0c0d723e */ /* 0x000fc4000480704b */
[----:B------:R-:W-:Y:S02]  /*4c60*/  F2FP.SATFINITE.E4M3.F32.PACK_AB_MERGE_C R12, R74, R73, R78 ;  /* 0x000000494a0c723e */ /* 0x000fe4000480704e */
[----:B------:R-:W-:Y:S02]  /*4c70*/  F2FP.SATFINITE.E4M3.F32.PACK_AB_MERGE_C R14, R85, R80, R81 ;  /* 0x00000050550e723e */ /* 0x000fe40004807051 */
[----:B------:R-:W-:-:S07]  /*4c80*/  F2FP.SATFINITE.E4M3.F32.PACK_AB_MERGE_C R15, R84, R79, R154 ;  /* 0x0000004f540f723e */ /* 0x000fce000480709a */
.L_x_2697:
[----:B------:R-:W-:Y:S05]  /*4c90*/  BSYNC B3 ;  /* 0x0000000000037941 */ /* 0x000fea0003800000 */
.L_x_2696:
[----:B------:R0:W-:Y:S02]  /*4ca0*/  ST.E.128 desc[UR50][R76.64], R12 ;  /* 0x0000000c4c007985 */ /* 0x0001e4000c101d32 */
.L_x_2695:
[----:B------:R-:W-:Y:S05]  /*4cb0*/  BSYNC B2 ;  /* 0x0000000000027941 */ /* 0x000fea0003800000 */
.L_x_2694:
        /* <DEDUP_REMOVED lines=11> */
[--C-:B------:R-:W-:Y:S02]  /*4d70*/  SHF.R.U32.HI R68, RZ, 0x8, R69.reuse ;  /* 0x00000008ff447819 */ /* 0x100fe40000011645 */
[----:B------:R-:W-:Y:S02]  /*4d80*/  LOP3.LUT R11, R69, 0xff0000ff, RZ, 0xc0, !PT ;  /* 0xff0000ff450b7812 */ /* 0x000fe400078ec0ff */
[----:B------:R-:W-:Y:S01]  /*4d90*/  SHF.R.U32.HI R74, RZ, 0x10, R69 ;  /* 0x00000010ff4a7819 */ /* 0x000fe20000011645 */
[----:B------:R-:W-:Y:S01]  /*4da0*/  IMAD.SHL.U32 R68, R68, 0x100, RZ ;  /* 0x0000010044447824 */ /* 0x000fe200078e00ff */
[--C-:B------:R-:W-:Y:S02]  /*4db0*/  SHF.R.U32.HI R69, RZ, 0x8, R71.reuse ;  /* 0x00000008ff457819 */ /* 0x100fe40000011647 */
[----:B------:R-:W-:Y:S02]  /*4dc0*/  LOP3.LUT R70, R71, 0xff0000ff, RZ, 0xc0, !PT ;  /* 0xff0000ff47467812 */ /* 0x000fe400078ec0ff */
[----:B------:R-:W-:Y:S01]  /*4dd0*/  SHF.R.U32.HI R75, RZ, 0x10, R71 ;  /* 0x00000010ff4b7819 */ /* 0x000fe20000011647 */
[----:B------:R-:W-:Y:S01]  /*4de0*/  IMAD.SHL.U32 R71, R69, 0x100, RZ ;  /* 0x0000010045477824 */ /* 0x000fe200078e00ff */
[----:B---3--:R-:W-:-:S02]  /*4df0*/  MOV R69, R12 ;  /* 0x0000000c00457202 */ /* 0x008fc40000000f00 */
[----:B------:R-:W-:Y:S01]  /*4e00*/  LOP3.LUT R12, R11, 0xff00, R68, 0xf8, !PT ;  /* 0x0000ff000b0c7812 */ /* 0x000fe200078ef844 */
[----:B------:R-:W-:Y:S01]  /*4e10*/  IMAD.U32 R75, R75, 0x10000, RZ ;  /* 0x000100004b4b7824 */ /* 0x000fe200078e00ff */
[----:B------:R-:W-:Y:S01]  /*4e20*/  LOP3.LUT R68, R70, 0xff00, R71, 0xf8, !PT ;  /* 0x0000ff0046447812 */ /* 0x000fe200078ef847 */
[----:B------:R-:W-:Y:S01]  /*4e30*/  IMAD.U32 R71, R74, 0x10000, RZ ;  /* 0x000100004a477824 */ /* 0x000fe200078e00ff */
[-C--:B------:R-:W-:Y:S02]  /*4e40*/  F2FP.F16.E4M3.UNPACK_B R70, R152.reuse.H1 ;  /* 0x00000098ff46723e */ /* 0x080fe400030006ff */
[----:B------:R-:W-:Y:S02]  /*4e50*/  F2FP.F16.E4M3.UNPACK_B R11, R13 ;  /* 0x0000000dff0b723e */ /* 0x000fe400020006ff */
        /* <DEDUP_REMOVED lines=18> */
[----:B------:R-:W-:Y:S01]  /*4f80*/  FMUL.FTZ R79, R13, R76 ;  /* 0x0000004c0d4f7220 */ /* 0x000fe20000410000 */
[----:B------:R-:W-:-:S02]  /*4f90*/  HADD2.F32 R76, -RZ, R152.H1_H1 ;  /* 0x30000098ff4c7230 */ /* 0x000fc40000004100 */
[----:B------:R-:W-:Y:S01]  /*4fa0*/  FFMA.FTZ R80, R13, R71, -R78 ;  /* 0x000000470d507223 */ /* 0x000fe2000001084e */
[----:B------:R-:W-:Y:S01]  /*4fb0*/  F2FP.F16.E4M3.UNPACK_B R13, R69.H1 ;  /* 0x00000045ff0d723e */ /* 0x000fe200030006ff */
[----:B------:R-:W-:Y:S01]  /*4fc0*/  FFMA.FTZ R81, R70, R71, R79 ;  /* 0x0000004746517223 */ /* 0x000fe2000001004f */
[----:B------:R-:W-:Y:S01]  /*4fd0*/  FFMA.FTZ R68, R68, R74, R75 ;  /* 0x0000004a44447223 */ /* 0x000fe2000001004b */
[----:B------:R-:W-:Y:S01]  /*4fe0*/  F2FP.F16.E4M3.UNPACK_B R69, R69 ;  /* 0x00000045ff45723e */ /* 0x000fe200020006ff */
[----:B------:R-:W-:Y:S02]  /*4ff0*/  HADD2.F32 R75, -RZ, R151.H1_H1 ;  /* 0x30000097ff4b7230 */ /* 0x000fe40000004100 */
[--C-:B------:R-:W-:Y:S01]  /*5000*/  HADD2.F32 R70, -RZ, R13.reuse.H0_H0 ;  /* 0x2000000dff467230 */ /* 0x100fe20000004100 */
[----:B------:R-:W-:Y:S01]  /*5010*/  F2FP.SATFINITE.E4M3.F32.PACK_AB_MERGE_C R85, R81, R80, RZ ;  /* 0x000000505155723e */ /* 0x000fe200048070ff */
[----:B------:R-:W-:Y:S02]  /*5020*/  HADD2.F32 R71, -RZ, R13.H1_H1 ;  /* 0x3000000dff477230 */ /* 0x000fe40000004100 */
[----:B------:R-:W-:-:S02]  /*5030*/  HADD2.F32 R13, -RZ, R69.H0_H0 ;  /* 0x20000045ff0d7230 */ /* 0x000fc40000004100 */
[CC--:B------:R-:W-:Y:S01]  /*5040*/  FMUL.FTZ R78, R70.reuse, R76.reuse ;  /* 0x0000004c464e7220 */ /* 0x0c0fe20000410000 */
[----:B------:R-:W-:Y:S02]  /*5050*/  HADD2.F32 R152, -RZ, R152.H0_H0 ;  /* 0x20000098ff987230 */ /* 0x000fe40000004100 */
[C---:B------:R-:W-:Y:S01]  /*5060*/  FMUL.FTZ R79, R71.reuse, R76 ;  /* 0x0000004c474f7220 */ /* 0x040fe20000410000 */
[----:B------:R-:W-:Y:S02]  /*5070*/  HADD2.F32 R69, -RZ, R69.H1_H1 ;  /* 0x30000045ff457230 */ /* 0x000fe40000004100 */
[-C--:B------:R-:W-:Y:S01]  /*5080*/  FFMA.FTZ R78, R71, R75.reuse, R78 ;  /* 0x0000004b474e7223 */ /* 0x080fe2000001004e */
[----:B------:R-:W-:Y:S02]  /*5090*/  HADD2.F32 R74, -RZ, R151.H0_H0 ;  /* 0x20000097ff4a7230 */ /* 0x000fe40000004100 */
[----:B------:R-:W-:Y:S01]  /*50a0*/  FFMA.FTZ R79, R70, R75, -R79 ;  /* 0x0000004b464f7223 */ /* 0x000fe2000001084f */
[----:B------:R-:W-:Y:S01]  /*50b0*/  F2FP.F16.E4M3.UNPACK_B R70, R15.H1 ;  /* 0x0000000fff46723e */ /* 0x000fe200030006ff */
[-C--:B------:R-:W-:Y:S01]  /*50c0*/  FMUL.FTZ R76, R69, R152.reuse ;  /* 0x00000098454c7220 */ /* 0x080fe20000410000 */
[----:B------:R-:W-:Y:S01]  /*50d0*/  FMUL.FTZ R152, R13, R152 ;  /* 0x000000980d987220 */ /* 0x000fe20000410000 */
[----:B------:R-:W-:-:S02]  /*50e0*/  F2FP.F16.E4M3.UNPACK_B R75, R12 ;  /* 0x0000000cff4b723e */ /* 0x000fc400020006ff */
[----:B------:R-:W-:Y:S01]  /*50f0*/  F2FP.SATFINITE.E4M3.F32.PACK_AB_MERGE_C R84, R78, R79, RZ ;  /* 0x0000004f4e54723e */ /* 0x000fe200048070ff */
[-C--:B------:R-:W-:Y:S01]  /*5100*/  FFMA.FTZ R13, R13, R74.reuse, -R76 ;  /* 0x0000004a0d0d7223 */ /* 0x080fe2000001084c */
[-C--:B------:R-:W-:Y:S01]  /*5110*/  F2FP.F16.E4M3.UNPACK_B R79, R77.reuse.H1 ;  /* 0x0000004dff4f723e */ /* 0x080fe200030006ff */
[----:B------:R-:W-:Y:S01]  /*5120*/  FFMA.FTZ R152, R69, R74, R152 ;  /* 0x0000004a45987223 */ /* 0x000fe20000010098 */
[----:B------:R-:W-:Y:S01]  /*5130*/  F2FP.F16.E4M3.UNPACK_B R76, R12.H1 ;  /* 0x0000000cff4c723e */ /* 0x000fe200030006ff */
        /* <DEDUP_REMOVED lines=8> */
[--C-:B------:R-:W-:Y:S02]  /*51c0*/  HADD2.F32 R70, -RZ, R69.reuse.H1_H1 ;  /* 0x30000045ff467230 */ /* 0x100fe40000004100 */
[C---:B------:R-:W-:Y:S01]  /*51d0*/  FMUL.FTZ R81, R71.reuse, R81 ;  /* 0x0000005147517220 */ /* 0x040fe20000410000 */
[----:B------:R-:W-:Y:S02]  /*51e0*/  HADD2.F32 R80, -RZ, R78.H1_H1 ;  /* 0x3000004eff507230 */ /* 0x000fe40000004100 */
[----:B------:R-:W-:Y:S01]  /*51f0*/  FFMA.FTZ R83, R71, R77, -R12 ;  /* 0x0000004d47537223 */ /* 0x000fe2000001080c */
[----:B------:R-:W-:Y:S01]  /*5200*/  HADD2.F32 R69, -RZ, R69.H0_H0 ;  /* 0x20000045ff457230 */ /* 0x000fe20000004100 */
[----:B------:R-:W-:Y:S01]  /*5210*/  F2FP.F16.E4M3.UNPACK_B R14, R14 ;  /* 0x0000000eff0e723e */ /* 0x000fe200020006ff */
[----:B------:R-:W-:Y:S02]  /*5220*/  HADD2.F32 R12, -RZ, R75.H1_H1 ;  /* 0x3000004bff0c7230 */ /* 0x000fe40000004100 */
[----:B------:R-:W-:Y:S01]  /*5230*/  FMUL.FTZ R82, R70, R80 ;  /* 0x0000005046527220 */ /* 0x000fe20000410000 */
[----:B------:R-:W-:-:S02]  /*5240*/  HADD2.F32 R76, -RZ, R76.H0_H0 ;  /* 0x2000004cff4c7230 */ /* 0x000fc40000004100 */
[C---:B------:R-:W-:Y:S01]  /*5250*/  FMUL.FTZ R71, R69.reuse, R80 ;  /* 0x0000005045477220 */ /* 0x040fe20000410000 */
[----:B------:R-:W-:Y:S01]  /*5260*/  FFMA.FTZ R80, R74, R77, R81 ;  /* 0x0000004d4a507223 */ /* 0x000fe20000010051 */
[-C--:B------:R-:W-:Y:S01]  /*5270*/  FFMA.FTZ R82, R69, R12.reuse, -R82 ;  /* 0x0000000c45527223 */ /* 0x080fe20000010852 */
[--C-:B------:R-:W-:Y:S02]  /*5280*/  HADD2.F32 R69, -RZ, R15.reuse.H0_H0 ;  /* 0x2000000fff457230 */ /* 0x100fe40000004100 */
[----:B------:R-:W-:Y:S01]  /*5290*/  FFMA.FTZ R81, R70, R12, R71 ;  /* 0x0000000c46517223 */ /* 0x000fe20000010047 */
[--C-:B------:R-:W-:Y:S01]  /*52a0*/  HADD2.F32 R12, -RZ, R14.reuse.H0_H0 ;  /* 0x2000000eff0c7230 */ /* 0x100fe20000004100 */
[----:B------:R-:W-:Y:S01]  /*52b0*/  F2FP.SATFINITE.E4M3.F32.PACK_AB_MERGE_C R11, R68, R11, R85 ;  /* 0x0000000b440b723e */ /* 0x000fe20004807055 */
[----:B------:R-:W-:Y:S01]  /*52c0*/  HADD2.F32 R15, -RZ, R15.H1_H1 ;  /* 0x3000000fff0f7230 */ /* 0x000fe20000004100 */
[----:B------:R-:W-:Y:S01]  /*52d0*/  F2FP.SATFINITE.E4M3.F32.PACK_AB_MERGE_C R80, R80, R83, RZ ;  /* 0x000000535050723e */ /* 0x000fe200048070ff */
[----:B------:R-:W-:Y:S01]  /*52e0*/  HADD2.F32 R70, -RZ, R79.H0_H0 ;  /* 0x2000004fff467230 */ /* 0x000fe20000004100 */
[----:B------:R-:W-:Y:S01]  /*52f0*/  F2FP.SATFINITE.E4M3.F32.PACK_AB_MERGE_C R81, R81, R82, RZ ;  /* 0x000000525151723e */ /* 0x000fe200048070ff */
[----:B------:R-:W-:-:S02]  /*5300*/  HADD2.F32 R14, -RZ, R14.H1_H1 ;  /* 0x3000000eff0e7230 */ /* 0x000fc40000004100 */
[----:B------:R-:W-:Y:S02]  /*5310*/  HADD2.F32 R71, -RZ, R78.H0_H0 ;  /* 0x2000004eff477230 */ /* 0x000fe40000004100 */
[-C--:B------:R-:W-:Y:S01]  /*5320*/  FMUL.FTZ R74, R15, R70.reuse ;  /* 0x000000460f4a7220 */ /* 0x080fe20000410000 */
[----:B------:R-:W-:Y:S02]  /*5330*/  HADD2.F32 R75, -RZ, R75.H0_H0 ;  /* 0x2000004bff4b7230 */ /* 0x000fe40000004100 */
[C---:B------:R-:W-:Y:S01]  /*5340*/  FMUL.FTZ R70, R69.reuse, R70 ;  /* 0x0000004645467220 */ /* 0x040fe20000410000 */
[-C--:B------:R-:W-:Y:S01]  /*5350*/  FMUL.FTZ R77, R14, R71.reuse ;  /* 0x000000470e4d7220 */ /* 0x080fe20000410000 */
[C---:B------:R-:W-:Y:S01]  /*5360*/  FMUL.FTZ R71, R12.reuse, R71 ;  /* 0x000000470c477220 */ /* 0x040fe20000410000 */
[-C--:B------:R-:W-:Y:S01]  /*5370*/  FFMA.FTZ R74, R69, R76.reuse, -R74 ;  /* 0x0000004c454a7223 */ /* 0x080fe2000001084a */
[----:B------:R-:W-:Y:S01]  /*5380*/  FFMA.FTZ R15, R15, R76, R70 ;  /* 0x0000004c0f0f7223 */ /* 0x000fe20000010046 */
[-C--:B------:R-:W-:Y:S01]  /*5390*/  FFMA.FTZ R77, R12, R75.reuse, -R77 ;  /* 0x0000004b0c4d7223 */ /* 0x080fe2000001084d */
[----:B------:R-:W-:Y:S01]  /*53a0*/  FFMA.FTZ R14, R14, R75, R71 ;  /* 0x0000004b0e0e7223 */ /* 0x000fe20000010047 */
[----:B------:R-:W-:Y:S01]  /*53b0*/  F2FP.SATFINITE.E4M3.F32.PACK_AB_MERGE_C R12, R152, R13, R84 ;  /* 0x0000000d980c723e */ /* 0x000fe20004807054 */
[----:B------:R-:W-:Y:S01]  /*53c0*/  IMAD.MOV.U32 R13, RZ, RZ, R11 ;  /* 0x000000ffff0d7224 */ /* 0x000fe200078e000b */
[----:B------:R-:W-:-:S02]  /*53d0*/  F2FP.SATFINITE.E4M3.F32.PACK_AB_MERGE_C R15, R15, R74, R80 ;  /* 0x0000004a0f0f723e */ /* 0x000fc40004807050 */
[----:B------:R-:W-:-:S07]  /*53e0*/  F2FP.SATFINITE.E4M3.F32.PACK_AB_MERGE_C R14, R14, R77, R81 ;  /* 0x0000004d0e0e723e */ /* 0x000fce0004807051 */
.L_x_2701:
[----:B------:R-:W-:Y:S05]  /*53f0*/  BSYNC B3 ;  /* 0x0000000000037941 */ /* 0x000fea0003800000 */
.L_x_2700:
[----:B---3--:R0:W-:Y:S02]  /*5400*/  ST.E.128 desc[UR50][R72.64], R12 ;  /* 0x0000000c48007985 */ /* 0x0081e4000c101d32 */
.L_x_2699:
[----:B------:R-:W-:Y:S05]  /*5410*/  BSYNC B2 ;  /* 0x0000000000027941 */ /* 0x000fea0003800000 */
.L_x_2698:
        /* <DEDUP_REMOVED lines=18> */
[----:B------:R-:W-:-:S02]  /*5540*/  SHF.R.U32.HI R73, RZ, 0x10, R65 ;  /* 0x00000010ff497819 */ /* 0x000fc40000011641 */
[----:B------:R-:W-:Y:S01]  /*5550*/  LOP3.LUT R65, R66, 0xff00, R11, 0xf8, !PT ;  /* 0x0000ff0042417812 */ /* 0x000fe200078ef80b */
[----:B------:R-:W-:Y:S01]  /*5560*/  IMAD.U32 R66, R72, 0x10000, RZ ;  /* 0x0001000048427824 */ /* 0x000fe200078e00ff */
[----:B---3--:R-:W-:Y:S01]  /*5570*/  MOV R64, R12 ;  /* 0x0000000c00407202 */ /* 0x008fe20000000f00 */
        /* <DEDUP_REMOVED lines=92> */
.L_x_2705:
[----:B------:R-:W-:Y:S05]  /*5b40*/  BSYNC B3 ;  /* 0x0000000000037941 */ /* 0x000fea0003800000 */
.L_x_2704:
[----:B---3--:R0:W-:Y:S02]  /*5b50*/  ST.E.128 desc[UR50][R68.64], R12 ;  /* 0x0000000c44007985 */ /* 0x0081e4000c101d32 */
.L_x_2703:
[----:B------:R-:W-:Y:S05]  /*5b60*/  BSYNC B2 ;  /* 0x0000000000027941 */ /* 0x000fea0003800000 */
.L_x_2702:
        /* <DEDUP_REMOVED lines=113> */
.L_x_2707:
[----:B------:R-:W-:Y:S05]  /*6280*/  BSYNC B2 ;  /* 0x0000000000027941 */ /* 0x000fea0003800000 */
.L_x_2706:
[----:B---3--:R0:W-:Y:S02]  /*6290*/  ST.E.128 desc[UR50][R64.64], R12 ;  /* 0x0000000c40007985 */ /* 0x0081e4000c101d32 */
.L_x_2685:
[----:B------:R-:W-:Y:S05]  /*62a0*/  BSYNC B1 ;  /* 0x0000000000017941 */ /* 0x000fea0003800000 */
.L_x_2684:
[----:B------:R-:W-:-:S03]  /*62b0*/  UMOV UR4, 0xffffffff ;  /* 0xffffffff00047882 */ /* 0x000fc60000000000 */
[----:B------:R-:W-:Y:S05]  /*62c0*/  BRA.DIV UR4, `(.L_x_2708) ;  /* 0x0000029604107947 */ /* 0x000fea000b800000 */
[----:B------:R0:W0:Y:S04]  /*62d0*/  SHFL.IDX PT, R63, R118, 0x1, 0x1e1f ;  /* 0x003e1f00763f7f89 */ /* 0x00002800000e0000 */
[----:B--2---:R-:W2:Y:S02]  /*62e0*/  SHFL.IDX PT, R119, R119, 0x1, 0x1e1f ;  /* 0x003e1f0077777f89 */ /* 0x004ea400000e0000 */
.L_x_3029:
[----:B------:R-:W-:Y:S05]  /*62f0*/  @P4 BRA `(.L_x_2709) ;  /* 0x0000009800744947 */ /* 0x000fea0003800000 */
[----:B------:R-:W-:Y:S01]  /*6300*/  ISETP.NE.AND P3, PT, R28, RZ, PT ;  /* 0x000000ff1c00720c */ /* 0x000fe20003f65270 */
[----:B------:R-:W-:-:S12]  /*6310*/  BSSY B1, `(.L_x_2710) ;  /* 0x0000071000017945 */ /* 0x000fd80003800000 */
[----:B------:R-:W-:Y:S05]  /*6320*/  @!P3 BRA `(.L_x_2711) ;  /* 0x0000000400bcb947 */ /* 0x000fea0003800000 */
[----:B0-----:R0:W0:Y:S01]  /*6330*/  LDS.128 R12, [R88+0x26200] ;  /* 0x02620000580c7984 */ /* 0x0010220000000c00 */
[----:B--2---:R-:W-:Y:S01]  /*6340*/  IADD3 R60, P3, R16, R119, RZ ;  /* 0x00000077103c7210 */ /* 0x004fe20007f7e0ff */
[----:B------:R-:W-:Y:S04]  /*6350*/  BSSY B2, `(.L_x_2712) ;  /* 0x000006b000027945 */ /* 0x000fe80003800000 */
[----:B------:R-:W-:Y:S01]  /*6360*/  IMAD.X R61, R63, 0x1, R17, P3 ;  /* 0x000000013f3d7824 */ /* 0x000fe200018e0611 */
[----:B------:R-:W-:-:S13]  /*6370*/  ISETP.GE.AND P3, PT, R226, R115, PT ;  /* 0x00000073e200720c */ /* 0x000fda0003f66270 */
[----:B------:R-:W-:Y:S05]  /*6380*/  @P3 BRA `(.L_x_2713) ;  /* 0x00000004009c3947 */ /* 0x000fea0003800000 */
[----:B------:R-:W-:Y:S01]  /*6390*/  SHF.R.U32.HI R62, RZ, 0x8, R59 ;  /* 0x00000008ff3e7819 */ /* 0x000fe2000001163b */
[----:B0-----:R-:W-:Y:S01]  /*63a0*/  IMAD.MOV.U32 R56, RZ, RZ, R12 ;  /* 0x000000ffff387224 */ /* 0x001fe200078e000c */
        /* <DEDUP_REMOVED lines=11> */
[-C--:B------:R-:W-:Y:S02]  /*6460*/  F2FP.F16.E4M3.UNPACK_B R11, R13.reuse ;  /* 0x0000000dff0b723e */ /* 0x080fe400020006ff */
[----:B------:R-:W-:Y:S02]  /*6470*/  F2FP.F16.E4M3.UNPACK_B R59, R142.H1 ;  /* 0x0000008eff3b723e */ /* 0x000fe400030006ff */
[----:B------:R-:W-:-:S02]  /*6480*/  F2FP.F16.E4M3.UNPACK_B R13, R13.H1 ;  /* 0x0000000dff0d723e */ /* 0x000fc400030006ff */
[----:B------:R-:W-:Y:S01]  /*6490*/  LOP3.LUT R62, R58, 0xff0000, R57, 0xf8, !PT ;  /* 0x00ff00003a3e7812 */ /* 0x000fe200078ef839 */
[----:B------:R-:W-:Y:S01]  /*64a0*/  HADD2.F32 R64, -RZ, R59.H0_H0 ;  /* 0x2000003bff407230 */ /* 0x000fe20000004100 */
[----:B------:R-:W-:Y:S01]  /*64b0*/  LOP3.LUT R65, R12, 0xff0000, R65, 0xf8, !PT ;  /* 0x00ff00000c417812 */ /* 0x000fe200078ef841 */
[--C-:B------:R-:W-:Y:S01]  /*64c0*/  HADD2.F32 R12, -RZ, R11.reuse.H1_H1 ;  /* 0x3000000bff0c7230 */ /* 0x100fe20000004100 */
        /* <DEDUP_REMOVED lines=12> */
[-C--:B------:R-:W-:Y:S01]  /*6590*/  FFMA.FTZ R11, R11, R59.reuse, -R68 ;  /* 0x0000003b0b0b7223 */ /* 0x080fe20000010844 */
[----:B------:R-:W-:Y:S01]  /*65a0*/  FFMA.FTZ R12, R12, R59, R67 ;  /* 0x0000003b0c0c7223 */ /* 0x000fe20000010043 */
[----:B------:R-:W-:Y:S01]  /*65b0*/  FMUL.FTZ R66, R13, R66 ;  /* 0x000000420d427220 */ /* 0x000fe20000410000 */
[----:B------:R-:W-:-:S02]  /*65c0*/  HADD2.F32 R59, -RZ, R147.H1_H1 ;  /* 0x30000093ff3b7230 */ /* 0x000fc40000004100 */
[----:B------:R-:W-:Y:S01]  /*65d0*/  FFMA.FTZ R68, R13, R58, -R64 ;  /* 0x0000003a0d447223 */ /* 0x000fe20000010840 */
[----:B------:R-:W-:Y:S01]  /*65e0*/  F2FP.F16.E4M3.UNPACK_B R13, R56.H1 ;  /* 0x00000038ff0d723e */ /* 0x000fe200030006ff */
[----:B------:R-:W-:Y:S01]  /*65f0*/  FFMA.FTZ R71, R57, R58, R66 ;  /* 0x0000003a39477223 */ /* 0x000fe20000010042 */
[--C-:B------:R-:W-:Y:S01]  /*6600*/  HADD2.F32 R64, -RZ, R142.reuse.H1_H1 ;  /* 0x3000008eff407230 */ /* 0x100fe20000004100 */
[----:B------:R-:W-:Y:S01]  /*6610*/  F2FP.F16.E4M3.UNPACK_B R56, R56 ;  /* 0x00000038ff38723e */ /* 0x000fe200020006ff */
[----:B------:R-:W-:Y:S02]  /*6620*/  HADD2.F32 R142, -RZ, R142.H0_H0 ;  /* 0x2000008eff8e7230 */ /* 0x000fe40000004100 */
[--C-:B------:R-:W-:Y:S01]  /*6630*/  HADD2.F32 R58, -RZ, R13.reuse.H1_H1 ;  /* 0x3000000dff3a7230 */ /* 0x100fe20000004100 */
[----:B------:R-:W-:Y:S01]  /*6640*/  F2FP.SATFINITE.E4M3.F32.PACK_AB_MERGE_C R74, R71, R68, RZ ;  /* 0x00000044474a723e */ /* 0x000fe200048070ff */
[----:B------:R-:W-:Y:S02]  /*6650*/  HADD2.F32 R57, -RZ, R13.H0_H0 ;  /* 0x2000000dff397230 */ /* 0x000fe40000004100 */
[----:B------:R-:W-:-:S02]  /*6660*/  HADD2.F32 R13, -RZ, R56.H0_H0 ;  /* 0x20000038ff0d7230 */ /* 0x000fc40000004100 */
[CC--:B------:R-:W-:Y:S01]  /*6670*/  FMUL.FTZ R66, R58.reuse, R64.reuse ;  /* 0x000000403a427220 */ /* 0x0c0fe20000410000 */
[----:B------:R-:W-:Y:S02]  /*6680*/  HADD2.F32 R56, -RZ, R56.H1_H1 ;  /* 0x30000038ff387230 */ /* 0x000fe40000004100 */
[C---:B------:R-:W-:Y:S01]  /*6690*/  FMUL.FTZ R69, R57.reuse, R64 ;  /* 0x0000004039457220 */ /* 0x040fe20000410000 */
[----:B------:R-:W-:Y:S02]  /*66a0*/  HADD2.F32 R147, -RZ, R147.H0_H0 ;  /* 0x20000093ff937230 */ /* 0x000fe40000004100 */
[-C--:B------:R-:W-:Y:S01]  /*66b0*/  FFMA.FTZ R66, R57, R59.reuse, -R66 ;  /* 0x0000003b39427223 */ /* 0x080fe20000010842 */
[CC--:B------:R-:W-:Y:S01]  /*66c0*/  FMUL.FTZ R67, R13.reuse, R142.reuse ;  /* 0x0000008e0d437220 */ /* 0x0c0fe20000410000 */
[----:B------:R-:W-:Y:S01]  /*66d0*/  FFMA.FTZ R59, R58, R59, R69 ;  /* 0x0000003b3a3b7223 */ /* 0x000fe20000010045 */
[C---:B------:R-:W-:Y:S02]  /*66e0*/  FMUL.FTZ R64, R56.reuse, R142 ;  /* 0x0000008e38407220 */ /* 0x040fe40000410000 */
[----:B------:R-:W-:Y:S01]  /*66f0*/  FFMA.FTZ R70, R56, R147, R67 ;  /* 0x0000009338467223 */ /* 0x000fe20000010043 */
[----:B------:R-:W-:Y:S01]  /*6700*/  F2FP.F16.E4M3.UNPACK_B R56, R15.H1 ;  /* 0x0000000fff38723e */ /* 0x000fe200030006ff */
[----:B------:R-:W-:Y:S01]  /*6710*/  FFMA.FTZ R69, R13, R147, -R64 ;  /* 0x000000930d457223 */ /* 0x000fe20000010840 */
        /* <DEDUP_REMOVED lines=46> */
.L_x_2713:
[----:B------:R-:W-:Y:S05]  /*6a00*/  BSYNC B2 ;  /* 0x0000000000027941 */ /* 0x000fea0003800000 */
.L_x_2712:
[----:B0-----:R0:W-:Y:S02]  /*6a10*/  ST.E.128 desc[UR50][R60.64], R12 ;  /* 0x0000000c3c007985 */ /* 0x0011e4000c101d32 */
.L_x_2711:
[----:B------:R-:W-:Y:S05]  /*6a20*/  BSYNC B1 ;  /* 0x0000000000017941 */ /* 0x000fea0003800000 */
.L_x_2710:
[----:B------:R-:W-:Y:S01]  /*6a30*/  ISETP.NE.AND P3, PT, R29, RZ, PT ;  /* 0x000000ff1d00720c */ /* 0x000fe20003f65270 */
[----:B------:R-:W-:-:S12]  /*6a40*/  BSSY B1, `(.L_x_2714) ;  /* 0x0000073000017945 */ /* 0x000fd80003800000 */
[----:B------:R-:W-:Y:S05]  /*6a50*/  @!P3 BRA `(.L_x_2715) ;  /* 0x0000000400c4b947 */ /* 0x000fea0003800000 */
[----:B------:R-:W5:Y:S01]  /*6a60*/  LDL R11, [R1+0x1c] ;  /* 0x00001c00010b7983 */ /* 0x000f620000100800 */
[----:B0-----:R-:W-:Y:S01]  /*6a70*/  IMAD.SHL.U32 R12, R228, 0x10, RZ ;  /* 0x00000010e40c7824 */ /* 0x001fe200078e00ff */
[----:B------:R-:W-:Y:S04]  /*6a80*/  BSSY B2, `(.L_x_2716) ;  /* 0x000006d000027945 */ /* 0x000fe80003800000 */
[----:B--2---:R-:W-:-:S04]  /*6a90*/  IADD3 R56, P3, R12, R119, RZ ;  /* 0x000000770c387210 */ /* 0x004fc80007f7e0ff */
[----:B------:R-:W-:Y:S02]  /*6aa0*/  LEA.HI.X.SX32 R57, R12, R63, 0x1, P3 ;  /* 0x0000003f0c397211 */ /* 0x000fe400018f0eff */
[----:B------:R0:W2:Y:S01]  /*6ab0*/  LDS.128 R12, [R89+0x26200] ;  /* 0x02620000590c7984 */ /* 0x0000a20000000c00 */
[----:B-----5:R-:W-:-:S13]  /*6ac0*/  ISETP.GE.AND P3, PT, R11, R115, PT ;  /* 0x000000730b00720c */ /* 0x020fda0003f66270 */
[----:B0-2---:R-:W-:Y:S05]  /*6ad0*/  @P3 BRA `(.L_x_2717) ;  /* 0x00000004009c3947 */ /* 0x005fea0003800000 */
[----:B------:R-:W-:Y:S02]  /*6ae0*/  SHF.R.U32.HI R58, RZ, 0x8, R55 ;  /* 0x00000008ff3a7819 */ /* 0x000fe40000011637 */
[--C-:B------:R-:W-:Y:S02]  /*6af0*/  SHF.R.U32.HI R11, RZ, 0x8, R53.reuse ;  /* 0x00000008ff0b7819 */ /* 0x100fe40000011635 */
[----:B------:R-:W-:Y:S02]  /*6b00*/  SHF.R.U32.HI R61, RZ, 0x10, R53 ;  /* 0x00000010ff3d7819 */ /* 0x000fe40000011635 */
[----:B------:R-:W-:Y:S01]  /*6b10*/  LOP3.LUT R52, R53, 0xff0000ff, RZ, 0xc0, !PT ;  /* 0xff0000ff35347812 */ /* 0x000fe200078ec0ff */
[----:B------:R-:W-:Y:S01]  /*6b20*/  IMAD.MOV.U32 R53, RZ, RZ, R15 ;  /* 0x000000ffff357224 */ /* 0x000fe200078e000f */
[----:B------:R-:W-:Y:S01]  /*6b30*/  SHF.R.U32.HI R60, RZ, 0x10, R55 ;  /* 0x00000010ff3c7819 */ /* 0x000fe20000011637 */
[----:B------:R-:W-:Y:S01]  /*6b40*/  IMAD.SHL.U32 R15, R58, 0x100, RZ ;  /* 0x000001003a0f7824 */ /* 0x000fe200078e00ff */
[----:B------:R-:W-:Y:S01]  /*6b50*/  LOP3.LUT R54, R55, 0xff0000ff, RZ, 0xc0, !PT ;  /* 0xff0000ff37367812 */ /* 0x000fe200078ec0ff */
[----:B------:R-:W-:Y:S01]  /*6b60*/  IMAD.SHL.U32 R11, R11, 0x100, RZ ;  /* 0x000001000b0b7824 */ /* 0x000fe200078e00ff */
[----:B------:R-:W-:-:S02]  /*6b70*/  F2FP.F16.E4M3.UNPACK_B R58, R139.H1 ;  /* 0x0000008bff3a723e */ /* 0x000fc400030006ff */
[----:B------:R-:W-:Y:S01]  /*6b80*/  LOP3.LUT R59, R54, 0xff00, R15, 0xf8, !PT ;  /* 0x0000ff00363b7812 */ /* 0x000fe200078ef80f */
[----:B------:R-:W-:Y:S01]  /*6b90*/  IMAD.U32 R54, R60, 0x10000, RZ ;  /* 0x000100003c367824 */ /* 0x000fe200078e00ff */
[----:B------:R-:W-:Y:S01]  /*6ba0*/  LOP3.LUT R52, R52, 0xff00, R11, 0xf8, !PT ;  /* 0x0000ff0034347812 */ /* 0x000fe200078ef80b */
[----:B------:R-:W-:Y:S01]  /*6bb0*/  IMAD.U32 R15, R61, 0x10000, RZ ;  /* 0x000100003d0f7824 */ /* 0x000fe200078e00ff */
[-C--:B------:R-:W-:Y:S01]  /*6bc0*/  F2FP.F16.E4M3.UNPACK_B R11, R13.reuse ;  /* 0x0000000dff0b723e */ /* 0x080fe200020006ff */
[--C-:B------:R-:W-:Y:S01]  /*6bd0*/  HADD2.F32 R60, -RZ, R58.reuse.H0_H0 ;  /* 0x2000003aff3c7230 */ /* 0x100fe20000004100 */
[----:B------:R-:W-:Y:S01]  /*6be0*/  LOP3.LUT R61, R59, 0xff0000, R54, 0xf8, !PT ;  /* 0x00ff00003b3d7812 */ /* 0x000fe200078ef836 */
[----:B------:R-:W-:Y:S01]  /*6bf0*/  HADD2.F32 R59, -RZ, R58.H1_H1 ;  /* 0x3000003aff3b7230 */ /* 0x000fe20000004100 */
[----:B------:R-:W-:Y:S01]  /*6c00*/  LOP3.LUT R55, R52, 0xff0000, R15, 0xf8, !PT ;  /* 0x00ff000034377812 */ /* 0x000fe200078ef80f */
[--C-:B------:R-:W-:Y:S01]  /*6c10*/  HADD2.F32 R15, -RZ, R11.reuse.H1_H1 ;  /* 0x3000000bff0f7230 */ /* 0x100fe20000004100 */
[----:B------:R-:W-:Y:S01]  /*6c20*/  F2FP.F16.E4M3.UNPACK_B R54, R138.H1 ;  /* 0x0000008aff36723e */ /* 0x000fe200030006ff */
[----:B------:R-:W-:Y:S01]  /*6c30*/  HADD2.F32 R11, -RZ, R11.H0_H0 ;  /* 0x2000000bff0b7230 */ /* 0x000fe20000004100 */
[----:B------:R-:W-:-:S02]  /*6c40*/  F2FP.F16.E4M3.UNPACK_B R13, R13.H1 ;  /* 0x0000000dff0d723e */ /* 0x000fc400030006ff */
        /* <DEDUP_REMOVED lines=22> */
[----:B------:R-:W-:Y:S02]  /*6db0*/  HADD2.F32 R54, -RZ, R138.H1_H1 ;  /* 0x3000008aff367230 */ /* 0x000fe40000004100 */
[----:B------:R-:W-:Y:S01]  /*6dc0*/  FMUL.FTZ R60, R52, R58 ;  /* 0x0000003a343c7220 */ /* 0x000fe20000410000 */
[----:B------:R-:W-:-:S02]  /*6dd0*/  HADD2.F32 R139, -RZ, R139.H0_H0 ;  /* 0x2000008bff8b7230 */ /* 0x000fc40000004100 */
[----:B------:R-:W-:Y:S02]  /*6de0*/  HADD2.F32 R12, -RZ, R12.H1_H1 ;  /* 0x3000000cff0c7230 */ /* 0x000fe40000004100 */
[-C--:B------:R-:W-:Y:S01]  /*6df0*/  FFMA.FTZ R60, R15, R54.reuse, -R60 ;  /* 0x000000360f3c7223 */ /* 0x080fe2000001083c */
[----:B------:R-:W-:Y:S02]  /*6e00*/  HADD2.F32 R138, -RZ, R138.H0_H0 ;  /* 0x2000008aff8a7230 */ /* 0x000fe40000004100 */
[----:B------:R-:W-:Y:S01]  /*6e10*/  FFMA.FTZ R59, R52, R54, R59 ;  /* 0x00000036343b7223 */ /* 0x000fe2000001003b */
[----:B------:R-:W-:Y:S01]  /*6e20*/  F2FP.F16.E4M3.UNPACK_B R54, R55.H1 ;  /* 0x00000037ff36723e */ /* 0x000fe200030006ff */
[CC--:B------:R-:W-:Y:S01]  /*6e30*/  FMUL.FTZ R58, R12.reuse, R139.reuse ;  /* 0x0000008b0c3a7220 */ /* 0x0c0fe20000410000 */
[C---:B------:R-:W-:Y:S01]  /*6e40*/  FMUL.FTZ R139, R13.reuse, R139 ;  /* 0x0000008b0d8b7220 */ /* 0x040fe20000410000 */
[----:B------:R-:W-:Y:S02]  /*6e50*/  F2FP.F16.E4M3.UNPACK_B R55, R55 ;  /* 0x00000037ff37723e */ /* 0x000fe400020006ff */
[----:B------:R-:W-:Y:S01]  /*6e60*/  FFMA.FTZ R64, R13, R138, -R58 ;  /* 0x0000008a0d407223 */ /* 0x000fe2000001083a */
[----:B------:R-:W-:Y:S01]  /*6e70*/  F2FP.SATFINITE.E4M3.F32.PACK_AB_MERGE_C R69, R59, R60, RZ ;  /* 0x0000003c3b45723e */ /* 0x000fe200048070ff */
[----:B------:R-:W-:Y:S01]  /*6e80*/  FFMA.FTZ R139, R12, R138, R139 ;  /* 0x0000008a0c8b7223 */ /* 0x000fe2000001008b */
[----:B------:R-:W-:Y:S01]  /*6e90*/  F2FP.F16.E4M3.UNPACK_B R13, R53.H1 ;  /* 0x00000035ff0d723e */ /* 0x000fe200030006ff */
[--C-:B------:R-:W-:Y:S01]  /*6ea0*/  HADD2.F32 R58, -RZ, R54.reuse.H1_H1 ;  /* 0x30000036ff3a7230 */ /* 0x100fe20000004100 */
[-C--:B------:R-:W-:Y:S01]  /*6eb0*/  F2FP.F16.E4M3.UNPACK_B R59, R61.reuse.H1 ;  /* 0x0000003dff3b723e */ /* 0x080fe200030006ff */
[----:B------:R-:W-:Y:S01]  /*6ec0*/  HADD2.F32 R54, -RZ, R54.H0_H0 ;  /* 0x20000036ff367230 */ /* 0x000fe20000004100 */
[-C--:B------:R-:W-:Y:S01]  /*6ed0*/  F2FP.F16.E4M3.UNPACK_B R12, R14.reuse.H1 ;  /* 0x0000000eff0c723e */ /* 0x080fe200030006ff */
[----:B------:R-:W-:Y:S01]  /*6ee0*/  HADD2.F32 R52, -RZ, R13.H1_H1 ;  /* 0x3000000dff347230 */ /* 0x000fe20000004100 */
[----:B------:R-:W-:Y:S01]  /*6ef0*/  F2FP.F16.E4M3.UNPACK_B R61, R61 ;  /* 0x0000003dff3d723e */ /* 0x000fe200020006ff */
[----:B------:R-:W-:Y:S01]  /*6f00*/  HADD2.F32 R62, -RZ, R59.H1_H1 ;  /* 0x3000003bff3e7230 */ /* 0x000fe20000004100 */
[----:B------:R-:W-:Y:S01]  /*6f10*/  F2FP.F16.E4M3.UNPACK_B R14, R14 ;  /* 0x0000000eff0e723e */ /* 0x000fe200020006ff */
[----:B------:R-:W-:Y:S01]  /*6f20*/  HADD2.F32 R15, -RZ, R13.H0_H0 ;  /* 0x2000000dff0f7230 */ /* 0x000fe20000004100 */
        /* <DEDUP_REMOVED lines=8> */
[----:B------:R-:W-:Y:S01]  /*6fb0*/  FMUL.FTZ R65, R13, R60 ;  /* 0x0000003c0d417220 */ /* 0x000fe20000410000 */
[----:B------:R-:W-:Y:S01]  /*6fc0*/  FFMA.FTZ R67, R52, R58, R67 ;  /* 0x0000003a34437223 */ /* 0x000fe20000010043 */
[----:B------:R-:W-:Y:S01]  /*6fd0*/  FMUL.FTZ R60, R12, R60 ;  /* 0x0000003c0c3c7220 */ /* 0x000fe20000410000 */
[----:B------:R-:W-:-:S02]  /*6fe0*/  HADD2.F32 R61, -RZ, R61.H0_H0 ;  /* 0x2000003dff3d7230 */ /* 0x000fc40000004100 */
[-C--:B------:R-:W-:Y:S01]  /*6ff0*/  FFMA.FTZ R65, R12, R15.reuse, -R65 ;  /* 0x0000000f0c417223 */ /* 0x080fe20000010841 */
[--C-:B------:R-:W-:Y:S02]  /*7000*/  HADD2.F32 R12, -RZ, R14.reuse.H0_H0 ;  /* 0x2000000eff0c7230 */ /* 0x100fe40000004100 */
[----:B------:R-:W-:Y:S01]  /*7010*/  FFMA.FTZ R60, R13, R15, R60 ;  /* 0x0000000f0d3c7223 */ /* 0x000fe2000001003c */
[--C-:B------:R-:W-:Y:S01]  /*7020*/  HADD2.F32 R13, -RZ, R53.reuse.H0_H0 ;  /* 0x20000035ff0d7230 */ /* 0x100fe20000004100 */
[----:B------:R-:W-:Y:S01]  /*7030*/  F2FP.SATFINITE.E4M3.F32.PACK_AB_MERGE_C R67, R67, R68, RZ ;  /* 0x000000444343723e */ /* 0x000fe200048070ff */
[----:B------:R-:W-:Y:S02]  /*7040*/  HADD2.F32 R14, -RZ, R14.H1_H1 ;  /* 0x3000000eff0e7230 */ /* 0x000fe40000004100 */
[----:B------:R-:W-:Y:S01]  /*7050*/  HADD2.F32 R53, -RZ, R53.H1_H1 ;  /* 0x30000035ff357230 */ /* 0x000fe20000004100 */
[----:B------:R-:W-:Y:S01]  /*7060*/  F2FP.SATFINITE.E4M3.F32.PACK_AB_MERGE_C R60, R60, R65, RZ ;  /* 0x000000413c3c723e */ /* 0x000fe200048070ff */
[----:B------:R-:W-:-:S02]  /*7070*/  HADD2.F32 R52, -RZ, R59.H0_H0 ;  /* 0x2000003bff347230 */ /* 0x000fc40000004100 */
        /* <DEDUP_REMOVED lines=13> */
.L_x_2717:
[----:B------:R-:W-:Y:S05]  /*7150*/  BSYNC B2 ;  /* 0x0000000000027941 */ /* 0x000fea0003800000 */
.L_x_2716:
[----:B------:R0:W-:Y:S02]  /*7160*/  ST.E.128 desc[UR50][R56.64], R12 ;  /* 0x0000000c38007985 */ /* 0x0001e4000c101d32 */
.L_x_2715:
[----:B------:R-:W-:Y:S05]  /*7170*/  BSYNC B1 ;  /* 0x0000000000017941 */ /* 0x000fea0003800000 */
.L_x_2714:
[----:B------:R-:W-:Y:S01]  /*7180*/  ISETP.NE.AND P3, PT, R30, RZ, PT ;  /* 0x000000ff1e00720c */ /* 0x000fe20003f65270 */
[----:B------:R-:W-:-:S12]  /*7190*/  BSSY B1, `(.L_x_2718) ;  /* 0x0000075000017945 */ /* 0x000fd80003800000 */
[----:B------:R-:W-:Y:S05]  /*71a0*/  @!P3 BRA `(.L_x_2719) ;  /* 0x0000000400ccb947 */ /* 0x000fea0003800000 */
[----:B------:R-:W5:Y:S01]  /*71b0*/  LDL R11, [R1+0x24] ;  /* 0x00002400010b7983 */ /* 0x000f620000100800 */
[----:B0-----:R-:W-:Y:S01]  /*71c0*/  SHF.L.U32 R12, R229, 0x4, RZ ;  /* 0x00000004e50c7819 */ /* 0x001fe200000006ff */
[----:B------:R-:W-:Y:S03]  /*71d0*/  BSSY B2, `(.L_x_2720) ;  /* 0x000006f000027945 */ /* 0x000fe60003800000 */
[----:B--2---:R-:W-:-:S04]  /*71e0*/  IADD3 R52, P3, R12, R119, RZ ;  /* 0x000000770c347210 */ /* 0x004fc80007f7e0ff */
[----:B------:R-:W-:Y:S02]  /*71f0*/  LEA.HI.X.SX32 R53, R12, R63, 0x1, P3 ;  /* 0x0000003f0c357211 */ /* 0x000fe400018f0eff */
[----:B------:R0:W2:Y:S01]  /*7200*/  LDS.128 R12, [R88+0x28a00] ;  /* 0x028a0000580c7984 */ /* 0x0000a20000000c00 */
[----:B-----5:R-:W-:-:S13]  /*7210*/  ISETP.GE.AND P3, PT, R11, R115, PT ;  /* 0x000000730b00720c */ /* 0x020fda0003f66270 */
[----:B0-2---:R-:W-:Y:S05]  /*7220*/  @P3 BRA `(.L_x_2721) ;  /* 0x0000000400a43947 */ /* 0x005fea0003800000 */
[----:B------:R-:W-:Y:S01]  /*7230*/  SHF.R.U32.HI R54, RZ, 0x8, R51 ;  /* 0x00000008ff367819 */ /* 0x000fe20000011633 */
[----:B------:R-:W-:Y:S01]  /*7240*/  IMAD.MOV.U32 R48, RZ, RZ, R14 ;  /* 0x000000ffff307224 */ /* 0x000fe200078e000e */
[--C-:B------:R-:W-:Y:S02]  /*7250*/  SHF.R.U32.HI R57, RZ, 0x8, R49.reuse ;  /* 0x00000008ff397819 */ /* 0x100fe40000011631 */
[----:B------:R-:W-:Y:S02]  /*7260*/  LOP3.LUT R11, R49, 0xff0000ff, RZ, 0xc0, !PT ;  /* 0xff0000ff310b7812 */ /* 0x000fe400078ec0ff */
[----:B------:R-:W-:Y:S01]  /*7270*/  SHF.R.U32.HI R56, RZ, 0x10, R49 ;  /* 0x00000010ff387819 */ /* 0x000fe20000011631 */
[----:B------:R-:W-:Y:S01]  /*7280*/  IMAD.MOV.U32 R49, RZ, RZ, R15 ;  /* 0x000000ffff317224 */ /* 0x000fe200078e000f */
[----:B------:R-:W-:Y:S01]  /*7290*/  SHF.R.U32.HI R55, RZ, 0x10, R51 ;  /* 0x00000010ff377819 */ /* 0x000fe20000011633 */
[----:B------:R-:W-:Y:S01]  /*72a0*/  IMAD.SHL.U32 R15, R54, 0x100, RZ ;  /* 0x00000100360f7824 */ /* 0x000fe200078e00ff */
[----:B------:R-:W-:Y:S01]  /*72b0*/  LOP3.LUT R50, R51, 0xff0000ff, RZ, 0xc0, !PT ;  /* 0xff0000ff33327812 */ /* 0x000fe200078ec0ff */
[----:B------:R-:W-:Y:S01]  /*72c0*/  IMAD.SHL.U32 R14, R57, 0x100, RZ ;  /* 0x00000100390e7824 */ /* 0x000fe200078e00ff */
[----:B------:R-:W-:Y:S01]  /*72d0*/  F2FP.F16.E4M3.UNPACK_B R51, R137.H1 ;  /* 0x00000089ff33723e */ /* 0x000fe200030006ff */
[----:B------:R-:W-:Y:S01]  /*72e0*/  IMAD.U32 R55, R55, 0x10000, RZ ;  /* 0x0001000037377824 */ /* 0x000fe200078e00ff */
[----:B------:R-:W-:Y:S01]  /*72f0*/  LOP3.LUT R50, R50, 0xff00, R15, 0xf8, !PT ;  /* 0x0000ff0032327812 */ /* 0x000fe200078ef80f */
[----:B------:R-:W-:Y:S01]  /*7300*/  IMAD.U32 R15, R56, 0x10000, RZ ;  /* 0x00010000380f7824 */ /* 0x000fe200078e00ff */
[----:B------:R-:W-:Y:S01]  /*7310*/  LOP3.LUT R14, R11, 0xff00, R14, 0xf8, !PT ;  /* 0x0000ff000b0e7812 */ /* 0x000fe200078ef80e */
[----:B------:R-:W-:Y:S01]  /*7320*/  HADD2.F32 R56, -RZ, R51.H1_H1 ;  /* 0x30000033ff387230 */ /* 0x000fe20000004100 */
[----:B------:R-:W-:-:S02]  /*7330*/  F2FP.F16.E4M3.UNPACK_B R11, R13 ;  /* 0x0000000dff0b723e */ /* 0x000fc400020006ff */
[----:B------:R-:W-:Y:S01]  /*7340*/  LOP3.LUT R57, R50, 0xff0000, R55, 0xf8, !PT ;  /* 0x00ff000032397812 */ /* 0x000fe200078ef837 */
[----:B------:R-:W-:Y:S01]  /*7350*/  HADD2.F32 R55, -RZ, R51.H0_H0 ;  /* 0x20000033ff377230 */ /* 0x000fe20000004100 */
[----:B------:R-:W-:Y:S01]  /*7360*/  LOP3.LUT R54, R14, 0xff0000, R15, 0xf8, !PT ;  /* 0x00ff00000e367812 */ /* 0x000fe200078ef80f */
[--C-:B------:R-:W-:Y:S01]  /*7370*/  HADD2.F32 R14, -RZ, R11.reuse.H1_H1 ;  /* 0x3000000bff0e7230 */ /* 0x100fe20000004100 */
[----:B------:R-:W-:Y:S01]  /*7380*/  F2FP.F16.E4M3.UNPACK_B R50, R136.H1 ;  /* 0x00000088ff32723e */ /* 0x000fe200030006ff */
[----:B------:R-:W-:Y:S01]  /*7390*/  HADD2.F32 R11, -RZ, R11.H0_H0 ;  /* 0x2000000bff0b7230 */ /* 0x000fe20000004100 */
[----:B------:R-:W-:Y:S02]  /*73a0*/  F2FP.F16.E4M3.UNPACK_B R13, R13.H1 ;  /* 0x0000000dff0d723e */ /* 0x000fe400030006ff */
[-C--:B------:R-:W-:Y:S01]  /*73b0*/  FMUL.FTZ R58, R14, R55.reuse ;  /* 0x000000370e3a7220 */ /* 0x080fe20000410000 */
[----:B------:R-:W-:Y:S02]  /*73c0*/  HADD2.F32 R51, -RZ, R50.H0_H0 ;  /* 0x20000032ff337230 */ /* 0x000fe40000004100 */
[----:B------:R-:W-:Y:S01]  /*73d0*/  FMUL.FTZ R55, R11, R55 ;  /* 0x000000370b377220 */ /* 0x000fe20000410000 */
[--C-:B------:R-:W-:Y:S01]  /*73e0*/  HADD2.F32 R15, -RZ, R13.reuse.H1_H1 ;  /* 0x3000000dff0f7230 */ /* 0x100fe20000004100 */
[----:B------:R-:W-:Y:S01]  /*73f0*/  F2FP.F16.E4M3.UNPACK_B R137, R137 ;  /* 0x00000089ff89723e */ /* 0x000fe200020006ff */
[----:B------:R-:W-:-:S02]  /*7400*/  HADD2.F32 R13, -RZ, R13.H0_H0 ;  /* 0x2000000dff0d7230 */ /* 0x000fc40000004100 */
        /* <DEDUP_REMOVED lines=75> */
.L_x_2721:
[----:B------:R-:W-:Y:S05]  /*78c0*/  BSYNC B2 ;  /* 0x0000000000027941 */ /* 0x000fea0003800000 */
.L_x_2720:
[----:B------:R0:W-:Y:S02]  /*78d0*/  ST.E.128 desc[UR50][R52.64], R12 ;  /* 0x0000000c34007985 */ /* 0x0001e4000c101d32 */
.L_x_2719:
[----:B------:R-:W-:Y:S05]  /*78e0*/  BSYNC B1 ;  /* 0x0000000000017941 */ /* 0x000fea0003800000 */
.L_x_2718:
[----:B------:R-:W-:Y:S01]  /*78f0*/  ISETP.NE.AND P3, PT, R31, RZ, PT ;  /* 0x000000ff1f00720c */ /* 0x000fe20003f65270 */
[----:B------:R-:W-:-:S12]  /*7900*/  BSSY B1, `(.L_x_2722) ;  /* 0x0000075000017945 */ /* 0x000fd80003800000 */
[----:B------:R-:W-:Y:S05]  /*7910*/  @!P3 BRA `(.L_x_2723) ;  /* 0x0000000400ccb947 */ /* 0x000fea0003800000 */
[----:B0-----:R-:W5:Y:S04]  /*7920*/  LDL R12, [R1+0x10] ;  /* 0x00001000010c7983 */ /* 0x001f680000100800 */
[----:B------:R-:W3:Y:S01]  /*7930*/  LDL R11, [R1+0x28] ;  /* 0x00002800010b7983 */ /* 0x000ee20000100800 */
[----:B--2---:R-:W-:Y:S01]  /*7940*/  IADD3 R48, P3, R221, R119, RZ ;  /* 0x00000077dd307210 */ /* 0x004fe20007f7e0ff */
[----:B------:R-:W-:Y:S04]  /*7950*/  BSSY B2, `(.L_x_2724) ;  /* 0x000006e000027945 */ /* 0x000fe80003800000 */
[----:B-----5:R-:W-:-:S02]  /*7960*/  IMAD.X R49, R63, 0x1, R12, P3 ;  /* 0x000000013f317824 */ /* 0x020fc400018e060c */
[----:B------:R0:W2:Y:S01]  /*7970*/  LDS.128 R12, [R89+0x28a00] ;  /* 0x028a0000590c7984 */ /* 0x0000a20000000c00 */
[----:B---3--:R-:W-:-:S13]  /*7980*/  ISETP.GE.AND P3, PT, R11, R115, PT ;  /* 0x000000730b00720c */ /* 0x008fda0003f66270 */
[----:B0-----:R-:W-:Y:S05]  /*7990*/  @P3 BRA `(.L_x_2725) ;  /* 0x0000000400a43947 */ /* 0x001fea0003800000 */
[----:B------:R-:W-:Y:S01]  /*79a0*/  SHF.R.U32.HI R11, RZ, 0x8, R45 ;  /* 0x00000008ff0b7819 */ /* 0x000fe2000001162d */
[----:B--2---:R-:W-:Y:S01]  /*79b0*/  IMAD.MOV.U32 R44, RZ, RZ, R14 ;  /* 0x000000ffff2c7224 */ /* 0x004fe200078e000e */
[--C-:B------:R-:W-:Y:S02]  /*79c0*/  SHF.R.U32.HI R50, RZ, 0x8, R47.reuse ;  /* 0x00000008ff327819 */ /* 0x100fe4000001162f */
[----:B------:R-:W-:Y:S01]  /*79d0*/  SHF.R.U32.HI R52, RZ, 0x10, R47 ;  /* 0x00000010ff347819 */ /* 0x000fe2000001162f */
[----:B------:R-:W-:Y:S01]  /*79e0*/  IMAD.SHL.U32 R11, R11, 0x100, RZ ;  /* 0x000001000b0b7824 */ /* 0x000fe200078e00ff */
[----:B------:R-:W-:Y:S01]  /*79f0*/  SHF.R.U32.HI R53, RZ, 0x10, R45 ;  /* 0x00000010ff357819 */ /* 0x000fe2000001162d */
[----:B------:R-:W-:Y:S01]  /*7a00*/  IMAD.SHL.U32 R14, R50, 0x100, RZ ;  /* 0x00000100320e7824 */ /* 0x000fe200078e00ff */
[----:B------:R-:W-:Y:S01]  /*7a10*/  LOP3.LUT R46, R45, 0xff0000ff, RZ, 0xc0, !PT ;  /* 0xff0000ff2d2e7812 */ /* 0x000fe200078ec0ff */
[----:B------:R-:W-:Y:S01]  /*7a20*/  IMAD.MOV.U32 R45, RZ, RZ, R15 ;  /* 0x000000ffff2d7224 */ /* 0x000fe200078e000f */
[----:B------:R-:W-:-:S02]  /*7a30*/  LOP3.LUT R47, R47, 0xff0000ff, RZ, 0xc0, !PT ;  /* 0xff0000ff2f2f7812 */ /* 0x000fc400078ec0ff */
[----:B------:R-:W-:Y:S02]  /*7a40*/  LOP3.LUT R15, R46, 0xff00, R11, 0xf8, !PT ;  /* 0x0000ff002e0f7812 */ /* 0x000fe400078ef80b */
[----:B------:R-:W-:Y:S01]  /*7a50*/  LOP3.LUT R51, R47, 0xff00, R14, 0xf8, !PT ;  /* 0x0000ff002f337812 */ /* 0x000fe200078ef80e */
[----:B------:R-:W-:Y:S01]  /*7a60*/  IMAD.U32 R14, R53, 0x10000, RZ ;  /* 0x00010000350e7824 */ /* 0x000fe200078e00ff */
        /* <DEDUP_REMOVED lines=92> */
.L_x_2725:
[----:B------:R-:W-:Y:S05]  /*8030*/  BSYNC B2 ;  /* 0x0000000000027941 */ /* 0x000fea0003800000 */
.L_x_2724:
[----:B--2---:R0:W-:Y:S02]  /*8040*/  ST.E.128 desc[UR50][R48.64], R12 ;  /* 0x0000000c30007985 */ /* 0x0041e4000c101d32 */
.L_x_2723:
[----:B------:R-:W-:Y:S05]  /*8050*/  BSYNC B1 ;  /* 0x0000000000017941 */ /* 0x000fea0003800000 */
.L_x_2722:
        /* <DEDUP_REMOVED lines=116> */
.L_x_2729:
[----:B------:R-:W-:Y:S05]  /*87a0*/  BSYNC B2 ;  /* 0x0000000000027941 */ /* 0x000fea0003800000 */
.L_x_2728:
[----:B--2---:R0:W-:Y:S02]  /*87b0*/  ST.E.128 desc[UR50][R44.64], R12 ;  /* 0x0000000c2c007985 */ /* 0x0041e4000c101d32 */
.L_x_2727:
[----:B------:R-:W-:Y:S05]  /*87c0*/  BSYNC B1 ;  /* 0x0000000000017941 */ /* 0x000fea0003800000 */
.L_x_2726:
[----:B------:R-:W-:-:S13]  /*87d0*/  ISETP.NE.AND P3, PT, R33, RZ, PT ;  /* 0x000000ff2100720c */ /* 0x000fda0003f65270 */
        /* <DEDUP_REMOVED lines=12> */
[----:B------:R-:W-:Y:S01]  /*88a0*/  LOP3.LUT R38, R37, 0xff0000ff, RZ, 0xc0, !PT ;  /* 0xff0000ff25267812 */ /* 0x000fe200078ec0ff */
[----:B------:R-:W-:Y:S01]  /*88b0*/  IMAD.SHL.U32 R11, R11, 0x100, RZ ;  /* 0x000001000b0b7824 */ /* 0x000fe200078e00ff */
[----:B------:R-:W-:Y:S02]  /*88c0*/  SHF.R.U32.HI R44, RZ, 0x10, R39 ;  /* 0x00000010ff2c7819 */ /* 0x000fe40000011627 */
[----:B------:R-:W-:Y:S01]  /*88d0*/  SHF.R.U32.HI R45, RZ, 0x10, R37 ;  /* 0x00000010ff2d7819 */ /* 0x000fe20000011625 */
[----:B------:R-:W-:Y:S01]  /*88e0*/  IMAD.MOV.U32 R37, RZ, RZ, R15 ;  /* 0x000000ffff257224 */ /* 0x000fe200078e000f */
[----:B------:R-:W-:-:S02]  /*88f0*/  LOP3.LUT R39, R39, 0xff0000ff, RZ, 0xc0, !PT ;  /* 0xff0000ff27277812 */ /* 0x000fc400078ec0ff */
[----:B------:R-:W-:Y:S02]  /*8900*/  SHF.L.U32 R14, R42, 0x8, RZ ;  /* 0x000000082a0e7819 */ /* 0x000fe400000006ff */
        /* <DEDUP_REMOVED lines=95> */
.L_x_2731:
[----:B------:R-:W-:Y:S05]  /*8f00*/  BSYNC B1 ;  /* 0x0000000000017941 */ /* 0x000fea0003800000 */
.L_x_2730:
[----:B--2---:R0:W-:Y:S01]  /*8f10*/  ST.E.128 desc[UR50][R40.64], R12 ;  /* 0x0000000c28007985 */ /* 0x0041e2000c101d32 */
[----:B------:R-:W-:Y:S05]  /*8f20*/  BRA `(.L_x_2709) ;  /* 0x0000006c00687947 */ /* 0x000fea0003800000 */
.L_x_2675:
        /* <DEDUP_REMOVED lines=25> */
[----:B0-----:R-:W-:-:S02]  /*90c0*/  VIADD R37, R36, 0xffffff80 ;  /* 0xffffff8024257836 */ /* 0x001fc40000000000 */
[----:B------:R-:W-:-:S05]  /*90d0*/  VIADD R36, R36, 0xffffff80 ;  /* 0xffffff8024247836 */ /* 0x000fca0000000000 */
        /* <DEDUP_REMOVED lines=32> */
.L_x_2733:
[----:B------:R-:W-:Y:S05]  /*92e0*/  BSYNC B1 ;  /* 0x0000000000017941 */ /* 0x000fea0003800000 */
.L_x_2732:
[----:B0-----:R-:W0:Y:S01]  /*92f0*/  S2R R84, SR_TID.X ;  /* 0x0000000000547919 */ /* 0x001e220000002100 */
[----:B------:R-:W-:Y:S01]  /*9300*/  BSSY B1, `(.L_x_2734) ;  /* 0x0000029000017945 */ /* 0x000fe20003800000 */
[----:B-----5:R-:W-:Y:S02]  /*9310*/  IMAD.MOV.U32 R161, RZ, RZ, R36 ;  /* 0x000000ffffa17224 */ /* 0x020fe400078e0024 */
[----:B------:R-:W-:Y:S02]  /*9320*/  IMAD.MOV.U32 R162, RZ, RZ, R38 ;  /* 0x000000ffffa27224 */ /* 0x000fe400078e0026 */
[C---:B0-----:R-:W-:Y:S01]  /*9330*/  VIADD R85, R84.reuse, 0xffffff80 ;  /* 0xffffff8054557836 */ /* 0x041fe20000000000 */
[----:B------:R-:W-:-:S04]  /*9340*/  IADD3 R84, R84, -0x80, RZ ;  /* 0xffffff8054547810 */ /* 0x000fc80007ffe0ff */
        /* <DEDUP_REMOVED lines=36> */
.L_x_2735:
[----:B------:R-:W-:Y:S05]  /*9590*/  BSYNC B1 ;  /* 0x0000000000017941 */ /* 0x000fea0003800000 */
.L_x_2734:
        /* <DEDUP_REMOVED lines=26> */
.L_x_2736:
[----:B------:R-:W2:Y:S01]  /*9740*/  LDL R11, [R1+0x18] ;  /* 0x00001800010b7983 */ /* 0x000ea20000100800 */
[----:B------:R-:W-:Y:S01]  /*9750*/  IMAD R93, R19, 0x8, R18 ;  /* 0x00000008135d7824 */ /* 0x000fe200078e0212 */
[----:B------:R-:W1:Y:S01]  /*9760*/  LDC R134, c[0x0][0x2f4] ;  /* 0x0000bd00ff867b82 */ /* 0x000e620000000800 */
[----:B------:R-:W-:Y:S01]  /*9770*/  BSSY B1, `(.L_x_2737) ;  /* 0x0000004000017945 */ /* 0x000fe20003800000 */
[----:B--2---:R-:W-:-:S04]  /*9780*/  SHF.L.U32 R94, R11, 0x1f, RZ ;  /* 0x0000001f0b5e7819 */ /* 0x004fc800000006ff */
[----:B------:R-:W2:Y:S02]  /*9790*/  SYNCS.PHASECHK.TRANS64.TRYWAIT P5, [R93+URZ+0x33490], R94 ;  /* 0x0334905e5d0075a7 */ /* 0x000ea400080a017f */
[----:B-12---:R-:W-:Y:S05]  /*97a0*/  @!P5 BRA `(.L_x_2738) ;  /* 0x000002600024d947 */ /* 0x006fea0003800000 */
.L_x_3030:
[----:B------:R-:W-:Y:S05]  /*97b0*/  BSYNC B1 ;  /* 0x0000000000017941 */ /* 0x000fea0003800000 */
.L_x_2737:
[----:B------:R-:W-:Y:S01]  /*97c0*/  UMOV UR4, 0xffffffff ;  /* 0xffffffff00047882 */ /* 0x000fe20000000000 */
[----:B------:R-:W-:Y:S02]  /*97d0*/  IMAD.IADD R139, R134, 0x1, -R116 ;  /* 0x00000001868b7824 */ /* 0x000fe400078e0a74 */
[----:B------:R-:W-:Y:S05]  /*97e0*/  BRA.DIV UR4, `(.L_x_2739) ;  /* 0x0000026204287947 */ /* 0x000fea000b800000 */
[----:B------:R2:W3:Y:S04]  /*97f0*/  SHFL.IDX PT, R152, R118, RZ, 0x1e1f ;  /* 0x001e1fff76987589 */ /* 0x0004e800000e0000 */
[----:B------:R2:W4:Y:S02]  /*9800*/  SHFL.IDX PT, R154, R119, RZ, 0x1e1f ;  /* 0x001e1fff779a7589 */ /* 0x00052400000e0000 */
.L_x_3034:
        /* <DEDUP_REMOVED lines=35> */
[----:B------:R-:W-:Y:S01]  /*9a40*/  SHF.R.U32.HI R169, RZ, 0x8, R51 ;  /* 0x00000008ffa97819 */ /* 0x000fe20000011633 */
[----:B------:R-:W-:Y:S01]  /*9a50*/  IMAD.SHL.U32 R12, R38, 0x100, RZ ;  /* 0x00000100260c7824 */ /* 0x000fe200078e00ff */
[----:B------:R-:W-:Y:S01]  /*9a60*/  SHF.R.U32.HI R168, RZ, 0x8, R37 ;  /* 0x00000008ffa87819 */ /* 0x000fe20000011625 */
[----:B------:R-:W-:Y:S01]  /*9a70*/  IMAD.U32 R36, R36, 0x10000, RZ ;  /* 0x0001000024247824 */ /* 0x000fe200078e00ff */
[----:B------:R-:W-:-:S02]  /*9a80*/  SHF.R.U32.HI R166, RZ, 0x8, R39 ;  /* 0x00000008ffa67819 */ /* 0x000fc40000011627 */
[----:B------:R-:W-:Y:S01]  /*9a90*/  MOV R38, R14 ;  /* 0x0000000e00267202 */ /* 0x000fe20000000f00 */
[----:B------:R-:W-:Y:S01]  /*9aa0*/  IMAD.SHL.U32 R14, R168, 0x100, RZ ;  /* 0x00000100a80e7824 */ /* 0x000fe200078e00ff */
[----:B------:R-:W-:Y:S01]  /*9ab0*/  LOP3.LUT R165, R165, 0xff00, R12, 0xf8, !PT ;  /* 0x0000ff00a5a57812 */ /* 0x000fe200078ef80c */
[----:B------:R-:W-:Y:S01]  /*9ac0*/  IMAD.SHL.U32 R12, R169, 0x100, RZ ;  /* 0x00000100a90c7824 */ /* 0x000fe200078e00ff */
[----:B------:R-:W-:Y:S01]  /*9ad0*/  SHF.R.U32.HI R50, RZ, 0x10, R51 ;  /* 0x00000010ff327819 */ /* 0x000fe20000011633 */
[----:B------:R-:W-:Y:S01]  /*9ae0*/  IMAD.SHL.U32 R166, R166, 0x100, RZ ;  /* 0x00000100a6a67824 */ /* 0x000fe200078e00ff */
[----:B------:R-:W-:Y:S02]  /*9af0*/  LOP3.LUT R51, R51, 0xff0000ff, RZ, 0xc0, !PT ;  /* 0xff0000ff33337812 */ /* 0x000fe400078ec0ff */
[----:B------:R-:W-:Y:S02]  /*9b00*/  LOP3.LUT R167, R37, 0xff0000ff, RZ, 0xc0, !PT ;  /* 0xff0000ff25a77812 */ /* 0x000fe400078ec0ff */
[----:B------:R-:W-:-:S02]  /*9b10*/  SHF.R.U32.HI R48, RZ, 0x10, R37 ;  /* 0x00000010ff307819 */ /* 0x000fc40000011625 */
[----:B------:R-:W-:Y:S02]  /*9b20*/  SHF.R.U32.HI R37, RZ, 0x10, R39 ;  /* 0x00000010ff257819 */ /* 0x000fe40000011627 */
[----:B------:R-:W-:Y:S01]  /*9b30*/  LOP3.LUT R171, R39, 0xff0000ff, RZ, 0xc0, !PT ;  /* 0xff0000ff27ab7812 */ /* 0x000fe200078ec0ff */
[----:B------:R-:W-:Y:S01]  /*9b40*/  IMAD.U32 R48, R48, 0x10000, RZ ;  /* 0x0001000030307824 */ /* 0x000fe200078e00ff */
[----:B------:R-:W-:Y:S01]  /*9b50*/  LOP3.LUT R39, R51, 0xff00, R12, 0xf8, !PT ;  /* 0x0000ff0033277812 */ /* 0x000fe200078ef80c */
[----:B------:R-:W-:Y:S01]  /*9b60*/  IMAD.U32 R12, R50, 0x10000, RZ ;  /* 0x00010000320c7824 */ /* 0x000fe200078e00ff */
[----:B------:R-:W-:Y:S02]  /*9b70*/  LOP3.LUT R169, R167, 0xff00, R14, 0xf8, !PT ;  /* 0x0000ff00a7a97812 */ /* 0x000fe400078ef80e */
[----:B------:R-:W-:Y:S02]  /*9b80*/  F2FP.F16.E4M3.UNPACK_B R167, R161.H1 ;  /* 0x000000a1ffa7723e */ /* 0x000fe400030006ff */
[----:B--2---:R-:W-:-:S02]  /*9b90*/  F2FP.F16.E4M3.UNPACK_B R51, R84.H1 ;  /* 0x00000054ff33723e */ /* 0x004fc400030006ff */
[----:B------:R-:W-:Y:S01]  /*9ba0*/  F2FP.F16.E4M3.UNPACK_B R50, R49.H1 ;  /* 0x00000031ff32723e */ /* 0x000fe200030006ff */
[----:B------:R-:W-:Y:S01]  /*9bb0*/  HADD2.F32 R14, -RZ, R167.H0_H0 ;  /* 0x200000a7ff0e7230 */ /* 0x000fe20000004100 */
[----:B------:R-:W-:Y:S02]  /*9bc0*/  LOP3.LUT R171, R171, 0xff00, R166, 0xf8, !PT ;  /* 0x0000ff00abab7812 */ /* 0x000fe400078ef8a6 */
[----:B------:R-:W-:Y:S01]  /*9bd0*/  LOP3.LUT R36, R165, 0xff0000, R36, 0xf8, !PT ;  /* 0x00ff0000a5247812 */ /* 0x000fe200078ef824 */
[----:B------:R-:W-:Y:S01]  /*9be0*/  HADD2.F32 R165, -RZ, R51.H0_H0 ;  /* 0x20000033ffa57230 */ /* 0x000fe20000004100 */
[----:B------:R-:W-:Y:S02]  /*9bf0*/  F2FP.F16.E4M3.UNPACK_B R166, R164.H1 ;  /* 0x000000a4ffa6723e */ /* 0x000fe400030006ff */
[----:B------:R-:W-:Y:S01]  /*9c00*/  LOP3.LUT R12, R39, 0xff0000, R12, 0xf8, !PT ;  /* 0x00ff0000270c7812 */ /* 0x000fe200078ef80c */
[----:B------:R-:W-:Y:S02]  /*9c10*/  HADD2.F32 R39, -RZ, R50.H0_H0 ;  /* 0x20000032ff277230 */ /* 0x000fe40000004100 */
[----:B------:R-:W-:Y:S01]  /*9c20*/  FMUL.FTZ R172, R165, R14 ;  /* 0x0000000ea5ac7220 */ /* 0x000fe20000410000 */
[----:B------:R-:W-:Y:S01]  /*9c30*/  HADD2.F32 R168, -RZ, R166.H0_H0 ;  /* 0x200000a6ffa87230 */ /* 0x000fe20000004100 */
[----:B------:R-:W-:Y:S01]  /*9c40*/  SHF.L.U32 R170, R37, 0x10, RZ ;  /* 0x0000001025aa7819 */ /* 0x000fe200000006ff */
[----:B------:R-:W-:-:S02]  /*9c50*/  HADD2.F32 R50, -RZ, R50.H1_H1 ;  /* 0x30000032ff327230 */ /* 0x000fc40000004100 */
[----:B------:R-:W-:Y:S01]  /*9c60*/  FMUL.FTZ R174, R39, R14 ;  /* 0x0000000e27ae7220 */ /* 0x000fe20000410000 */
[----:B------:R-:W-:Y:S01]  /*9c70*/  LOP3.LUT R37, R169, 0xff0000, R48, 0xf8, !PT ;  /* 0x00ff0000a9257812 */ /* 0x000fe200078ef830 */
[-C--:B------:R-:W-:Y:S01]  /*9c80*/  FFMA.FTZ R48, R39, R168.reuse, -R172 ;  /* 0x000000a827307223 */ /* 0x080fe200000108ac */
[----:B------:R-:W-:Y:S01]  /*9c90*/  LOP3.LUT R14, R171, 0xff0000, R170, 0xf8, !PT ;  /* 0x00ff0000ab0e7812 */ /* 0x000fe200078ef8aa */
[----:B------:R-:W-:Y:S01]  /*9ca0*/  FFMA.FTZ R39, R165, R168, R174 ;  /* 0x000000a8a5277223 */ /* 0x000fe200000100ae */
[----:B------:R-:W-:Y:S01]  /*9cb0*/  HADD2.F32 R170, -RZ, R167.H1_H1 ;  /* 0x300000a7ffaa7230 */ /* 0x000fe20000004100 */
[----:B------:R-:W-:Y:S01]  /*9cc0*/  F2FP.F16.E4M3.UNPACK_B R168, R161 ;  /* 0x000000a1ffa8723e */ /* 0x000fe200020006ff */
[----:B------:R-:W-:Y:S01]  /*9cd0*/  HADD2.F32 R165, -RZ, R51.H1_H1 ;  /* 0x30000033ffa57230 */ /* 0x000fe20000004100 */
[----:B------:R-:W-:Y:S01]  /*9ce0*/  F2FP.F16.E4M3.UNPACK_B R84, R84 ;  /* 0x00000054ff54723e */ /* 0x000fe200020006ff */
[----:B------:R-:W-:Y:S01]  /*9cf0*/  HADD2.F32 R166, -RZ, R166.H1_H1 ;  /* 0x300000a6ffa67230 */ /* 0x000fe20000004100 */
[----:B------:R-:W-:Y:S01]  /*9d00*/  F2FP.F16.E4M3.UNPACK_B R161, R49 ;  /* 0x00000031ffa1723e */ /* 0x000fe200020006ff */
[----:B------:R-:W-:Y:S01]  /*9d10*/  HADD2.F32 R169, -RZ, R168.H0_H0 ;  /* 0x200000a8ffa97230 */ /* 0x000fe20000004100 */
[----:B------:R-:W-:Y:S01]  /*9d20*/  F2FP.F16.E4M3.UNPACK_B R167, R164 ;  /* 0x000000a4ffa7723e */ /* 0x000fe200020006ff */
[-C--:B------:R-:W-:Y:S01]  /*9d30*/  FMUL.FTZ R49, R165, R170.reuse ;  /* 0x000000aaa5317220 */ /* 0x080fe20000410000 */
[----:B------:R-:W-:Y:S01]  /*9d40*/  FMUL.FTZ R170, R50, R170 ;  /* 0x000000aa32aa7220 */ /* 0x000fe20000410000 */
[----:B------:R-:W-:Y:S01]  /*9d50*/  HADD2.F32 R164, -RZ, R84.H0_H0 ;  /* 0x20000054ffa47230 */ /* 0x000fe20000004100 */
[----:B------:R-:W-:Y:S01]  /*9d60*/  F2FP.F16.E4M3.UNPACK_B R171, R162.H1 ;  /* 0x000000a2ffab723e */ /* 0x000fe200030006ff */
[----:B------:R-:W-:-:S02]  /*9d70*/  HADD2.F32 R51, -RZ, R161.H0_H0 ;  /* 0x200000a1ff337230 */ /* 0x000fc40000004100 */
[-C--:B------:R-:W-:Y:S01]  /*9d80*/  FFMA.FTZ R49, R50, R166.reuse, -R49 ;  /* 0x000000a632317223 */ /* 0x080fe20000010831 */
[----:B------:R-:W-:Y:S01]  /*9d90*/  FFMA.FTZ R50, R165, R166, R170 ;  /* 0x000000a6a5327223 */ /* 0x000fe200000100aa */
[----:B------:R-:W-:Y:S02]  /*9da0*/  HADD2.F32 R165, -RZ, R167.H0_H0 ;  /* 0x200000a7ffa57230 */ /* 0x000fe40000004100 */
[CC--:B------:R-:W-:Y:S01]  /*9db0*/  FMUL.FTZ R170, R164.reuse, R169.reuse ;  /* 0x000000a9a4aa7220 */ /* 0x0c0fe20000410000 */
[----:B------:R-:W-:Y:S01]  /*9dc0*/  FMUL.FTZ R169, R51, R169 ;  /* 0x000000a933a97220 */ /* 0x000fe20000410000 */
[----:B------:R-:W-:Y:S01]  /*9dd0*/  HADD2.F32 R168, -RZ, R168.H1_H1 ;  /* 0x300000a8ffa87230 */ /* 0x000fe20000004100 */
[----:B------:R-:W-:Y:S01]  /*9de0*/  F2FP.SATFINITE.E4M3.F32.PACK_AB_MERGE_C R48, R49, R48, RZ ;  /* 0x000000303130723e */ /* 0x000fe200048070ff */
[----:B------:R-:W-:Y:S02]  /*9df0*/  HADD2.F32 R166, -RZ, R84.H1_H1 ;  /* 0x30000054ffa67230 */ /* 0x000fe40000004100 */
[----:B------:R-:W-:Y:S01]  /*9e00*/  FFMA.FTZ R84, R164, R165, R169 ;  /* 0x000000a5a4547223 */ /* 0x000fe200000100a9 */
[----:B------:R-:W-:-:S02]  /*9e10*/  HADD2.F32 R161, -RZ, R161.H1_H1 ;  /* 0x300000a1ffa17230 */ /* 0x000fc40000004100 */
[----:B------:R-:W-:Y:S01]  /*9e20*/  FFMA.FTZ R51, R51, R165, -R170 ;  /* 0x000000a533337223 */ /* 0x000fe200000108aa */
[----:B------:R-:W-:Y:S02]  /*9e30*/  HADD2.F32 R169, -RZ, R167.H1_H1 ;  /* 0x300000a7ffa97230 */ /* 0x000fe40000004100 */
[C---:B------:R-:W-:Y:S01]  /*9e40*/  FMUL.FTZ R164, R166.reuse, R168 ;  /* 0x000000a8a6a47220 */ /* 0x040fe20000410000 */
[----:B------:R-:W-:Y:S01]  /*9e50*/  F2FP.F16.E4M3.UNPACK_B R167, R86.H1 ;  /* 0x00000056ffa7723e */ /* 0x000fe200030006ff */
[C---:B------:R-:W-:Y:S01]  /*9e60*/  FMUL.FTZ R175, R161.reuse, R168 ;  /* 0x000000a8a1af7220 */ /* 0x040fe20000410000 */
[-C--:B------:R-:W-:Y:S01]  /*9e70*/  F2FP.F16.E4M3.UNPACK_B R165, R38.reuse.H1 ;  /* 0x00000026ffa5723e */ /* 0x080fe200030006ff */
[----:B------:R-:W-:Y:S01]  /*9e80*/  FFMA.FTZ R164, R161, R169, -R164 ;  /* 0x000000a9a1a47223 */ /* 0x000fe200000108a4 */
[----:B------:R-:W-:Y:S01]  /*9e90*/  F2FP.F16.E4M3.UNPACK_B R170, R163.H1 ;  /* 0x000000a3ffaa723e */ /* 0x000fe200030006ff */
[----:B------:R-:W-:Y:S02]  /*9ea0*/  HADD2.F32 R173, -RZ, R171.H0_H0 ;  /* 0x200000abffad7230 */ /* 0x000fe40000004100 */
[----:B------:R-:W-:Y:S01]  /*9eb0*/  FFMA.FTZ R161, R166, R169, R175 ;  /* 0x000000a9a6a17223 */ /* 0x000fe200000100af */
[----:B------:R-:W-:Y:S01]  /*9ec0*/  HADD2.F32 R168, -RZ, R167.H0_H0 ;  /* 0x200000a7ffa87230 */ /* 0x000fe20000004100 */
[----:B------:R-:W-:Y:S01]  /*9ed0*/  F2FP.F16.E4M3.UNPACK_B R38, R38 ;  /* 0x00000026ff26723e */ /* 0x000fe200020006ff */
[----:B------:R-:W-:Y:S01]  /*9ee0*/  HADD2.F32 R166, -RZ, R165.H0_H0 ;  /* 0x200000a5ffa67230 */ /* 0x000fe20000004100 */
[----:B------:R-:W-:Y:S01]  /*9ef0*/  F2FP.SATFINITE.E4M3.F32.PACK_AB_MERGE_C R49, R50, R39, RZ ;  /* 0x000000273231723e */ /* 0x000fe200048070ff */
[----:B------:R-:W-:-:S02]  /*9f00*/  HADD2.F32 R172, -RZ, R171.H1_H1 ;  /* 0x300000abffac7230 */ /* 0x000fc40000004100 */
[-C--:B------:R-:W-:Y:S01]  /*9f10*/  FMUL.FTZ R175, R168, R173.reuse ;  /* 0x000000ada8af7220 */ /* 0x080fe20000410000 */
[--C-:B------:R-:W-:Y:S02]  /*9f20*/  HADD2.F32 R171, -RZ, R170.reuse.H0_H0 ;  /* 0x200000aaffab7230 */ /* 0x100fe40000004100 */
[----:B------:R-:W-:Y:S01]  /*9f30*/  FMUL.FTZ R173, R166, R173 ;  /* 0x000000ada6ad7220 */ /* 0x000fe20000410000 */
[----:B------:R-:W-:Y:S01]  /*9f40*/  HADD2.F32 R169, -RZ, R167.H1_H1 ;  /* 0x300000a7ffa97230 */ /* 0x000fe20000004100 */
[----:B------:R-:W-:Y:S01]  /*9f50*/  F2FP.SATFINITE.E4M3.F32.PACK_AB_MERGE_C R39, R164, R51, R48 ;  /* 0x00000033a427723e */ /* 0x000fe20004807030 */
[----:B------:R-:W-:Y:S02]  /*9f60*/  HADD2.F32 R167, -RZ, R165.H1_H1 ;  /* 0x300000a5ffa77230 */ /* 0x000fe40000004100 */
[-C--:B------:R-:W-:Y:S01]  /*9f70*/  FFMA.FTZ R165, R166, R171.reuse, -R175 ;  /* 0x000000aba6a57223 */ /* 0x080fe200000108af */
[----:B------:R-:W-:Y:S02]  /*9f80*/  HADD2.F32 R170, -RZ, R170.H1_H1 ;  /* 0x300000aaffaa7230 */ /* 0x000fe40000004100 */
[-C--:B------:R-:W-:Y:S01]  /*9f90*/  FMUL.FTZ R174, R169, R172.reuse ;  /* 0x000000aca9ae7220 */ /* 0x080fe20000410000 */
[----:B------:R-:W-:Y:S01]  /*9fa0*/  FFMA.FTZ R166, R168, R171, R173 ;  /* 0x000000aba8a67223 */ /* 0x000fe200000100ad */
[C---:B------:R-:W-:Y:S01]  /*9fb0*/  FMUL.FTZ R172, R167.reuse, R172 ;  /* 0x000000aca7ac7220 */ /* 0x040fe20000410000 */
[----:B------:R-:W-:Y:S01]  /*9fc0*/  F2FP.F16.E4M3.UNPACK_B R168, R86 ;  /* 0x00000056ffa8723e */ /* 0x000fe200020006ff */
[----:B------:R-:W-:Y:S01]  /*9fd0*/  HADD2.F32 R86, -RZ, R38.H0_H0 ;  /* 0x20000026ff567230 */ /* 0x000fe20000004100 */
[----:B------:R-:W-:Y:S01]  /*9fe0*/  F2FP.F16.E4M3.UNPACK_B R171, R162 ;  /* 0x000000a2ffab723e */ /* 0x000fe200020006ff */
[-C--:B------:R-:W-:Y:S01]  /*9ff0*/  FFMA.FTZ R162, R167, R170.reuse, -R174 ;  /* 0x000000aaa7a27223 */ /* 0x080fe200000108ae */
[----:B------:R-:W-:Y:S01]  /*a000*/  FFMA.FTZ R167, R169, R170, R172 ;  /* 0x000000aaa9a77223 */ /* 0x000fe200000100ac */
[----:B------:R-:W-:Y:S01]  /*a010*/  F2FP.F16.E4M3.UNPACK_B R170, R163 ;  /* 0x000000a3ffaa723e */ /* 0x000fe200020006ff */
[--C-:B------:R-:W-:Y:S01]  /*a020*/  HADD2.F32 R169, -RZ, R168.reuse.H0_H0 ;  /* 0x200000a8ffa97230 */ /* 0x100fe20000004100 */
[----:B------:R-:W-:Y:S01]  /*a030*/  F2FP.SATFINITE.E4M3.F32.PACK_AB_MERGE_C R84, R161, R84, R49 ;  /* 0x00000054a154723e */ /* 0x000fe20004807031 */
[--C-:B------:R-:W-:Y:S01]  /*a040*/  HADD2.F32 R173, -RZ, R171.reuse.H1_H1 ;  /* 0x300000abffad7230 */ /* 0x100fe20000004100 */
[----:B------:R-:W-:Y:S01]  /*a050*/  F2FP.F16.E4M3.UNPACK_B R50, R85 ;  /* 0x00000055ff32723e */ /* 0x000fe200020006ff */
[----:B------:R-:W-:Y:S01]  /*a060*/  HADD2.F32 R168, -RZ, R168.H1_H1 ;  /* 0x300000a8ffa87230 */ /* 0x000fe20000004100 */
[----:B------:R-:W-:Y:S01]  /*a070*/  F2FP.F16.E4M3.UNPACK_B R164, R37 ;  /* 0x00000025ffa4723e */ /* 0x000fe200020006ff */
[----:B------:R-:W-:Y:S01]  /*a080*/  HADD2.F32 R163, -RZ, R38.H1_H1 ;  /* 0x30000026ffa37230 */ /* 0x000fe20000004100 */
[----:B------:R-:W-:Y:S01]  /*a090*/  F2FP.F16.E4M3.UNPACK_B R49, R13 ;  /* 0x0000000dff31723e */ /* 0x000fe200020006ff */
[----:B------:R-:W-:-:S02]  /*a0a0*/  HADD2.F32 R172, -RZ, R171.H0_H0 ;  /* 0x200000abffac7230 */ /* 0x000fc40000004100 */
[-C--:B------:R-:W-:Y:S01]  /*a0b0*/  FMUL.FTZ R174, R168, R173.reuse ;  /* 0x000000ada8ae7220 */ /* 0x080fe20000410000 */
[--C-:B------:R-:W-:Y:S02]  /*a0c0*/  HADD2.F32 R171, -RZ, R170.reuse.H0_H0 ;  /* 0x200000aaffab7230 */ /* 0x100fe40000004100 */
[----:B------:R-:W-:Y:S01]  /*a0d0*/  FMUL.FTZ R173, R163, R173 ;  /* 0x000000ada3ad7220 */ /* 0x000fe20000410000 */
[----:B------:R-:W-:Y:S02]  /*a0e0*/  HADD2.F32 R170, -RZ, R170.H1_H1 ;  /* 0x300000aaffaa7230 */ /* 0x000fe40000004100 */
[-C--:B------:R-:W-:Y:S01]  /*a0f0*/  FMUL.FTZ R175, R169, R172.reuse ;  /* 0x000000aca9af7220 */ /* 0x080fe20000410000 */
[----:B------:R-:W-:Y:S01]  /*a100*/  FMUL.FTZ R172, R86, R172 ;  /* 0x000000ac56ac7220 */ /* 0x000fe20000410000 */
[----:B------:R-:W-:Y:S01]  /*a110*/  F2FP.SATFINITE.E4M3.F32.PACK_AB_MERGE_C R166, R167, R166, RZ ;  /* 0x000000a6a7a6723e */ /* 0x000fe200048070ff */
[----:B------:R-:W-:Y:S02]  /*a120*/  HADD2.F32 R51, -RZ, R50.H0_H0 ;  /* 0x20000032ff337230 */ /* 0x000fe40000004100 */
[-C--:B------:R-:W-:Y:S01]  /*a130*/  FFMA.FTZ R173, R168, R170.reuse, R173 ;  /* 0x000000aaa8ad7223 */ /* 0x080fe200000100ad */
[----:B------:R-:W-:Y:S01]  /*a140*/  FFMA.FTZ R38, R86, R171, -R175 ;  /* 0x000000ab56267223 */ /* 0x000fe200000108af */
[----:B------:R-:W-:Y:S01]  /*a150*/  FFMA.FTZ R163, R163, R170, -R174 ;  /* 0x000000aaa3a37223 */ /* 0x000fe200000108ae */
[----:B------:R-:W-:Y:S01]  /*a160*/  F2FP.SATFINITE.E4M3.F32.PACK_AB_MERGE_C R168, R162, R165, RZ ;  /* 0x000000a5a2a8723e */ /* 0x000fe200048070ff */
[----:B------:R-:W-:Y:S01]  /*a170*/  FFMA.FTZ R86, R169, R171, R172 ;  /* 0x000000aba9567223 */ /* 0x000fe200000100ac */
        /* <DEDUP_REMOVED lines=22> */
[--C-:B------:R-:W-:Y:S01]  /*a2e0*/  HADD2.F32 R161, -RZ, R85.reuse.H0_H0 ;  /* 0x20000055ffa17230 */ /* 0x100fe20000004100 */
[----:B------:R-:W-:Y:S01]  /*a2f0*/  F2FP.F16.E4M3.UNPACK_B R171, R14.H1 ;  /* 0x0000000effab723e */ /* 0x000fe200030006ff */
[----:B------:R-:W-:Y:S01]  /*a300*/  HADD2.F32 R162, -RZ, R85.H1_H1 ;  /* 0x30000055ffa27230 */ /* 0x000fe20000004100 */
[----:B------:R-:W-:Y:S01]  /*a310*/  F2FP.F16.E4M3.UNPACK_B R167, R12 ;  /* 0x0000000cffa7723e */ /* 0x000fe200020006ff */
[----:B------:R-:W-:-:S02]  /*a320*/  HADD2.F32 R85, -RZ, R163.H1_H1 ;  /* 0x300000a3ff557230 */ /* 0x000fc40000004100 */
[----:B------:R-:W-:Y:S02]  /*a330*/  HADD2.F32 R37, -RZ, R51.H0_H0 ;  /* 0x20000033ff257230 */ /* 0x000fe40000004100 */
[----:B------:R-:W-:Y:S02]  /*a340*/  HADD2.F32 R166, -RZ, R163.H0_H0 ;  /* 0x200000a3ffa67230 */ /* 0x000fe40000004100 */
[----:B------:R-:W-:Y:S01]  /*a350*/  FMUL.FTZ R170, R162, R85 ;  /* 0x00000055a2aa7220 */ /* 0x000fe20000410000 */
[----:B------:R-:W-:Y:S02]  /*a360*/  HADD2.F32 R51, -RZ, R51.H1_H1 ;  /* 0x30000033ff337230 */ /* 0x000fe40000004100 */
[--C-:B------:R-:W-:Y:S02]  /*a370*/  HADD2.F32 R163, -RZ, R36.reuse.H1_H1 ;  /* 0x30000024ffa37230 */ /* 0x100fe40000004100 */
[----:B------:R-:W-:Y:S01]  /*a380*/  FMUL.FTZ R168, R161, R166 ;  /* 0x000000a6a1a87220 */ /* 0x000fe20000410000 */
[----:B------:R-:W-:-:S02]  /*a390*/  HADD2.F32 R164, -RZ, R36.H0_H0 ;  /* 0x20000024ffa47230 */ /* 0x000fc40000004100 */
[----:B------:R-:W-:Y:S01]  /*a3a0*/  FMUL.FTZ R166, R37, R166 ;  /* 0x000000a625a67220 */ /* 0x000fe20000410000 */
[C---:B------:R-:W-:Y:S01]  /*a3b0*/  FMUL.FTZ R165, R51.reuse, R85 ;  /* 0x0000005533a57220 */ /* 0x040fe20000410000 */
[----:B------:R-:W-:Y:S01]  /*a3c0*/  FFMA.FTZ R51, R51, R163, -R170 ;  /* 0x000000a333337223 */ /* 0x000fe200000108aa */
[----:B------:R-:W-:Y:S01]  /*a3d0*/  F2FP.F16.E4M3.UNPACK_B R85, R87 ;  /* 0x00000057ff55723e */ /* 0x000fe200020006ff */
[----:B------:R-:W-:Y:S01]  /*a3e0*/  FFMA.FTZ R36, R37, R164, -R168 ;  /* 0x000000a425247223 */ /* 0x000fe200000108a8 */
[----:B------:R-:W-:Y:S01]  /*a3f0*/  F2FP.F16.E4M3.UNPACK_B R170, R14 ;  /* 0x0000000effaa723e */ /* 0x000fe200020006ff */
[----:B------:R-:W-:Y:S01]  /*a400*/  FFMA.FTZ R37, R161, R164, R166 ;  /* 0x000000a4a1257223 */ /* 0x000fe200000100a6 */
        /* <DEDUP_REMOVED lines=39> */
[----:B------:R-:W-:Y:S01]  /*a680*/  FFMA.FTZ R85, R85, R166, R170 ;  /* 0x000000a655557223 */ /* 0x000fe200000100aa */
[----:B------:R-:W-:-:S02]  /*a690*/  F2FP.SATFINITE.E4M3.F32.PACK_AB_MERGE_C R13, R13, R48, R36 ;  /* 0x000000300d0d723e */ /* 0x000fc40004807024 */
[----:B------:R-:W-:Y:S02]  /*a6a0*/  F2FP.SATFINITE.E4M3.F32.PACK_AB_MERGE_C R15, R174, R15, RZ ;  /* 0x0000000fae0f723e */ /* 0x000fe400048070ff */
[----:B------:R-:W-:Y:S02]  /*a6b0*/  F2FP.SATFINITE.E4M3.F32.PACK_AB_MERGE_C R164, R164, R173, RZ ;  /* 0x000000ada4a4723e */ /* 0x000fe400048070ff */
[----:B------:R-:W-:Y:S01]  /*a6c0*/  F2FP.SATFINITE.E4M3.F32.PACK_AB_MERGE_C R15, R161, R12, R15 ;  /* 0x0000000ca10f723e */ /* 0x000fe2000480700f */
[----:B------:R-:W-:Y:S01]  /*a6d0*/  IMAD.MOV.U32 R12, RZ, RZ, R39 ;  /* 0x000000ffff0c7224 */ /* 0x000fe200078e0027 */
[----:B------:R-:W-:Y:S01]  /*a6e0*/  F2FP.SATFINITE.E4M3.F32.PACK_AB_MERGE_C R87, R85, R14, R164 ;  /* 0x0000000e5557723e */ /* 0x000fe200048070a4 */
[----:B------:R-:W-:Y:S02]  /*a6f0*/  IMAD.MOV.U32 R85, RZ, RZ, R37 ;  /* 0x000000ffff557224 */ /* 0x000fe400078e0025 */
[----:B------:R-:W-:-:S07]  /*a700*/  IMAD.MOV.U32 R14, RZ, RZ, R38 ;  /* 0x000000ffff0e7224 */ /* 0x000fce00078e0026 */
.L_x_2745:
[----:B------:R-:W-:Y:S05]  /*a710*/  BSYNC B3 ;  /* 0x0000000000037941 */ /* 0x000fea0003800000 */
.L_x_2744:
[----:B------:R-:W-:Y:S01]  /*a720*/  ISETP.GE.AND P3, PT, R11, R134, PT ;  /* 0x000000860b00720c */ /* 0x000fe20003f66270 */
[----:B0-----:R0:W-:-:S12]  /*a730*/  ST.E.128 desc[UR50][R124.64], R12 ;  /* 0x0000000c7c007985 */ /* 0x0011d8000c101d32 */
[----:B------:R-:W-:-:S04]  /*a740*/  @!P3 IADD3 R36, P5, R154, R11, RZ ;  /* 0x0000000b9a24b210 */ /* 0x000fc80007fbe0ff */
[----:B------:R-:W-:-:S05]  /*a750*/  @!P3 LEA.HI.X.SX32 R37, R11, R152, 0x1, P5 ;  /* 0x000000980b25b211 */ /* 0x000fca00028f0eff */
[----:B--2---:R0:W-:Y:S04]  /*a760*/  @!P3 ST.E.128 desc[UR50][R36.64], R84 ;  /* 0x000000542400b985 */ /* 0x0041e8000c101d32 */
.L_x_2743:
[----:B------:R-:W-:Y:S05]  /*a770*/  BSYNC B2 ;  /* 0x0000000000027941 */ /* 0x000fea0003800000 */
.L_x_2742:
        /* <DEDUP_REMOVED lines=23> */
[----:B------:R-:W-:-:S03]  /*a8f0*/  IMAD R15, R19, 0x7800, R12 ;  /* 0x00007800130f7824 */ /* 0x000fc600078e020c */
[C---:B------:R-:W-:Y:S01]  /*a900*/  IADD3 R13, R18.reuse, R13, RZ ;  /* 0x0000000d120d7210 */ /* 0x040fe20007ffe0ff */
[----:B------:R-:W-:-:S05]  /*a910*/  IMAD.IADD R36, R18, 0x1, R15 ;  /* 0x0000000112247824 */ /* 0x000fca00078e020f */
        /* <DEDUP_REMOVED lines=9> */
[----:B------:R-:W-:Y:S01]  /*a9b0*/  SHF.R.U32.HI R53, RZ, 0x8, R55 ;  /* 0x00000008ff357819 */ /* 0x000fe20000011637 */
[----:B--2---:R-:W-:Y:S01]  /*a9c0*/  IMAD.MOV.U32 R51, RZ, RZ, R36 ;  /* 0x000000ffff337224 */ /* 0x004fe200078e0024 */
[----:B------:R-:W-:Y:S02]  /*a9d0*/  SHF.R.U32.HI R85, RZ, 0x8, R43 ;  /* 0x00000008ff557819 */ /* 0x000fe4000001162b */
[----:B------:R-:W-:Y:S01]  /*a9e0*/  LOP3.LUT R52, R55, 0xff0000ff, RZ, 0xc0, !PT ;  /* 0xff0000ff37347812 */ /* 0x000fe200078ec0ff */
[----:B------:R-:W-:Y:S01]  /*a9f0*/  IMAD.SHL.U32 R53, R53, 0x100, RZ ;  /* 0x0000010035357824 */ /* 0x000fe200078e00ff */
[----:B------:R-:W-:Y:S01]  /*aa00*/  SHF.R.U32.HI R125, RZ, 0x10, R55 ;  /* 0x00000010ff7d7819 */ /* 0x000fe20000011637 */
[----:B------:R-:W-:Y:S01]  /*aa10*/  IMAD.SHL.U32 R85, R85, 0x100, RZ ;  /* 0x0000010055557824 */ /* 0x000fe200078e00ff */
[----:B------:R-:W-:-:S02]  /*aa20*/  SHF.R.U32.HI R55, RZ, 0x8, R41 ;  /* 0x00000008ff377819 */ /* 0x000fc40000011629 */
[----:B------:R-:W-:Y:S02]  /*aa30*/  LOP3.LUT R54, R41, 0xff0000ff, RZ, 0xc0, !PT ;  /* 0xff0000ff29367812 */ /* 0x000fe400078ec0ff */
[----:B------:R-:W-:Y:S01]  /*aa40*/  SHF.R.U32.HI R124, RZ, 0x10, R41 ;  /* 0x00000010ff7c7819 */ /* 0x000fe20000011629 */
[----:B------:R-:W-:Y:S01]  /*aa50*/  IMAD.MOV.U32 R41, RZ, RZ, R14 ;  /* 0x000000ffff297224 */ /* 0x000fe200078e000e */
[----:B------:R-:W-:Y:S01]  /*aa60*/  LOP3.LUT R13, R42, 0xff00, R13, 0xf8, !PT ;  /* 0x0000ff002a0d7812 */ /* 0x000fe200078ef80d */
[----:B------:R-:W-:Y:S01]  /*aa70*/  IMAD.U32 R14, R86, 0x10000, RZ ;  /* 0x00010000560e7824 */ /* 0x000fe200078e00ff */
[----:B------:R-:W-:Y:S01]  /*aa80*/  LOP3.LUT R84, R43, 0xff0000ff, RZ, 0xc0, !PT ;  /* 0xff0000ff2b547812 */ /* 0x000fe200078ec0ff */
[----:B------:R-:W-:Y:S01]  /*aa90*/  IMAD.SHL.U32 R55, R55, 0x100, RZ ;  /* 0x0000010037377824 */ /* 0x000fe200078e00ff */
[----:B------:R-:W-:Y:S02]  /*aaa0*/  LOP3.LUT R12, R52, 0xff00, R53, 0xf8, !PT ;  /* 0x0000ff00340c7812 */ /* 0x000fe400078ef835 */
[----:B------:R-:W-:Y:S01]  /*aab0*/  LOP3.LUT R14, R13, 0xff0000, R14, 0xf8, !PT ;  /* 0x00ff00000d0e7812 */ /* 0x000fe200078ef80e */
[----:B------:R-:W-:Y:S01]  /*aac0*/  IMAD.U32 R13, R125, 0x10000, RZ ;  /* 0x000100007d0d7824 */ /* 0x000fe200078e00ff */
[----:B------:R-:W-:Y:S01]  /*aad0*/  LOP3.LUT R86, R84, 0xff00, R85, 0xf8, !PT ;  /* 0x0000ff0054567812 */ /* 0x000fe200078ef855 */
[----:B------:R-:W-:Y:S01]  /*aae0*/  IMAD.U32 R85, R124, 0x10000, RZ ;  /* 0x000100007c557824 */ /* 0x000fe200078e00ff */
[----:B------:R-:W-:-:S02]  /*aaf0*/  F2FP.F16.E4M3.UNPACK_B R84, R157.H1 ;  /* 0x0000009dff54723e */ /* 0x000fc400030006ff */
[----:B------:R-:W-:Y:S02]  /*ab00*/  F2FP.F16.E4M3.UNPACK_B R53, R51.H1 ;  /* 0x00000033ff35723e */ /* 0x000fe400030006ff */
[----:B------:R-:W-:Y:S02]  /*ab10*/  F2FP.F16.E4M3.UNPACK_B R52, R50.H1 ;  /* 0x00000032ff34723e */ /* 0x000fe400030006ff */
[----:B------:R-:W-:Y:S01]  /*ab20*/  SHF.R.U32.HI R87, RZ, 0x10, R43 ;  /* 0x00000010ff577819 */ /* 0x000fe2000001162b */
[--C-:B------:R-:W-:Y:S01]  /*ab30*/  HADD2.F32 R42, -RZ, R53.reuse.H0_H0 ;  /* 0x20000035ff2a7230 */ /* 0x100fe20000004100 */
[----:B------:R-:W-:Y:S01]  /*ab40*/  LOP3.LUT R36, R54, 0xff00, R55, 0xf8, !PT ;  /* 0x0000ff0036247812 */ /* 0x000fe200078ef837 */
[----:B------:R-:W-:Y:S01]  /*ab50*/  HADD2.F32 R53, -RZ, R53.H1_H1 ;  /* 0x30000035ff357230 */ /* 0x000fe20000004100 */
[----:B------:R-:W-:Y:S01]  /*ab60*/  MOV R43, R38 ;  /* 0x00000026002b7202 */ /* 0x000fe20000000f00 */
[----:B------:R-:W-:Y:S01]  /*ab70*/  HADD2.F32 R38, -RZ, R52.H0_H0 ;  /* 0x20000034ff267230 */ /* 0x000fe20000004100 */
[----:B------:R-:W-:Y:S01]  /*ab80*/  LOP3.LUT R12, R12, 0xff0000, R13, 0xf8, !PT ;  /* 0x00ff00000c0c7812 */ /* 0x000fe200078ef80d */
[--C-:B------:R-:W-:Y:S01]  /*ab90*/  HADD2.F32 R13, -RZ, R84.reuse.H0_H0 ;  /* 0x20000054ff0d7230 */ /* 0x100fe20000004100 */
[----:B------:R-:W-:Y:S01]  /*aba0*/  F2FP.F16.E4M3.UNPACK_B R54, R159.H1 ;  /* 0x0000009fff36723e */ /* 0x000fe200030006ff */
[----:B------:R-:W-:Y:S01]  /*abb0*/  HADD2.F32 R84, -RZ, R84.H1_H1 ;  /* 0x30000054ff547230 */ /* 0x000fe20000004100 */
[----:B------:R-:W-:Y:S01]  /*abc0*/  SHF.L.U32 R87, R87, 0x10, RZ ;  /* 0x0000001057577819 */ /* 0x000fe200000006ff */
[----:B------:R-:W-:-:S02]  /*abd0*/  HADD2.F32 R52, -RZ, R52.H1_H1 ;  /* 0x30000034ff347230 */ /* 0x000fc40000004100 */
[-C--:B------:R-:W-:Y:S01]  /*abe0*/  FMUL.FTZ R125, R42, R13.reuse ;  /* 0x0000000d2a7d7220 */ /* 0x080fe20000410000 */
[--C-:B------:R-:W-:Y:S02]  /*abf0*/  HADD2.F32 R55, -RZ, R54.reuse.H0_H0 ;  /* 0x20000036ff377230 */ /* 0x100fe40000004100 */
[----:B------:R-:W-:Y:S01]  /*ac00*/  FMUL.FTZ R161, R38, R13 ;  /* 0x0000000d26a17220 */ /* 0x000fe20000410000 */
[----:B------:R-:W-:Y:S01]  /*ac10*/  LOP3.LUT R36, R36, 0xff0000, R85, 0xf8, !PT ;  /* 0x00ff000024247812 */ /* 0x000fe200078ef855 */
[----:B------:R-:W-:Y:S01]  /*ac20*/  HADD2.F32 R85, -RZ, R54.H1_H1 ;  /* 0x30000036ff557230 */ /* 0x000fe20000004100 */
[----:B------:R-:W-:Y:S01]  /*ac30*/  F2FP.F16.E4M3.UNPACK_B R157, R157 ;  /* 0x0000009dff9d723e */ /* 0x000fe200020006ff */
[-C--:B------:R-:W-:Y:S01]  /*ac40*/  FFMA.FTZ R38, R38, R55.reuse, -R125 ;  /* 0x0000003726267223 */ /* 0x080fe2000001087d */
[----:B------:R-:W-:Y:S01]  /*ac50*/  FFMA.FTZ R42, R42, R55, R161 ;  /* 0x000000372a2a7223 */ /* 0x000fe200000100a1 */
[----:B------:R-:W-:Y:S01]  /*ac60*/  F2FP.F16.E4M3.UNPACK_B R55, R51 ;  /* 0x00000033ff37723e */ /* 0x000fe200020006ff */
[----:B------:R-:W-:Y:S01]  /*ac70*/  FMUL.FTZ R51, R53, R84 ;  /* 0x0000005435337220 */ /* 0x000fe20000410000 */
[----:B------:R-:W-:Y:S01]  /*ac80*/  F2FP.F16.E4M3.UNPACK_B R54, R50 ;  /* 0x00000032ff36723e */ /* 0x000fe200020006ff */
[----:B------:R-:W-:Y:S01]  /*ac90*/  HADD2.F32 R125, -RZ, R157.H0_H0 ;  /* 0x2000009dff7d7230 */ /* 0x000fe20000004100 */
[----:B------:R-:W-:Y:S01]  /*aca0*/  LOP3.LUT R13, R86, 0xff0000, R87, 0xf8, !PT ;  /* 0x00ff0000560d7812 */ /* 0x000fe200078ef857 */
[----:B------:R-:W-:Y:S01]  /*acb0*/  FMUL.FTZ R86, R52, R84 ;  /* 0x0000005434567220 */ /* 0x000fe20000410000 */
[----:B------:R-:W-:Y:S01]  /*acc0*/  F2FP.F16.E4M3.UNPACK_B R159, R159 ;  /* 0x0000009fff9f723e */ /* 0x000fe200020006ff */
[----:B------:R-:W-:-:S02]  /*acd0*/  HADD2.F32 R84, -RZ, R55.H0_H0 ;  /* 0x20000037ff547230 */ /* 0x000fc40000004100 */
[-C--:B------:R-:W-:Y:S01]  /*ace0*/  FFMA.FTZ R51, R52, R85.reuse, -R51 ;  /* 0x0000005534337223 */ /* 0x080fe20000010833 */
[--C-:B------:R-:W-:Y:S02]  /*acf0*/  HADD2.F32 R50, -RZ, R54.reuse.H0_H0 ;  /* 0x20000036ff327230 */ /* 0x100fe40000004100 */
[----:B------:R-:W-:Y:S01]  /*ad00*/  FFMA.FTZ R53, R53, R85, R86 ;  /* 0x0000005535357223 */ /* 0x000fe20000010056 */
[----:B------:R-:W-:Y:S02]  /*ad10*/  HADD2.F32 R87, -RZ, R159.H0_H0 ;  /* 0x2000009fff577230 */ /* 0x000fe40000004100 */
[-C--:B------:R-:W-:Y:S01]  /*ad20*/  FMUL.FTZ R161, R84, R125.reuse ;  /* 0x0000007d54a17220 */ /* 0x080fe20000410000 */
[----:B------:R-:W-:Y:S02]  /*ad30*/  HADD2.F32 R157, -RZ, R157.H1_H1 ;  /* 0x3000009dff9d7230 */ /* 0x000fe40000004100 */
[----:B------:R-:W-:Y:S01]  /*ad40*/  FMUL.FTZ R125, R50, R125 ;  /* 0x0000007d327d7220 */ /* 0x000fe20000410000 */
[----:B------:R-:W-:Y:S01]  /*ad50*/  HADD2.F32 R85, -RZ, R55.H1_H1 ;  /* 0x30000037ff557230 */ /* 0x000fe20000004100 */
[----:B------:R-:W-:Y:S01]  /*ad60*/  F2FP.F16.E4M3.UNPACK_B R86, R43.H1 ;  /* 0x0000002bff56723e */ /* 0x000fe200030006ff */
[----:B------:R-:W-:-:S02]  /*ad70*/  HADD2.F32 R54, -RZ, R54.H1_H1 ;  /* 0x30000036ff367230 */ /* 0x000fc40000004100 */
[----:B------:R-:W-:Y:S01]  /*ad80*/  FFMA.FTZ R52, R84, R87, R125 ;  /* 0x0000005754347223 */ /* 0x000fe2000001007d */
[----:B------:R-:W-:Y:S02]  /*ad90*/  HADD2.F32 R159, -RZ, R159.H1_H1 ;  /* 0x3000009fff9f7230 */ /* 0x000fe40000004100 */
[-C--:B------:R-:W-:Y:S01]  /*ada0*/  FMUL.FTZ R55, R85, R157.reuse ;  /* 0x0000009d55377220 */ /* 0x080fe20000410000 */
[----:B------:R-:W-:Y:S01]  /*adb0*/  F2FP.F16.E4M3.UNPACK_B R84, R158.H1 ;  /* 0x0000009eff54723e */ /* 0x000fe200030006ff */
[----:B------:R-:W-:Y:S01]  /*adc0*/  FMUL.FTZ R124, R54, R157 ;  /* 0x0000009d367c7220 */ /* 0x000fe20000410000 */
[----:B------:R-:W-:Y:S01]  /*add0*/  FFMA.FTZ R50, R50, R87, -R161 ;  /* 0x0000005732327223 */ /* 0x000fe200000108a1 */
        /* <DEDUP_REMOVED lines=19> */
[C---:B------:R-:W-:Y:S01]  /*af10*/  FMUL.FTZ R163, R86.reuse, R159 ;  /* 0x0000009f56a37220 */ /* 0x040fe20000410000 */
[----:B------:R-:W-:Y:S01]  /*af20*/  F2FP.F16.E4M3.UNPACK_B R160, R160 ;  /* 0x000000a0ffa0723e */ /* 0x000fe200020006ff */
[-C--:B------:R-:W-:Y:S01]  /*af30*/  FFMA.FTZ R161, R86, R125.reuse, -R161 ;  /* 0x0000007d56a17223 */ /* 0x080fe200000108a1 */
[----:B------:R-:W-:Y:S02]  /*af40*/  HADD2.F32 R43, -RZ, R41.H0_H0 ;  /* 0x20000029ff2b7230 */ /* 0x000fe40000004100 */
[----:B------:R-:W-:Y:S01]  /*af50*/  FFMA.FTZ R164, R124, R125, R163 ;  /* 0x0000007d7ca47223 */ /* 0x000fe200000100a3 */
[----:B------:R-:W-:-:S02]  /*af60*/  HADD2.F32 R124, -RZ, R158.H0_H0 ;  /* 0x2000009eff7c7230 */ /* 0x000fc40000004100 */
[----:B------:R-:W-:Y:S01]  /*af70*/  FFMA.FTZ R159, R87, R157, R162 ;  /* 0x0000009d579f7223 */ /* 0x000fe200000100a2 */
[----:B------:R-:W-:Y:S01]  /*af80*/  HADD2.F32 R86, -RZ, R84.H0_H0 ;  /* 0x20000054ff567230 */ /* 0x000fe20000004100 */
[----:B------:R-:W-:Y:S01]  /*af90*/  F2FP.SATFINITE.E4M3.F32.PACK_AB_MERGE_C R42, R53, R42, RZ ;  /* 0x0000002a352a723e */ /* 0x000fe200048070ff */
[----:B------:R-:W-:Y:S02]  /*afa0*/  HADD2.F32 R158, -RZ, R158.H1_H1 ;  /* 0x3000009eff9e7230 */ /* 0x000fe40000004100 */
[-C--:B------:R-:W-:Y:S01]  /*afb0*/  FMUL.FTZ R125, R43, R124.reuse ;  /* 0x0000007c2b7d7220 */ /* 0x080fe20000410000 */
[----:B------:R-:W-:Y:S02]  /*afc0*/  HADD2.F32 R84, -RZ, R84.H1_H1 ;  /* 0x30000054ff547230 */ /* 0x000fe40000004100 */
[----:B------:R-:W-:Y:S01]  /*afd0*/  FMUL.FTZ R162, R86, R124 ;  /* 0x0000007c56a27220 */ /* 0x000fe20000410000 */
[----:B------:R-:W-:Y:S01]  /*afe0*/  HADD2.F32 R41, -RZ, R41.H1_H1 ;  /* 0x30000029ff297230 */ /* 0x000fe20000004100 */
[----:B------:R-:W-:Y:S01]  /*aff0*/  F2FP.SATFINITE.E4M3.F32.PACK_AB_MERGE_C R38, R51, R38, RZ ;  /* 0x000000263326723e */ /* 0x000fe200048070ff */
[----:B------:R-:W-:-:S02]  /*b000*/  HADD2.F32 R87, -RZ, R160.H0_H0 ;  /* 0x200000a0ff577230 */ /* 0x000fc40000004100 */
[CC--:B------:R-:W-:Y:S01]  /*b010*/  FMUL.FTZ R124, R84.reuse, R158.reuse ;  /* 0x0000009e547c7220 */ /* 0x0c0fe20000410000 */
[----:B------:R-:W-:Y:S02]  /*b020*/  HADD2.F32 R160, -RZ, R160.H1_H1 ;  /* 0x300000a0ffa07230 */ /* 0x000fe40000004100 */
[----:B------:R-:W-:Y:S01]  /*b030*/  FMUL.FTZ R157, R41, R158 ;  /* 0x0000009e299d7220 */ /* 0x000fe20000410000 */
[----:B------:R-:W-:Y:S01]  /*b040*/  F2FP.F16.E4M3.UNPACK_B R53, R37 ;  /* 0x00000025ff35723e */ /* 0x000fe200020006ff */
[-C--:B------:R-:W-:Y:S01]  /*b050*/  FFMA.FTZ R162, R43, R87.reuse, -R162 ;  /* 0x000000572ba27223 */ /* 0x080fe200000108a2 */
[----:B------:R-:W-:Y:S01]  /*b060*/  F2FP.F16.E4M3.UNPACK_B R51, R40 ;  /* 0x00000028ff33723e */ /* 0x000fe200020006ff */
[-C--:B------:R-:W-:Y:S01]  /*b070*/  FFMA.FTZ R41, R41, R160.reuse, -R124 ;  /* 0x000000a029297223 */ /* 0x080fe2000001087c */
[----:B------:R-:W-:Y:S01]  /*b080*/  FFMA.FTZ R160, R84, R160, R157 ;  /* 0x000000a054a07223 */ /* 0x000fe2000001009d */
[----:B------:R-:W-:Y:S01]  /*b090*/  F2FP.F16.E4M3.UNPACK_B R84, R36 ;  /* 0x00000024ff54723e */ /* 0x000fe200020006ff */
[----:B------:R-:W-:Y:S01]  /*b0a0*/  FFMA.FTZ R125, R86, R87, R125 ;  /* 0x00000057567d7223 */ /* 0x000fe2000001007d */
[----:B------:R-:W-:Y:S01]  /*b0b0*/  F2FP.SATFINITE.E4M3.F32.PACK_AB_MERGE_C R161, R161, R54, RZ ;  /* 0x00000036a1a1723e */ /* 0x000fe200048070ff */
[----:B------:R-:W-:Y:S01]  /*b0c0*/  HADD2.F32 R54, -RZ, R53.H0_H0 ;  /* 0x20000035ff367230 */ /* 0x000fe20000004100 */
[----:B------:R-:W-:Y:S01]  /*b0d0*/  F2FP.SATFINITE.E4M3.F32.PACK_AB_MERGE_C R43, R55, R50, R38 ;  /* 0x00000032372b723e */ /* 0x000fe20004807026 */
[--C-:B------:R-:W-:Y:S01]  /*b0e0*/  HADD2.F32 R87, -RZ, R84.reuse.H0_H0 ;  /* 0x20000054ff577230 */ /* 0x100fe20000004100 */
[----:B------:R-:W-:Y:S01]  /*b0f0*/  F2FP.SATFINITE.E4M3.F32.PACK_AB_MERGE_C R159, R164, R159, RZ ;  /* 0x0000009fa49f723e */ /* 0x000fe200048070ff */
[----:B------:R-:W-:Y:S01]  /*b100*/  HADD2.F32 R50, -RZ, R51.H0_H0 ;  /* 0x20000033ff327230 */ /* 0x000fe20000004100 */
[----:B------:R-:W-:Y:S01]  /*b110*/  F2FP.F16.E4M3.UNPACK_B R55, R14 ;  /* 0x0000000eff37723e */ /* 0x000fe200020006ff */
[----:B------:R-:W-:Y:S01]  /*b120*/  HADD2.F32 R53, -RZ, R53.H1_H1 ;  /* 0x30000035ff357230 */ /* 0x000fe20000004100 */
[----:B------:R-:W-:Y:S01]  /*b130*/  F2FP.SATFINITE.E4M3.F32.PACK_AB_MERGE_C R42, R85, R52, R42 ;  /* 0x00000034552a723e */ /* 0x000fe2000480702a */
[----:B------:R-:W-:Y:S01]  /*b140*/  HADD2.F32 R84, -RZ, R84.H1_H1 ;  /* 0x30000054ff547230 */ /* 0x000fe20000004100 */
[----:B------:R-:W-:Y:S01]  /*b150*/  F2FP.SATFINITE.E4M3.F32.PACK_AB_MERGE_C R38, R160, R125, R159 ;  /* 0x0000007da026723e */ /* 0x000fe2000480709f */
[----:B------:R-:W-:-:S02]  /*b160*/  HADD2.F32 R85, -RZ, R55.H0_H0 ;  /* 0x20000037ff557230 */ /* 0x000fc40000004100 */
[-C--:B------:R-:W-:Y:S01]  /*b170*/  FMUL.FTZ R125, R54, R87.reuse ;  /* 0x00000057367d7220 */ /* 0x080fe20000410000 */
[C---:B------:R-:W-:Y:S01]  /*b180*/  FMUL.FTZ R87, R50.reuse, R87 ;  /* 0x0000005732577220 */ /* 0x040fe20000410000 */
[----:B------:R-:W-:Y:S01]  /*b190*/  HADD2.F32 R52, -RZ, R51.H1_H1 ;  /* 0x30000033ff347230 */ /* 0x000fe20000004100 */
[----:B------:R-:W-:Y:S01]  /*b1a0*/  F2FP.F16.E4M3.UNPACK_B R40, R40.H1 ;  /* 0x00000028ff28723e */ /* 0x000fe200030006ff */
[-C--:B------:R-:W-:Y:S01]  /*b1b0*/  FFMA.FTZ R50, R50, R85.reuse, -R125 ;  /* 0x0000005532327223 */ /* 0x080fe2000001087d */
[----:B------:R-:W-:Y:S01]  /*b1c0*/  FFMA.FTZ R51, R54, R85, R87 ;  /* 0x0000005536337223 */ /* 0x000fe20000010057 */
[----:B------:R-:W-:Y:S02]  /*b1d0*/  HADD2.F32 R55, -RZ, R55.H1_H1 ;  /* 0x30000037ff377230 */ /* 0x000fe40000004100 */
[-C--:B------:R-:W-:Y:S01]  /*b1e0*/  FMUL.FTZ R85, R53, R84.reuse ;  /* 0x0000005435557220 */ /* 0x080fe20000410000 */
[----:B------:R-:W-:Y:S01]  /*b1f0*/  FMUL.FTZ R86, R52, R84 ;  /* 0x0000005434567220 */ /* 0x000fe20000410000 */
[----:B------:R-:W-:-:S02]  /*b200*/  F2FP.F16.E4M3.UNPACK_B R54, R37.H1 ;  /* 0x00000025ff36723e */ /* 0x000fc400030006ff */
[----:B------:R-:W-:Y:S01]  /*b210*/  F2FP.F16.E4M3.UNPACK_B R84, R36.H1 ;  /* 0x00000024ff54723e */ /* 0x000fe200030006ff */
[-C--:B------:R-:W-:Y:S01]  /*b220*/  FFMA.FTZ R37, R52, R55.reuse, -R85 ;  /* 0x0000003734257223 */ /* 0x080fe20000010855 */
[----:B------:R-:W-:Y:S01]  /*b230*/  FFMA.FTZ R36, R53, R55, R86 ;  /* 0x0000003735247223 */ /* 0x000fe20000010056 */
[----:B------:R-:W-:Y:S01]  /*b240*/  F2FP.F16.E4M3.UNPACK_B R14, R14.H1 ;  /* 0x0000000eff0e723e */ /* 0x000fe200030006ff */
[----:B------:R-:W-:Y:S01]  /*b250*/  HADD2.F32 R55, -RZ, R54.H0_H0 ;  /* 0x20000036ff377230 */ /* 0x000fe20000004100 */
[-C--:B------:R-:W-:Y:S01]  /*b260*/  F2FP.F16.E4M3.UNPACK_B R158, R13.reuse.H1 ;  /* 0x0000000dff9e723e */ /* 0x080fe200030006ff */
[----:B------:R-:W-:Y:S01]  /*b270*/  HADD2.F32 R85, -RZ, R84.H0_H0 ;  /* 0x20000054ff557230 */ /* 0x000fe20000004100 */
[----:B------:R-:W-:Y:S01]  /*b280*/  F2FP.F16.E4M3.UNPACK_B R157, R13 ;  /* 0x0000000dff9d723e */ /* 0x000fe200020006ff */
[--C-:B------:R-:W-:Y:S01]  /*b290*/  HADD2.F32 R52, -RZ, R40.reuse.H0_H0 ;  /* 0x20000028ff347230 */ /* 0x100fe20000004100 */
[----:B------:R-:W-:Y:S01]  /*b2a0*/  F2FP.SATFINITE.E4M3.F32.PACK_AB_MERGE_C R41, R41, R162, R161 ;  /* 0x000000a22929723e */ /* 0x000fe200048070a1 */
[----:B------:R-:W-:-:S02]  /*b2b0*/  HADD2.F32 R53, -RZ, R40.H1_H1 ;  /* 0x30000028ff357230 */ /* 0x000fc40000004100 */
[CC--:B------:R-:W-:Y:S01]  /*b2c0*/  FMUL.FTZ R87, R55.reuse, R85.reuse ;  /* 0x0000005537577220 */ /* 0x0c0fe20000410000 */
[----:B------:R-:W-:Y:S02]  /*b2d0*/  HADD2.F32 R40, -RZ, R14.H0_H0 ;  /* 0x2000000eff287230 */ /* 0x000fe40000004100 */
[C---:B------:R-:W-:Y:S01]  /*b2e0*/  FMUL.FTZ R86, R52.reuse, R85 ;  /* 0x0000005534567220 */ /* 0x040fe20000410000 */
[----:B------:R-:W-:Y:S01]  /*b2f0*/  HADD2.F32 R54, -RZ, R54.H1_H1 ;  /* 0x30000036ff367230 */ /* 0x000fe20000004100 */
[----:B------:R-:W-:Y:S01]  /*b300*/  F2FP.F16.E4M3.UNPACK_B R13, R12 ;  /* 0x0000000cff0d723e */ /* 0x000fe200020006ff */
[----:B------:R-:W-:Y:S02]  /*b310*/  HADD2.F32 R84, -RZ, R84.H1_H1 ;  /* 0x30000054ff547230 */ /* 0x000fe40000004100 */
        /* <DEDUP_REMOVED lines=55> */
.L_x_2749:
[----:B------:R-:W-:Y:S05]  /*b690*/  BSYNC B3 ;  /* 0x0000000000037941 */ /* 0x000fea0003800000 */
.L_x_2748:
[----:B------:R-:W-:Y:S01]  /*b6a0*/  ISETP.GE.AND P3, PT, R11, R134, PT ;  /* 0x000000860b00720c */ /* 0x000fe20003f66270 */
[----:B0-----:R0:W-:-:S12]  /*b6b0*/  ST.E.128 desc[UR50][R48.64], R12 ;  /* 0x0000000c30007985 */ /* 0x0011d8000c101d32 */
[----:B------:R-:W-:-:S04]  /*b6c0*/  @!P3 IADD3 R40, P5, R154, R11, RZ ;  /* 0x0000000b9a28b210 */ /* 0x000fc80007fbe0ff */
[----:B------:R-:W-:-:S05]  /*b6d0*/  @!P3 LEA.HI.X.SX32 R41, R11, R152, 0x1, P5 ;  /* 0x000000980b29b211 */ /* 0x000fca00028f0eff */
[----:B--2---:R0:W-:Y:S04]  /*b6e0*/  @!P3 ST.E.128 desc[UR50][R40.64], R36 ;  /* 0x000000242800b985 */ /* 0x0041e8000c101d32 */
.L_x_2747:
[----:B------:R-:W-:Y:S05]  /*b6f0*/  BSYNC B2 ;  /* 0x0000000000027941 */ /* 0x000fea0003800000 */
.L_x_2746:
        /* <DEDUP_REMOVED lines=39> */
[----:B------:R-:W-:Y:S01]  /*b970*/  SHF.R.U32.HI R50, RZ, 0x8, R47 ;  /* 0x00000008ff327819 */ /* 0x000fe2000001162f */
[----:B------:R-:W-:Y:S01]  /*b980*/  IMAD.MOV.U32 R42, RZ, RZ, R13 ;  /* 0x000000ffff2a7224 */ /* 0x000fe200078e000d */
[----:B------:R-:W-:Y:S01]  /*b990*/  LOP3.LUT R49, R49, 0xff00, R12, 0xf8, !PT ;  /* 0x0000ff0031317812 */ /* 0x000fe200078ef80c */
[----:B------:R-:W-:Y:S01]  /*b9a0*/  IMAD.SHL.U32 R13, R52, 0x100, RZ ;  /* 0x00000100340d7824 */ /* 0x000fe200078e00ff */
[----:B------:R-:W-:Y:S01]  /*b9b0*/  SHF.R.U32.HI R81, RZ, 0x10, R83 ;  /* 0x00000010ff517819 */ /* 0x000fe20000011653 */
[----:B------:R-:W-:Y:S01]  /*b9c0*/  IMAD.SHL.U32 R36, R50, 0x100, RZ ;  /* 0x0000010032247824 */ /* 0x000fe200078e00ff */
[----:B------:R-:W-:-:S02]  /*b9d0*/  LOP3.LUT R51, R83, 0xff0000ff, RZ, 0xc0, !PT ;  /* 0xff0000ff53337812 */ /* 0x000fc400078ec0ff */
[----:B------:R-:W-:Y:S02]  /*b9e0*/  SHF.R.U32.HI R80, RZ, 0x10, R45 ;  /* 0x00000010ff507819 */ /* 0x000fe4000001162d */
[----:B------:R-:W-:Y:S02]  /*b9f0*/  LOP3.LUT R44, R45, 0xff0000ff, RZ, 0xc0, !PT ;  /* 0xff0000ff2d2c7812 */ /* 0x000fe400078ec0ff */
[----:B------:R-:W-:Y:S02]  /*ba00*/  SHF.L.U32 R12, R53, 0x8, RZ ;  /* 0x00000008350c7819 */ /* 0x000fe400000006ff */
[----:B------:R-:W-:Y:S02]  /*ba10*/  SHF.R.U32.HI R54, RZ, 0x10, R47 ;  /* 0x00000010ff367819 */ /* 0x000fe4000001162f */
[----:B------:R-:W-:Y:S02]  /*ba20*/  LOP3.LUT R45, R47, 0xff0000ff, RZ, 0xc0, !PT ;  /* 0xff0000ff2f2d7812 */ /* 0x000fe400078ec0ff */
[----:B------:R-:W-:Y:S01]  /*ba30*/  LOP3.LUT R14, R49, 0xff0000, R14, 0xf8, !PT ;  /* 0x00ff0000310e7812 */ /* 0x000fe200078ef80e */
[----:B------:R-:W-:Y:S01]  /*ba40*/  IMAD.U32 R54, R54, 0x10000, RZ ;  /* 0x0001000036367824 */ /* 0x000fe200078e00ff */
[----:B------:R-:W-:-:S02]  /*ba50*/  F2FP.F16.E4M3.UNPACK_B R52, R153.H1 ;  /* 0x00000099ff34723e */ /* 0x000fc400030006ff */
[----:B------:R-:W-:Y:S02]  /*ba60*/  F2FP.F16.E4M3.UNPACK_B R49, R48.H1 ;  /* 0x00000030ff31723e */ /* 0x000fe400030006ff */
        /* <DEDUP_REMOVED lines=8> */
[----:B------:R-:W-:Y:S01]  /*baf0*/  HADD2.F32 R44, -RZ, R47.H0_H0 ;  /* 0x2000002fff2c7230 */ /* 0x000fe20000004100 */
[----:B------:R-:W-:Y:S01]  /*bb00*/  LOP3.LUT R12, R51, 0xff0000, R12, 0xf8, !PT ;  /* 0x00ff0000330c7812 */ /* 0x000fe200078ef80c */
[----:B------:R-:W-:-:S02]  /*bb10*/  IMAD.U32 R36, R80, 0x10000, RZ ;  /* 0x0001000050247824 */ /* 0x000fc400078e00ff */
[-C--:B------:R-:W-:Y:S01]  /*bb20*/  FMUL.FTZ R81, R45, R13.reuse ;  /* 0x0000000d2d517220 */ /* 0x080fe20000410000 */
[--C-:B------:R-:W-:Y:S02]  /*bb30*/  HADD2.F32 R51, -RZ, R50.reuse.H0_H0 ;  /* 0x20000032ff337230 */ /* 0x100fe40000004100 */
[C---:B------:R-:W-:Y:S01]  /*bb40*/  FMUL.FTZ R80, R44.reuse, R13 ;  /* 0x0000000d2c507220 */ /* 0x040fe20000410000 */
[----:B------:R-:W-:Y:S01]  /*bb50*/  HADD2.F32 R47, -RZ, R47.H1_H1 ;  /* 0x3000002fff2f7230 */ /* 0x000fe20000004100 */
        /* <DEDUP_REMOVED lines=10> */
[CC--:B------:R-:W-:Y:S01]  /*bc00*/  FMUL.FTZ R46, R52.reuse, R51.reuse ;  /* 0x00000033342e7220 */ /* 0x0c0fe20000410000 */
[C---:B------:R-:W-:Y:S01]  /*bc10*/  FMUL.FTZ R55, R47.reuse, R51 ;  /* 0x000000332f377220 */ /* 0x040fe20000410000 */
[----:B------:R-:W-:Y:S01]  /*bc20*/  F2FP.F16.E4M3.UNPACK_B R155, R155 ;  /* 0x0000009bff9b723e */ /* 0x000fe200020006ff */
[----:B------:R-:W-:Y:S02]  /*bc30*/  HADD2.F32 R54, -RZ, R153.H0_H0 ;  /* 0x20000099ff367230 */ /* 0x000fe40000004100 */
[-C--:B------:R-:W-:Y:S01]  /*bc40*/  FFMA.FTZ R47, R47, R53.reuse, -R46 ;  /* 0x000000352f2f7223 */ /* 0x080fe2000001082e */
[----:B------:R-:W-:Y:S02]  /*bc50*/  HADD2.F32 R51, -RZ, R49.H0_H0 ;  /* 0x20000031ff337230 */ /* 0x000fe40000004100 */
[----:B------:R-:W-:Y:S01]  /*bc60*/  FFMA.FTZ R46, R52, R53, R55 ;  /* 0x00000035342e7223 */ /* 0x000fe20000010037 */
[----:B------:R-:W-:Y:S01]  /*bc70*/  HADD2.F32 R48, -RZ, R50.H0_H0 ;  /* 0x20000032ff307230 */ /* 0x000fe20000004100 */
[----:B------:R-:W-:Y:S01]  /*bc80*/  F2FP.F16.E4M3.UNPACK_B R80, R151.H1 ;  /* 0x00000097ff50723e */ /* 0x000fe200030006ff */
        /* <DEDUP_REMOVED lines=9> */
[-C--:B------:R-:W-:Y:S01]  /*bd20*/  FMUL.FTZ R51, R52, R153.reuse ;  /* 0x0000009934337220 */ /* 0x080fe20000410000 */
[----:B------:R-:W-:Y:S01]  /*bd30*/  F2FP.F16.E4M3.UNPACK_B R53, R38.H1 ;  /* 0x00000026ff35723e */ /* 0x000fe200030006ff */
[C---:B------:R-:W-:Y:S01]  /*bd40*/  FMUL.FTZ R153, R50.reuse, R153 ;  /* 0x0000009932997220 */ /* 0x040fe20000410000 */
[----:B------:R-:W-:Y:S01]  /*bd50*/  F2FP.F16.E4M3.UNPACK_B R55, R156.H1 ;  /* 0x0000009cff37723e */ /* 0x000fe200030006ff */
[----:B------:R-:W-:Y:S01]  /*bd60*/  FFMA.FTZ R51, R50, R155, -R51 ;  /* 0x0000009b32337223 */ /* 0x000fe20000010833 */
[----:B------:R-:W-:Y:S01]  /*bd70*/  F2FP.F16.E4M3.UNPACK_B R50, R43.H1 ;  /* 0x0000002bff32723e */ /* 0x000fe200030006ff */
[--C-:B------:R-:W-:Y:S02]  /*bd80*/  HADD2.F32 R83, -RZ, R80.reuse.H0_H0 ;  /* 0x20000050ff537230 */ /* 0x100fe40000004100 */
[----:B------:R-:W-:Y:S01]  /*bd90*/  FFMA.FTZ R82, R52, R155, R153 ;  /* 0x0000009b34527223 */ /* 0x000fe20000010099 */
[--C-:B------:R-:W-:Y:S01]  /*bda0*/  HADD2.F32 R54, -RZ, R53.reuse.H0_H0 ;  /* 0x20000035ff367230 */ /* 0x100fe20000004100 */
[----:B------:R-:W-:Y:S01]  /*bdb0*/  F2FP.F16.E4M3.UNPACK_B R151, R151 ;  /* 0x00000097ff97723e */ /* 0x000fe200020006ff */
[----:B------:R-:W-:Y:S01]  /*bdc0*/  HADD2.F32 R80, -RZ, R80.H1_H1 ;  /* 0x30000050ff507230 */ /* 0x000fe20000004100 */
[----:B------:R-:W-:Y:S01]  /*bdd0*/  F2FP.F16.E4M3.UNPACK_B R43, R43 ;  /* 0x0000002bff2b723e */ /* 0x000fe200020006ff */
[----:B------:R-:W-:-:S02]  /*bde0*/  HADD2.F32 R53, -RZ, R53.H1_H1 ;  /* 0x30000035ff357230 */ /* 0x000fc40000004100 */
[-C--:B------:R-:W-:Y:S01]  /*bdf0*/  FMUL.FTZ R85, R54, R83.reuse ;  /* 0x0000005336557220 */ /* 0x080fe20000410000 */
[--C-:B------:R-:W-:Y:S01]  /*be00*/  HADD2.F32 R52, -RZ, R50.reuse.H0_H0 ;  /* 0x20000032ff347230 */ /* 0x100fe20000004100 */
[----:B------:R-:W-:Y:S01]  /*be10*/  F2FP.F16.E4M3.UNPACK_B R156, R156 ;  /* 0x0000009cff9c723e */ /* 0x000fe200020006ff */
[--C-:B------:R-:W-:Y:S02]  /*be20*/  HADD2.F32 R81, -RZ, R55.reuse.H0_H0 ;  /* 0x20000037ff517230 */ /* 0x100fe40000004100 */
[----:B------:R-:W-:Y:S01]  /*be30*/  FMUL.FTZ R87, R53, R80 ;  /* 0x0000005035577220 */ /* 0x000fe20000410000 */
[----:B------:R-:W-:Y:S02]  /*be40*/  HADD2.F32 R50, -RZ, R50.H1_H1 ;  /* 0x30000032ff327230 */ /* 0x000fe40000004100 */
[C---:B------:R-:W-:Y:S01]  /*be50*/  FMUL.FTZ R83, R52.reuse, R83 ;  /* 0x0000005334537220 */ /* 0x040fe20000410000 */
[----:B------:R-:W-:Y:S02]  /*be60*/  HADD2.F32 R55, -RZ, R55.H1_H1 ;  /* 0x30000037ff377230 */ /* 0x000fe40000004100 */
[-C--:B------:R-:W-:Y:S01]  /*be70*/  FFMA.FTZ R85, R52, R81.reuse, -R85 ;  /* 0x0000005134557223 */ /* 0x080fe20000010855 */
[----:B------:R-:W-:Y:S01]  /*be80*/  F2FP.SATFINITE.E4M3.F32.PACK_AB_MERGE_C R44, R47, R44, RZ ;  /* 0x0000002c2f2c723e */ /* 0x000fe200048070ff */
        /* <DEDUP_REMOVED lines=8> */
[----:B------:R-:W-:Y:S01]  /*bf10*/  F2FP.SATFINITE.E4M3.F32.PACK_AB_MERGE_C R45, R51, R48, R44 ;  /* 0x00000030332d723e */ /* 0x000fe2000480702c */
[--C-:B------:R-:W-:Y:S01]  /*bf20*/  HADD2.F32 R52, -RZ, R50.reuse.H0_H0 ;  /* 0x20000032ff347230 */ /* 0x100fe20000004100 */
[----:B------:R-:W-:Y:S01]  /*bf30*/  F2FP.F16.E4M3.UNPACK_B R48, R36 ;  /* 0x00000024ff30723e */ /* 0x000fe200020006ff */
        /* <DEDUP_REMOVED lines=9> */
[C---:B------:R-:W-:Y:S01]  /*bfd0*/  FMUL.FTZ R151, R43.reuse, R151 ;  /* 0x000000972b977220 */ /* 0x040fe20000410000 */
[----:B------:R-:W-:Y:S01]  /*bfe0*/  F2FP.SATFINITE.E4M3.F32.PACK_AB_MERGE_C R44, R82, R49, R46 ;  /* 0x00000031522c723e */ /* 0x000fe2000480702e */
[-C--:B------:R-:W-:Y:S01]  /*bff0*/  FFMA.FTZ R81, R38, R53.reuse, -R81 ;  /* 0x0000003526517223 */ /* 0x080fe20000010851 */
[----:B------:R-:W-:Y:S01]  /*c000*/  FFMA.FTZ R38, R52, R53, R55 ;  /* 0x0000003534267223 */ /* 0x000fe20000010037 */
[-C--:B------:R-:W-:Y:S01]  /*c010*/  FFMA.FTZ R151, R50, R156.reuse, R151 ;  /* 0x0000009c32977223 */ /* 0x080fe20000010097 */
[----:B------:R-:W-:Y:S01]  /*c020*/  F2FP.F16.E4M3.UNPACK_B R50, R37 ;  /* 0x00000025ff32723e */ /* 0x000fe200020006ff */
[----:B------:R-:W-:Y:S01]  /*c030*/  FFMA.FTZ R54, R43, R156, -R54 ;  /* 0x0000009c2b367223 */ /* 0x000fe20000010836 */
[----:B------:R-:W-:Y:S01]  /*c040*/  F2FP.SATFINITE.E4M3.F32.PACK_AB_MERGE_C R43, R80, R85, RZ ;  /* 0x00000055502b723e */ /* 0x000fe200048070ff */
[----:B------:R-:W-:Y:S01]  /*c050*/  HADD2.F32 R53, -RZ, R48.H0_H0 ;  /* 0x20000030ff357230 */ /* 0x000fe20000004100 */
[----:B------:R-:W-:Y:S01]  /*c060*/  F2FP.F16.E4M3.UNPACK_B R51, R14 ;  /* 0x0000000eff33723e */ /* 0x000fe200020006ff */
[----:B------:R-:W-:Y:S01]  /*c070*/  HADD2.F32 R49, -RZ, R50.H0_H0 ;  /* 0x20000032ff317230 */ /* 0x000fe20000004100 */
[----:B------:R-:W-:Y:S01]  /*c080*/  F2FP.SATFINITE.E4M3.F32.PACK_AB_MERGE_C R43, R54, R81, R43 ;  /* 0x00000051362b723e */ /* 0x000fe2000480702b */
        /* <DEDUP_REMOVED lines=15> */
[-C--:B------:R-:W-:Y:S01]  /*c180*/  FFMA.FTZ R37, R48, R51.reuse, -R55 ;  /* 0x0000003330257223 */ /* 0x080fe20000010837 */
[----:B------:R-:W-:Y:S02]  /*c190*/  HADD2.F32 R48, -RZ, R42.H0_H0 ;  /* 0x2000002aff307230 */ /* 0x000fe40000004100 */
[----:B------:R-:W-:Y:S01]  /*c1a0*/  FFMA.FTZ R36, R50, R51, R53 ;  /* 0x0000003332247223 */ /* 0x000fe20000010035 */
[--C-:B------:R-:W-:Y:S01]  /*c1b0*/  HADD2.F32 R50, -RZ, R49.reuse.H0_H0 ;  /* 0x20000031ff327230 */ /* 0x100fe20000004100 */
[----:B------:R-:W-:Y:S01]  /*c1c0*/  F2FP.F16.E4M3.UNPACK_B R14, R14.H1 ;  /* 0x0000000eff0e723e */ /* 0x000fe200030006ff */
[----:B------:R-:W-:Y:S01]  /*c1d0*/  HADD2.F32 R49, -RZ, R49.H1_H1 ;  /* 0x30000031ff317230 */ /* 0x000fe20000004100 */
[----:B------:R-:W-:Y:S01]  /*c1e0*/  F2FP.SATFINITE.E4M3.F32.PACK_AB_MERGE_C R83, R84, R83, RZ ;  /* 0x000000535453723e */ /* 0x000fe200048070ff */
[----:B------:R-:W-:-:S02]  /*c1f0*/  HADD2.F32 R54, -RZ, R52.H1_H1 ;  /* 0x30000034ff367230 */ /* 0x000fc40000004100 */
[----:B------:R-:W-:Y:S01]  /*c200*/  HADD2.F32 R53, -RZ, R52.H0_H0 ;  /* 0x20000034ff357230 */ /* 0x000fe20000004100 */
[----:B------:R-:W-:Y:S01]  /*c210*/  F2FP.SATFINITE.E4M3.F32.PACK_AB_MERGE_C R38, R151, R38, R83 ;  /* 0x000000269726723e */ /* 0x000fe20004807053 */
[----:B------:R-:W-:Y:S02]  /*c220*/  HADD2.F32 R42, -RZ, R42.H1_H1 ;  /* 0x3000002aff2a7230 */ /* 0x000fe40000004100 */
[CC--:B------:R-:W-:Y:S01]  /*c230*/  FMUL.FTZ R81, R49.reuse, R54.reuse ;  /* 0x0000003631517220 */ /* 0x0c0fe20000410000 */
[--C-:B------:R-:W-:Y:S02]  /*c240*/  HADD2.F32 R51, -RZ, R14.reuse.H0_H0 ;  /* 0x2000000eff337230 */ /* 0x100fe40000004100 */
[-C--:B------:R-:W-:Y:S01]  /*c250*/  FMUL.FTZ R55, R50, R53.reuse ;  /* 0x0000003532377220 */ /* 0x080fe20000410000 */
[----:B------:R-:W-:Y:S02]  /*c260*/  HADD2.F32 R52, -RZ, R14.H1_H1 ;  /* 0x3000000eff347230 */ /* 0x000fe40000004100 */
        /* <DEDUP_REMOVED lines=54> */
[----:B------:R-:W-:Y:S02]  /*c5d0*/  F2FP.SATFINITE.E4M3.F32.PACK_AB_MERGE_C R15, R51, R86, R50 ;  /* 0x00000056330f723e */ /* 0x000fe40004807032 */
[----:B------:R-:W-:Y:S02]  /*c5e0*/  F2FP.SATFINITE.E4M3.F32.PACK_AB_MERGE_C R39, R48, R87, R42 ;  /* 0x000000573027723e */ /* 0x000fe4000480702a */
[----:B------:R-:W-:-:S07]  /*c5f0*/  MOV R12, R45 ;  /* 0x0000002d000c7202 */ /* 0x000fce0000000f00 */
.L_x_2751:
[----:B------:R-:W-:Y:S05]  /*c600*/  BSYNC B2 ;  /* 0x0000000000027941 */ /* 0x000fea0003800000 */
.L_x_2750:
[----:B------:R-:W-:Y:S01]  /*c610*/  ISETP.GE.AND P3, PT, R11, R134, PT ;  /* 0x000000860b00720c */ /* 0x000fe20003f66270 */
[----:B0-----:R0:W-:-:S12]  /*c620*/  ST.E.128 desc[UR50][R40.64], R12 ;  /* 0x0000000c28007985 */ /* 0x0011d8000c101d32 */
[----:B------:R-:W-:-:S04]  /*c630*/  @!P3 IADD3 R42, P5, R154, R11, RZ ;  /* 0x0000000b9a2ab210 */ /* 0x000fc80007fbe0ff */
[----:B------:R-:W-:-:S05]  /*c640*/  @!P3 LEA.HI.X.SX32 R43, R11, R152, 0x1, P5 ;  /* 0x000000980b2bb211 */ /* 0x000fca00028f0eff */
[----:B--2---:R0:W-:Y:S04]  /*c650*/  @!P3 ST.E.128 desc[UR50][R42.64], R36 ;  /* 0x000000242a00b985 */ /* 0x0041e8000c101d32 */
.L_x_2741:
[----:B------:R-:W-:Y:S05]  /*c660*/  BSYNC B1 ;  /* 0x0000000000017941 */ /* 0x000fea0003800000 */
.L_x_2740:
[----:B------:R-:W-:-:S03]  /*c670*/  UMOV UR4, 0xffffffff ;  /* 0xffffffff00047882 */ /* 0x000fc60000000000 */
[----:B------:R-:W-:Y:S05]  /*c680*/  BRA.DIV UR4, `(.L_x_2752) ;  /* 0x0000023204cc7947 */ /* 0x000fea000b800000 */
[----:B--2---:R-:W2:Y:S04]  /*c690*/  SHFL.IDX PT, R118, R118, 0x1, 0x1e1f ;  /* 0x003e1f0076767f89 */ /* 0x004ea800000e0000 */
[----:B------:R0:W0:Y:S02]  /*c6a0*/  SHFL.IDX PT, R44, R119, 0x1, 0x1e1f ;  /* 0x003e1f00772c7f89 */ /* 0x00002400000e0000 */
.L_x_3038:
        /* <DEDUP_REMOVED lines=8> */
[----:B------:R-:W-:Y:S02]  /*c730*/  IADD3 R40, P3, R21, R44, RZ ;  /* 0x0000002c15287210 */ /* 0x000fe40007f7e0ff */
[----:B------:R-:W-:-:S03]  /*c740*/  SHF.R.S32.HI R12, RZ, 0x1f, R11 ;  /* 0x0000001fff0c7819 */ /* 0x000fc6000001140b */
[----:B--2---:R-:W-:Y:S01]  /*c750*/  IMAD.X R41, R118, 0x1, R108, P3 ;  /* 0x0000000176297824 */ /* 0x004fe200018e066c */
        /* <DEDUP_REMOVED lines=25> */
[----:B------:R-:W-:Y:S01]  /*c8f0*/  IMAD.MOV.U32 R43, RZ, RZ, R14 ;  /* 0x000000ffff2b7224 */ /* 0x000fe200078e000e */
[----:B------:R-:W-:Y:S01]  /*c900*/  SHF.R.U32.HI R55, RZ, 0x8, R71 ;  /* 0x00000008ff377819 */ /* 0x000fe20000011647 */
[----:B------:R-:W-:Y:S01]  /*c910*/  IMAD.SHL.U32 R14, R52, 0x100, RZ ;  /* 0x00000100340e7824 */ /* 0x000fe200078e00ff */
[----:B------:R-:W-:Y:S01]  /*c920*/  SHF.R.U32.HI R49, RZ, 0x8, R57 ;  /* 0x00000008ff317819 */ /* 0x000fe20000011639 */
[----:B------:R-:W-:Y:S01]  /*c930*/  IMAD.U32 R13, R58, 0x10000, RZ ;  /* 0x000100003a0d7824 */ /* 0x000fe200078e00ff */
[----:B------:R-:W-:Y:S01]  /*c940*/  LOP3.LUT R51, R59, 0xff0000ff, RZ, 0xc0, !PT ;  /* 0xff0000ff3b337812 */ /* 0x000fe200078ec0ff */
[----:B--2---:R-:W-:Y:S01]  /*c950*/  IMAD.MOV.U32 R50, RZ, RZ, R36 ;  /* 0x000000ffff327224 */ /* 0x004fe200078e0024 */
[----:B------:R-:W-:-:S02]  /*c960*/  SHF.R.U32.HI R54, RZ, 0x10, R71 ;  /* 0x00000010ff367819 */ /* 0x000fc40000011647 */
[----:B------:R-:W-:Y:S01]  /*c970*/  LOP3.LUT R12, R45, 0xff00, R12, 0xf8, !PT ;  /* 0x0000ff002d0c7812 */ /* 0x000fe200078ef80c */
[----:B------:R-:W-:Y:S01]  /*c980*/  IMAD.SHL.U32 R45, R55, 0x100, RZ ;  /* 0x00000100372d7824 */ /* 0x000fe200078e00ff */
[----:B------:R-:W-:Y:S02]  /*c990*/  LOP3.LUT R48, R57, 0xff0000ff, RZ, 0xc0, !PT ;  /* 0xff0000ff39307812 */ /* 0x000fe400078ec0ff */
[----:B------:R-:W-:Y:S02]  /*c9a0*/  SHF.L.U32 R49, R49, 0x8, RZ ;  /* 0x0000000831317819 */ /* 0x000fe400000006ff */
[----:B------:R-:W-:Y:S02]  /*c9b0*/  LOP3.LUT R46, R71, 0xff0000ff, RZ, 0xc0, !PT ;  /* 0xff0000ff472e7812 */ /* 0x000fe400078ec0ff */
[----:B------:R-:W-:Y:S02]  /*c9c0*/  LOP3.LUT R55, R51, 0xff00, R14, 0xf8, !PT ;  /* 0x0000ff0033377812 */ /* 0x000fe400078ef80e */
[----:B------:R-:W-:Y:S01]  /*c9d0*/  LOP3.LUT R14, R12, 0xff0000, R13, 0xf8, !PT ;  /* 0x00ff00000c0e7812 */ /* 0x000fe200078ef80d */
[----:B------:R-:W-:Y:S01]  /*c9e0*/  IMAD.U32 R12, R54, 0x10000, RZ ;  /* 0x00010000360c7824 */ /* 0x000fe200078e00ff */
[----:B------:R-:W-:-:S02]  /*c9f0*/  LOP3.LUT R36, R48, 0xff00, R49, 0xf8, !PT ;  /* 0x0000ff0030247812 */ /* 0x000fc400078ef831 */
[----:B------:R-:W-:Y:S02]  /*ca00*/  LOP3.LUT R45, R46, 0xff00, R45, 0xf8, !PT ;  /* 0x0000ff002e2d7812 */ /* 0x000fe400078ef82d */
[----:B------:R-:W-:Y:S02]  /*ca10*/  F2FP.F16.E4M3.UNPACK_B R54, R147.H1 ;  /* 0x00000093ff36723e */ /* 0x000fe400030006ff */
[----:B------:R-:W-:Y:S02]  /*ca20*/  F2FP.F16.E4M3.UNPACK_B R51, R50.H1 ;  /* 0x00000032ff33723e */ /* 0x000fe400030006ff */
[----:B------:R-:W-:Y:S01]  /*ca30*/  F2FP.F16.E4M3.UNPACK_B R48, R47.H1 ;  /* 0x0000002fff30723e */ /* 0x000fe200030006ff */
[----:B------:R-:W-:Y:S01]  /*ca40*/  HADD2.F32 R13, -RZ, R54.H0_H0 ;  /* 0x20000036ff0d7230 */ /* 0x000fe20000004100 */
[----:B------:R-:W-:Y:S01]  /*ca50*/  SHF.R.U32.HI R53, RZ, 0x10, R57 ;  /* 0x00000010ff357819 */ /* 0x000fe20000011639 */
[----:B------:R-:W-:Y:S01]  /*ca60*/  HADD2.F32 R46, -RZ, R51.H0_H0 ;  /* 0x20000033ff2e7230 */ /* 0x000fe20000004100 */
[----:B------:R-:W-:-:S02]  /*ca70*/  SHF.R.U32.HI R56, RZ, 0x10, R59 ;  /* 0x00000010ff387819 */ /* 0x000fc4000001163b */
[----:B------:R-:W-:Y:S01]  /*ca80*/  LOP3.LUT R12, R45, 0xff0000, R12, 0xf8, !PT ;  /* 0x00ff00002d0c7812 */ /* 0x000fe200078ef80c */
[----:B------:R-:W-:Y:S01]  /*ca90*/  HADD2.F32 R45, -RZ, R48.H0_H0 ;  /* 0x20000030ff2d7230 */ /* 0x000fe20000004100 */
[----:B------:R-:W-:Y:S01]  /*caa0*/  F2FP.F16.E4M3.UNPACK_B R49, R149.H1 ;  /* 0x00000095ff31723e */ /* 0x000fe200030006ff */
[----:B------:R-:W-:Y:S02]  /*cab0*/  IMAD.U32 R53, R53, 0x10000, RZ ;  /* 0x0001000035357824 */ /* 0x000fe400078e00ff */
[-C--:B------:R-:W-:Y:S01]  /*cac0*/  FMUL.FTZ R58, R46, R13.reuse ;  /* 0x0000000d2e3a7220 */ /* 0x080fe20000410000 */
[----:B------:R-:W-:Y:S02]  /*cad0*/  IMAD.U32 R56, R56, 0x10000, RZ ;  /* 0x0001000038387824 */ /* 0x000fe400078e00ff */
[----:B------:R-:W-:Y:S01]  /*cae0*/  FMUL.FTZ R57, R45, R13 ;  /* 0x0000000d2d397220 */ /* 0x000fe20000410000 */
[--C-:B------:R-:W-:Y:S01]  /*caf0*/  HADD2.F32 R52, -RZ, R49.reuse.H0_H0 ;  /* 0x20000031ff347230 */ /* 0x100fe20000004100 */
[----:B------:R-:W-:Y:S01]  /*cb00*/  LOP3.LUT R36, R36, 0xff0000, R53, 0xf8, !PT ;  /* 0x00ff000024247812 */ /* 0x000fe200078ef835 */
[----:B------:R-:W-:Y:S01]  /*cb10*/  HADD2.F32 R53, -RZ, R49.H1_H1 ;  /* 0x30000031ff357230 */ /* 0x000fe20000004100 */
[----:B------:R-:W-:Y:S01]  /*cb20*/  LOP3.LUT R13, R55, 0xff0000, R56, 0xf8, !PT ;  /* 0x00ff0000370d7812 */ /* 0x000fe200078ef838 */
[----:B------:R-:W-:-:S02]  /*cb30*/  HADD2.F32 R55, -RZ, R54.H1_H1 ;  /* 0x30000036ff377230 */ /* 0x000fc40000004100 */
[-C--:B------:R-:W-:Y:S01]  /*cb40*/  FFMA.FTZ R45, R45, R52.reuse, -R58 ;  /* 0x000000342d2d7223 */ /* 0x080fe2000001083a */
[----:B------:R-:W-:Y:S01]  /*cb50*/  FFMA.FTZ R46, R46, R52, R57 ;  /* 0x000000342e2e7223 */ /* 0x000fe20000010039 */
[----:B------:R-:W-:Y:S01]  /*cb60*/  HADD2.F32 R52, -RZ, R51.H1_H1 ;  /* 0x30000033ff347230 */ /* 0x000fe20000004100 */
[----:B------:R-:W-:Y:S01]  /*cb70*/  F2FP.F16.E4M3.UNPACK_B R147, R147 ;  /* 0x00000093ff93723e */ /* 0x000fe200020006ff */
[----:B------:R-:W-:Y:S01]  /*cb80*/  HADD2.F32 R49, -RZ, R48.H1_H1 ;  /* 0x30000030ff317230 */ /* 0x000fe20000004100 */
[----:B------:R-:W-:Y:S02]  /*cb90*/  F2FP.F16.E4M3.UNPACK_B R50, R50 ;  /* 0x00000032ff32723e */ /* 0x000fe400020006ff */
[----:B------:R-:W-:Y:S01]  /*cba0*/  F2FP.F16.E4M3.UNPACK_B R47, R47 ;  /* 0x0000002fff2f723e */ /* 0x000fe200020006ff */
[----:B------:R-:W-:Y:S01]  /*cbb0*/  FMUL.FTZ R56, R52, R55 ;  /* 0x0000003734387220 */ /* 0x000fe20000410000 */
[----:B------:R-:W-:Y:S01]  /*cbc0*/  F2FP.F16.E4M3.UNPACK_B R149, R149 ;  /* 0x00000095ff95723e */ /* 0x000fe200020006ff */
[----:B------:R-:W-:-:S02]  /*cbd0*/  HADD2.F32 R54, -RZ, R147.H0_H0 ;  /* 0x20000093ff367230 */ /* 0x000fc40000004100 */
        /* <DEDUP_REMOVED lines=41> */
[--C-:B------:R-:W-:Y:S02]  /*ce70*/  HADD2.F32 R51, -RZ, R148.reuse.H0_H0 ;  /* 0x20000094ff337230 */ /* 0x100fe40000004100 */
[----:B------:R-:W-:Y:S01]  /*ce80*/  FFMA.FTZ R69, R49, R52, R82 ;  /* 0x0000003431457223 */ /* 0x000fe20000010052 */
[----:B------:R-:W-:Y:S01]  /*ce90*/  HADD2.F32 R148, -RZ, R148.H1_H1 ;  /* 0x30000094ff947230 */ /* 0x000fe20000004100 */
[-C--:B------:R-:W-:Y:S01]  /*cea0*/  F2FP.F16.E4M3.UNPACK_B R52, R14.reuse ;  /* 0x0000000eff34723e */ /* 0x080fe200020006ff */
[----:B------:R-:W-:Y:S01]  /*ceb0*/  HADD2.F32 R48, -RZ, R47.H0_H0 ;  /* 0x2000002fff307230 */ /* 0x000fe20000004100 */
[----:B------:R-:W-:Y:S01]  /*cec0*/  F2FP.F16.E4M3.UNPACK_B R14, R14.H1 ;  /* 0x0000000eff0e723e */ /* 0x000fe200030006ff */
[----:B------:R-:W-:Y:S01]  /*ced0*/  HADD2.F32 R38, -RZ, R43.H0_H0 ;  /* 0x2000002bff267230 */ /* 0x000fe20000004100 */
[----:B------:R-:W-:Y:S01]  /*cee0*/  F2FP.SATFINITE.E4M3.F32.PACK_AB_MERGE_C R69, R69, R54, RZ ;  /* 0x000000364545723e */ /* 0x000fe200048070ff */
[----:B------:R-:W-:-:S02]  /*cef0*/  HADD2.F32 R47, -RZ, R47.H1_H1 ;  /* 0x3000002fff2f7230 */ /* 0x000fc40000004100 */
[-C--:B------:R-:W-:Y:S01]  /*cf00*/  FMUL.FTZ R53, R48, R51.reuse ;  /* 0x0000003330357220 */ /* 0x080fe20000410000 */
[--C-:B------:R-:W-:Y:S02]  /*cf10*/  HADD2.F32 R49, -RZ, R150.reuse.H0_H0 ;  /* 0x20000096ff317230 */ /* 0x100fe40000004100 */
[C---:B------:R-:W-:Y:S01]  /*cf20*/  FMUL.FTZ R51, R38.reuse, R51 ;  /* 0x0000003326337220 */ /* 0x040fe20000410000 */
        /* <DEDUP_REMOVED lines=8> */
[----:B------:R-:W-:Y:S01]  /*cfb0*/  F2FP.SATFINITE.E4M3.F32.PACK_AB_MERGE_C R43, R68, R45, RZ ;  /* 0x0000002d442b723e */ /* 0x000fe200048070ff */
[----:B------:R-:W-:Y:S01]  /*cfc0*/  FFMA.FTZ R51, R47, R150, R148 ;  /* 0x000000962f337223 */ /* 0x000fe20000010094 */
[----:B------:R-:W-:Y:S01]  /*cfd0*/  F2FP.F16.E4M3.UNPACK_B R54, R36 ;  /* 0x00000024ff36723e */ /* 0x000fe200020006ff */
[----:B------:R-:W-:Y:S01]  /*cfe0*/  HADD2.F32 R50, -RZ, R49.H0_H0 ;  /* 0x20000031ff327230 */ /* 0x000fe20000004100 */
[----:B------:R-:W-:-:S02]  /*cff0*/  F2FP.F16.E4M3.UNPACK_B R48, R42 ;  /* 0x0000002aff30723e */ /* 0x000fc400020006ff */
[----:B------:R-:W-:Y:S02]  /*d000*/  F2FP.SATFINITE.E4M3.F32.PACK_AB_MERGE_C R45, R57, R46, RZ ;  /* 0x0000002e392d723e */ /* 0x000fe400048070ff */
[----:B------:R-:W-:Y:S01]  /*d010*/  F2FP.SATFINITE.E4M3.F32.PACK_AB_MERGE_C R43, R58, R55, R43 ;  /* 0x000000373a2b723e */ /* 0x000fe2000480702b */
[----:B------:R-:W-:Y:S01]  /*d020*/  HADD2.F32 R55, -RZ, R54.H0_H0 ;  /* 0x20000036ff377230 */ /* 0x000fe20000004100 */
[----:B------:R-:W-:Y:S01]  /*d030*/  F2FP.SATFINITE.E4M3.F32.PACK_AB_MERGE_C R46, R80, R59, RZ ;  /* 0x0000003b502e723e */ /* 0x000fe200048070ff */
        /* <DEDUP_REMOVED lines=20> */
[----:B------:R-:W-:-:S02]  /*d180*/  HADD2.F32 R36, -RZ, R42.H0_H0 ;  /* 0x2000002aff247230 */ /* 0x000fc40000004100 */
[--C-:B------:R-:W-:Y:S02]  /*d190*/  HADD2.F32 R49, -RZ, R37.reuse.H0_H0 ;  /* 0x20000025ff317230 */ /* 0x100fe40000004100 */
[--C-:B------:R-:W-:Y:S02]  /*d1a0*/  HADD2.F32 R51, -RZ, R50.reuse.H0_H0 ;  /* 0x20000032ff337230 */ /* 0x100fe40000004100 */
[----:B------:R-:W-:Y:S02]  /*d1b0*/  HADD2.F32 R37, -RZ, R37.H1_H1 ;  /* 0x30000025ff257230 */ /* 0x000fe40000004100 */
[----:B------:R-:W-:Y:S02]  /*d1c0*/  HADD2.F32 R52, -RZ, R50.H1_H1 ;  /* 0x30000032ff347230 */ /* 0x000fe40000004100 */
[-C--:B------:R-:W-:Y:S01]  /*d1d0*/  FMUL.FTZ R53, R49, R51.reuse ;  /* 0x0000003331357220 */ /* 0x080fe20000410000 */
[----:B------:R-:W-:Y:S01]  /*d1e0*/  FMUL.FTZ R54, R36, R51 ;  /* 0x0000003324367220 */ /* 0x000fe20000410000 */
[----:B------:R-:W-:-:S02]  /*d1f0*/  HADD2.F32 R42, -RZ, R42.H1_H1 ;  /* 0x3000002aff2a7230 */ /* 0x000fc40000004100 */
[--C-:B------:R-:W-:Y:S02]  /*d200*/  HADD2.F32 R50, -RZ, R14.reuse.H0_H0 ;  /* 0x2000000eff327230 */ /* 0x100fe40000004100 */
        /* <DEDUP_REMOVED lines=50> */
[----:B------:R-:W-:-:S02]  /*d530*/  F2FP.SATFINITE.E4M3.F32.PACK_AB_MERGE_C R68, R69, R68, RZ ;  /* 0x000000444544723e */ /* 0x000fc400048070ff */
[----:B------:R-:W-:Y:S02]  /*d540*/  F2FP.SATFINITE.E4M3.F32.PACK_AB_MERGE_C R54, R54, R55, RZ ;  /* 0x000000373636723e */ /* 0x000fe400048070ff */
[----:B------:R-:W-:Y:S01]  /*d550*/  F2FP.SATFINITE.E4M3.F32.PACK_AB_MERGE_C R15, R14, R71, R15 ;  /* 0x000000470e0f723e */ /* 0x000fe2000480700f */
[----:B------:R-:W-:Y:S01]  /*d560*/  IMAD.MOV.U32 R14, RZ, RZ, R46 ;  /* 0x000000ffff0e7224 */ /* 0x000fe200078e002e */
[----:B------:R-:W-:Y:S02]  /*d570*/  F2FP.SATFINITE.E4M3.F32.PACK_AB_MERGE_C R13, R58, R47, R59 ;  /* 0x0000002f3a0d723e */ /* 0x000fe4000480703b */
[----:B------:R-:W-:Y:S02]  /*d580*/  F2FP.SATFINITE.E4M3.F32.PACK_AB_MERGE_C R37, R57, R48, R68 ;  /* 0x000000303925723e */ /* 0x000fe40004807044 */
[----:B------:R-:W-:Y:S02]  /*d590*/  F2FP.SATFINITE.E4M3.F32.PACK_AB_MERGE_C R39, R53, R80, R54 ;  /* 0x000000503527723e */ /* 0x000fe40004807036 */
[----:B------:R-:W-:-:S07]  /*d5a0*/  MOV R36, R45 ;  /* 0x0000002d00247202 */ /* 0x000fce0000000f00 */
.L_x_2756:
[----:B------:R-:W-:Y:S05]  /*d5b0*/  BSYNC B2 ;  /* 0x0000000000027941 */ /* 0x000fea0003800000 */
.L_x_2755:
[----:B------:R-:W-:Y:S01]  /*d5c0*/  ISETP.GE.AND P3, PT, R11, R134, PT ;  /* 0x000000860b00720c */ /* 0x000fe20003f66270 */
[----:B0-----:R0:W-:-:S12]  /*d5d0*/  ST.E.128 desc[UR50][R40.64], R12 ;  /* 0x0000000c28007985 */ /* 0x0011d8000c101d32 */
[----:B------:R-:W-:-:S04]  /*d5e0*/  @!P3 IADD3 R42, P4, R11, R44, RZ ;  /* 0x0000002c0b2ab210 */ /* 0x000fc80007f9e0ff */
[----:B------:R-:W-:-:S05]  /*d5f0*/  @!P3 LEA.HI.X.SX32 R43, R11, R118, 0x1, P4 ;  /* 0x000000760b2bb211 */ /* 0x000fca00020f0eff */
[----:B--2---:R0:W-:Y:S04]  /*d600*/  @!P3 ST.E.128 desc[UR50][R42.64], R36 ;  /* 0x000000242a00b985 */ /* 0x0041e8000c101d32 */
.L_x_2754:
[----:B------:R-:W-:Y:S05]  /*d610*/  BSYNC B1 ;  /* 0x0000000000017941 */ /* 0x000fea0003800000 */
.L_x_2753:
        /* <DEDUP_REMOVED lines=37> */
[----:B------:R-:W-:Y:S01]  /*d870*/  LOP3.LUT R47, R47, 0xff00, R12, 0xf8, !PT ;  /* 0x0000ff002f2f7812 */ /* 0x000fe200078ef80c */
[----:B------:R-:W-:Y:S01]  /*d880*/  IMAD.SHL.U32 R12, R51, 0x100, RZ ;  /* 0x00000100330c7824 */ /* 0x000fe200078e00ff */
[----:B------:R-:W-:Y:S01]  /*d890*/  SHF.R.U32.HI R55, RZ, 0x10, R73 ;  /* 0x00000010ff377819 */ /* 0x000fe20000011649 */
[----:B------:R-:W-:Y:S01]  /*d8a0*/  IMAD.SHL.U32 R14, R50, 0x100, RZ ;  /* 0x00000100320e7824 */ /* 0x000fe200078e00ff */
[----:B------:R-:W-:-:S02]  /*d8b0*/  SHF.R.U32.HI R56, RZ, 0x10, R75 ;  /* 0x00000010ff387819 */ /* 0x000fc4000001164b */
[----:B------:R-:W-:Y:S01]  /*d8c0*/  LOP3.LUT R49, R75, 0xff0000ff, RZ, 0xc0, !PT ;  /* 0xff0000ff4b317812 */ /* 0x000fe200078ec0ff */
[----:B------:R-:W-:Y:S01]  /*d8d0*/  IMAD.U32 R36, R55, 0x10000, RZ ;  /* 0x0001000037247824 */ /* 0x000fe200078e00ff */
[----:B------:R-:W-:Y:S02]  /*d8e0*/  LOP3.LUT R53, R61, 0xff0000ff, RZ, 0xc0, !PT ;  /* 0xff0000ff3d357812 */ /* 0x000fe400078ec0ff */
[----:B------:R-:W-:Y:S02]  /*d8f0*/  SHF.R.U32.HI R46, RZ, 0x8, R63 ;  /* 0x00000008ff2e7819 */ /* 0x000fe4000001163f */
[----:B------:R-:W-:Y:S01]  /*d900*/  LOP3.LUT R51, R49, 0xff00, R12, 0xf8, !PT ;  /* 0x0000ff0031337812 */ /* 0x000fe200078ef80c */
[----:B------:R-:W-:Y:S01]  /*d910*/  IMAD.U32 R12, R56, 0x10000, RZ ;  /* 0x00010000380c7824 */ /* 0x000fe200078e00ff */
[----:B------:R-:W-:Y:S02]  /*d920*/  SHF.L.U32 R38, R46, 0x8, RZ ;  /* 0x000000082e267819 */ /* 0x000fe400000006ff */
[----:B------:R-:W-:-:S02]  /*d930*/  LOP3.LUT R55, R53, 0xff00, R14, 0xf8, !PT ;  /* 0x0000ff0035377812 */ /* 0x000fc400078ef80e */
[----:B------:R-:W-:Y:S02]  /*d940*/  F2FP.F16.E4M3.UNPACK_B R53, R140.H1 ;  /* 0x0000008cff35723e */ /* 0x000fe400030006ff */
[----:B------:R-:W-:Y:S02]  /*d950*/  F2FP.F16.E4M3.UNPACK_B R46, R45.H1 ;  /* 0x0000002dff2e723e */ /* 0x000fe400030006ff */
[----:B------:R-:W-:Y:S01]  /*d960*/  F2FP.F16.E4M3.UNPACK_B R49, R48.H1 ;  /* 0x00000030ff31723e */ /* 0x000fe200030006ff */
[--C-:B------:R-:W-:Y:S01]  /*d970*/  HADD2.F32 R14, -RZ, R53.reuse.H0_H0 ;  /* 0x20000035ff0e7230 */ /* 0x100fe20000004100 */
[----:B------:R-:W-:Y:S01]  /*d980*/  SHF.R.U32.HI R52, RZ, 0x10, R61 ;  /* 0x00000010ff347819 */ /* 0x000fe2000001163d */
[----:B------:R-:W-:Y:S01]  /*d990*/  HADD2.F32 R53, -RZ, R53.H1_H1 ;  /* 0x30000035ff357230 */ /* 0x000fe20000004100 */
[----:B------:R-:W-:Y:S01]  /*d9a0*/  LOP3.LUT R57, R63, 0xff0000ff, RZ, 0xc0, !PT ;  /* 0xff0000ff3f397812 */ /* 0x000fe200078ec0ff */
[----:B------:R-:W-:Y:S01]  /*d9b0*/  HADD2.F32 R50, -RZ, R49.H0_H0 ;  /* 0x20000031ff327230 */ /* 0x000fe20000004100 */
[----:B------:R-:W-:-:S02]  /*d9c0*/  LOP3.LUT R12, R51, 0xff0000, R12, 0xf8, !PT ;  /* 0x00ff0000330c7812 */ /* 0x000fc400078ef80c */
[----:B------:R-:W-:Y:S02]  /*d9d0*/  SHF.R.U32.HI R54, RZ, 0x10, R63 ;  /* 0x00000010ff367819 */ /* 0x000fe4000001163f */
[----:B------:R-:W-:Y:S01]  /*d9e0*/  LOP3.LUT R36, R47, 0xff0000, R36, 0xf8, !PT ;  /* 0x00ff00002f247812 */ /* 0x000fe200078ef824 */
[----:B------:R-:W-:Y:S01]  /*d9f0*/  HADD2.F32 R47, -RZ, R46.H0_H0 ;  /* 0x2000002eff2f7230 */ /* 0x000fe20000004100 */
[----:B------:R-:W-:Y:S01]  /*da00*/  F2FP.F16.E4M3.UNPACK_B R51, R142.H1 ;  /* 0x0000008eff33723e */ /* 0x000fe200030006ff */
[----:B------:R-:W-:Y:S01]  /*da10*/  IMAD.U32 R54, R54, 0x10000, RZ ;  /* 0x0001000036367824 */ /* 0x000fe200078e00ff */
[----:B------:R-:W-:Y:S01]  /*da20*/  LOP3.LUT R57, R57, 0xff00, R38, 0xf8, !PT ;  /* 0x0000ff0039397812 */ /* 0x000fe200078ef826 */
[----:B------:R-:W-:Y:S02]  /*da30*/  IMAD.U32 R38, R52, 0x10000, RZ ;  /* 0x0001000034267824 */ /* 0x000fe400078e00ff */
[----:B------:R-:W-:Y:S01]  /*da40*/  FMUL.FTZ R59, R47, R14 ;  /* 0x0000000e2f3b7220 */ /* 0x000fe20000410000 */
[----:B------:R-:W-:-:S02]  /*da50*/  HADD2.F32 R52, -RZ, R51.H0_H0 ;  /* 0x20000033ff347230 */ /* 0x000fc40000004100 */
[C---:B------:R-:W-:Y:S01]  /*da60*/  FMUL.FTZ R56, R50.reuse, R14 ;  /* 0x0000000e32387220 */ /* 0x040fe20000410000 */
        /* <DEDUP_REMOVED lines=171> */
.L_x_2760:
[----:B------:R-:W-:Y:S05]  /*e520*/  BSYNC B2 ;  /* 0x0000000000027941 */ /* 0x000fea0003800000 */
.L_x_2759:
[----:B------:R-:W-:Y:S01]  /*e530*/  ISETP.GE.AND P3, PT, R11, R134, PT ;  /* 0x000000860b00720c */ /* 0x000fe20003f66270 */
[----:B0-----:R0:W-:-:S12]  /*e540*/  ST.E.128 desc[UR50][R40.64], R12 ;  /* 0x0000000c28007985 */ /* 0x0011d8000c101d32 */
[----:B------:R-:W-:-:S04]  /*e550*/  @!P3 IADD3 R42, P4, R11, R44, RZ ;  /* 0x0000002c0b2ab210 */ /* 0x000fc80007f9e0ff */
[----:B------:R-:W-:-:S05]  /*e560*/  @!P3 LEA.HI.X.SX32 R43, R11, R118, 0x1, P4 ;  /* 0x000000760b2bb211 */ /* 0x000fca00020f0eff */
[----:B--2---:R0:W-:Y:S04]  /*e570*/  @!P3 ST.E.128 desc[UR50][R42.64], R36 ;  /* 0x000000242a00b985 */ /* 0x0041e8000c101d32 */
.L_x_2758:
[----:B------:R-:W-:Y:S05]  /*e580*/  BSYNC B1 ;  /* 0x0000000000017941 */ /* 0x000fea0003800000 */
.L_x_2757:
[----:B------:R-:W-:-:S13]  /*e590*/  ISETP.NE.AND P3, PT, R30, RZ, PT ;  /* 0x000000ff1e00720c */ /* 0x000fda0003f65270 */
[----:B------:R-:W-:Y:S05]  /*e5a0*/  @!P3 BRA `(.L_x_2709) ;  /* 0x0000001400c8b947 */ /* 0x000fea0003800000 */
[----:B0-----:R-:W5:Y:S04]  /*e5b0*/  LDL R13, [R1+0x3c] ;  /* 0x00003c00010d7983 */ /* 0x001f680000100800 */
[----:B------:R-:W3:Y:S01]  /*e5c0*/  LDL R14, [R1+0x40] ;  /* 0x00004000010e7983 */ /* 0x000ee20000100800 */
[----:B------:R-:W-:Y:S01]  /*e5d0*/  ISETP.NE.AND P4, PT, R113, RZ, PT ;  /* 0x000000ff7100720c */ /* 0x000fe20003f85270 */
[----:B------:R-:W-:Y:S01]  /*e5e0*/  BSSY B1, `(.L_x_2761) ;  /* 0x00000eb000017945 */ /* 0x000fe20003800000 */
[----:B------:R-:W-:Y:S02]  /*e5f0*/  IADD3 R40, P3, R26, R44, RZ ;  /* 0x0000002c1a287210 */ /* 0x000fe40007f7e0ff */
[----:B------:R-:W-:-:S03]  /*e600*/  SEL R139, R116, R139, !P4 ;  /* 0x0000008b748b7207 */ /* 0x000fc60006000000 */
[----:B--2---:R-:W-:Y:S01]  /*e610*/  IMAD.X R41, R118, 0x1, R27, P3 ;  /* 0x0000000176297824 */ /* 0x004fe200018e061b */
[----:B------:R-:W-:Y:S02]  /*e620*/  SHF.R.S32.HI R12, RZ, 0x1f, R139 ;  /* 0x0000001fff0c7819 */ /* 0x000fe4000001148b */
[----:B------:R-:W-:Y:S02]  /*e630*/  ISETP.GE.AND P3, PT, R225, R115, PT ;  /* 0x00000073e100720c */ /* 0x000fe40003f66270 */
[----:B------:R-:W-:-:S04]  /*e640*/  LEA.HI R139, R12, R139, RZ, 0x5 ;  /* 0x0000008b0c8b7211 */ /* 0x000fc800078f28ff */
[----:B------:R-:W-:-:S04]  /*e650*/  LEA.HI.SX32 R139, R139, R110, 0x1b ;  /* 0x0000006e8b8b7211 */ /* 0x000fc800078fdaff */
[----:B------:R-:W-:Y:S01]  /*e660*/  SHF.R.S32.HI R12, RZ, 0x1f, R139 ;  /* 0x0000001fff0c7819 */ /* 0x000fe2000001148b */
[----:B------:R-:W-:-:S03]  /*e670*/  IMAD.SHL.U32 R11, R139, 0x10, RZ ;  /* 0x000000108b0b7824 */ /* 0x000fc600078e00ff */
[----:B------:R-:W-:-:S04]  /*e680*/  LEA.HI R12, R12, R139, RZ, 0x2 ;  /* 0x0000008b0c0c7211 */ /* 0x000fc800078f10ff */
        /* <DEDUP_REMOVED lines=16> */
[----:B------:R-:W-:Y:S01]  /*e790*/  SHF.R.U32.HI R54, RZ, 0x8, R79 ;  /* 0x00000008ff367819 */ /* 0x000fe2000001164f */
[----:B------:R-:W-:Y:S01]  /*e7a0*/  IMAD.SHL.U32 R12, R46, 0x100, RZ ;  /* 0x000001002e0c7824 */ /* 0x000fe200078e00ff */
[----:B------:R-:W-:Y:S01]  /*e7b0*/  LOP3.LUT R43, R77, 0xff0000ff, RZ, 0xc0, !PT ;  /* 0xff0000ff4d2b7812 */ /* 0x000fe200078ec0ff */
[----:B------:R-:W-:Y:S01]  /*e7c0*/  IMAD.MOV.U32 R46, RZ, RZ, R14 ;  /* 0x000000ffff2e7224 */ /* 0x000fe200078e000e */
[----:B------:R-:W-:Y:S01]  /*e7d0*/  SHF.R.U32.HI R56, RZ, 0x10, R77 ;  /* 0x00000010ff387819 */ /* 0x000fe2000001164d */
[----:B------:R-:W-:Y:S01]  /*e7e0*/  IMAD.SHL.U32 R14, R54, 0x100, RZ ;  /* 0x00000100360e7824 */ /* 0x000fe200078e00ff */
[----:B------:R-:W-:-:S02]  /*e7f0*/  SHF.R.U32.HI R49, RZ, 0x8, R65 ;  /* 0x00000008ff317819 */ /* 0x000fc40000011641 */
[----:B------:R-:W-:Y:S02]  /*e800*/  SHF.R.U32.HI R52, RZ, 0x8, R67 ;  /* 0x00000008ff347819 */ /* 0x000fe40000011643 */
[----:B------:R-:W-:Y:S01]  /*e810*/  LOP3.LUT R12, R43, 0xff00, R12, 0xf8, !PT ;  /* 0x0000ff002b0c7812 */ /* 0x000fe200078ef80c */
[----:B------:R-:W-:Y:S01]  /*e820*/  IMAD.U32 R43, R56, 0x10000, RZ ;  /* 0x00010000382b7824 */ /* 0x000fe200078e00ff */
[----:B------:R-:W-:Y:S01]  /*e830*/  LOP3.LUT R45, R79, 0xff0000ff, RZ, 0xc0, !PT ;  /* 0xff0000ff4f2d7812 */ /* 0x000fe200078ec0ff */
[----:B------:R-:W-:Y:S01]  /*e840*/  IMAD.SHL.U32 R49, R49, 0x100, RZ ;  /* 0x0000010031317824 */ /* 0x000fe200078e00ff */
[----:B------:R-:W-:Y:S02]  /*e850*/  SHF.R.U32.HI R53, RZ, 0x10, R79 ;  /* 0x00000010ff357819 */ /* 0x000fe4000001164f */
[----:B------:R-:W-:Y:S02]  /*e860*/  LOP3.LUT R51, R67, 0xff0000ff, RZ, 0xc0, !PT ;  /* 0xff0000ff43337812 */ /* 0x000fe400078ec0ff */
[----:B------:R-:W-:-:S02]  /*e870*/  SHF.L.U32 R36, R52, 0x8, RZ ;  /* 0x0000000834247819 */ /* 0x000fc400000006ff */
[----:B------:R-:W-:Y:S02]  /*e880*/  LOP3.LUT R48, R65, 0xff0000ff, RZ, 0xc0, !PT ;  /* 0xff0000ff41307812 */ /* 0x000fe400078ec0ff */
[----:B------:R-:W-:Y:S01]  /*e890*/  LOP3.LUT R14, R45, 0xff00, R14, 0xf8, !PT ;  /* 0x0000ff002d0e7812 */ /* 0x000fe200078ef80e */
[----:B------:R-:W-:Y:S01]  /*e8a0*/  IMAD.U32 R45, R53, 0x10000, RZ ;  /* 0x00010000352d7824 */ /* 0x000fe200078e00ff */
[----:B------:R-:W-:Y:S02]  /*e8b0*/  LOP3.LUT R54, R51, 0xff00, R36, 0xf8, !PT ;  /* 0x0000ff0033367812 */ /* 0x000fe400078ef824 */
[----:B------:R-:W-:Y:S02]  /*e8c0*/  LOP3.LUT R36, R12, 0xff0000, R43, 0xf8, !PT ;  /* 0x00ff00000c247812 */ /* 0x000fe400078ef82b */
[----:B------:R-:W-:Y:S02]  /*e8d0*/  LOP3.LUT R38, R48, 0xff00, R49, 0xf8, !PT ;  /* 0x0000ff0030267812 */ /* 0x000fe400078ef831 */
[----:B------:R-:W-:-:S02]  /*e8e0*/  F2FP.F16.E4M3.UNPACK_B R53, R138.H1 ;  /* 0x0000008aff35723e */ /* 0x000fc400030006ff */
[----:B------:R-:W-:Y:S02]  /*e8f0*/  F2FP.F16.E4M3.UNPACK_B R43, R42.H1 ;  /* 0x0000002aff2b723e */ /* 0x000fe400030006ff */
[-C--:B------:R-:W-:Y:S02]  /*e900*/  F2FP.F16.E4M3.UNPACK_B R48, R47.reuse.H1 ;  /* 0x0000002fff30723e */ /* 0x080fe400030006ff */
[----:B------:R-:W-:Y:S02]  /*e910*/  SHF.R.U32.HI R57, RZ, 0x10, R67 ;  /* 0x00000010ff397819 */ /* 0x000fe40000011643 */
[----:B------:R-:W-:Y:S01]  /*e920*/  LOP3.LUT R12, R14, 0xff0000, R45, 0xf8, !PT ;  /* 0x00ff00000e0c7812 */ /* 0x000fe200078ef82d */
[----:B------:R-:W-:Y:S01]  /*e930*/  HADD2.F32 R14, -RZ, R53.H0_H0 ;  /* 0x20000035ff0e7230 */ /* 0x000fe20000004100 */
[----:B------:R-:W-:Y:S01]  /*e940*/  F2FP.F16.E4M3.UNPACK_B R51, R136.H1 ;  /* 0x00000088ff33723e */ /* 0x000fe200030006ff */
[----:B------:R-:W-:Y:S01]  /*e950*/  HADD2.F32 R45, -RZ, R43.H0_H0 ;  /* 0x2000002bff2d7230 */ /* 0x000fe20000004100 */
[----:B------:R-:W-:Y:S01]  /*e960*/  F2FP.F16.E4M3.UNPACK_B R138, R138 ;  /* 0x0000008aff8a723e */ /* 0x000fe200020006ff */
[----:B------:R-:W-:Y:S01]  /*e970*/  HADD2.F32 R49, -RZ, R48.H0_H0 ;  /* 0x20000030ff317230 */ /* 0x000fe20000004100 */
[----:B------:R-:W-:Y:S01]  /*e980*/  F2FP.F16.E4M3.UNPACK_B R47, R47 ;  /* 0x0000002fff2f723e */ /* 0x000fe200020006ff */
[----:B------:R-:W-:-:S02]  /*e990*/  IMAD.U32 R57, R57, 0x10000, RZ ;  /* 0x0001000039397824 */ /* 0x000fc400078e00ff */
[-C--:B------:R-:W-:Y:S01]  /*e9a0*/  FMUL.FTZ R58, R45, R14.reuse ;  /* 0x0000000e2d3a7220 */ /* 0x080fe20000410000 */
[----:B------:R-:W-:Y:S02]  /*e9b0*/  HADD2.F32 R52, -RZ, R51.H0_H0 ;  /* 0x20000033ff347230 */ /* 0x000fe40000004100 */
        /* <DEDUP_REMOVED lines=68> */
[-C--:B------:R-:W-:Y:S01]  /*ee00*/  FMUL.FTZ R47, R50, R137.reuse ;  /* 0x00000089322f7220 */ /* 0x080fe20000410000 */
[----:B------:R-:W-:Y:S02]  /*ee10*/  HADD2.F32 R135, -RZ, R135.H1_H1 ;  /* 0x30000087ff877230 */ /* 0x000fe40000004100 */
[----:B------:R-:W-:Y:S01]  /*ee20*/  FMUL.FTZ R137, R46, R137 ;  /* 0x000000892e897220 */ /* 0x000fe20000410000 */
[-C--:B------:R-:W-:Y:S01]  /*ee30*/  FFMA.FTZ R51, R42, R45.reuse, -R49 ;  /* 0x0000002d2a337223 */ /* 0x080fe20000010831 */
[----:B------:R-:W-:Y:S01]  /*ee40*/  FFMA.FTZ R52, R43, R45, R48 ;  /* 0x0000002d2b347223 */ /* 0x000fe20000010030 */
[-C--:B------:R-:W-:Y:S01]  /*ee50*/  FFMA.FTZ R46, R46, R135.reuse, -R47 ;  /* 0x000000872e2e7223 */ /* 0x080fe2000001082f */
[----:B------:R-:W-:Y:S01]  /*ee60*/  FFMA.FTZ R137, R50, R135, R137 ;  /* 0x0000008732897223 */ /* 0x000fe20000010089 */
[----:B------:R-:W-:Y:S02]  /*ee70*/  F2FP.SATFINITE.E4M3.F32.PACK_AB_MERGE_C R42, R60, R57, RZ ;  /* 0x000000393c2a723e */ /* 0x000fe400048070ff */
[----:B------:R-:W-:-:S02]  /*ee80*/  F2FP.F16.E4M3.UNPACK_B R47, R37 ;  /* 0x00000025ff2f723e */ /* 0x000fc400020006ff */
[----:B------:R-:W-:Y:S02]  /*ee90*/  F2FP.F16.E4M3.UNPACK_B R50, R38 ;  /* 0x00000026ff32723e */ /* 0x000fe400020006ff */
[----:B------:R-:W-:Y:S01]  /*eea0*/  F2FP.F16.E4M3.UNPACK_B R45, R13 ;  /* 0x0000000dff2d723e */ /* 0x000fe200020006ff */
[--C-:B------:R-:W-:Y:S01]  /*eeb0*/  HADD2.F32 R48, -RZ, R47.reuse.H0_H0 ;  /* 0x2000002fff307230 */ /* 0x100fe20000004100 */
[----:B------:R-:W-:Y:S01]  /*eec0*/  F2FP.SATFINITE.E4M3.F32.PACK_AB_MERGE_C R42, R56, R53, R42 ;  /* 0x00000035382a723e */ /* 0x000fe2000480702a */
[--C-:B------:R-:W-:Y:S01]  /*eed0*/  HADD2.F32 R53, -RZ, R50.reuse.H0_H0 ;  /* 0x20000032ff357230 */ /* 0x100fe20000004100 */
[----:B------:R-:W-:Y:S01]  /*eee0*/  F2FP.SATFINITE.E4M3.F32.PACK_AB_MERGE_C R43, R59, R58, RZ ;  /* 0x0000003a3b2b723e */ /* 0x000fe200048070ff */
[----:B------:R-:W-:Y:S01]  /*eef0*/  HADD2.F32 R47, -RZ, R47.H1_H1 ;  /* 0x3000002fff2f7230 */ /* 0x000fe20000004100 */
[----:B------:R-:W-:Y:S01]  /*ef00*/  F2FP.F16.E4M3.UNPACK_B R49, R36 ;  /* 0x00000024ff31723e */ /* 0x000fe200020006ff */
[----:B------:R-:W-:Y:S01]  /*ef10*/  HADD2.F32 R50, -RZ, R50.H1_H1 ;  /* 0x30000032ff327230 */ /* 0x000fe20000004100 */
[----:B------:R-:W-:Y:S01]  /*ef20*/  F2FP.SATFINITE.E4M3.F32.PACK_AB_MERGE_C R63, R46, R51, R62 ;  /* 0x000000332e3f723e */ /* 0x000fe2000480703e */
[----:B------:R-:W-:Y:S01]  /*ef30*/  HADD2.F32 R46, -RZ, R45.H0_H0 ;  /* 0x2000002dff2e7230 */ /* 0x000fe20000004100 */
[----:B------:R-:W-:Y:S01]  /*ef40*/  F2FP.SATFINITE.E4M3.F32.PACK_AB_MERGE_C R43, R55, R54, R43 ;  /* 0x00000036372b723e */ /* 0x000fe2000480702b */
[----:B------:R-:W-:-:S02]  /*ef50*/  HADD2.F32 R51, -RZ, R49.H0_H0 ;  /* 0x20000031ff337230 */ /* 0x000fc40000004100 */
[-C--:B------:R-:W-:Y:S01]  /*ef60*/  FMUL.FTZ R55, R48, R53.reuse ;  /* 0x0000003530377220 */ /* 0x080fe20000410000 */
[----:B------:R-:W-:Y:S01]  /*ef70*/  F2FP.SATFINITE.E4M3.F32.PACK_AB_MERGE_C R137, R137, R52, R61 ;  /* 0x000000348989723e */ /* 0x000fe2000480703d */
[C---:B------:R-:W-:Y:S01]  /*ef80*/  FMUL.FTZ R53, R46.reuse, R53 ;  /* 0x000000352e357220 */ /* 0x040fe20000410000 */
[----:B------:R-:W-:Y:S02]  /*ef90*/  HADD2.F32 R45, -RZ, R45.H1_H1 ;  /* 0x3000002dff2d7230 */ /* 0x000fe40000004100 */
[-C--:B------:R-:W-:Y:S01]  /*efa0*/  FMUL.FTZ R52, R47, R50.reuse ;  /* 0x000000322f347220 */ /* 0x080fe20000410000 */
[-C--:B------:R-:W-:Y:S01]  /*efb0*/  FFMA.FTZ R55, R46, R51.reuse, -R55 ;  /* 0x000000332e377223 */ /* 0x080fe20000010837 */
[----:B------:R-:W-:Y:S01]  /*efc0*/  FFMA.FTZ R53, R48, R51, R53 ;  /* 0x0000003330357223 */ /* 0x000fe20000010035 */
[----:B------:R-:W-:Y:S02]  /*efd0*/  HADD2.F32 R48, -RZ, R49.H1_H1 ;  /* 0x30000031ff307230 */ /* 0x000fe40000004100 */
[----:B------:R-:W-:Y:S01]  /*efe0*/  FMUL.FTZ R50, R45, R50 ;  /* 0x000000322d327220 */ /* 0x000fe20000410000 */
[----:B------:R-:W-:-:S02]  /*eff0*/  F2FP.F16.E4M3.UNPACK_B R46, R37.H1 ;  /* 0x00000025ff2e723e */ /* 0x000fc400030006ff */
[----:B------:R-:W-:Y:S01]  /*f000*/  F2FP.F16.E4M3.UNPACK_B R13, R13.H1 ;  /* 0x0000000dff0d723e */ /* 0x000fe200030006ff */
[----:B------:R-:W-:Y:S01]  /*f010*/  FFMA.FTZ R54, R45, R48, -R52 ;  /* 0x000000302d367223 */ /* 0x000fe20000010834 */
[----:B------:R-:W-:Y:S01]  /*f020*/  F2FP.F16.E4M3.UNPACK_B R45, R38.H1 ;  /* 0x00000026ff2d723e */ /* 0x000fe200030006ff */
[----:B------:R-:W-:Y:S01]  /*f030*/  FFMA.FTZ R56, R47, R48, R50 ;  /* 0x000000302f387223 */ /* 0x000fe20000010032 */
[--C-:B------:R-:W-:Y:S01]  /*f040*/  HADD2.F32 R38, -RZ, R46.reuse.H0_H0 ;  /* 0x2000002eff267230 */ /* 0x100fe20000004100 */
[----:B------:R-:W-:Y:S01]  /*f050*/  F2FP.F16.E4M3.UNPACK_B R36, R36.H1 ;  /* 0x00000024ff24723e */ /* 0x000fe200030006ff */
[----:B------:R-:W-:Y:S01]  /*f060*/  HADD2.F32 R37, -RZ, R13.H0_H0 ;  /* 0x2000000dff257230 */ /* 0x000fe20000004100 */
[----:B------:R-:W-:Y:S01]  /*f070*/  F2FP.F16.E4M3.UNPACK_B R49, R14 ;  /* 0x0000000eff31723e */ /* 0x000fe200020006ff */
[----:B------:R-:W-:Y:S02]  /*f080*/  HADD2.F32 R47, -RZ, R45.H0_H0 ;  /* 0x2000002dff2f7230 */ /* 0x000fe40000004100 */
[----:B------:R-:W-:-:S02]  /*f090*/  HADD2.F32 R46, -RZ, R46.H1_H1 ;  /* 0x3000002eff2e7230 */ /* 0x000fc40000004100 */
[----:B------:R-:W-:Y:S02]  /*f0a0*/  HADD2.F32 R48, -RZ, R45.H1_H1 ;  /* 0x3000002dff307230 */ /* 0x000fe40000004100 */
[-C--:B------:R-:W-:Y:S01]  /*f0b0*/  FMUL.FTZ R50, R38, R47.reuse ;  /* 0x0000002f26327220 */ /* 0x080fe20000410000 */
[--C-:B------:R-:W-:Y:S02]  /*f0c0*/  HADD2.F32 R45, -RZ, R36.reuse.H0_H0 ;  /* 0x20000024ff2d7230 */ /* 0x100fe40000004100 */
        /* <DEDUP_REMOVED lines=60> */
.L_x_2762:
[----:B------:R-:W-:Y:S05]  /*f490*/  BSYNC B1 ;  /* 0x0000000000017941 */ /* 0x000fea0003800000 */
.L_x_2761:
[----:B0-----:R0:W-:Y:S01]  /*f4a0*/  ST.E.128 desc[UR50][R40.64], R12 ;  /* 0x0000000c28007985 */ /* 0x0011e2000c101d32 */
[----:B------:R-:W-:-:S13]  /*f4b0*/  ISETP.GE.AND P3, PT, R11, R134, PT ;  /* 0x000000860b00720c */ /* 0x000fda0003f66270 */
[----:B------:R-:W-:Y:S05]  /*f4c0*/  @P3 BRA `(.L_x_2709) ;  /* 0x0000000800003947 */ /* 0x000fea0003800000 */
[----:B------:R-:W-:-:S04]  /*f4d0*/  IADD3 R44, P3, R11, R44, RZ ;  /* 0x0000002c0b2c7210 */ /* 0x000fc80007f7e0ff */
[----:B------:R-:W-:-:S05]  /*f4e0*/  LEA.HI.X.SX32 R45, R11, R118, 0x1, P3 ;  /* 0x000000760b2d7211 */ /* 0x000fca00018f0eff */
[----:B--2---:R2:W-:Y:S01]  /*f4f0*/  ST.E.128 desc[UR50][R44.64], R36 ;  /* 0x000000242c007985 */ /* 0x0045e2000c101d32 */
[----:B------:R-:W-:Y:S05]  /*f500*/  BRA `(.L_x_2709) ;  /* 0x0000000400f07947 */ /* 0x000fea0003800000 */
.L_x_2674:
[----:B------:R-:W-:-:S06]  /*f510*/  UISETP.NE.AND UP0, UPT, UR49, 0x3, UPT ;  /* 0x000000033100788c */ /* 0x000fcc000bf05270 */
[----:B------:R-:W-:-:S13]  /*f520*/  PLOP3.LUT P2, PT, PT, PT, UP0, 0x80, 0x0 ;  /* 0x000000000000781c */ /* 0x000fda0003f4f008 */
[----:B------:R-:W-:Y:S05]  /*f530*/  @!P2 BRA `(.L_x_2763) ;  /* 0x000000000004a947 */ /* 0x000fea0003800000 */
[----:B------:R-:W-:Y:S01]  /*f540*/  BPT.TRAP 0x1 ;  /* 0x000000040000795c */ /* 0x000fe20000300000 */
.L_x_2763:
[----:B------:R-:W2:Y:S01]  /*f550*/  LDL R11, [R1+0x18] ;  /* 0x00001800010b7983 */ /* 0x000ea20000100800 */
[----:B------:R-:W-:Y:S01]  /*f560*/  IMAD R93, R19, 0x8, R18 ;  /* 0x00000008135d7824 */ /* 0x000fe200078e0212 */
[----:B------:R-:W-:Y:S01]  /*f570*/  BSSY B1, `(.L_x_2764) ;  /* 0x0000005000017945 */ /* 0x000fe20003800000 */
[----:B------:R-:W-:Y:S02]  /*f580*/  SHF.R.S32.HI R90, RZ, 0x1f, R35 ;  /* 0x0000001fff5a7819 */ /* 0x000fe40000011423 */
[----:B--2---:R-:W-:-:S04]  /*f590*/  SHF.L.U32 R94, R11, 0x1f, RZ ;  /* 0x0000001f0b5e7819 */ /* 0x004fc800000006ff */
[----:B------:R-:W0:Y:S02]  /*f5a0*/  SYNCS.PHASECHK.TRANS64.TRYWAIT P3, [R93+URZ+0x33490], R94 ;  /* 0x0334905e5d0075a7 */ /* 0x000e24000806017f */
[----:B0-----:R-:W-:Y:S05]  /*f5b0*/  @!P3 BRA `(.L_x_2765) ;  /* 0x00000204004cb947 */ /* 0x001fea0003800000 */
.L_x_3039:
[----:B------:R-:W-:Y:S05]  /*f5c0*/  BSYNC B1 ;  /* 0x0000000000017941 */ /* 0x000fea0003800000 */
.L_x_2764:
        /* <DEDUP_REMOVED lines=20> */
[----:B------:R-:W-:Y:S01]  /*f710*/  IADD3 R48, P3, R12, UR6, RZ ;  /* 0x000000060c307c10 */ /* 0x000fe2000ff7e0ff */
[C---:B-1----:R-:W-:Y:S02]  /*f720*/  VIADD R37, R36.reuse, 0xffffff80 ;  /* 0xffffff8024257836 */ /* 0x042fe40000000000 */
[----:B------:R-:W-:Y:S01]  /*f730*/  VIADD R36, R36, 0xffffff80 ;  /* 0xffffff8024247836 */ /* 0x000fe20000000000 */
[----:B------:R-:W-:-:S04]  /*f740*/  IADD3.X R50, R13, UR7, R11, P3, !PT ;  /* 0x000000070d327c10 */ /* 0x000fc80009ffe40b */
[----:B------:R-:W-:-:S04]  /*f750*/  LEA.HI R36, R36, R37, RZ, 0x1 ;  /* 0x0000002524247211 */ /* 0x000fc800078f08ff */
[----:B------:R-:W-:-:S04]  /*f760*/  SHF.R.S32.HI R36, RZ, 0x1, R36 ;  /* 0x00000001ff247819 */ /* 0x000fc80000011424 */
[----:B------:R-:W-:-:S04]  /*f770*/  IADD3 R51, -R36, R92, RZ ;  /* 0x0000005c24337210 */ /* 0x000fc80007ffe1ff */
[----:B------:R-:W-:Y:S01]  /*f780*/  ISETP.GE.AND P3, PT, R51, 0x1, PT ;  /* 0x000000013300780c */ /* 0x000fe20003f66270 */
[----:B------:R-:W-:-:S12]  /*f790*/  BRA.DIV UR4, `(.L_x_2766) ;  /* 0x0000020204e87947 */ /* 0x000fd8000b800000 */
[----:B------:R1:W2:Y:S04]  /*f7a0*/  SHFL.IDX PT, R41, R50, RZ, 0x1e1f ;  /* 0x001e1fff32297589 */ /* 0x0002a800000e0000 */
[----:B------:R1:W3:Y:S02]  /*f7b0*/  SHFL.IDX PT, R49, R48, RZ, 0x1e1f ;  /* 0x001e1fff30317589 */ /* 0x0002e400000e0000 */
.L_x_3043:
[----:B------:R-:W-:Y:S04]  /*f7c0*/  BSSY B1, `(.L_x_2767) ;  /* 0x0000026000017945 */ /* 0x000fe80003800000 */
[----:B------:R-:W-:Y:S05]  /*f7d0*/  @!P3 BRA `(.L_x_2768) ;  /* 0x000000000090b947 */ /* 0x000fea0003800000 */
[----:B------:R-:W4:Y:S01]  /*f7e0*/  LDL R13, [R1+0x10] ;  /* 0x00001000010d7983 */ /* 0x000f220000100800 */
[----:B------:R-:W-:-:S03]  /*f7f0*/  ULDC UR4, c[0x0][0x2f4] ;  /* 0x0000bd0000047ab9 */ /* 0x000fc60000000800 */
[----:B------:R-:W5:Y:S01]  /*f800*/  LDL R12, [R1+0xc] ;  /* 0x00000c00010c7983 */ /* 0x000f620000100800 */
        /* <DEDUP_REMOVED lines=8> */
[----:B------:R-:W-:-:S05]  /*f890*/  @!P4 IADD3 R36, P6, R220, R49, RZ ;  /* 0x00000031dc24c210 */ /* 0x000fca0007fde0ff */
[----:B-----5:R-:W-:Y:S02]  /*f8a0*/  @!P4 IMAD.X R37, R41, 0x1, R12, P6 ;  /* 0x000000012925c824 */ /* 0x020fe400030e060c */
        /* <DEDUP_REMOVED lines=23> */
.L_x_2768:
[----:B------:R-:W-:Y:S05]  /*fa20*/  BSYNC B1 ;  /* 0x0000000000017941 */ /* 0x000fea0003800000 */
.L_x_2767:
[----:B------:R-:W-:-:S03]  /*fa30*/  UMOV UR4, 0xffffffff ;  /* 0xffffffff00047882 */ /* 0x000fc60000000000 */
[----:B------:R-:W-:Y:S05]  /*fa40*/  BRA.DIV UR4, `(.L_x_2769) ;  /* 0x0000020204887947 */ /* 0x000fea000b800000 */
[----:B--2-4-:R2:W4:Y:S04]  /*fa50*/  SHFL.IDX PT, R41, R50, 0x1, 0x1e1f ;  /* 0x003e1f0032297f89 */ /* 0x01452800000e0000 */
[----:B---3--:R2:W3:Y:S02]  /*fa60*/  SHFL.IDX PT, R49, R48, 0x1, 0x1e1f ;  /* 0x003e1f0030317f89 */ /* 0x0084e400000e0000 */
.L_x_3047:
[----:B------:R-:W-:-:S13]  /*fa70*/  ISETP.GE.AND P3, PT, R51, 0x81, PT ;  /* 0x000000813300780c */ /* 0x000fda0003f66270 */
[----:B------:R-:W-:Y:S05]  /*fa80*/  @!P3 BRA `(.L_x_2709) ;  /* 0x000000000090b947 */ /* 0x000fea0003800000 */
[----:B------:R-:W5:Y:S01]  /*fa90*/  LDL R13, [R1+0x10] ;  /* 0x00001000010d7983 */ /* 0x000f620000100800 */
[----:B------:R-:W-:-:S03]  /*faa0*/  ULDC UR4, c[0x0][0x2f4] ;  /* 0x0000bd0000047ab9 */ /* 0x000fc60000000800 */
[----:B------:R-:W2:Y:S01]  /*fab0*/  LDL R12, [R1+0xc] ;  /* 0x00000c00010c7983 */ /* 0x000ea20000100800 */
[----:B------:R-:W-:-:S03]  /*fac0*/  ISETP.GE.AND P5, PT, R16, UR4, PT ;  /* 0x0000000410007c0c */ /* 0x000fc6000bfa6270 */
[----:B------:R-:W2:Y:S10]  /*fad0*/  LDL R11, [R1+0x8] ;  /* 0x00000800010b7983 */ /* 0x000eb40000100800 */
[----:B---3--:R-:W-:-:S04]  /*fae0*/  @!P5 IADD3 R42, P3, R16, R49, RZ ;  /* 0x00000031102ad210 */ /* 0x008fc80007f7e0ff */
[----:B----4-:R-:W-:Y:S02]  /*faf0*/  @!P5 IADD3.X R43, R41, R17, RZ, P3, !PT ;  /* 0x00000011292bd210 */ /* 0x010fe40001ffe4ff */
[----:B------:R-:W-:-:S13]  /*fb00*/  ISETP.GE.AND P3, PT, R221, UR4, PT ;  /* 0x00000004dd007c0c */ /* 0x000fda000bf66270 */
[----:B------:R-:W-:-:S05]  /*fb10*/  @!P3 IADD3 R38, P4, R221, R49, RZ ;  /* 0x00000031dd26b210 */ /* 0x000fca0007f9e0ff */
[----:B-----5:R-:W-:Y:S01]  /*fb20*/  @!P3 IMAD.X R39, R41, 0x1, R13, P4 ;  /* 0x000000012927b824 */ /* 0x020fe200020e060d */
[----:B------:R-:W-:-:S13]  /*fb30*/  ISETP.GE.AND P4, PT, R220, UR4, PT ;  /* 0x00000004dc007c0c */ /* 0x000fda000bf86270 */
[----:B------:R-:W-:-:S05]  /*fb40*/  @!P4 IADD3 R36, P6, R220, R49, RZ ;  /* 0x00000031dc24c210 */ /* 0x000fca0007fde0ff */
[----:B--2---:R-:W-:Y:S02]  /*fb50*/  @!P4 IMAD.X R37, R41, 0x1, R12, P6 ;  /* 0x000000012925c824 */ /* 0x004fe400030e060c */
        /* <DEDUP_REMOVED lines=23> */
.L_x_2709:
[----:B------:R-:W-:Y:S05]  /*fcd0*/  BSYNC B0 ;  /* 0x0000000000007941 */ /* 0x000fea0003800000 */
.L_x_2673:
[----:B------:R-:W5:Y:S01]  /*fce0*/  S2R R11, SR_TID.X ;  /* 0x00000000000b7919 */ /* 0x000f620000002100 */
        /* <DEDUP_REMOVED lines=9> */
[----:B-----5:R-:W-:-:S13]  /*fd80*/  LOP3.LUT P3, RZ, R11, 0x7f, RZ, 0xc0, !PT ;  /* 0x0000007f0bff7812 */ /* 0x020fda000786c0ff */
[----:B------:R-:W-:-:S05]  /*fd90*/  @!P3 VIADD R11, R93, 0x334a0 ;  /* 0x000334a05d0bb836 */ /* 0x000fca0000000000 */
[----:B------:R-:W-:-:S04]  /*fda0*/  @!P3 PRMT R11, RZ, 0x654, R11 ;  /* 0x00000654ff0bb816 */ /* 0x000fc8000000000b */
[----:B------:R1:W-:Y:S01]  /*fdb0*/  @!P3 SYNCS.ARRIVE.TRANS64.RED.A1T0 RZ, [R11+URZ], RZ ;  /* 0x000000ff0bffb9a7 */ /* 0x0003e2000810043f */
[----:B------:R-:W-:Y:S05]  /*fdc0*/  @!P2 BRA `(.L_x_2771) ;  /* 0x000000000004a947 */ /* 0x000fea0003800000 */
[----:B------:R-:W-:Y:S01]  /*fdd0*/  BPT.TRAP 0x1 ;  /* 0x000000040000795c */ /* 0x000fe20000300000 */
.L_x_2771:
[----:B------:R-:W-:Y:S05]  /*fde0*/  BSYNC B0 ;  /* 0x0000000000007941 */ /* 0x000fea0003800000 */
.L_x_2770:
[----:B------:R-:W5:Y:S01]  /*fdf0*/  SYNCS.PHASECHK.TRANS64.TRYWAIT P2, [R93+URZ+0x334b0], R94 ;  /* 0x0334b05e5d0075a7 */ /* 0x000f62000804017f */
[----:B------:R-:W-:Y:S01]  /*fe00*/  ULDC UR39, c[0x0][0x2f4] ;  /* 0x0000bd0000277ab9 */ /* 0x000fe20000000800 */
[----:B------:R-:W-:Y:S04]  /*fe10*/  BSSY B0, `(.L_x_2772) ;  /* 0x0000002000007945 */ /* 0x000fe80003800000 */
[----:B-----5:R-:W-:Y:S05]  /*fe20*/  @!P2 BRA `(.L_x_2773) ;  /* 0x000001fc00dca947 */ /* 0x020fea0003800000 */
.L_x_3048:
[----:B------:R-:W-:Y:S05]  /*fe30*/  BSYNC B0 ;  /* 0x0000000000007941 */ /* 0x000fea0003800000 */
.L_x_2772:
[----:B--2---:R2:W5:Y:S01]  /*fe40*/  LDL R50, [R1+0x10] ;  /* 0x0000100001327983 */ /* 0x0045620000100800 */
[----:B------:R-:W-:Y:S01]  /*fe50*/  ULDC.64 UR4, c[0x0][0x328] ;  /* 0x0000ca0000047ab9 */ /* 0x000fe20000000a00 */
[----:B------:R-:W-:Y:S02]  /*fe60*/  ULDC.64 UR6, c[0x0][0x318] ;  /* 0x0000c60000067ab9 */ /* 0x000fe40000000a00 */
[----:B0--3--:R2:W5:Y:S01]  /*fe70*/  LDL R49, [R1+0xc] ;  /* 0x00000c0001317983 */ /* 0x0095620000100800 */
[----:B------:R-:W-:Y:S02]  /*fe80*/  IMAD R90, R90, UR4, RZ ;  /* 0x000000045a5a7c24 */ /* 0x000fe4000f8e02ff */
[C---:B------:R-:W-:Y:S01]  /*fe90*/  IMAD.WIDE.U32 R12, R35.reuse, UR4, RZ ;  /* 0x00000004230c7c25 */ /* 0x040fe2000f8e00ff */
[----:B------:R2:W5:Y:S03]  /*fea0*/  LDL R48, [R1+0x8] ;  /* 0x0000080001307983 */ /* 0x0005660000100800 */
[----:B------:R-:W-:Y:S01]  /*feb0*/  IMAD R35, R35, UR5, R90 ;  /* 0x0000000523237c24 */ /* 0x000fe2000f8e025a */
[----:B------:R-:W0:Y:S01]  /*fec0*/  S2R R14, SR_TID.X ;  /* 0x00000000000e7919 */ /* 0x000e220000002100 */
[----:B------:R-:W-:-:S02]  /*fed0*/  ULDC.64 UR4, c[0x0][0x338] ;  /* 0x0000ce0000047ab9 */ /* 0x000fc40000000a00 */
[----:B------:R-:W-:Y:S01]  /*fee0*/  IMAD R91, R91, UR4, RZ ;  /* 0x000000045b5b7c24 */ /* 0x000fe2000f8e02ff */
[----:B------:R-:W-:-:S03]  /*fef0*/  IADD3 R13, R13, R35, RZ ;  /* 0x000000230d0d7210 */ /* 0x000fc60007ffe0ff */
[C---:B------:R-:W-:Y:S02]  /*ff00*/  IMAD R91, R34.reuse, UR5, R91 ;  /* 0x00000005225b7c24 */ /* 0x040fe4000f8e025b */
[----:B------:R-:W-:Y:S01]  /*ff10*/  IMAD.WIDE.U32 R34, R34, UR4, R12 ;  /* 0x0000000422227c25 */ /* 0x000fe2000f8e000c */
[----:B------:R-:W-:-:S03]  /*ff20*/  ULDC.64 UR4, c[0x0][0x330] ;  /* 0x0000cc0000047ab9 */ /* 0x000fc60000000a00 */
[----:B------:R-:W-:Y:S02]  /*ff30*/  IMAD.IADD R35, R35, 0x1, R91 ;  /* 0x0000000123237824 */ /* 0x000fe400078e025b */
[----:B-1----:R-:W-:Y:S02]  /*ff40*/  IMAD R11, R7, UR4, RZ ;  /* 0x00000004070b7c24 */ /* 0x002fe4000f8e02ff */
[----:B------:R-:W-:-:S04]  /*ff50*/  IMAD.WIDE.U32 R12, R22, UR4, R34 ;  /* 0x00000004160c7c25 */ /* 0x000fc8000f8e0022 */
[----:B------:R-:W-:Y:S01]  /*ff60*/  IMAD R11, R22, UR5, R11 ;  /* 0x00000005160b7c24 */ /* 0x000fe2000f8e020b */
[----:B------:R-:W-:-:S04]  /*ff70*/  IADD3 R44, P2, R12, UR6, RZ ;  /* 0x000000060c2c7c10 */ /* 0x000fc8000ff5e0ff */
[----:B------:R-:W-:Y:S01]  /*ff80*/  IADD3.X R11, R13, UR7, R11, P2, !PT ;  /* 0x000000070d0b7c10 */ /* 0x000fe200097fe40b */
[C---:B0-----:R-:W-:Y:S02]  /*ff90*/  VIADD R15, R14.reuse, 0xffffff80 ;  /* 0xffffff800e0f7836 */ /* 0x041fe40000000000 */
[----:B------:R-:W-:-:S05]  /*ffa0*/  VIADD R14, R14, 0xffffff80 ;  /* 0xffffff800e0e7836 */ /* 0x000fca0000000000 */
[----:B------:R-:W-:-:S04]  /*ffb0*/  LEA.HI R14, R14, R15, RZ, 0x1 ;  /* 0x0000000f0e0e7211 */ /* 0x000fc800078f08ff */
[----:B------:R-:W-:-:S05]  /*ffc0*/  SHF.R.S32.HI R14, RZ, 0x1, R14 ;  /* 0x00000001ff0e7819 */ /* 0x000fca000001140e */
[----:B------:R-:W-:-:S05]  /*ffd0*/  IMAD.IADD R92, R92, 0x1, -R14 ;  /* 0x000000015c5c7824 */ /* 0x000fca00078e0a0e */
[----:B------:R-:W-:Y:S01]  /*ffe0*/  ISETP.GE.AND P2, PT, R92, 0x1, PT ;  /* 0x000000015c00780c */ /* 0x000fe20003f46270 */
[----:B------:R2:W0:Y:S01]  /*fff0*/  SHFL.IDX PT, R47, R44, RZ, 0x1e1f ;  /* 0x001e1fff2c2f7589 */ /* 0x00042200000e0000 */
[----:B------:R-:W-:Y:S03]  /*10000*/  BSSY B0, `(.L_x_2774) ;  /* 0x0000023000007945 */ /* 0x000fe60003800000 */
[----:B------:R2:W1:Y:S08]  /*10010*/  SHFL.IDX PT, R45, R11, RZ, 0x1e1f ;  /* 0x001e1fff0b2d7589 */ /* 0x00047000000e0000 */
[----:B--2---:R-:W-:Y:S05]  /*10020*/  @!P2 BRA `(.L_x_2775) ;  /* 0x000000000080a947 */ /* 0x004fea0003800000 */
[----:B------:R-:W-:-:S13]  /*10030*/  ISETP.GE.AND P5, PT, R16, UR39, PT ;  /* 0x0000002710007c0c */ /* 0x000fda000bfa6270 */
[----:B------:R-:W2:Y:S01]  /*10040*/  @!P5 LDS.128 R12, [R88+0xf200] ;  /* 0x00f20000580cd984 */ /* 0x000ea20000000c00 */
[----:B0-----:R-:W-:-:S05]  /*10050*/  @!P5 IADD3 R38, P2, R16, R47, RZ ;  /* 0x0000002f1026d210 */ /* 0x001fca0007f5e0ff */
[----:B-1----:R-:W-:Y:S01]  /*10060*/  @!P5 IMAD.X R39, R45, 0x1, R17, P2 ;  /* 0x000000012d27d824 */ /* 0x002fe200010e0611 */
[----:B------:R-:W-:-:S13]  /*10070*/  ISETP.GE.AND P2, PT, R221, UR39, PT ;  /* 0x00000027dd007c0c */ /* 0x000fda000bf46270 */
[----:B------:R-:W-:-:S05]  /*10080*/  @!P2 IADD3 R36, P4, R221, R47, RZ ;  /* 0x0000002fdd24a210 */ /* 0x000fca0007f9e0ff */
[----:B-----5:R-:W-:Y:S01]  /*10090*/  @!P2 IMAD.X R37, R45, 0x1, R50, P4 ;  /* 0x000000012d25a824 */ /* 0x020fe200020e0632 */
[----:B------:R-:W-:-:S13]  /*100a0*/  ISETP.GE.AND P4, PT, R220, UR39, PT ;  /* 0x00000027dc007c0c */ /* 0x000fda000bf86270 */
[----:B------:R-:W-:Y:S01]  /*100b0*/  @!P4 IADD3 R34, P6, R220, R47, RZ ;  /* 0x0000002fdc22c210 */ /* 0x000fe20007fde0ff */
[----:B--2---:R-:W-:Y:S01]  /*100c0*/  @!P5 ST.E.128 desc[UR50][R38.64], R12 ;  /* 0x0000000c2600d985 */ /* 0x004fe2000c101d32 */
[----:B------:R-:W-:Y:S02]  /*100d0*/  ISETP.GE.AND P5, PT, R224, UR39, PT ;  /* 0x00000027e0007c0c */ /* 0x000fe4000bfa6270 */
[----:B------:R-:W-:-:S11]  /*100e0*/  @!P4 IADD3.X R35, R45, R49, RZ, P6, !PT ;  /* 0x000000312d23c210 */ /* 0x000fd600037fe4ff */
[----:B------:R-:W0:Y:S01]  /*100f0*/  @!P5 LDS.128 R12, [R89+0xf200] ;  /* 0x00f20000590cd984 */ /* 0x000e220000000c00 */
[----:B------:R-:W-:-:S05]  /*10100*/  @!P5 IMAD.SHL.U32 R42, R228, 0x10, RZ ;  /* 0x00000010e42ad824 */ /* 0x000fca00078e00ff */
        /* <DEDUP_REMOVED lines=18> */
.L_x_2775:
[----:B------:R-:W-:Y:S05]  /*10230*/  BSYNC B0 ;  /* 0x0000000000007941 */ /* 0x000fea0003800000 */
.L_x_2774:
[----:B------:R-:W-:Y:S01]  /*10240*/  ISETP.GE.AND P2, PT, R92, 0x81, PT ;  /* 0x000000815c00780c */ /* 0x000fe20003f46270 */
[----:B------:R-:W3:Y:S01]  /*10250*/  SHFL.IDX PT, R11, R11, 0x1, 0x1e1f ;  /* 0x003e1f000b0b7f89 */ /* 0x000ee200000e0000 */
[----:B------:R-:W-:Y:S03]  /*10260*/  BSSY B0, `(.L_x_2776) ;  /* 0x0000023000007945 */ /* 0x000fe60003800000 */
[----:B-1----:R1:W0:Y:S08]  /*10270*/  SHFL.IDX PT, R45, R44, 0x1, 0x1e1f ;  /* 0x003e1f002c2d7f89 */ /* 0x00223000000e0000 */
[----:B-1----:R-:W-:Y:S05]  /*10280*/  @!P2 BRA `(.L_x_2777) ;  /* 0x000000000080a947 */ /* 0x002fea0003800000 */
[----:B------:R-:W-:-:S13]  /*10290*/  ISETP.GE.AND P5, PT, R16, UR39, PT ;  /* 0x0000002710007c0c */ /* 0x000fda000bfa6270 */
[----:B--2---:R-:W1:Y:S01]  /*102a0*/  @!P5 LDS.128 R12, [R88+0x11200] ;  /* 0x01120000580cd984 */ /* 0x004e620000000c00 */
        /* <DEDUP_REMOVED lines=30> */
.L_x_2777:
[----:B------:R-:W-:Y:S05]  /*10490*/  BSYNC B0 ;  /* 0x0000000000007941 */ /* 0x000fea0003800000 */
.L_x_2776:
        /* <DEDUP_REMOVED lines=24> */
.L_x_2668:
[----:B------:R-:W-:Y:S05]  /*10620*/  @P0 BRA `(.L_x_2779) ;  /* 0x00000000000c0947 */ /* 0x000fea0003800000 */
[----:B------:R-:W1:Y:S01]  /*10630*/  FENCE.VIEW.ASYNC.G ;  /* 0x00000000000073c6 */ /* 0x000e620000000100 */
[----:B------:R-:W-:Y:S05]  /*10640*/  WARPSYNC.ALL ;  /* 0x0000000000007948 */ /* 0x000fea0003800000 */
[----:B-1----:R-:W-:Y:S06]  /*10650*/  BAR.ARV 0xc, 0x180 ;  /* 0x0306000000007b1d */ /* 0x002fec0000002000 */
.L_x_2779:
[----:B------:R-:W2:Y:S01]  /*10660*/  LDL R0, [R1+0x60] ;  /* 0x0000600001007983 */ /* 0x000ea20000100800 */
[----:B------:R-:W-:Y:S01]  /*10670*/  ULDC.64 UR6, c[0x0][0x998] ;  /* 0x0002660000067ab9 */ /* 0x000fe20000000a00 */
[----:B------:R-:W-:Y:S02]  /*10680*/  ULDC.64 UR4, c[0x0][0x990] ;  /* 0x0002640000047ab9 */ /* 0x000fe40000000a00 */
[----:B------:R-:W3:Y:S01]  /*10690*/  LDL R3, [R1+0x50] ;  /* 0x0000500001037983 */ /* 0x000ee20000100800 */
[----:B------:R-:W-:Y:S02]  /*106a0*/  ISETP.NE.U32.AND P1, PT, RZ, UR6, PT ;  /* 0x00000006ff007c0c */ /* 0x000fe4000bf25070 */
[----:B------:R-:W-:Y:S01]  /*106b0*/  ISETP.NE.U32.AND P0, PT, RZ, UR4, PT ;  /* 0x00000004ff007c0c */ /* 0x000fe2000bf05070 */
[----:B------:R-:W4:Y:S01]  /*106c0*/  LDL R14, [R1+0x44] ;  /* 0x00004400010e7983 */ /* 0x000f220000100800 */
[----:B------:R-:W-:Y:S02]  /*106d0*/  ISETP.NE.AND.EX P1, PT, RZ, UR7, PT, P1 ;  /* 0x00000007ff007c0c */ /* 0x000fe4000bf25310 */
[----:B------:R-:W-:-:S11]  /*106e0*/  ISETP.NE.AND.EX P0, PT, RZ, UR5, PT, P0 ;  /* 0x00000005ff007c0c */ /* 0x000fd6000bf05300 */
[----:B------:R-:W2:Y:S08]  /*106f0*/  @P1 LDC.64 R8, c[0x0][0x9b8] ;  /* 0x00026e00ff081b82 */ /* 0x000eb00000000a00 */
[----:B------:R-:W1:Y:S08]  /*10700*/  @P0 LDC.64 R6, c[0x0][0x9a8] ;  /* 0x00026a00ff060b82 */ /* 0x000e700000000a00 */
[----:B------:R-:W0:Y:S08]  /*10710*/  @P1 LDC.64 R10, c[0x0][0x9c0] ;  /* 0x00027000ff0a1b82 */ /* 0x000e300000000a00 */
[----:B------:R-:W0:Y:S01]  /*10720*/  @P0 LDC.64 R12, c[0x0][0x9b0] ;  /* 0x00026c00ff0c0b82 */ /* 0x000e220000000a00 */
[----:B------:R-:W-:Y:S01]  /*10730*/  @P1 SHF.R.S32.HI R15, RZ, 0x1f, R22 ;  /* 0x0000001fff0f1819 */ /* 0x000fe20000011416 */
[----:B--2---:R-:W-:-:S02]  /*10740*/  @P1 IMAD R2, R0, R8, RZ ;  /* 0x0000000800021224 */ /* 0x004fc400078e02ff */
[----:B-1----:R-:W-:Y:S02]  /*10750*/  @P0 IMAD R0, R0, R6, RZ ;  /* 0x0000000600000224 */ /* 0x002fe400078e02ff */
[C---:B---3--:R-:W-:Y:S02]  /*10760*/  @P1 IMAD R9, R3.reuse, R9, R2 ;  /* 0x0000000903091224 */ /* 0x048fe400078e0202 */
[----:B------:R-:W-:-:S04]  /*10770*/  @P1 IMAD.WIDE.U32 R4, R3, R8, RZ ;  /* 0x0000000803041225 */ /* 0x000fc800078e00ff */
[----:B------:R-:W-:Y:S01]  /*10780*/  @P1 IMAD.IADD R5, R5, 0x1, R9 ;  /* 0x0000000105051824 */ /* 0x000fe200078e0209 */
[----:B------:R-:W-:Y:S01]  /*10790*/  @P0 SHF.R.S32.HI R9, RZ, 0x1f, R22 ;  /* 0x0000001fff090819 */ /* 0x000fe20000011416 */
[C---:B------:R-:W-:Y:S02]  /*107a0*/  @P0 IMAD R7, R3.reuse, R7, R0 ;  /* 0x0000000703070224 */ /* 0x040fe400078e0200 */
[----:B------:R-:W-:-:S04]  /*107b0*/  @P0 IMAD.WIDE.U32 R2, R3, R6, RZ ;  /* 0x0000000603020225 */ /* 0x000fc800078e00ff */
[----:B0-----:R-:W-:Y:S02]  /*107c0*/  @P1 IMAD R6, R15, R10, RZ ;  /* 0x0000000a0f061224 */ /* 0x001fe400078e02ff */
[----:B------:R-:W-:Y:S02]  /*107d0*/  @P0 IMAD.IADD R3, R3, 0x1, R7 ;  /* 0x0000000103030824 */ /* 0x000fe400078e0207 */
[----:B------:R-:W-:Y:S02]  /*107e0*/  @P0 IMAD R0, R9, R12, RZ ;  /* 0x0000000c09000224 */ /* 0x000fe400078e02ff */
[C---:B------:R-:W-:Y:S02]  /*107f0*/  @P1 IMAD R11, R22.reuse, R11, R6 ;  /* 0x0000000b160b1224 */ /* 0x040fe400078e0206 */
[----:B------:R-:W-:-:S04]  /*10800*/  @P1 IMAD.WIDE.U32 R6, R22, R10, R4 ;  /* 0x0000000a16061225 */ /* 0x000fc800078e0004 */
[C---:B------:R-:W-:Y:S02]  /*10810*/  @P0 IMAD R9, R22.reuse, R13, R0 ;  /* 0x0000000d16090224 */ /* 0x040fe400078e0200 */
[----:B------:R-:W-:Y:S01]  /*10820*/  @P0 IMAD.WIDE.U32 R2, R22, R12, R2 ;  /* 0x0000000c16020225 */ /* 0x000fe200078e0002 */
[----:B------:R-:W-:Y:S02]  /*10830*/  @P1 IADD3 R5, R7, R11, RZ ;  /* 0x0000000b07051210 */ /* 0x000fe40007ffe0ff */
[----:B------:R-:W-:Y:S01]  /*10840*/  @P1 LEA R8, P3, R6, UR6, 0x2 ;  /* 0x0000000606081c11 */ /* 0x000fe2000f8610ff */
[----:B------:R-:W-:Y:S01]  /*10850*/  @P0 IMAD.IADD R3, R3, 0x1, R9 ;  /* 0x0000000103030824 */ /* 0x000fe200078e0209 */
[----:B------:R-:W-:Y:S01]  /*10860*/  @P0 LEA R4, P2, R2, UR4, 0x2 ;  /* 0x0000000402040c11 */ /* 0x000fe2000f8410ff */
[----:B------:R-:W-:Y:S01]  /*10870*/  IMAD.MOV.U32 R0, RZ, RZ, 0x3f800000 ;  /* 0x3f800000ff007424 */ /* 0x000fe200078e00ff */
[----:B------:R-:W-:Y:S01]  /*10880*/  @P1 LEA.HI.X R9, R6, UR7, R5, 0x2, P3 ;  /* 0x0000000706091c11 */ /* 0x000fe200098f1405 */
[----:B------:R-:W-:Y:S01]  /*10890*/  ULDC UR4, c[0x0][0x988] ;  /* 0x0002620000047ab9 */ /* 0x000fe20000000800 */
[----:B------:R-:W-:Y:S01]  /*108a0*/  @P0 LEA.HI.X R5, R2, UR5, R3, 0x2, P2 ;  /* 0x0000000502050c11 */ /* 0x000fe200090f1403 */
[----:B------:R-:W-:Y:S01]  /*108b0*/  IMAD.MOV.U32 R3, RZ, RZ, 0x3f800000 ;  /* 0x3f800000ff037424 */ /* 0x000fe200078e00ff */
[----:B------:R-:W0:Y:S01]  /*108c0*/  LDC R2, c[0x0][0x448] ;  /* 0x00011200ff027b82 */ /* 0x000e220000000800 */
[----:B------:R-:W2:Y:S04]  /*108d0*/  @P1 LDG.E R0, desc[UR50][R8.64] ;  /* 0x0000003208001981 */ /* 0x000ea8000c1e1900 */
[----:B------:R1:W2:Y:S01]  /*108e0*/  @P0 LDG.E R3, desc[UR50][R4.64] ;  /* 0x0000003204030981 */ /* 0x0002a2000c1e1900 */
[----:B0-----:R-:W-:-:S13]  /*108f0*/  ISETP.NE.AND P0, PT, R2, 0x1, PT ;  /* 0x000000010200780c */ /* 0x001fda0003f05270 */
[----:B------:R-:W0:Y:S08]  /*10900*/  @P0 LDC R7, c[0x0][0x44c] ;  /* 0x00011300ff070b82 */ /* 0x000e300000000800 */
[----:B------:R-:W3:Y:S01]  /*10910*/  @P0 LDC R6, c[0x0][0x450] ;  /* 0x00011400ff060b82 */ /* 0x000ee20000000800 */
[----:B----4-:R-:W-:-:S04]  /*10920*/  VIADD R2, R14, 0x7f ;  /* 0x0000007f0e027836 */ /* 0x010fc80000000000 */
[----:B0-----:R-:W-:-:S05]  /*10930*/  @P0 IMAD.HI.U32 R7, R2, R7, RZ ;  /* 0x0000000702070227 */ /* 0x001fca00078e00ff */
[----:B---3--:R-:W-:-:S05]  /*10940*/  @P0 SHF.R.U32.HI R2, RZ, R6, R7 ;  /* 0x00000006ff020219 */ /* 0x008fca0000011607 */
[----:B------:R-:W-:-:S04]  /*10950*/  IMAD.IADD R2, R145, 0x1, R2 ;  /* 0x0000000191027824 */ /* 0x000fc800078e0202 */
[----:B------:R-:W-:-:S05]  /*10960*/  IMAD.HI R2, R2, 0x66666667, RZ ;  /* 0x6666666702027827 */ /* 0x000fca00078e02ff */
[----:B-1----:R-:W-:-:S04]  /*10970*/  SHF.R.U32.HI R5, RZ, 0x1f, R2 ;  /* 0x0000001fff057819 */ /* 0x002fc80000011602 */
[----:B------:R-:W-:-:S04]  /*10980*/  LEA.HI.SX32 R5, R2, R5, 0x1a ;  /* 0x0000000502057211 */ /* 0x000fc800078fd2ff */
[----:B------:R-:W-:-:S04]  /*10990*/  VIMNMX R146, R146, R5, PT ;  /* 0x0000000592927248 */ /* 0x000fc80003fe0100 */
[----:B------:R-:W-:Y:S02]  /*109a0*/  ISETP.GE.AND P1, PT, R146, 0x1, PT ;  /* 0x000000019200780c */ /* 0x000fe40003f26270 */
[----:B------:R-:W-:Y:S02]  /*109b0*/  CS2R R120, SRZ ;  /* 0x0000000000787805 */ /* 0x000fe4000001ff00 */
[----:B------:R-:W-:Y:S01]  /*109c0*/  PLOP3.LUT P0, PT, PT, PT, PT, 0x80, 0x0 ;  /* 0x000000000000781c */ /* 0x000fe20003f0f070 */
[----:B------:R-:W-:Y:S01]  /*109d0*/  IMAD.MOV.U32 R119, RZ, RZ, RZ ;  /* 0x000000ffff777224 */ /* 0x000fe200078e00ff */
[----:B------:R-:W-:Y:S02]  /*109e0*/  CS2R R26, SRZ ;  /* 0x00000000001a7805 */ /* 0x000fe4000001ff00 */
[----:B------:R-:W-:Y:S02]  /*109f0*/  CS2R R84, SRZ ;  /* 0x0000000000547805 */ /* 0x000fe4000001ff00 */
[----:B------:R-:W-:-:S02]  /*10a00*/  CS2R R112, SRZ ;  /* 0x0000000000707805 */ /* 0x000fc4000001ff00 */
[----:B------:R-:W-:Y:S02]  /*10a10*/  MOV R46, RZ ;  /* 0x000000ff002e7202 */ /* 0x000fe40000000f00 */
[----:B------:R-:W-:Y:S02]  /*10a20*/  CS2R R68, SRZ ;  /* 0x0000000000447805 */ /* 0x000fe4000001ff00 */
[----:B------:R-:W-:Y:S02]  /*10a30*/  CS2R R92, SRZ ;  /* 0x00000000005c7805 */ /* 0x000fe4000001ff00 */
[----:B------:R-:W-:Y:S02]  /*10a40*/  CS2R R30, SRZ ;  /* 0x00000000001e7805 */ /* 0x000fe4000001ff00 */
[----:B------:R-:W-:Y:S02]  /*10a50*/  CS2R R76, SRZ ;  /* 0x00000000004c7805 */ /* 0x000fe4000001ff00 */
        /* <DEDUP_REMOVED lines=18> */
[----:B------:R-:W-:Y:S02]  /*10b80*/  MOV R86, RZ ;  /* 0x000000ff00567202 */ /* 0x000fe40000000f00 */
[----:B------:R-:W-:Y:S02]  /*10b90*/  CS2R R74, SRZ ;  /* 0x00000000004a7805 */ /* 0x000fe4000001ff00 */
[----:B------:R-:W-:Y:S02]  /*10ba0*/  CS2R R10, SRZ ;  /* 0x00000000000a7805 */ /* 0x000fe4000001ff00 */
[----:B------:R-:W-:Y:S01]  /*10bb0*/  CS2R R58, SRZ ;  /* 0x00000000003a7805 */ /* 0x000fe2000001ff00 */
[----:B-----5:R-:W-:Y:S01]  /*10bc0*/  IMAD.MOV.U32 R50, RZ, RZ, RZ ;  /* 0x000000ffff327224 */ /* 0x020fe200078e00ff */
        /* <DEDUP_REMOVED lines=33> */
.L_x_3051:
        /* <DEDUP_REMOVED lines=17> */
[----:B0-----:R-:W-:Y:S01]  /*10ef0*/  MOV R13, RZ ;  /* 0x000000ff000d7202 */ /* 0x001fe20000000f00 */
[----:B------:R-:W-:Y:S02]  /*10f00*/  IMAD.U32 R7, RZ, RZ, UR7 ;  /* 0x00000007ff077e24 */ /* 0x000fe4000f8e00ff */
[----:B------:R-:W-:-:S02]  /*10f10*/  IMAD.U32 R10, RZ, RZ, UR4 ;  /* 0x00000004ff0a7e24 */ /* 0x000fc4000f8e00ff */
[----:B------:R-:W-:Y:S02]  /*10f20*/  IMAD.U32 R11, RZ, RZ, UR5 ;  /* 0x00000005ff0b7e24 */ /* 0x000fe4000f8e00ff */
[----:B------:R-:W-:Y:S02]  /*10f30*/  IMAD.MOV.U32 R8, RZ, RZ, 0x70 ;  /* 0x00000070ff087424 */ /* 0x000fe400078e00ff */
[----:B-1----:R-:W-:-:S07]  /*10f40*/  IMAD.MOV.U32 R12, RZ, RZ, 0x1 ;  /* 0x00000001ff0c7424 */ /* 0x002fce00078e00ff */
[----:B------:R-:W-:-:S07]  /*10f50*/  LEPC R20, `(.L_x_2782) ;  /* 0x000000001014794e */ /* 0x000fce0000000000 */
[----:B--2---:R-:W-:Y:S05]  /*10f60*/  CALL.ABS.NOINC R14 ;  /* 0x000000000e007343 */ /* 0x004fea0003c00000 */
.L_x_2782:
        /* <DEDUP_REMOVED lines=13> */
.L_x_2786:
[----:B--2---:R2:W3:Y:S02]  /*11040*/  SYNCS.PHASECHK.TRANS64.TRYWAIT P0, [R18+URZ+0x33400], R3 ;  /* 0x03340003120075a7 */ /* 0x0044e4000800017f */
[----:B---3--:R-:W-:Y:S05]  /*11050*/  @!P0 NANOSLEEP.SYNCS 0x989680 ;  /* 0x009896800000895d */ /* 0x008fea0003900000 */
[----:B------:R-:W3:Y:S02]  /*11060*/  @!P0 SYNCS.PHASECHK.TRANS64 P0, [R18+URZ+0x33400], R3 ;  /* 0x03340003120085a7 */ /* 0x000ee4000800007f */
[----:B---3--:R-:W-:Y:S05]  /*11070*/  @!P0 BRA `(.L_x_2786) ;  /* 0xfffffffc00f08947 */ /* 0x008fea000383ffff */
.L_x_2785:
[----:B------:R-:W-:Y:S05]  /*11080*/  BSYNC B0 ;  /* 0x0000000000007941 */ /* 0x000fea0003800000 */
.L_x_2784:
[----:B------:R-:W-:Y:S05]  /*11090*/  BRA `(.L_x_2787) ;  /* 0x00000070005c7947 */ /* 0x000fea0003800000 */
.L_x_2783:
[----:B------:R-:W-:Y:S01]  /*110a0*/  ULOP3.LUT UP0, URZ, UR48, 0x1bf, URZ, 0xc0, !UPT ;  /* 0x000001bf303f7892 */ /* 0x000fe2000f80c03f */
[----:B------:R-:W-:Y:S01]  /*110b0*/  SHF.R.S32.HI R0, RZ, 0x1f, R133 ;  /* 0x0000001fff007819 */ /* 0x000fe20000011485 */
        /* <DEDUP_REMOVED lines=28> */
.L_x_2788:
[----:B------:R-:W2:Y:S01]  /*11280*/  LDL R59, [R1+0x44] ;  /* 0x00004400013b7983 */ /* 0x000ea20000100800 */
[----:B------:R-:W-:Y:S01]  /*11290*/  ULDC.U8 UR4, c[0x0][0x410] ;  /* 0x0001040000047ab9 */ /* 0x000fe20000000000 */
[----:B------:R-:W1:Y:S01]  /*112a0*/  S2R R20, SR_TID.X ;  /* 0x0000000000147919 */ /* 0x000e620000002100 */
[----:B------:R-:W-:Y:S01]  /*112b0*/  ISETP.NE.AND P0, PT, RZ, UR4, PT ;  /* 0x00000004ff007c0c */ /* 0x000fe2000bf05270 */
[----:B------:R-:W-:Y:S01]  /*112c0*/  BSSY B0, `(.L_x_2789) ;  /* 0x00006ec000007945 */ /* 0x000fe20003800000 */
[C---:B-1----:R-:W-:Y:S01]  /*112d0*/  VIADD R58, R20.reuse, 0xffffff80 ;  /* 0xffffff80143a7836 */ /* 0x042fe20000000000 */
[----:B------:R-:W-:-:S04]  /*112e0*/  IADD3 R45, R20, -0x80, RZ ;  /* 0xffffff80142d7810 */ /* 0x000fc80007ffe0ff */
[----:B------:R-:W-:-:S04]  /*112f0*/  LEA.HI R45, R45, R58, RZ, 0x1 ;  /* 0x0000003a2d2d7211 */ /* 0x000fc800078f08ff */
[----:B------:R-:W-:-:S05]  /*11300*/  SHF.R.S32.HI R45, RZ, 0x1, R45 ;  /* 0x00000001ff2d7819 */ /* 0x000fca000001142d */
[----:B--2---:R-:W-:Y:S01]  /*11310*/  IMAD.IADD R20, R45, 0x1, R59 ;  /* 0x000000012d147824 */ /* 0x004fe200078e023b */
[----:B------:R-:W-:Y:S06]  /*11320*/  @!P0 BRA `(.L_x_2790) ;  /* 0x0000003400f48947 */ /* 0x000fec0003800000 */
[----:B------:R-:W1:Y:S01]  /*11330*/  LDC R10, c[0x0][0x448] ;  /* 0x00011200ff0a7b82 */ /* 0x000e620000000800 */
        /* <DEDUP_REMOVED lines=8> */
[----:B-1----:R-:W-:-:S13]  /*113c0*/  ISETP.NE.AND P0, PT, R10, 0x1, PT ;  /* 0x000000010a00780c */ /* 0x002fda0003f05270 */
[----:B------:R-:W1:Y:S08]  /*113d0*/  @P0 LDC R3, c[0x0][0x44c] ;  /* 0x00011300ff030b82 */ /* 0x000e700000000800 */
[----:B------:R-:W2:Y:S01]  /*113e0*/  @P0 LDC R5, c[0x0][0x450] ;  /* 0x00011400ff050b82 */ /* 0x000ea20000000800 */
[----:B-1----:R-:W-:-:S05]  /*113f0*/  @P0 IMAD.HI.U32 R0, R20, R3, RZ ;  /* 0x0000000314000227 */ /* 0x002fca00078e00ff */
[----:B--2---:R-:W-:-:S04]  /*11400*/  @P0 SHF.R.U32.HI R11, RZ, R5, R0 ;  /* 0x00000005ff0b0219 */ /* 0x004fc80000011600 */
[----:B------:R-:W-:Y:S01]  /*11410*/  SHF.R.S32.HI R0, RZ, 0x1f, R11 ;  /* 0x0000001fff007819 */ /* 0x000fe2000001140b */
[----:B------:R-:W-:-:S04]  /*11420*/  IMAD.WIDE.U32 R8, R11, UR6, R8 ;  /* 0x000000060b087c25 */ /* 0x000fc8000f8e0008 */
[----:B------:R-:W-:Y:S01]  /*11430*/  IMAD R4, R0, UR4, RZ ;  /* 0x0000000400047c24 */ /* 0x000fe2000f8e02ff */
[----:B------:R-:W-:Y:S01]  /*11440*/  IADD3 R5, P1, R8, UR8, RZ ;  /* 0x0000000808057c10 */ /* 0x000fe2000ff3e0ff */
[----:B------:R-:W-:-:S04]  /*11450*/  IMAD.WIDE.U32 R6, R11, UR4, R6 ;  /* 0x000000040b067c25 */ /* 0x000fc8000f8e0006 */
[----:B------:R-:W-:Y:S02]  /*11460*/  IMAD R0, R0, UR6, RZ ;  /* 0x0000000600007c24 */ /* 0x000fe4000f8e02ff */
[C---:B0-----:R-:W-:Y:S01]  /*11470*/  IMAD R13, R11.reuse, UR5, R4 ;  /* 0x000000050b0d7c24 */ /* 0x041fe2000f8e0204 */
        /* <DEDUP_REMOVED lines=11> */
.L_x_3057:
[----:B0-----:R-:W5:Y:S01]  /*11530*/  LDL R5, [R1+0x48] ;  /* 0x0000480001057983 */ /* 0x001f620000100800 */
        /* <DEDUP_REMOVED lines=11> */
[----:B-----5:R-:W-:Y:S01]  /*115f0*/  IMAD R5, R5, R10, RZ ;  /* 0x0000000a05057224 */ /* 0x020fe200078e02ff */
[----:B------:R-:W-:-:S04]  /*11600*/  CS2R R10, SRZ ;  /* 0x00000000000a7805 */ /* 0x000fc8000001ff00 */
[----:B------:R-:W-:Y:S02]  /*11610*/  ISETP.GE.AND P0, PT, R20, R5, PT ;  /* 0x000000051400720c */ /* 0x000fe40003f06270 */
[----:B------:R-:W-:-:S11]  /*11620*/  CS2R R20, SRZ ;  /* 0x0000000000147805 */ /* 0x000fd6000001ff00 */
[----:B------:R-:W-:Y:S05]  /*11630*/  @P0 BRA `(.L_x_2793) ;  /* 0x0000000400080947 */ /* 0x000fea0003800000 */
        /* <DEDUP_REMOVED lines=14> */
[----:B--2---:R-:W-:Y:S02]  /*11720*/  ISETP.GE.AND P4, PT, R15, UR4, PT ;  /* 0x000000040f007c0c */ /* 0x004fe4000bf86270 */
[----:B------:R-:W-:Y:S02]  /*11730*/  SHF.R.S32.HI R9, RZ, 0x1f, R15 ;  /* 0x0000001fff097819 */ /* 0x000fe4000001140f */
[----:B---3--:R-:W-:Y:S02]  /*11740*/  ISETP.GE.AND P3, PT, R46, UR4, PT ;  /* 0x000000042e007c0c */ /* 0x008fe4000bf66270 */
[----:B----4-:R-:W-:-:S07]  /*11750*/  ISETP.GE.AND P2, PT, R43, UR4, PT ;  /* 0x000000042b007c0c */ /* 0x010fce000bf46270 */
[C---:B------:R-:W-:Y:S02]  /*11760*/  @!P4 IADD3 R6, P0, R15.reuse, R3, RZ ;  /* 0x000000030f06c210 */ /* 0x040fe40007f1e0ff */
[----:B------:R-:W-:Y:S02]  /*11770*/  @!P4 IADD3 R8, P1, R15, R14, RZ ;  /* 0x0000000e0f08c210 */ /* 0x000fe40007f3e0ff */
[----:B-1----:R-:W-:-:S03]  /*11780*/  @!P4 IADD3.X R7, R0, R9, RZ, P0, !PT ;  /* 0x000000090007c210 */ /* 0x002fc600007fe4ff */
[----:B------:R-:W-:Y:S01]  /*11790*/  @!P4 IMAD.X R9, R4, 0x1, R9, P1 ;  /* 0x000000010409c824 */ /* 0x000fe200008e0609 */
[----:B------:R-:W-:Y:S01]  /*117a0*/  ISETP.GE.AND P1, PT, R42, UR4, PT ;  /* 0x000000042a007c0c */ /* 0x000fe2000bf26270 */
[----:B------:R-:W5:Y:S01]  /*117b0*/  @!P4 LD.E.64 R32, desc[UR50][R6.64] ;  /* 0x000000320620c980 */ /* 0x000f62000c101b00 */
[----:B------:R-:W-:-:S03]  /*117c0*/  SHF.R.S32.HI R21, RZ, 0x1f, R46 ;  /* 0x0000001fff157819 */ /* 0x000fc6000001142e */
[----:B------:R0:W5:Y:S01]  /*117d0*/  @!P4 LD.E.64 R34, desc[UR50][R8.64] ;  /* 0x000000320822c980 */ /* 0x000162000c101b00 */
[CC--:B------:R-:W-:Y:S02]  /*117e0*/  @!P3 IADD3 R12, P4, R46.reuse, R3.reuse, RZ ;  /* 0x000000032e0cb210 */ /* 0x0c0fe40007f9e0ff */
[-C--:B------:R-:W-:Y:S02]  /*117f0*/  @!P3 IADD3 R46, P5, R46, R14.reuse, RZ ;  /* 0x0000000e2e2eb210 */ /* 0x080fe40007fbe0ff */
[----:B------:R-:W-:Y:S01]  /*11800*/  SHF.R.S32.HI R15, RZ, 0x1f, R43 ;  /* 0x0000001fff0f7819 */ /* 0x000fe2000001142b */
[--C-:B------:R-:W-:Y:S01]  /*11810*/  @!P3 IMAD.X R13, R0, 0x1, R21.reuse, P4 ;  /* 0x00000001000db824 */ /* 0x100fe200020e0615 */
[----:B------:R-:W-:Y:S01]  /*11820*/  ISETP.GE.AND P0, PT, R226, UR4, PT ;  /* 0x00000004e2007c0c */ /* 0x000fe2000bf06270 */
[----:B------:R-:W-:Y:S01]  /*11830*/  @!P3 IMAD.X R47, R4, 0x1, R21, P5 ;  /* 0x00000001042fb824 */ /* 0x000fe200028e0615 */
[CC--:B------:R-:W-:Y:S02]  /*11840*/  @!P2 IADD3 R48, P4, R43.reuse, R3.reuse, RZ ;  /* 0x000000032b30a210 */ /* 0x0c0fe40007f9e0ff */
[-C--:B------:R-:W-:Y:S01]  /*11850*/  @!P2 IADD3 R50, P5, R43, R14.reuse, RZ ;  /* 0x0000000e2b32a210 */ /* 0x080fe20007fbe0ff */
[----:B------:R1:W5:Y:S01]  /*11860*/  @!P3 LD.E.64 R28, desc[UR50][R12.64] ;  /* 0x000000320c1cb980 */ /* 0x000362000c101b00 */
[----:B------:R-:W-:Y:S01]  /*11870*/  SHF.R.S32.HI R11, RZ, 0x1f, R42 ;  /* 0x0000001fff0b7819 */ /* 0x000fe2000001142a */
[--C-:B------:R-:W-:Y:S01]  /*11880*/  @!P2 IMAD.X R49, R0, 0x1, R15.reuse, P4 ;  /* 0x000000010031a824 */ /* 0x100fe200020e060f */
[----:B------:R-:W-:Y:S01]  /*11890*/  @!P1 IADD3 R52, P4, R42, R3, RZ ;  /* 0x000000032a349210 */ /* 0x000fe20007f9e0ff */
[----:B------:R-:W-:Y:S01]  /*118a0*/  @!P2 IMAD.X R51, R4, 0x1, R15, P5 ;  /* 0x000000010433a824 */ /* 0x000fe200028e060f */
[----:B------:R-:W-:-:S03]  /*118b0*/  @!P1 IADD3 R54, P5, R42, R14, RZ ;  /* 0x0000000e2a369210 */ /* 0x000fc60007fbe0ff */
[----:B0-----:R-:W-:Y:S01]  /*118c0*/  @!P0 SHF.R.S32.HI R9, RZ, 0x1f, R226 ;  /* 0x0000001fff098819 */ /* 0x001fe200000114e2 */
[----:B------:R-:W-:Y:S01]  /*118d0*/  @!P1 IMAD.X R53, R0, 0x1, R11, P4 ;  /* 0x0000000100359824 */ /* 0x000fe200020e060b */
[----:B------:R-:W-:Y:S02]  /*118e0*/  ISETP.GE.AND P4, PT, R58, UR4, PT ;  /* 0x000000043a007c0c */ /* 0x000fe4000bf86270 */
[----:B------:R-:W-:Y:S02]  /*118f0*/  CS2R R20, SRZ ;  /* 0x0000000000147805 */ /* 0x000fe4000001ff00 */
[----:B------:R-:W-:Y:S02]  /*11900*/  @!P1 IADD3.X R55, R4, R11, RZ, P5, !PT ;  /* 0x0000000b04379210 */ /* 0x000fe40002ffe4ff */
[----:B-1----:R-:W-:Y:S02]  /*11910*/  CS2R R12, SRZ ;  /* 0x00000000000c7805 */ /* 0x002fe4000001ff00 */
[----:B------:R-:W-:Y:S01]  /*11920*/  @!P0 IADD3 R6, P5, R226, R3, RZ ;  /* 0x00000003e2068210 */ /* 0x000fe20007fbe0ff */
[----:B------:R0:W5:Y:S01]  /*11930*/  @!P3 LD.E.64 R30, desc[UR50][R46.64] ;  /* 0x000000322e1eb980 */ /* 0x000162000c101b00 */
[----:B------:R-:W-:-:S03]  /*11940*/  SHF.R.S32.HI R11, RZ, 0x1f, R58 ;  /* 0x0000001fff0b7819 */ /* 0x000fc6000001143a */
[--C-:B------:R-:W-:Y:S01]  /*11950*/  @!P0 IMAD.X R7, R0, 0x1, R9.reuse, P5 ;  /* 0x0000000100078824 */ /* 0x100fe200028e0609 */
[-C--:B------:R-:W-:Y:S01]  /*11960*/  @!P0 IADD3 R42, P5, R226, R14.reuse, RZ ;  /* 0x0000000ee22a8210 */ /* 0x080fe20007fbe0ff */
[----:B------:R0:W5:Y:S04]  /*11970*/  @!P2 LD.E.64 R24, desc[UR50][R48.64] ;  /* 0x000000323018a980 */ /* 0x000168000c101b00 */
[----:B------:R-:W-:Y:S01]  /*11980*/  @!P0 IMAD.X R43, R4, 0x1, R9, P5 ;  /* 0x00000001042b8824 */ /* 0x000fe200028e0609 */
[----:B------:R-:W-:Y:S02]  /*11990*/  @!P4 IADD3 R56, P5, R58, R3, RZ ;  /* 0x000000033a38c210 */ /* 0x000fe40007fbe0ff */
[----:B------:R-:W-:Y:S01]  /*119a0*/  CS2R R8, SRZ ;  /* 0x0000000000087805 */ /* 0x000fe2000001ff00 */
[----:B------:R0:W5:Y:S02]  /*119b0*/  @!P2 LD.E.64 R26, desc[UR50][R50.64] ;  /* 0x00000032321aa980 */ /* 0x000164000c101b00 */
        /* <DEDUP_REMOVED lines=8> */
[----:B------:R0:W5:Y:S04]  /*11a40*/  @!P4 LD.E.64 R8, desc[UR50][R56.64] ;  /* 0x000000323808c980 */ /* 0x000168000c101b00 */
[----:B------:R0:W5:Y:S02]  /*11a50*/  @!P4 LD.E.64 R12, desc[UR50][R14.64] ;  /* 0x000000320e0cc980 */ /* 0x000164000c101b00 */
.L_x_2793:
[----:B------:R-:W-:Y:S05]  /*11a60*/  BSYNC B1 ;  /* 0x0000000000017941 */ /* 0x000fea0003800000 */
.L_x_2792:
        /* <DEDUP_REMOVED lines=8> */
[----:B------:R-:W1:Y:S02]  /*11af0*/  SYNCS.PHASECHK.TRANS64.TRYWAIT P0, [R18+URZ+0x33400], R3 ;  /* 0x03340003120075a7 */ /* 0x000e64000800017f */
[----:B-1----:R-:W-:Y:S05]  /*11b00*/  @!P0 BRA `(.L_x_2795) ;  /* 0x000001e4004c8947 */ /* 0x002fea0003800000 */
.L_x_3058:
[----:B------:R-:W-:Y:S05]  /*11b10*/  BSYNC B1 ;  /* 0x0000000000017941 */ /* 0x000fea0003800000 */
.L_x_2794:
[----:B------:R-:W-:Y:S05]  /*11b20*/  @P1 BRA `(.L_x_2796) ;  /* 0x0000006400941947 */ /* 0x000fea0003800000 */
[----:B------:R-:W2:Y:S01]  /*11b30*/  LDL R0, [R1+0x30] ;  /* 0x0000300001007983 */ /* 0x000ea20000100800 */
[----:B------:R-:W1:Y:S03]  /*11b40*/  LDC R5, c[0x0][0x3f4] ;  /* 0x0000fd00ff057b82 */ /* 0x000e660000000800 */
[----:B0-----:R-:W2:Y:S04]  /*11b50*/  LDL R43, [R1+0x34] ;  /* 0x00003400012b7983 */ /* 0x001ea80000100800 */
[----:B------:R-:W2:Y:S04]  /*11b60*/  LDL R42, [R1+0x38] ;  /* 0x00003800012a7983 */ /* 0x000ea80000100800 */
[----:B------:R-:W2:Y:S04]  /*11b70*/  LDL R15, [R1+0x1c] ;  /* 0x00001c00010f7983 */ /* 0x000ea80000100800 */
[----:B----4-:R-:W4:Y:S04]  /*11b80*/  LDL R14, [R1+0x24] ;  /* 0x00002400010e7983 */ /* 0x010f280000100800 */
[----:B------:R-:W4:Y:S04]  /*11b90*/  LDL R7, [R1+0x28] ;  /* 0x0000280001077983 */ /* 0x000f280000100800 */
[----:B------:R-:W4:Y:S04]  /*11ba0*/  LDL R6, [R1+0x20] ;  /* 0x0000200001067983 */ /* 0x000f280000100800 */
[----:B---3--:R-:W3:Y:S01]  /*11bb0*/  LDL R4, [R1+0x2c] ;  /* 0x00002c0001047983 */ /* 0x008ee20000100800 */
[----:B------:R-:W-:Y:S01]  /*11bc0*/  LEA.HI R40, R41, R40, RZ, 0x2 ;  /* 0x0000002829287211 */ /* 0x000fe200078f10ff */
[----:B------:R-:W-:Y:S01]  /*11bd0*/  BSSY B1, `(.L_x_2797) ;  /* 0x0000089000017945 */ /* 0x000fe20003800000 */
[----:B-1----:R-:W-:-:S02]  /*11be0*/  ISETP.GE.AND P6, PT, R226, R5, PT ;  /* 0x00000005e200720c */ /* 0x002fc40003fc6270 */
[--C-:B------:R-:W-:Y:S02]  /*11bf0*/  SHF.R.S32.HI R3, RZ, 0x2, R40.reuse ;  /* 0x00000002ff037819 */ /* 0x100fe40000011428 */
[----:B------:R-:W-:-:S04]  /*11c00*/  SHF.R.S32.HI R40, RZ, 0x1f, R40 ;  /* 0x0000001fff287819 */ /* 0x000fc80000011428 */
[----:B------:R-:W-:-:S04]  /*11c10*/  LEA.HI R40, R40, R3, RZ, 0x2 ;  /* 0x0000000328287211 */ /* 0x000fc800078f10ff */
[----:B------:R-:W-:-:S05]  /*11c20*/  LOP3.LUT R40, R40, 0xfffffffc, RZ, 0xc0, !PT ;  /* 0xfffffffc28287812 */ /* 0x000fca00078ec0ff */
[----:B------:R-:W-:-:S05]  /*11c30*/  IMAD.IADD R40, R3, 0x1, -R40 ;  /* 0x0000000103287824 */ /* 0x000fca00078e0a28 */
[----:B------:R-:W-:Y:S02]  /*11c40*/  LOP3.LUT P0, RZ, R40, 0x2, RZ, 0xc0, !PT ;  /* 0x0000000228ff7812 */ /* 0x000fe4000780c0ff */
[----:B--2---:R-:W-:-:S04]  /*11c50*/  LOP3.LUT R0, R0, 0x10, R16, 0xf8, !PT ;  /* 0x0000001000007812 */ /* 0x004fc800078ef810 */
[----:B------:R-:W-:-:S04]  /*11c60*/  LOP3.LUT R0, R0, R43, RZ, 0x3c, !PT ;  /* 0x0000002b00007212 */ /* 0x000fc800078e3cff */
[----:B------:R-:W-:Y:S02]  /*11c70*/  IADD3 R3, R42, R0, RZ ;  /* 0x000000002a037210 */ /* 0x000fe40007ffe0ff */
[----:B------:R-:W-:-:S03]  /*11c80*/  ISETP.GE.AND P1, PT, R15, R5, PT ;  /* 0x000000050f00720c */ /* 0x000fc60003f26270 */
[----:B------:R-:W-:Y:S01]  /*11c90*/  IMAD.IADD R3, R18, 0x1, R3 ;  /* 0x0000000112037824 */ /* 0x000fe200078e0203 */
[----:B----4-:R-:W-:-:S03]  /*11ca0*/  ISETP.GE.AND P2, PT, R14, R5, PT ;  /* 0x000000050e00720c */ /* 0x010fc60003f46270 */
[----:B------:R-:W-:Y:S01]  /*11cb0*/  VIADD R0, R3, 0x20 ;  /* 0x0000002003007836 */ /* 0x000fe20000000000 */
[-C--:B------:R-:W-:Y:S02]  /*11cc0*/  ISETP.GE.AND P3, PT, R7, R5.reuse, PT ;  /* 0x000000050700720c */ /* 0x080fe40003f66270 */
[-C--:B------:R-:W-:Y:S02]  /*11cd0*/  ISETP.GE.AND P4, PT, R6, R5.reuse, PT ;  /* 0x000000050600720c */ /* 0x080fe40003f86270 */
[----:B---3--:R-:W-:Y:S01]  /*11ce0*/  ISETP.GE.AND P5, PT, R4, R5, PT ;  /* 0x000000050400720c */ /* 0x008fe20003fa6270 */
        /* <DEDUP_REMOVED lines=119> */
.L_x_2798:
[----:B------:R-:W-:Y:S05]  /*12460*/  BSYNC B1 ;  /* 0x0000000000017941 */ /* 0x000fea0003800000 */
.L_x_2797:
        /* <DEDUP_REMOVED lines=125> */
.L_x_2800:
[----:B------:R-:W-:Y:S05]  /*12c40*/  BSYNC B1 ;  /* 0x0000000000017941 */ /* 0x000fea0003800000 */
.L_x_2799:
        /* <DEDUP_REMOVED lines=16> */
[----:B------:R-:W-:-:S02]  /*12d50*/  PRMT R34, R37, 0x7604, R34 ;  /* 0x0000760425227816 */ /* 0x000fc40000000022 */
        /* <DEDUP_REMOVED lines=103> */
.L_x_2802:
[----:B------:R-:W-:Y:S05]  /*133d0*/  BSYNC B1 ;  /* 0x0000000000017941 */ /* 0x000fea0003800000 */
.L_x_2801:
        /* <DEDUP_REMOVED lines=124> */
.L_x_2804:
[----:B------:R-:W-:Y:S05]  /*13ba0*/  BSYNC B1 ;  /* 0x0000000000017941 */ /* 0x000fea0003800000 */
.L_x_2803:
        /* <DEDUP_REMOVED lines=27> */
[----:B------:R-:W-:Y:S02]  /*13d60*/  LOP3.LUT R15, R15, 0xff0000, R10, 0xf8, !PT ;  /* 0x00ff00000f0f7812 */ /* 0x000fe400078ef80a */
[----:B0-----:R-:W-:Y:S02]  /*13d70*/  F2FP.F16.E4M3.UNPACK_B R14, R6.H1 ;  /* 0x00000006ff0e723e */ /* 0x001fe400030006ff */
[----:B------:R-:W-:Y:S02]  /*13d80*/  F2FP.F16.E4M3.UNPACK_B R28, R29 ;  /* 0x0000001dff1c723e */ /* 0x000fe400020006ff */
[----:B------:R-:W-:-:S02]  /*13d90*/  F2FP.F16.E4M3.UNPACK_B R21, R25 ;  /* 0x00000019ff15723e */ /* 0x000fc400020006ff */
        /* <DEDUP_REMOVED lines=89> */
.L_x_2806:
[----:B------:R-:W-:Y:S05]  /*14330*/  BSYNC B1 ;  /* 0x0000000000017941 */ /* 0x000fea0003800000 */
.L_x_2805:
        /* <DEDUP_REMOVED lines=124> */
.L_x_2790:
[----:B------:R-:W1:Y:S01]  /*14b00*/  LDC R10, c[0x0][0x448] ;  /* 0x00011200ff0a7b82 */ /* 0x000e620000000800 */
[----:B------:R-:W-:Y:S01]  /*14b10*/  IMAD.MOV.U32 R6, RZ, RZ, R24 ;  /* 0x000000ffff067224 */ /* 0x000fe200078e0018 */
[----:B------:R-:W-:Y:S01]  /*14b20*/  ULDC.64 UR4, c[0x0][0x3f8] ;  /* 0x0000fe0000047ab9 */ /* 0x000fe20000000a00 */
[----:B------:R-:W-:Y:S01]  /*14b30*/  IMAD.MOV.U32 R7, RZ, RZ, R29 ;  /* 0x000000ffff077224 */ /* 0x000fe200078e001d */
[----:B------:R-:W-:Y:S01]  /*14b40*/  MOV R9, R31 ;  /* 0x0000001f00097202 */ /* 0x000fe20000000f00 */
[----:B------:R-:W-:Y:S01]  /*14b50*/  IMAD.MOV.U32 R8, RZ, RZ, R26 ;  /* 0x000000ffff087224 */ /* 0x000fe200078e001a */
[----:B------:R-:W-:Y:S01]  /*14b60*/  ULDC.64 UR6, c[0x0][0x408] ;  /* 0x0001020000067ab9 */ /* 0x000fe20000000a00 */
[----:B------:R-:W-:Y:S01]  /*14b70*/  ULDC.64 UR8, c[0x0][0x400] ;  /* 0x0001000000087ab9 */ /* 0x000fe20000000a00 */
[----:B-1----:R-:W-:-:S13]  /*14b80*/  ISETP.NE.AND P0, PT, R10, 0x1, PT ;  /* 0x000000010a00780c */ /* 0x002fda0003f05270 */
[----:B------:R-:W1:Y:S08]  /*14b90*/  @P0 LDC R3, c[0x0][0x44c] ;  /* 0x00011300ff030b82 */ /* 0x000e700000000800 */
[----:B------:R-:W2:Y:S01]  /*14ba0*/  @P0 LDC R5, c[0x0][0x450] ;  /* 0x00011400ff050b82 */ /* 0x000ea20000000800 */
[----:B-1----:R-:W-:-:S04]  /*14bb0*/  @P0 IMAD.HI.U32 R0, R20, R3, RZ ;  /* 0x0000000314000227 */ /* 0x002fc800078e00ff */
[----:B------:R-:W-:Y:S01]  /*14bc0*/  IMAD.MOV.U32 R3, RZ, RZ, R20 ;  /* 0x000000ffff037224 */ /* 0x000fe200078e0014 */
[----:B--2---:R-:W-:-:S04]  /*14bd0*/  @P0 SHF.R.U32.HI R3, RZ, R5, R0 ;  /* 0x00000005ff030219 */ /* 0x004fc80000011600 */
[----:B------:R-:W-:Y:S01]  /*14be0*/  SHF.R.S32.HI R0, RZ, 0x1f, R3 ;  /* 0x0000001fff007819 */ /* 0x000fe20000011403 */
[----:B------:R-:W-:-:S04]  /*14bf0*/  IMAD.WIDE.U32 R6, R3, UR4, R6 ;  /* 0x0000000403067c25 */ /* 0x000fc8000f8e0006 */
[----:B------:R-:W-:Y:S02]  /*14c00*/  IMAD R4, R0, UR4, RZ ;  /* 0x0000000400047c24 */ /* 0x000fe4000f8e02ff */
[----:B------:R-:W-:-:S04]  /*14c10*/  IMAD.WIDE.U32 R8, R3, UR6, R8 ;  /* 0x0000000603087c25 */ /* 0x000fc8000f8e0008 */
[----:B------:R-:W-:Y:S01]  /*14c20*/  IMAD R0, R0, UR6, RZ ;  /* 0x0000000600007c24 */ /* 0x000fe2000f8e02ff */
[----:B------:R-:W-:Y:S01]  /*14c30*/  IADD3 R21, P1, R8, UR8, RZ ;  /* 0x0000000808157c10 */ /* 0x000fe2000ff3e0ff */
        /* <DEDUP_REMOVED lines=12> */
.L_x_3064:
[----:B------:R-:W5:Y:S01]  /*14d00*/  LDL R0, [R1+0x48] ;  /* 0x0000480001007983 */ /* 0x000f620000100800 */
        /* <DEDUP_REMOVED lines=12> */
[----:B-----5:R-:W-:Y:S01]  /*14dd0*/  IMAD R41, R0, R10, RZ ;  /* 0x0000000a00297224 */ /* 0x020fe200078e02ff */
[----:B------:R-:W-:-:S04]  /*14de0*/  CS2R R10, SRZ ;  /* 0x00000000000a7805 */ /* 0x000fc8000001ff00 */
[----:B------:R-:W-:-:S13]  /*14df0*/  ISETP.GE.AND P0, PT, R20, R41, PT ;  /* 0x000000291400720c */ /* 0x000fda0003f06270 */
[----:B------:R-:W-:Y:S05]  /*14e00*/  @P0 BRA `(.L_x_2809) ;  /* 0x0000000000980947 */ /* 0x000fea0003800000 */
[----:B------:R-:W-:Y:S01]  /*14e10*/  ULDC UR4, c[0x0][0x3f4] ;  /* 0x0000fd0000047ab9 */ /* 0x000fe20000000800 */
[----:B------:R-:W-:Y:S02]  /*14e20*/  CS2R R28, SRZ ;  /* 0x00000000001c7805 */ /* 0x000fe4000001ff00 */
[----:B------:R-:W-:Y:S02]  /*14e30*/  ISETP.GE.AND P1, PT, R224, UR4, PT ;  /* 0x00000004e0007c0c */ /* 0x000fe4000bf26270 */
[----:B------:R-:W-:Y:S02]  /*14e40*/  CS2R R30, SRZ ;  /* 0x00000000001e7805 */ /* 0x000fe4000001ff00 */
[----:B------:R-:W-:Y:S02]  /*14e50*/  ISETP.GE.AND P2, PT, R16, UR4, PT ;  /* 0x0000000410007c0c */ /* 0x000fe4000bf46270 */
[----:B------:R-:W-:Y:S02]  /*14e60*/  CS2R R8, SRZ ;  /* 0x0000000000087805 */ /* 0x000fe4000001ff00 */
[----:B------:R-:W-:-:S02]  /*14e70*/  ISETP.GE.AND P0, PT, R225, UR4, PT ;  /* 0x00000004e1007c0c */ /* 0x000fc4000bf06270 */
[----:B------:R-:W-:Y:S02]  /*14e80*/  CS2R R10, SRZ ;  /* 0x00000000000a7805 */ /* 0x000fe4000001ff00 */
[----:B------:R-:W-:Y:S02]  /*14e90*/  CS2R R32, SRZ ;  /* 0x0000000000207805 */ /* 0x000fe4000001ff00 */
[----:B------:R-:W-:Y:S01]  /*14ea0*/  CS2R R34, SRZ ;  /* 0x0000000000227805 */ /* 0x000fe2000001ff00 */
[----:B------:R-:W-:Y:S02]  /*14eb0*/  @!P1 IMAD.SHL.U32 R48, R228, 0x10, RZ ;  /* 0x00000010e4309824 */ /* 0x000fe400078e00ff */
[----:B--2---:R-:W-:-:S04]  /*14ec0*/  @!P2 IADD3 R42, P3, R16, R5, RZ ;  /* 0x00000005102aa210 */ /* 0x004fc80007f7e0ff */
[----:B------:R-:W-:Y:S01]  /*14ed0*/  @!P0 IMAD.SHL.U32 R50, R229, 0x10, RZ ;  /* 0x00000010e5328824 */ /* 0x000fe200078e00ff */
[----:B------:R-:W-:Y:S02]  /*14ee0*/  @!P1 SHF.R.S32.HI R0, RZ, 0x1f, R48 ;  /* 0x0000001fff009819 */ /* 0x000fe40000011430 */
[C---:B------:R-:W-:Y:S01]  /*14ef0*/  @!P1 IADD3 R46, P5, R48.reuse, R5, RZ ;  /* 0x00000005302e9210 */ /* 0x040fe20007fbe0ff */
[C---:B-1----:R-:W-:Y:S01]  /*14f00*/  @!P2 IMAD.X R43, R3.reuse, 0x1, R17, P3 ;  /* 0x00000001032ba824 */ /* 0x042fe200018e0611 */
[----:B----4-:R-:W-:Y:S02]  /*14f10*/  @!P1 IADD3 R48, P4, R48, R21, RZ ;  /* 0x0000001530309210 */ /* 0x010fe40007f9e0ff */
[----:B------:R-:W-:Y:S01]  /*14f20*/  @!P0 IADD3 R20, P3, R50, R5, RZ ;  /* 0x0000000532148210 */ /* 0x000fe20007f7e0ff */
[----:B------:R-:W-:Y:S01]  /*14f30*/  @!P1 IMAD.X R47, R3, 0x1, R0, P5 ;  /* 0x00000001032f9824 */ /* 0x000fe200028e0600 */
[----:B------:R-:W-:Y:S01]  /*14f40*/  @!P0 SHF.R.S32.HI R6, RZ, 0x1f, R50 ;  /* 0x0000001fff068819 */ /* 0x000fe20000011432 */
[----:B---3--:R-:W-:Y:S01]  /*14f50*/  @!P1 IMAD.X R49, R7, 0x1, R0, P4 ;  /* 0x0000000107319824 */ /* 0x008fe200020e0600 */
[----:B------:R-:W-:-:S02]  /*14f60*/  @!P2 IADD3 R4, P4, R16, R21, RZ ;  /* 0x000000151004a210 */ /* 0x000fc40007f9e0ff */
[----:B------:R-:W-:Y:S02]  /*14f70*/  CS2R R12, SRZ ;  /* 0x00000000000c7805 */ /* 0x000fe4000001ff00 */
[----:B------:R-:W-:Y:S02]  /*14f80*/  @!P0 IADD3 R50, P5, R50, R21, RZ ;  /* 0x0000001532328210 */ /* 0x000fe40007fbe0ff */
[----:B------:R-:W-:Y:S02]  /*14f90*/  CS2R R14, SRZ ;  /* 0x00000000000e7805 */ /* 0x000fe4000001ff00 */
[----:B------:R-:W-:Y:S02]  /*14fa0*/  CS2R R36, SRZ ;  /* 0x0000000000247805 */ /* 0x000fe4000001ff00 */
[----:B------:R-:W-:Y:S02]  /*14fb0*/  CS2R R38, SRZ ;  /* 0x0000000000267805 */ /* 0x000fe4000001ff00 */
[----:B------:R-:W-:-:S02]  /*14fc0*/  CS2R R24, SRZ ;  /* 0x0000000000187805 */ /* 0x000fc4000001ff00 */
[----:B------:R-:W-:Y:S01]  /*14fd0*/  CS2R R26, SRZ ;  /* 0x00000000001a7805 */ /* 0x000fe2000001ff00 */
[----:B------:R-:W-:Y:S01]  /*14fe0*/  @!P0 IMAD.X R21, R3, 0x1, R6, P3 ;  /* 0x0000000103158824 */ /* 0x000fe200018e0606 */
[C---:B------:R-:W-:Y:S01]  /*14ff0*/  @!P0 IADD3.X R51, R7.reuse, R6, RZ, P5, !PT ;  /* 0x0000000607338210 */ /* 0x040fe20002ffe4ff */
[----:B------:R-:W-:Y:S01]  /*15000*/  @!P2 IMAD.X R5, R7, 0x1, R17, P4 ;  /* 0x000000010705a824 */ /* 0x000fe200020e0611 */
[----:B------:R0:W5:Y:S04]  /*15010*/  @!P2 LD.E.128 R28, desc[UR50][R42.64] ;  /* 0x000000322a1ca980 */ /* 0x000168000c101d00 */
[----:B------:R0:W5:Y:S04]  /*15020*/  @!P2 LD.E.128 R8, desc[UR50][R4.64] ;  /* 0x000000320408a980 */ /* 0x000168000c101d00 */
[----:B------:R0:W5:Y:S04]  /*15030*/  @!P1 LD.E.128 R32, desc[UR50][R46.64] ;  /* 0x000000322e209980 */ /* 0x000168000c101d00 */
[----:B------:R0:W5:Y:S04]  /*15040*/  @!P1 LD.E.128 R12, desc[UR50][R48.64] ;  /* 0x00000032300c9980 */ /* 0x000168000c101d00 */
[----:B------:R0:W5:Y:S04]  /*15050*/  @!P0 LD.E.128 R36, desc[UR50][R20.64] ;  /* 0x0000003214248980 */ /* 0x000168000c101d00 */
[----:B------:R0:W5:Y:S02]  /*15060*/  @!P0 LD.E.128 R24, desc[UR50][R50.64] ;  /* 0x0000003232188980 */ /* 0x000164000c101d00 */
.L_x_2809:
[----:B------:R-:W-:Y:S05]  /*15070*/  BSYNC B1 ;  /* 0x0000000000017941 */ /* 0x000fea0003800000 */
.L_x_2808:
[----:B------:R-:W3:Y:S01]  /*15080*/  LDL R0, [R1+0x44] ;  /* 0x0000440001007983 */ /* 0x000ee20000100800 */
[----:B------:R-:W-:Y:S01]  /*15090*/  ULEA.HI UR4, UR37, UR37, URZ, 0x1 ;  /* 0x0000002525047291 */ /* 0x000fe2000f8f083f */
[----:B------:R-:W-:Y:S01]  /*150a0*/  BSSY B1, `(.L_x_2810) ;  /* 0x000000e000017945 */ /* 0x000fe20003800000 */
[----:B0-----:R-:W2:Y:S02]  /*150b0*/  S2R R4, SR_TID.X ;  /* 0x0000000000047919 */ /* 0x001ea40000002100 */
[----:B------:R-:W-:-:S04]  /*150c0*/  ULOP3.LUT UR4, UR4, 0xfffffffe, URZ, 0xc0, !UPT ;  /* 0xfffffffe04047892 */ /* 0x000fc8000f8ec03f */
[----:B------:R-:W-:-:S06]  /*150d0*/  UIADD3 UR4, UR37, -UR4, URZ ;  /* 0x8000000425047290 */ /* 0x000fcc000fffe03f */
[----:B-1----:R-:W-:-:S05]  /*150e0*/  IMAD.U32 R3, RZ, RZ, UR4 ;  /* 0x00000004ff037e24 */ /* 0x002fca000f8e00ff */
[----:B------:R-:W-:-:S04]  /*150f0*/  SHF.L.U32 R3, R3, 0x1f, RZ ;  /* 0x0000001f03037819 */ /* 0x000fc800000006ff */
[----:B------:R-:W0:Y:S01]  /*15100*/  SYNCS.PHASECHK.TRANS64.TRYWAIT P0, [R18+URZ+0x33400], R3 ;  /* 0x03340003120075a7 */ /* 0x000e22000800017f */
[C---:B--2---:R-:W-:Y:S02]  /*15110*/  VIADD R5, R4.reuse, 0xffffff80 ;  /* 0xffffff8004057836 */ /* 0x044fe40000000000 */
[----:B------:R-:W-:-:S05]  /*15120*/  VIADD R4, R4, 0xffffff80 ;  /* 0xffffff8004047836 */ /* 0x000fca0000000000 */
[----:B------:R-:W-:-:S04]  /*15130*/  LEA.HI R4, R4, R5, RZ, 0x1 ;  /* 0x0000000504047211 */ /* 0x000fc800078f08ff */
[----:B------:R-:W-:Y:S02]  /*15140*/  SHF.R.S32.HI R4, RZ, 0x1, R4 ;  /* 0x00000001ff047819 */ /* 0x000fe40000011404 */
[----:B---3--:R-:W-:-:S04]  /*15150*/  VIADDMNMX R0, R41, -R0, 0x80, PT ;  /* 0x0000008029007446 */ /* 0x008fc80003800900 */
[----:B------:R-:W-:Y:S01]  /*15160*/  ISETP.GE.AND P1, PT, R4, R0, PT ;  /* 0x000000000400720c */ /* 0x000fe20003f26270 */
[----:B0-----:R-:W-:-:S12]  /*15170*/  @!P0 BRA `(.L_x_2811) ;  /* 0x000001b000348947 */ /* 0x001fd80003800000 */
.L_x_3065:
[----:B------:R-:W-:Y:S05]  /*15180*/  BSYNC B1 ;  /* 0x0000000000017941 */ /* 0x000fea0003800000 */
.L_x_2810:
[----:B------:R-:W-:Y:S05]  /*15190*/  @P1 BRA `(.L_x_2796) ;  /* 0x0000002c00f81947 */ /* 0x000fea0003800000 */
[----:B------:R1:W5:Y:S01]  /*151a0*/  LDL R69, [R1+0x30] ;  /* 0x0000300001457983 */ /* 0x0003620000100800 */
[----:B0-----:R-:W0:Y:S03]  /*151b0*/  LDC R3, c[0x0][0x3f4] ;  /* 0x0000fd00ff037b82 */ /* 0x001e260000000800 */
[----:B------:R1:W5:Y:S04]  /*151c0*/  LDL R68, [R1+0x34] ;  /* 0x0000340001447983 */ /* 0x0003680000100800 */
[----:B------:R1:W5:Y:S01]  /*151d0*/  LDL R67, [R1+0x38] ;  /* 0x0000380001437983 */ /* 0x0003620000100800 */
[----:B------:R-:W-:Y:S01]  /*151e0*/  BSSY B1, `(.L_x_2812) ;  /* 0x00000ff000017945 */ /* 0x000fe20003800000 */
[----:B0-----:R-:W-:-:S02]  /*151f0*/  ISETP.GE.AND P0, PT, R16, R3, PT ;  /* 0x000000031000720c */ /* 0x001fc40003f06270 */
[-C--:B------:R-:W-:Y:S02]  /*15200*/  ISETP.GE.AND P1, PT, R224, R3.reuse, PT ;  /* 0x00000003e000720c */ /* 0x080fe40003f26270 */
[----:B------:R-:W-:-:S09]  /*15210*/  ISETP.GE.AND P2, PT, R225, R3, PT ;  /* 0x00000003e100720c */ /* 0x000fd20003f46270 */
[----:B-1----:R-:W-:Y:S05]  /*15220*/  @P0 BRA `(.L_x_2813) ;  /* 0x0000000c00e80947 */ /* 0x002fea0003800000 */
[----:B------:R-:W2:Y:S01]  /*15230*/  LDL R70, [R1+0x6c] ;  /* 0x00006c0001467983 */ /* 0x000ea20000100800 */
[----:B------:R-:W-:Y:S02]  /*15240*/  LEA.HI R0, R40, R40, RZ, 0x1 ;  /* 0x0000002828007211 */ /* 0x000fe400078f08ff */
[----:B-----5:R-:W-:Y:S02]  /*15250*/  LOP3.LUT R4, R28, 0xff, RZ, 0xc0, !PT ;  /* 0x000000ff1c047812 */ /* 0x020fe400078ec0ff */
[----:B------:R-:W-:Y:S02]  /*15260*/  LOP3.LUT R5, R0, 0xfffffffe, RZ, 0xc0, !PT ;  /* 0xfffffffe00057812 */ /* 0x000fe400078ec0ff */
[----:B------:R-:W-:Y:S02]  /*15270*/  SHF.R.U32.HI R0, RZ, 0x8, R28 ;  /* 0x00000008ff007819 */ /* 0x000fe4000001161c */
[----:B------:R-:W-:Y:S01]  /*15280*/  SHF.R.U32.HI R20, RZ, 0x8, R30 ;  /* 0x00000008ff147819 */ /* 0x000fe2000001161e */
[----:B------:R-:W-:Y:S01]  /*15290*/  IMAD.IADD R40, R40, 0x1, -R5 ;  /* 0x0000000128287824 */ /* 0x000fe200078e0a05 */
[----:B------:R-:W-:-:S02]  /*152a0*/  LOP3.LUT R5, R0, 0xff, RZ, 0xc0, !PT ;  /* 0x000000ff00057812 */ /* 0x000fc400078ec0ff */
[----:B----4-:R-:W-:Y:S02]  /*152b0*/  LOP3.LUT R21, R30, 0xff, RZ, 0xc0, !PT ;  /* 0x000000ff1e157812 */ /* 0x010fe400078ec0ff */
[----:B------:R-:W-:Y:S02]  /*152c0*/  LEA.HI R0, R3, R40, RZ, 0x1c ;  /* 0x0000002803007211 */ /* 0x000fe400078fe0ff */
[----:B------:R-:W-:Y:S02]  /*152d0*/  PRMT R45, R5, 0x7604, R4 ;  /* 0x00007604052d7816 */ /* 0x000fe40000000004 */
[----:B------:R-:W-:Y:S02]  /*152e0*/  SHF.R.S32.HI R5, RZ, 0x1f, R0 ;  /* 0x0000001fff057819 */ /* 0x000fe40000011400 */
[----:B------:R-:W-:Y:S02]  /*152f0*/  LOP3.LUT R40, R20, 0xff, RZ, 0xc0, !PT ;  /* 0x000000ff14287812 */ /* 0x000fe400078ec0ff */
[----:B------:R-:W-:Y:S01]  /*15300*/  LEA.HI R5, R5, R0, RZ, 0x2 ;  /* 0x0000000005057211 */ /* 0x000fe200078f10ff */
[----:B------:R-:W-:Y:S01]  /*15310*/  IMAD.SHL.U32 R0, R0, 0x10, RZ ;  /* 0x0000001000007824 */ /* 0x000fe200078e00ff */
[----:B------:R-:W-:-:S02]  /*15320*/  SHF.R.U32.HI R7, RZ, 0x8, R29 ;  /* 0x00000008ff077819 */ /* 0x000fc4000001161d */
[----:B------:R-:W-:Y:S02]  /*15330*/  PRMT R47, R40, 0x7604, R21 ;  /* 0x00007604282f7816 */ /* 0x000fe40000000015 */
[----:B------:R-:W-:Y:S02]  /*15340*/  SHF.R.U32.HI R21, RZ, 0x8, R8 ;  /* 0x00000008ff157819 */ /* 0x000fe40000011608 */
[----:B------:R-:W-:Y:S02]  /*15350*/  LOP3.LUT R0, R69, 0x30, R0, 0xf8, !PT ;  /* 0x0000003045007812 */ /* 0x000fe400078ef800 */
[----:B------:R-:W-:Y:S02]  /*15360*/  LOP3.LUT R6, R29, 0xff, RZ, 0xc0, !PT ;  /* 0x000000ff1d067812 */ /* 0x000fe400078ec0ff */
[----:B------:R-:W-:Y:S02]  /*15370*/  LOP3.LUT R7, R7, 0xff, RZ, 0xc0, !PT ;  /* 0x000000ff07077812 */ /* 0x000fe400078ec0ff */
[----:B------:R-:W-:-:S02]  /*15380*/  SHF.L.U32 R5, R5, 0xb, RZ ;  /* 0x0000000b05057819 */ /* 0x000fc400000006ff */
[----:B------:R-:W-:Y:S02]  /*15390*/  LOP3.LUT R41, R21, 0xff, RZ, 0xc0, !PT ;  /* 0x000000ff15297812 */ /* 0x000fe400078ec0ff */
[----:B------:R-:W-:Y:S02]  /*153a0*/  LOP3.LUT R21, R0, R68, RZ, 0x3c, !PT ;  /* 0x0000004400157212 */ /* 0x000fe400078e3cff */
[----:B------:R-:W-:Y:S02]  /*153b0*/  PRMT R20, R7, 0x7604, R6 ;  /* 0x0000760407147816 */ /* 0x000fe40000000006 */
[----:B------:R-:W-:Y:S02]  /*153c0*/  LOP3.LUT R0, R5, 0xffffe000, RZ, 0xc0, !PT ;  /* 0xffffe00005007812 */ /* 0x000fe400078ec0ff */
[----:B------:R-:W-:Y:S02]  /*153d0*/  SHF.R.U32.HI R7, RZ, 0x8, R31 ;  /* 0x00000008ff077819 */ /* 0x000fe4000001161f */
[----:B------:R-:W-:-:S02]  /*153e0*/  IADD3 R21, R21, R67, R0 ;  /* 0x0000004315157210 */ /* 0x000fc40007ffe000 */
[----:B------:R-:W-:Y:S02]  /*153f0*/  LOP3.LUT R4, R31, 0xff, RZ, 0xc0, !PT ;  /* 0x000000ff1f047812 */ /* 0x000fe400078ec0ff */
[----:B------:R-:W-:Y:S01]  /*15400*/  LOP3.LUT R6, R8, 0xff, RZ, 0xc0, !PT ;  /* 0x000000ff08067812 */ /* 0x000fe200078ec0ff */
[----:B------:R-:W-:Y:S01]  /*15410*/  IMAD.IADD R0, R18, 0x1, R21 ;  /* 0x0000000112007824 */ /* 0x000fe200078e0215 */
[----:B------:R-:W-:Y:S02]  /*15420*/  LOP3.LUT R7, R7, 0xff, RZ, 0xc0, !PT ;  /* 0x000000ff07077812 */ /* 0x000fe400078ec0ff */
[----:B------:R-:W-:Y:S02]  /*15430*/  SHF.R.U32.HI R40, RZ, 0x8, R9 ;  /* 0x00000008ff287819 */ /* 0x000fe40000011609 */
[----:B------:R-:W-:Y:S02]  /*15440*/  PRMT R46, R7, 0x7604, R4 ;  /* 0x00007604072e7816 */ /* 0x000fe40000000004 */
[----:B------:R-:W-:-:S02]  /*15450*/  PRMT R53, R41, 0x7604, R6 ;  /* 0x0000760429357816 */ /* 0x000fc40000000006 */
[----:B------:R-:W-:Y:S02]  /*15460*/  LOP3.LUT R21, R40, 0xff, RZ, 0xc0, !PT ;  /* 0x000000ff28157812 */ /* 0x000fe400078ec0ff */
[----:B------:R-:W0:Y:S01]  /*15470*/  LDS.128 R40, [R0+0x1e200] ;  /* 0x01e2000000287984 */ /* 0x000e220000000c00 */
[----:B------:R-:W-:Y:S02]  /*15480*/  SHF.R.U32.HI R50, RZ, 0x8, R10 ;  /* 0x00000008ff327819 */ /* 0x000fe4000001160a */
[----:B------:R-:W-:Y:S02]  /*15490*/  LOP3.LUT R48, R9, 0xff, RZ, 0xc0, !PT ;  /* 0x000000ff09307812 */ /* 0x000fe400078ec0ff */
[----:B------:R-:W-:Y:S02]  /*154a0*/  LOP3.LUT R49, R10, 0xff, RZ, 0xc0, !PT ;  /* 0x000000ff0a317812 */ /* 0x000fe400078ec0ff */
[----:B------:R-:W-:Y:S02]  /*154b0*/  LOP3.LUT R50, R50, 0xff, RZ, 0xc0, !PT ;  /* 0x000000ff32327812 */ /* 0x000fe400078ec0ff */
[----:B------:R-:W-:-:S02]  /*154c0*/  PRMT R48, R21, 0x7604, R48 ;  /* 0x0000760415307816 */ /* 0x000fc40000000030 */
[----:B------:R-:W-:Y:S02]  /*154d0*/  SHF.R.U32.HI R21, RZ, 0x10, R29 ;  /* 0x00000010ff157819 */ /* 0x000fe4000001161d */
[----:B------:R-:W-:Y:S02]  /*154e0*/  SHF.R.U32.HI R55, RZ, 0x10, R9 ;  /* 0x00000010ff377819 */ /* 0x000fe40000011609 */
[----:B------:R-:W-:Y:S01]  /*154f0*/  PRMT R57, R50, 0x7604, R49 ;  /* 0x0000760432397816 */ /* 0x000fe20000000031 */
[----:B------:R-:W-:Y:S01]  /*15500*/  IMAD.U32 R21, R21, 0x10000, RZ ;  /* 0x0001000015157824 */ /* 0x000fe200078e00ff */
[----:B------:R-:W-:Y:S01]  /*15510*/  SHF.R.U32.HI R49, RZ, 0x10, R31 ;  /* 0x00000010ff317819 */ /* 0x000fe2000001161f */
[----:B------:R-:W-:Y:S01]  /*15520*/  IMAD.U32 R55, R55, 0x10000, RZ ;  /* 0x0001000037377824 */ /* 0x000fe200078e00ff */
[--C-:B------:R-:W-:Y:S02]  /*15530*/  SHF.R.U32.HI R52, RZ, 0x8, R11.reuse ;  /* 0x00000008ff347819 */ /* 0x100fe4000001160b */
[----:B------:R-:W-:Y:S01]  /*15540*/  SHF.R.U32.HI R59, RZ, 0x10, R11 ;  /* 0x00000010ff3b7819 */ /* 0x000fe2000001160b */
[----:B------:R-:W-:Y:S01]  /*15550*/  IMAD.U32 R49, R49, 0x10000, RZ ;  /* 0x0001000031317824 */ /* 0x000fe200078e00ff */
[----:B------:R-:W-:-:S02]  /*15560*/  LOP3.LUT R51, R11, 0xff, RZ, 0xc0, !PT ;  /* 0x000000ff0b337812 */ /* 0x000fc400078ec0ff */
[----:B------:R-:W-:Y:S01]  /*15570*/  LOP3.LUT R52, R52, 0xff, RZ, 0xc0, !PT ;  /* 0x000000ff34347812 */ /* 0x000fe200078ec0ff */
[----:B------:R-:W-:Y:S01]  /*15580*/  IMAD.U32 R59, R59, 0x10000, RZ ;  /* 0x000100003b3b7824 */ /* 0x000fe200078e00ff */
[----:B------:R-:W-:Y:S02]  /*15590*/  LOP3.LUT R21, R20, 0xff0000, R21, 0xf8, !PT ;  /* 0x00ff000014157812 */ /* 0x000fe400078ef815 */
[----:B------:R-:W-:Y:S02]  /*155a0*/  LOP3.LUT R45, R45, 0xff0000, R28, 0xf8, !PT ;  /* 0x00ff00002d2d7812 */ /* 0x000fe400078ef81c */
[----:B------:R-:W-:Y:S02]  /*155b0*/  LOP3.LUT R55, R48, 0xff0000, R55, 0xf8, !PT ;  /* 0x00ff000030377812 */ /* 0x000fe400078ef837 */
[----:B------:R-:W-:Y:S02]  /*155c0*/  LOP3.LUT R53, R53, 0xff0000, R8, 0xf8, !PT ;  /* 0x00ff000035357812 */ /* 0x000fe400078ef808 */
[----:B------:R-:W-:-:S02]  /*155d0*/  PRMT R52, R52, 0x7604, R51 ;  /* 0x0000760434347816 */ /* 0x000fc40000000033 */
[----:B------:R-:W-:Y:S02]  /*155e0*/  LOP3.LUT R51, R46, 0xff0000, R49, 0xf8, !PT ;  /* 0x00ff00002e337812 */ /* 0x000fe400078ef831 */
[----:B------:R-:W-:Y:S02]  /*155f0*/  LOP3.LUT R48, R45, 0xff000000, R28, 0xf8, !PT ;  /* 0xff0000002d307812 */ /* 0x000fe400078ef81c */
[----:B------:R-:W-:Y:S02]  /*15600*/  LOP3.LUT R49, R21, 0xff000000, R29, 0xf8, !PT ;  /* 0xff00000015317812 */ /* 0x000fe400078ef81d */
[----:B------:R-:W-:Y:S02]  /*15610*/  LOP3.LUT R55, R55, 0xff000000, R9, 0xf8, !PT ;  /* 0xff00000037377812 */ /* 0x000fe400078ef809 */
[----:B------:R-:W-:Y:S02]  /*15620*/  LOP3.LUT R53, R53, 0xff000000, R8, 0xf8, !PT ;  /* 0xff00000035357812 */ /* 0x000fe400078ef808 */
[----:B------:R-:W-:-:S02]  /*15630*/  LOP3.LUT R59, R52, 0xff0000, R59, 0xf8, !PT ;  /* 0x00ff0000343b7812 */ /* 0x000fc400078ef83b */
[--C-:B------:R-:W-:Y:S02]  /*15640*/  LOP3.LUT R57, R57, 0xff0000, R10.reuse, 0xf8, !PT ;  /* 0x00ff000039397812 */ /* 0x100fe400078ef80a */
[----:B------:R-:W-:Y:S02]  /*15650*/  LOP3.LUT R52, R51, 0xff000000, R31, 0xf8, !PT ;  /* 0xff00000033347812 */ /* 0x000fe400078ef81f */
[----:B------:R-:W-:Y:S02]  /*15660*/  F2FP.F16.E4M3.UNPACK_B R51, R55 ;  /* 0x00000037ff33723e */ /* 0x000fe400020006ff */
[----:B------:R-:W-:Y:S02]  /*15670*/  F2FP.F16.E4M3.UNPACK_B R31, R49 ;  /* 0x00000031ff1f723e */ /* 0x000fe400020006ff */
[----:B------:R-:W-:Y:S01]  /*15680*/  LOP3.LUT R56, R57, 0xff000000, R10, 0xf8, !PT ;  /* 0xff00000039387812 */ /* 0x000fe200078ef80a */
[----:B------:R-:W-:Y:S01]  /*15690*/  HADD2.F32 R54, -RZ, R51.H0_H0 ;  /* 0x20000033ff367230 */ /* 0x000fe20000004100 */
[----:B------:R-:W-:Y:S01]  /*156a0*/  LOP3.LUT R59, R59, 0xff000000, R11, 0xf8, !PT ;  /* 0xff0000003b3b7812 */ /* 0x000fe200078ef80b */
[----:B------:R-:W-:Y:S01]  /*156b0*/  HADD2.F32 R50, -RZ, R31.H0_H0 ;  /* 0x2000001fff327230 */ /* 0x000fe20000004100 */
[----:B------:R-:W-:-:S02]  /*156c0*/  LOP3.LUT R47, R47, 0xff0000, R30, 0xf8, !PT ;  /* 0x00ff00002f2f7812 */ /* 0x000fc400078ef81e */
[----:B------:R-:W-:Y:S02]  /*156d0*/  F2FP.F16.E4M3.UNPACK_B R55, R55.H1 ;  /* 0x00000037ff37723e */ /* 0x000fe400030006ff */
[----:B------:R-:W-:Y:S02]  /*156e0*/  LOP3.LUT R20, R47, 0xff000000, R30, 0xf8, !PT ;  /* 0xff0000002f147812 */ /* 0x000fe400078ef81e */
[-C--:B0-----:R-:W-:Y:S02]  /*156f0*/  F2FP.F16.E4M3.UNPACK_B R46, R43.reuse ;  /* 0x0000002bff2e723e */ /* 0x081fe400020006ff */
[----:B------:R-:W-:Y:S02]  /*15700*/  F2FP.F16.E4M3.UNPACK_B R47, R43.H1 ;  /* 0x0000002bff2f723e */ /* 0x000fe400030006ff */
[-C--:B------:R-:W-:Y:S02]  /*15710*/  F2FP.F16.E4M3.UNPACK_B R43, R42.reuse ;  /* 0x0000002aff2b723e */ /* 0x080fe400020006ff */
[----:B------:R-:W-:-:S02]  /*15720*/  F2FP.F16.E4M3.UNPACK_B R45, R42.H1 ;  /* 0x0000002aff2d723e */ /* 0x000fc400030006ff */
[----:B------:R-:W-:Y:S02]  /*15730*/  F2FP.F16.E4M3.UNPACK_B R49, R49.H1 ;  /* 0x00000031ff31723e */ /* 0x000fe400030006ff */
[-C--:B------:R-:W-:Y:S02]  /*15740*/  F2FP.F16.E4M3.UNPACK_B R30, R40.reuse ;  /* 0x00000028ff1e723e */ /* 0x080fe400020006ff */
[----:B------:R-:W-:Y:S01]  /*15750*/  F2FP.F16.E4M3.UNPACK_B R40, R40.H1 ;  /* 0x00000028ff28723e */ /* 0x000fe200030006ff */
[----:B--2---:R-:W0:Y:S02]  /*15760*/  LDS.128 R4, [R70+0x1e200] ;  /* 0x01e2000046047984 */ /* 0x004e240000000c00 */
[-C--:B0-----:R-:W-:Y:S02]  /*15770*/  F2FP.F16.E4M3.UNPACK_B R28, R7.reuse ;  /* 0x00000007ff1c723e */ /* 0x081fe400020006ff */
[----:B------:R-:W-:Y:S02]  /*15780*/  F2FP.F16.E4M3.UNPACK_B R29, R7.H1 ;  /* 0x00000007ff1d723e */ /* 0x000fe400030006ff */
[----:B------:R-:W-:-:S02]  /*15790*/  F2FP.F16.E4M3.UNPACK_B R7, R4 ;  /* 0x00000004ff07723e */ /* 0x000fc400020006ff */
[----:B------:R-:W-:Y:S02]  /*157a0*/  F2FP.F16.E4M3.UNPACK_B R8, R4.H1 ;  /* 0x00000004ff08723e */ /* 0x000fe400030006ff */
[-C--:B------:R-:W-:Y:S02]  /*157b0*/  F2FP.F16.E4M3.UNPACK_B R4, R6.reuse ;  /* 0x00000006ff04723e */ /* 0x080fe400020006ff */
[----:B------:R-:W-:Y:S02]  /*157c0*/  F2FP.F16.E4M3.UNPACK_B R21, R6.H1 ;  /* 0x00000006ff15723e */ /* 0x000fe400030006ff */
[----:B------:R-:W-:Y:S02]  /*157d0*/  F2FP.F16.E4M3.UNPACK_B R6, R41 ;  /* 0x00000029ff06723e */ /* 0x000fe400020006ff */
[-C--:B------:R-:W-:Y:S02]  /*157e0*/  F2FP.F16.E4M3.UNPACK_B R10, R5.reuse ;  /* 0x00000005ff0a723e */ /* 0x080fe400020006ff */
[----:B------:R-:W-:Y:S01]  /*157f0*/  F2FP.F16.E4M3.UNPACK_B R11, R5.H1 ;  /* 0x00000005ff0b723e */ /* 0x000fe200030006ff */
[----:B------:R-:W-:Y:S01]  /*15800*/  HADD2.F32 R5, -RZ, R6.H0_H0 ;  /* 0x20000006ff057230 */ /* 0x000fe20000004100 */
[----:B------:R-:W-:Y:S01]  /*15810*/  F2FP.F16.E4M3.UNPACK_B R41, R41.H1 ;  /* 0x00000029ff29723e */ /* 0x000fe200030006ff */
[----:B------:R-:W-:-:S02]  /*15820*/  HADD2.F32 R9, -RZ, R10.H0_H0 ;  /* 0x2000000aff097230 */ /* 0x000fc40000004100 */
[----:B------:R-:W-:Y:S02]  /*15830*/  HADD2.F32 R10, -RZ, R10.H1_H1 ;  /* 0x3000000aff0a7230 */ /* 0x000fe40000004100 */
[C---:B------:R-:W-:Y:S01]  /*15840*/  FMUL.FTZ R58, R5.reuse, R54 ;  /* 0x00000036053a7220 */ /* 0x040fe20000410000 */
[-C--:B------:R-:W-:Y:S01]  /*15850*/  FMUL.FTZ R57, R5, R50.reuse ;  /* 0x0000003205397220 */ /* 0x080fe20000410000 */
[----:B------:R-:W-:Y:S02]  /*15860*/  HADD2.F32 R42, -RZ, R41.H0_H0 ;  /* 0x20000029ff2a7230 */ /* 0x000fe40000004100 */
[C---:B------:R-:W-:Y:S01]  /*15870*/  FFMA.FTZ R5, R9.reuse, R50, -R58 ;  /* 0x0000003209057223 */ /* 0x040fe2000001083a */
[----:B------:R-:W-:Y:S01]  /*15880*/  FFMA.FTZ R9, R9, R54, R57 ;  /* 0x0000003609097223 */ /* 0x000fe20000010039 */
[----:B------:R-:W-:Y:S02]  /*15890*/  HADD2.F32 R50, -RZ, R31.H1_H1 ;  /* 0x3000001fff327230 */ /* 0x000fe40000004100 */
[----:B------:R-:W-:-:S02]  /*158a0*/  HADD2.F32 R54, -RZ, R51.H1_H1 ;  /* 0x30000033ff367230 */ /* 0x000fc40000004100 */
[----:B------:R-:W-:Y:S02]  /*158b0*/  HADD2.F32 R31, -RZ, R6.H1_H1 ;  /* 0x30000006ff1f7230 */ /* 0x000fe40000004100 */
[----:B------:R-:W-:Y:S02]  /*158c0*/  HADD2.F32 R57, -RZ, R55.H0_H0 ;  /* 0x20000037ff397230 */ /* 0x000fe40000004100 */
[----:B------:R-:W-:Y:S02]  /*158d0*/  HADD2.F32 R51, -RZ, R49.H0_H0 ;  /* 0x20000031ff337230 */ /* 0x000fe40000004100 */
[C---:B------:R-:W-:Y:S01]  /*158e0*/  FMUL.FTZ R61, R31.reuse, R54 ;  /* 0x000000361f3d7220 */ /* 0x040fe20000410000 */
[----:B------:R-:W-:Y:S02]  /*158f0*/  HADD2.F32 R6, -RZ, R11.H0_H0 ;  /* 0x2000000bff067230 */ /* 0x000fe40000004100 */
[C---:B------:R-:W-:Y:S01]  /*15900*/  FMUL.FTZ R63, R42.reuse, R57 ;  /* 0x000000392a3f7220 */ /* 0x040fe20000410000 */
[-C--:B------:R-:W-:Y:S01]  /*15910*/  FMUL.FTZ R31, R31, R50.reuse ;  /* 0x000000321f1f7220 */ /* 0x080fe20000410000 */
[-C--:B------:R-:W-:Y:S01]  /*15920*/  FMUL.FTZ R42, R42, R51.reuse ;  /* 0x000000332a2a7220 */ /* 0x080fe20000410000 */
        /* <DEDUP_REMOVED lines=10> */
[----:B------:R-:W-:-:S02]  /*159d0*/  HADD2.F32 R41, -RZ, R41.H1_H1 ;  /* 0x30000029ff297230 */ /* 0x000fc40000004100 */
[----:B------:R-:W-:Y:S02]  /*159e0*/  HADD2.F32 R55, -RZ, R51.H0_H0 ;  /* 0x20000033ff377230 */ /* 0x000fe40000004100 */
[----:B------:R-:W-:Y:S02]  /*159f0*/  HADD2.F32 R10, -RZ, R46.H0_H0 ;  /* 0x2000002eff0a7230 */ /* 0x000fe40000004100 */
[C---:B------:R-:W-:Y:S01]  /*15a00*/  FMUL.FTZ R60, R41.reuse, R50 ;  /* 0x00000032293c7220 */ /* 0x040fe20000410000 */
[----:B------:R-:W-:Y:S02]  /*15a10*/  HADD2.F32 R49, -RZ, R31.H0_H0 ;  /* 0x2000001fff317230 */ /* 0x000fe40000004100 */
[----:B------:R-:W-:Y:S01]  /*15a20*/  FMUL.FTZ R41, R41, R42 ;  /* 0x0000002a29297220 */ /* 0x000fe20000410000 */
[----:B------:R-:W-:Y:S02]  /*15a30*/  HADD2.F32 R11, -RZ, R11.H1_H1 ;  /* 0x3000000bff0b7230 */ /* 0x000fe40000004100 */
[----:B------:R-:W-:Y:S01]  /*15a40*/  FMUL.FTZ R61, R10, R55 ;  /* 0x000000370a3d7220 */ /* 0x000fe20000410000 */
[----:B------:R-:W-:-:S02]  /*15a50*/  HADD2.F32 R6, -RZ, R28.H0_H0 ;  /* 0x2000001cff067230 */ /* 0x000fc40000004100 */
[-C--:B------:R-:W-:Y:S01]  /*15a60*/  FMUL.FTZ R10, R10, R49.reuse ;  /* 0x000000310a0a7220 */ /* 0x080fe20000410000 */
[----:B------:R-:W-:Y:S02]  /*15a70*/  HADD2.F32 R51, -RZ, R51.H1_H1 ;  /* 0x30000033ff337230 */ /* 0x000fe40000004100 */
[C---:B------:R-:W-:Y:S01]  /*15a80*/  FFMA.FTZ R50, R11.reuse, R50, R41 ;  /* 0x000000320b327223 */ /* 0x040fe20000010029 */
[----:B------:R-:W-:Y:S02]  /*15a90*/  HADD2.F32 R46, -RZ, R46.H1_H1 ;  /* 0x3000002eff2e7230 */ /* 0x000fe40000004100 */
[C---:B------:R-:W-:Y:S01]  /*15aa0*/  FFMA.FTZ R61, R6.reuse, R49, -R61 ;  /* 0x00000031063d7223 */ /* 0x040fe2000001083d */
[----:B------:R-:W-:Y:S02]  /*15ab0*/  HADD2.F32 R31, -RZ, R31.H1_H1 ;  /* 0x3000001fff1f7230 */ /* 0x000fe40000004100 */
[----:B------:R-:W-:Y:S01]  /*15ac0*/  FFMA.FTZ R55, R6, R55, R10 ;  /* 0x0000003706377223 */ /* 0x000fe2000001000a */
[----:B------:R-:W-:Y:S01]  /*15ad0*/  FFMA.FTZ R60, R11, R42, -R60 ;  /* 0x0000002a0b3c7223 */ /* 0x000fe2000001083c */
[----:B------:R-:W-:-:S02]  /*15ae0*/  HADD2.F32 R28, -RZ, R28.H1_H1 ;  /* 0x3000001cff1c7230 */ /* 0x000fc40000004100 */
[C---:B------:R-:W-:Y:S01]  /*15af0*/  FMUL.FTZ R49, R46.reuse, R51 ;  /* 0x000000332e317220 */ /* 0x040fe20000410000 */
[----:B------:R-:W-:Y:S02]  /*15b00*/  HADD2.F32 R41, -RZ, R59.H0_H0 ;  /* 0x2000003bff297230 */ /* 0x000fe40000004100 */
[-C--:B------:R-:W-:Y:S01]  /*15b10*/  FMUL.FTZ R46, R46, R31.reuse ;  /* 0x0000001f2e2e7220 */ /* 0x080fe20000410000 */
[----:B------:R-:W-:Y:S02]  /*15b20*/  HADD2.F32 R10, -RZ, R47.H0_H0 ;  /* 0x2000002fff0a7230 */ /* 0x000fe40000004100 */
[C---:B------:R-:W-:Y:S01]  /*15b30*/  FFMA.FTZ R62, R28.reuse, R31, -R49 ;  /* 0x0000001f1c3e7223 */ /* 0x040fe20000010831 */
[----:B------:R-:W-:Y:S02]  /*15b40*/  HADD2.F32 R11, -RZ, R52.H0_H0 ;  /* 0x20000034ff0b7230 */ /* 0x000fe40000004100 */
[----:B------:R-:W-:Y:S01]  /*15b50*/  FFMA.FTZ R64, R28, R51, R46 ;  /* 0x000000331c407223 */ /* 0x000fe2000001002e */
[----:B------:R-:W-:-:S02]  /*15b60*/  HADD2.F32 R6, -RZ, R29.H0_H0 ;  /* 0x2000001dff067230 */ /* 0x000fc40000004100 */
[C---:B------:R-:W-:Y:S01]  /*15b70*/  FMUL.FTZ R65, R10.reuse, R41 ;  /* 0x000000290a417220 */ /* 0x040fe20000410000 */
[----:B------:R-:W-:Y:S01]  /*15b80*/  F2FP.F16.E4M3.UNPACK_B R28, R53.H1 ;  /* 0x00000035ff1c723e */ /* 0x000fe200030006ff */
[-C--:B------:R-:W-:Y:S01]  /*15b90*/  FMUL.FTZ R10, R10, R11.reuse ;  /* 0x0000000b0a0a7220 */ /* 0x080fe20000410000 */
[----:B------:R-:W-:Y:S02]  /*15ba0*/  HADD2.F32 R52, -RZ, R52.H1_H1 ;  /* 0x30000034ff347230 */ /* 0x000fe40000004100 */
[C---:B------:R-:W-:Y:S01]  /*15bb0*/  FFMA.FTZ R65, R6.reuse, R11, -R65 ;  /* 0x0000000b06417223 */ /* 0x040fe20000010841 */
[----:B------:R-:W-:Y:S02]  /*15bc0*/  HADD2.F32 R42, -RZ, R59.H1_H1 ;  /* 0x3000003bff2a7230 */ /* 0x000fe40000004100 */
[----:B------:R-:W-:Y:S01]  /*15bd0*/  FFMA.FTZ R66, R6, R41, R10 ;  /* 0x0000002906427223 */ /* 0x000fe2000001000a */
[-C--:B------:R-:W-:Y:S01]  /*15be0*/  F2FP.F16.E4M3.UNPACK_B R11, R48.reuse.H1 ;  /* 0x00000030ff0b723e */ /* 0x080fe200030006ff */
[----:B------:R-:W-:Y:S01]  /*15bf0*/  HADD2.F32 R47, -RZ, R47.H1_H1 ;  /* 0x3000002fff2f7230 */ /* 0x000fe20000004100 */
[----:B------:R-:W-:Y:S01]  /*15c00*/  F2FP.F16.E4M3.UNPACK_B R53, R53 ;  /* 0x00000035ff35723e */ /* 0x000fe200020006ff */
[----:B------:R-:W-:Y:S01]  /*15c10*/  HADD2.F32 R41, -RZ, R28.H0_H0 ;  /* 0x2000001cff297230 */ /* 0x000fe20000004100 */
[----:B------:R-:W-:Y:S01]  /*15c20*/  F2FP.F16.E4M3.UNPACK_B R48, R48 ;  /* 0x00000030ff30723e */ /* 0x000fe200020006ff */
[----:B------:R-:W-:-:S02]  /*15c30*/  HADD2.F32 R10, -RZ, R40.H0_H0 ;  /* 0x20000028ff0a7230 */ /* 0x000fc40000004100 */
[C---:B------:R-:W-:Y:S01]  /*15c40*/  FMUL.FTZ R46, R47.reuse, R42 ;  /* 0x0000002a2f2e7220 */ /* 0x040fe20000410000 */
[----:B------:R-:W-:Y:S02]  /*15c50*/  HADD2.F32 R31, -RZ, R11.H0_H0 ;  /* 0x2000000bff1f7230 */ /* 0x000fe40000004100 */
[----:B------:R-:W-:Y:S01]  /*15c60*/  FMUL.FTZ R49, R47, R52 ;  /* 0x000000342f317220 */ /* 0x000fe20000410000 */
[----:B------:R-:W-:Y:S02]  /*15c70*/  HADD2.F32 R6, -RZ, R8.H0_H0 ;  /* 0x20000008ff067230 */ /* 0x000fe40000004100 */
[C---:B------:R-:W-:Y:S01]  /*15c80*/  FMUL.FTZ R47, R10.reuse, R41 ;  /* 0x000000290a2f7220 */ /* 0x040fe20000410000 */
[----:B------:R-:W-:Y:S02]  /*15c90*/  HADD2.F32 R29, -RZ, R29.H1_H1 ;  /* 0x3000001dff1d7230 */ /* 0x000fe40000004100 */
[----:B------:R-:W-:Y:S01]  /*15ca0*/  FMUL.FTZ R10, R10, R31 ;  /* 0x0000001f0a0a7220 */ /* 0x000fe20000410000 */
[----:B------:R-:W-:-:S02]  /*15cb0*/  HADD2.F32 R40, -RZ, R40.H1_H1 ;  /* 0x30000028ff287230 */ /* 0x000fc40000004100 */
[C---:B------:R-:W-:Y:S01]  /*15cc0*/  FFMA.FTZ R47, R6.reuse, R31, -R47 ;  /* 0x0000001f062f7223 */ /* 0x040fe2000001082f */
[----:B------:R-:W-:Y:S02]  /*15cd0*/  HADD2.F32 R31, -RZ, R28.H1_H1 ;  /* 0x3000001cff1f7230 */ /* 0x000fe40000004100 */
[C---:B------:R-:W-:Y:S01]  /*15ce0*/  FFMA.FTZ R59, R29.reuse, R42, R49 ;  /* 0x0000002a1d3b7223 */ /* 0x040fe20000010031 */
[----:B------:R-:W-:Y:S02]  /*15cf0*/  HADD2.F32 R11, -RZ, R11.H1_H1 ;  /* 0x3000000bff0b7230 */ /* 0x000fe40000004100 */
[----:B------:R-:W-:Y:S01]  /*15d00*/  FFMA.FTZ R42, R6, R41, R10 ;  /* 0x00000029062a7223 */ /* 0x000fe2000001000a */
[----:B------:R-:W-:Y:S02]  /*15d10*/  HADD2.F32 R8, -RZ, R8.H1_H1 ;  /* 0x30000008ff087230 */ /* 0x000fe40000004100 */
[C---:B------:R-:W-:Y:S01]  /*15d20*/  FMUL.FTZ R41, R40.reuse, R31 ;  /* 0x0000001f28297220 */ /* 0x040fe20000410000 */
[----:B------:R-:W-:Y:S01]  /*15d30*/  FFMA.FTZ R52, R29, R52, -R46 ;  /* 0x000000341d347223 */ /* 0x000fe2000001082e */
[----:B------:R-:W-:Y:S01]  /*15d40*/  FMUL.FTZ R6, R40, R11 ;  /* 0x0000000b28067220 */ /* 0x000fe20000410000 */
[----:B------:R-:W-:-:S02]  /*15d50*/  HADD2.F32 R29, -RZ, R53.H0_H0 ;  /* 0x20000035ff1d7230 */ /* 0x000fc40000004100 */
[C---:B------:R-:W-:Y:S01]  /*15d60*/  FFMA.FTZ R40, R8.reuse, R11, -R41 ;  /* 0x0000000b08287223 */ /* 0x040fe20000010829 */
[----:B------:R-:W-:Y:S02]  /*15d70*/  HADD2.F32 R10, -RZ, R30.H0_H0 ;  /* 0x2000001eff0a7230 */ /* 0x000fe40000004100 */
[----:B------:R-:W-:Y:S01]  /*15d80*/  FFMA.FTZ R49, R8, R31, R6 ;  /* 0x0000001f08317223 */ /* 0x000fe20000010006 */
[----:B------:R-:W-:Y:S01]  /*15d90*/  HADD2.F32 R11, -RZ, R48.H0_H0 ;  /* 0x20000030ff0b7230 */ /* 0x000fe20000004100 */
[----:B------:R-:W-:Y:S01]  /*15da0*/  F2FP.SATFINITE.E4M3.F32.PACK_AB_MERGE_C R60, R60, R63, RZ ;  /* 0x0000003f3c3c723e */ /* 0x000fe200048070ff */
[----:B------:R-:W-:Y:S02]  /*15db0*/  HADD2.F32 R6, -RZ, R7.H0_H0 ;  /* 0x20000007ff067230 */ /* 0x000fe40000004100 */
[C---:B------:R-:W-:Y:S01]  /*15dc0*/  FMUL.FTZ R31, R10.reuse, R29 ;  /* 0x0000001d0a1f7220 */ /* 0x040fe20000410000 */
[----:B------:R-:W-:Y:S02]  /*15dd0*/  HADD2.F32 R53, -RZ, R53.H1_H1 ;  /* 0x30000035ff357230 */ /* 0x000fe40000004100 */
[----:B------:R-:W-:Y:S01]  /*15de0*/  FMUL.FTZ R41, R10, R11 ;  /* 0x0000000b0a297220 */ /* 0x000fe20000410000 */
[----:B------:R-:W-:-:S02]  /*15df0*/  HADD2.F32 R30, -RZ, R30.H1_H1 ;  /* 0x3000001eff1e7230 */ /* 0x000fc40000004100 */
[----:B------:R-:W-:Y:S01]  /*15e00*/  FFMA.FTZ R31, R6, R11, -R31 ;  /* 0x0000000b061f7223 */ /* 0x000fe2000001081f */
[----:B------:R-:W-:Y:S01]  /*15e10*/  HADD2.F32 R48, -RZ, R48.H1_H1 ;  /* 0x30000030ff307230 */ /* 0x000fe20000004100 */
[----:B------:R-:W-:Y:S01]  /*15e20*/  F2FP.F16.E4M3.UNPACK_B R11, R56.H1 ;  /* 0x00000038ff0b723e */ /* 0x000fe200030006ff */
[----:B------:R-:W-:Y:S02]  /*15e30*/  HADD2.F32 R7, -RZ, R7.H1_H1 ;  /* 0x30000007ff077230 */ /* 0x000fe40000004100 */
[----:B------:R-:W-:Y:S01]  /*15e40*/  FMUL.FTZ R8, R30, R53 ;  /* 0x000000351e087220 */ /* 0x000fe20000410000 */
        /* <DEDUP_REMOVED lines=11> */
[----:B------:R-:W-:Y:S01]  /*15f00*/  FMUL.FTZ R51, R8, R29 ;  /* 0x0000001d08337220 */ /* 0x000fe20000410000 */
[----:B------:R-:W-:Y:S01]  /*15f10*/  HADD2.F32 R6, -RZ, R21.H0_H0 ;  /* 0x20000015ff067230 */ /* 0x000fe20000004100 */
[----:B------:R-:W-:Y:S01]  /*15f20*/  F2FP.SATFINITE.E4M3.F32.PACK_AB_MERGE_C R50, R50, R57, RZ ;  /* 0x000000393232723e */ /* 0x000fe200048070ff */
[----:B------:R-:W-:Y:S02]  /*15f30*/  HADD2.F32 R28, -RZ, R11.H1_H1 ;  /* 0x3000000bff1c7230 */ /* 0x000fe40000004100 */
[----:B------:R-:W-:Y:S01]  /*15f40*/  FMUL.FTZ R11, R8, R7 ;  /* 0x00000007080b7220 */ /* 0x000fe20000410000 */
[----:B------:R-:W-:-:S02]  /*15f50*/  HADD2.F32 R45, -RZ, R45.H1_H1 ;  /* 0x3000002dff2d7230 */ /* 0x000fc40000004100 */
[----:B------:R-:W-:Y:S01]  /*15f60*/  FFMA.FTZ R51, R6, R7, -R51 ;  /* 0x0000000706337223 */ /* 0x000fe20000010833 */
[----:B------:R-:W-:Y:S01]  /*15f70*/  HADD2.F32 R21, -RZ, R21.H1_H1 ;  /* 0x30000015ff157230 */ /* 0x000fe20000004100 */
[----:B------:R-:W-:Y:S01]  /*15f80*/  F2FP.SATFINITE.E4M3.F32.PACK_AB_MERGE_C R5, R58, R5, R60 ;  /* 0x000000053a05723e */ /* 0x000fe2000480703c */
[C---:B------:R-:W-:Y:S01]  /*15f90*/  FMUL.FTZ R8, R45.reuse, R28 ;  /* 0x0000001c2d087220 */ /* 0x040fe20000410000 */
[-C--:B------:R-:W-:Y:S01]  /*15fa0*/  FMUL.FTZ R7, R45, R10.reuse ;  /* 0x0000000a2d077220 */ /* 0x080fe20000410000 */
[----:B------:R-:W-:Y:S01]  /*15fb0*/  FFMA.FTZ R45, R6, R29, R11 ;  /* 0x0000001d062d7223 */ /* 0x000fe2000001000b */
[----:B------:R-:W-:Y:S02]  /*15fc0*/  HADD2.F32 R6, -RZ, R4.H0_H0 ;  /* 0x20000004ff067230 */ /* 0x000fe40000004100 */
[C---:B------:R-:W-:Y:S01]  /*15fd0*/  FFMA.FTZ R46, R21.reuse, R10, -R8 ;  /* 0x0000000a152e7223 */ /* 0x040fe20000010808 */
[----:B------:R-:W-:Y:S01]  /*15fe0*/  FFMA.FTZ R28, R21, R28, R7 ;  /* 0x0000001c151c7223 */ /* 0x000fe20000010007 */
[----:B------:R-:W-:Y:S01]  /*15ff0*/  HADD2.F32 R10, -RZ, R56.H0_H0 ;  /* 0x20000038ff0a7230 */ /* 0x000fe20000004100 */
[----:B------:R-:W-:Y:S01]  /*16000*/  F2FP.SATFINITE.E4M3.F32.PACK_AB_MERGE_C R9, R54, R9, R50 ;  /* 0x000000093609723e */ /* 0x000fe20004807032 */
[----:B------:R-:W-:Y:S01]  /*16010*/  HADD2.F32 R7, -RZ, R43.H0_H0 ;  /* 0x2000002bff077230 */ /* 0x000fe20000004100 */
[----:B------:R-:W-:Y:S01]  /*16020*/  F2FP.SATFINITE.E4M3.F32.PACK_AB_MERGE_C R46, R46, R51, RZ ;  /* 0x000000332e2e723e */ /* 0x000fe200048070ff */
[----:B------:R-:W-:Y:S01]  /*16030*/  HADD2.F32 R8, -RZ, R20.H0_H0 ;  /* 0x20000014ff087230 */ /* 0x000fe20000004100 */
[----:B------:R-:W-:Y:S01]  /*16040*/  F2FP.SATFINITE.E4M3.F32.PACK_AB_MERGE_C R28, R28, R45, RZ ;  /* 0x0000002d1c1c723e */ /* 0x000fe200048070ff */
[----:B------:R-:W-:-:S02]  /*16050*/  HADD2.F32 R56, -RZ, R56.H1_H1 ;  /* 0x30000038ff387230 */ /* 0x000fc40000004100 */
[C---:B------:R-:W-:Y:S01]  /*16060*/  FMUL.FTZ R11, R7.reuse, R10 ;  /* 0x0000000a070b7220 */ /* 0x040fe20000410000 */
[----:B------:R-:W-:Y:S02]  /*16070*/  HADD2.F32 R43, -RZ, R43.H1_H1 ;  /* 0x3000002bff2b7230 */ /* 0x000fe40000004100 */
[-C--:B------:R-:W-:Y:S01]  /*16080*/  FMUL.FTZ R7, R7, R8.reuse ;  /* 0x0000000807077220 */ /* 0x080fe20000410000 */
[----:B------:R-:W-:Y:S02]  /*16090*/  HADD2.F32 R20, -RZ, R20.H1_H1 ;  /* 0x30000014ff147230 */ /* 0x000fe40000004100 */
[C---:B------:R-:W-:Y:S01]  /*160a0*/  FFMA.FTZ R21, R6.reuse, R8, -R11 ;  /* 0x0000000806157223 */ /* 0x040fe2000001080b */
[----:B------:R-:W-:Y:S02]  /*160b0*/  HADD2.F32 R4, -RZ, R4.H1_H1 ;  /* 0x30000004ff047230 */ /* 0x000fe40000004100 */
[C---:B------:R-:W-:Y:S01]  /*160c0*/  FMUL.FTZ R29, R43.reuse, R56 ;  /* 0x000000382b1d7220 */ /* 0x040fe20000410000 */
[----:B------:R-:W-:Y:S01]  /*160d0*/  FFMA.FTZ R10, R6, R10, R7 ;  /* 0x0000000a060a7223 */ /* 0x000fe20000010007 */
[-C--:B------:R-:W-:Y:S01]  /*160e0*/  FMUL.FTZ R43, R43, R20.reuse ;  /* 0x000000142b2b7220 */ /* 0x080fe20000410000 */
[----:B------:R-:W-:Y:S01]  /*160f0*/  F2FP.SATFINITE.E4M3.F32.PACK_AB_MERGE_C R7, R52, R65, RZ ;  /* 0x000000413407723e */ /* 0x000fe200048070ff */
[C---:B------:R-:W-:Y:S01]  /*16100*/  FFMA.FTZ R6, R4.reuse, R20, -R29 ;  /* 0x0000001404067223 */ /* 0x040fe2000001081d */
[----:B------:R-:W-:Y:S01]  /*16110*/  F2FP.SATFINITE.E4M3.F32.PACK_AB_MERGE_C R11, R59, R66, RZ ;  /* 0x000000423b0b723e */ /* 0x000fe200048070ff */
[----:B------:R-:W-:Y:S01]  /*16120*/  FFMA.FTZ R43, R4, R56, R43 ;  /* 0x00000038042b7223 */ /* 0x000fe2000001002b */
        /* <DEDUP_REMOVED lines=10> */
.L_x_2813:
[----:B------:R-:W-:Y:S05]  /*161d0*/  BSYNC B1 ;  /* 0x0000000000017941 */ /* 0x000fea0003800000 */
.L_x_2812:
[----:B------:R-:W-:Y:S04]  /*161e0*/  BSSY B1, `(.L_x_2814) ;  /* 0x0000101000017945 */ /* 0x000fe80003800000 */
[----:B------:R-:W-:Y:S05]  /*161f0*/  @P1 BRA `(.L_x_2815) ;  /* 0x0000000c00fc1947 */ /* 0x000fea0003800000 */
[----:B------:R-:W2:Y:S01]  /*16200*/  LDL R61, [R1+0x68] ;  /* 0x00006800013d7983 */ /* 0x000ea20000100800 */
[----:B0----5:R-:W-:Y:S02]  /*16210*/  SHF.R.U32.HI R0, RZ, 0x8, R32 ;  /* 0x00000008ff007819 */ /* 0x021fe40000011620 */
[----:B------:R-:W-:Y:S02]  /*16220*/  LOP3.LUT R5, R32, 0xff, RZ, 0xc0, !PT ;  /* 0x000000ff20057812 */ /* 0x000fe400078ec0ff */
[----:B------:R-:W-:Y:S02]  /*16230*/  LOP3.LUT R4, R0, 0xff, RZ, 0xc0, !PT ;  /* 0x000000ff00047812 */ /* 0x000fe400078ec0ff */
[----:B------:R-:W-:Y:S02]  /*16240*/  LEA.HI R0, R3, R228, RZ, 0x1c ;  /* 0x000000e403007211 */ /* 0x000fe400078fe0ff */
[----:B----4-:R-:W-:Y:S02]  /*16250*/  PRMT R21, R4, 0x7604, R5 ;  /* 0x0000760404157816 */ /* 0x010fe40000000005 */
[----:B------:R-:W-:-:S02]  /*16260*/  SHF.R.U32.HI R6, RZ, 0x8, R33 ;  /* 0x00000008ff067819 */ /* 0x000fc40000011621 */
[----:B------:R-:W-:Y:S02]  /*16270*/  SHF.R.S32.HI R5, RZ, 0x1f, R0 ;  /* 0x0000001fff057819 */ /* 0x000fe40000011400 */
[----:B------:R-:W-:Y:S02]  /*16280*/  LOP3.LUT R7, R33, 0xff, RZ, 0xc0, !PT ;  /* 0x000000ff21077812 */ /* 0x000fe400078ec0ff */
[----:B------:R-:W-:Y:S02]  /*16290*/  LOP3.LUT R6, R6, 0xff, RZ, 0xc0, !PT ;  /* 0x000000ff06067812 */ /* 0x000fe400078ec0ff */
[----:B------:R-:W-:Y:S01]  /*162a0*/  LEA.HI R5, R5, R0, RZ, 0x2 ;  /* 0x0000000005057211 */ /* 0x000fe200078f10ff */
[----:B------:R-:W-:Y:S01]  /*162b0*/  IMAD.SHL.U32 R0, R0, 0x10, RZ ;  /* 0x0000001000007824 */ /* 0x000fe200078e00ff */
[----:B------:R-:W-:Y:S02]  /*162c0*/  PRMT R29, R6, 0x7604, R7 ;  /* 0x00007604061d7816 */ /* 0x000fe40000000007 */
[----:B------:R-:W-:-:S02]  /*162d0*/  SHF.R.U32.HI R6, RZ, 0x8, R35 ;  /* 0x00000008ff067819 */ /* 0x000fc40000011623 */
[----:B------:R-:W-:Y:S02]  /*162e0*/  LOP3.LUT R0, R69, 0x30, R0, 0xf8, !PT ;  /* 0x0000003045007812 */ /* 0x000fe400078ef800 */
[----:B------:R-:W-:Y:S02]  /*162f0*/  SHF.L.U32 R5, R5, 0xb, RZ ;  /* 0x0000000b05057819 */ /* 0x000fe400000006ff */
[----:B------:R-:W-:Y:S02]  /*16300*/  LOP3.LUT R9, R35, 0xff, RZ, 0xc0, !PT ;  /* 0x000000ff23097812 */ /* 0x000fe400078ec0ff */
[----:B------:R-:W-:Y:S02]  /*16310*/  LOP3.LUT R6, R6, 0xff, RZ, 0xc0, !PT ;  /* 0x000000ff06067812 */ /* 0x000fe400078ec0ff */
[----:B------:R-:W-:Y:S02]  /*16320*/  SHF.R.U32.HI R8, RZ, 0x8, R12 ;  /* 0x00000008ff087819 */ /* 0x000fe4000001160c */
[----:B------:R-:W-:-:S02]  /*16330*/  LOP3.LUT R0, R0, R68, RZ, 0x3c, !PT ;  /* 0x0000004400007212 */ /* 0x000fc400078e3cff */
[----:B------:R-:W-:Y:S02]  /*16340*/  LOP3.LUT R5, R5, 0xffffe000, RZ, 0xc0, !PT ;  /* 0xffffe00005057812 */ /* 0x000fe400078ec0ff */
[----:B------:R-:W-:Y:S02]  /*16350*/  PRMT R41, R6, 0x7604, R9 ;  /* 0x0000760406297816 */ /* 0x000fe40000000009 */
[----:B------:R-:W-:Y:S02]  /*16360*/  LOP3.LUT R11, R12, 0xff, RZ, 0xc0, !PT ;  /* 0x000000ff0c0b7812 */ /* 0x000fe400078ec0ff */
[----:B------:R-:W-:Y:S02]  /*16370*/  LOP3.LUT R8, R8, 0xff, RZ, 0xc0, !PT ;  /* 0x000000ff08087812 */ /* 0x000fe400078ec0ff */
[----:B------:R-:W-:Y:S02]  /*16380*/  IADD3 R9, R0, R67, R5 ;  /* 0x0000004300097210 */ /* 0x000fe40007ffe005 */
[----:B------:R-:W-:-:S02]  /*16390*/  SHF.R.U32.HI R0, RZ, 0x8, R13 ;  /* 0x00000008ff007819 */ /* 0x000fc4000001160d */
[----:B------:R-:W-:Y:S02]  /*163a0*/  PRMT R45, R8, 0x7604, R11 ;  /* 0x00007604082d7816 */ /* 0x000fe4000000000b */
[----:B------:R-:W-:Y:S02]  /*163b0*/  LOP3.LUT R11, R13, 0xff, RZ, 0xc0, !PT ;  /* 0x000000ff0d0b7812 */ /* 0x000fe400078ec0ff */
[----:B------:R-:W-:Y:S02]  /*163c0*/  SHF.R.U32.HI R8, RZ, 0x8, R14 ;  /* 0x00000008ff087819 */ /* 0x000fe4000001160e */
[----:B------:R-:W-:Y:S02]  /*163d0*/  SHF.R.U32.HI R10, RZ, 0x8, R15 ;  /* 0x00000008ff0a7819 */ /* 0x000fe4000001160f */
[----:B------:R-:W-:Y:S02]  /*163e0*/  LOP3.LUT R0, R0, 0xff, RZ, 0xc0, !PT ;  /* 0x000000ff00007812 */ /* 0x000fe400078ec0ff */
[----:B------:R-:W-:-:S02]  /*163f0*/  SHF.R.U32.HI R4, RZ, 0x8, R34 ;  /* 0x00000008ff047819 */ /* 0x000fc40000011622 */
[----:B------:R-:W-:Y:S02]  /*16400*/  LOP3.LUT R8, R8, 0xff, RZ, 0xc0, !PT ;  /* 0x000000ff08087812 */ /* 0x000fe400078ec0ff */
[----:B------:R-:W-:Y:S02]  /*16410*/  LOP3.LUT R10, R10, 0xff, RZ, 0xc0, !PT ;  /* 0x000000ff0a0a7812 */ /* 0x000fe400078ec0ff */
[----:B------:R-:W-:Y:S01]  /*16420*/  PRMT R49, R0, 0x7604, R11 ;  /* 0x0000760400317816 */ /* 0x000fe2000000000b */
[----:B------:R-:W-:Y:S01]  /*16430*/  IMAD.IADD R0, R18, 0x1, R9 ;  /* 0x0000000112007824 */ /* 0x000fe200078e0209 */
[----:B------:R-:W-:Y:S02]  /*16440*/  LOP3.LUT R43, R14, 0xff, RZ, 0xc0, !PT ;  /* 0x000000ff0e2b7812 */ /* 0x000fe400078ec0ff */
[----:B------:R-:W-:Y:S02]  /*16450*/  LOP3.LUT R47, R15, 0xff, RZ, 0xc0, !PT ;  /* 0x000000ff0f2f7812 */ /* 0x000fe400078ec0ff */
[----:B------:R-:W-:-:S02]  /*16460*/  LOP3.LUT R7, R34, 0xff, RZ, 0xc0, !PT ;  /* 0x000000ff22077812 */ /* 0x000fc400078ec0ff */
[----:B------:R-:W-:Y:S02]  /*16470*/  LOP3.LUT R4, R4, 0xff, RZ, 0xc0, !PT ;  /* 0x000000ff04047812 */ /* 0x000fe400078ec0ff */
[----:B------:R-:W-:Y:S02]  /*16480*/  PRMT R51, R8, 0x7604, R43 ;  /* 0x0000760408337816 */ /* 0x000fe4000000002b */
[----:B------:R-:W-:Y:S02]  /*16490*/  PRMT R53, R10, 0x7604, R47 ;  /* 0x000076040a357816 */ /* 0x000fe4000000002f */
[----:B------:R-:W0:Y:S01]  /*164a0*/  LDS.128 R8, [R0+0x1e200] ;  /* 0x01e2000000087984 */ /* 0x000e220000000c00 */
[----:B------:R-:W-:Y:S02]  /*164b0*/  PRMT R31, R4, 0x7604, R7 ;  /* 0x00007604041f7816 */ /* 0x000fe40000000007 */
[----:B------:R-:W-:Y:S02]  /*164c0*/  SHF.R.U32.HI R28, RZ, 0x10, R33 ;  /* 0x00000010ff1c7819 */ /* 0x000fe40000011621 */
[----:B------:R-:W-:-:S02]  /*164d0*/  SHF.R.U32.HI R20, RZ, 0x10, R32 ;  /* 0x00000010ff147819 */ /* 0x000fc40000011620 */
[----:B------:R-:W-:Y:S02]  /*164e0*/  LOP3.LUT R28, R28, 0xff, RZ, 0xc0, !PT ;  /* 0x000000ff1c1c7812 */ /* 0x000fe400078ec0ff */
[----:B------:R-:W-:Y:S02]  /*164f0*/  LOP3.LUT R20, R20, 0xff, RZ, 0xc0, !PT ;  /* 0x000000ff14147812 */ /* 0x000fe400078ec0ff */
[----:B------:R-:W-:Y:S02]  /*16500*/  PRMT R29, R28, 0x7054, R29 ;  /* 0x000070541c1d7816 */ /* 0x000fe4000000001d */
[----:B------:R-:W-:Y:S02]  /*16510*/  SHF.R.U32.HI R28, RZ, 0x10, R13 ;  /* 0x00000010ff1c7819 */ /* 0x000fe4000001160d */
[----:B------:R-:W-:Y:S02]  /*16520*/  SHF.R.U32.HI R30, RZ, 0x10, R34 ;  /* 0x00000010ff1e7819 */ /* 0x000fe40000011622 */
[----:B------:R-:W-:-:S02]  /*16530*/  SHF.R.U32.HI R40, RZ, 0x10, R35 ;  /* 0x00000010ff287819 */ /* 0x000fc40000011623 */
[----:B------:R-:W-:Y:S02]  /*16540*/  LOP3.LUT R28, R28, 0xff, RZ, 0xc0, !PT ;  /* 0x000000ff1c1c7812 */ /* 0x000fe400078ec0ff */
[----:B------:R-:W-:Y:S02]  /*16550*/  PRMT R21, R20, 0x7054, R21 ;  /* 0x0000705414157816 */ /* 0x000fe40000000015 */
[----:B------:R-:W-:Y:S02]  /*16560*/  LOP3.LUT R30, R30, 0xff, RZ, 0xc0, !PT ;  /* 0x000000ff1e1e7812 */ /* 0x000fe400078ec0ff */
[----:B------:R-:W-:Y:S02]  /*16570*/  LOP3.LUT R40, R40, 0xff, RZ, 0xc0, !PT ;  /* 0x000000ff28287812 */ /* 0x000fe400078ec0ff */
[----:B------:R-:W-:Y:S02]  /*16580*/  SHF.R.U32.HI R20, RZ, 0x10, R12 ;  /* 0x00000010ff147819 */ /* 0x000fe4000001160c */
[----:B------:R-:W-:-:S02]  /*16590*/  PRMT R49, R28, 0x7054, R49 ;  /* 0x000070541c317816 */ /* 0x000fc40000000031 */
[----:B------:R-:W-:Y:S02]  /*165a0*/  PRMT R31, R30, 0x7054, R31 ;  /* 0x000070541e1f7816 */ /* 0x000fe4000000001f */
[----:B------:R-:W-:Y:S02]  /*165b0*/  PRMT R43, R40, 0x7054, R41 ;  /* 0x00007054282b7816 */ /* 0x000fe40000000029 */
[----:B------:R-:W-:Y:S02]  /*165c0*/  LOP3.LUT R20, R20, 0xff, RZ, 0xc0, !PT ;  /* 0x000000ff14147812 */ /* 0x000fe400078ec0ff */
[----:B------:R-:W-:Y:S02]  /*165d0*/  SHF.R.U32.HI R30, RZ, 0x10, R14 ;  /* 0x00000010ff1e7819 */ /* 0x000fe4000001160e */
[----:B------:R-:W-:Y:S02]  /*165e0*/  SHF.R.U32.HI R40, RZ, 0x10, R15 ;  /* 0x00000010ff287819 */ /* 0x000fe4000001160f */
[----:B------:R-:W-:-:S02]  /*165f0*/  LOP3.LUT R49, R49, 0xff000000, R13, 0xf8, !PT ;  /* 0xff00000031317812 */ /* 0x000fc400078ef80d */
[----:B------:R-:W-:Y:S02]  /*16600*/  LOP3.LUT R41, R29, 0xff000000, R33, 0xf8, !PT ;  /* 0xff0000001d297812 */ /* 0x000fe400078ef821 */
[----:B------:R-:W-:Y:S02]  /*16610*/  PRMT R47, R20, 0x7054, R45 ;  /* 0x00007054142f7816 */ /* 0x000fe4000000002d */
[----:B------:R-:W-:Y:S02]  /*16620*/  LOP3.LUT R30, R30, 0xff, RZ, 0xc0, !PT ;  /* 0x000000ff1e1e7812 */ /* 0x000fe400078ec0ff */
[----:B------:R-:W-:Y:S02]  /*16630*/  LOP3.LUT R40, R40, 0xff, RZ, 0xc0, !PT ;  /* 0x000000ff28287812 */ /* 0x000fe400078ec0ff */
[----:B------:R-:W-:Y:S02]  /*16640*/  LOP3.LUT R45, R43, 0xff000000, R35, 0xf8, !PT ;  /* 0xff0000002b2d7812 */ /* 0x000fe400078ef823 */
[----:B------:R-:W-:-:S02]  /*16650*/  LOP3.LUT R42, R31, 0xff000000, R34, 0xf8, !PT ;  /* 0xff0000001f2a7812 */ /* 0x000fc400078ef822 */
[----:B------:R-:W-:Y:S02]  /*16660*/  F2FP.F16.E4M3.UNPACK_B R43, R49 ;  /* 0x00000031ff2b723e */ /* 0x000fe400020006ff */
[----:B0-----:R-:W-:Y:S02]  /*16670*/  F2FP.F16.E4M3.UNPACK_B R28, R9 ;  /* 0x00000009ff1c723e */ /* 0x001fe400020006ff */
[----:B------:R-:W-:Y:S01]  /*16680*/  F2FP.F16.E4M3.UNPACK_B R34, R41 ;  /* 0x00000029ff22723e */ /* 0x000fe200020006ff */
[----:B------:R-:W-:Y:S01]  /*16690*/  HADD2.F32 R46, -RZ, R43.H0_H0 ;  /* 0x2000002bff2e7230 */ /* 0x000fe20000004100 */
[----:B------:R-:W-:Y:S02]  /*166a0*/  PRMT R51, R30, 0x7054, R51 ;  /* 0x000070541e337816 */ /* 0x000fe40000000033 */
[----:B------:R-:W-:Y:S01]  /*166b0*/  PRMT R53, R40, 0x7054, R53 ;  /* 0x0000705428357816 */ /* 0x000fe20000000035 */
[----:B------:R-:W-:Y:S01]  /*166c0*/  HADD2.F32 R35, -RZ, R34.H0_H0 ;  /* 0x20000022ff237230 */ /* 0x000fe20000004100 */
[----:B------:R-:W-:-:S02]  /*166d0*/  LOP3.LUT R47, R47, 0xff000000, R12, 0xf8, !PT ;  /* 0xff0000002f2f7812 */ /* 0x000fc400078ef80c */
[----:B------:R-:W-:Y:S02]  /*166e0*/  LOP3.LUT R48, R51, 0xff000000, R14, 0xf8, !PT ;  /* 0xff00000033307812 */ /* 0x000fe400078ef80e */
[----:B------:R-:W-:Y:S02]  /*166f0*/  LOP3.LUT R50, R53, 0xff000000, R15, 0xf8, !PT ;  /* 0xff00000035327812 */ /* 0x000fe400078ef80f */
[----:B------:R-:W-:Y:S02]  /*16700*/  F2FP.F16.E4M3.UNPACK_B R29, R9.H1 ;  /* 0x00000009ff1d723e */ /* 0x000fe400030006ff */
[----:B------:R-:W-:Y:S02]  /*16710*/  F2FP.F16.E4M3.UNPACK_B R49, R49.H1 ;  /* 0x00000031ff31723e */ /* 0x000fe400030006ff */
[----:B------:R-:W-:Y:S02]  /*16720*/  F2FP.F16.E4M3.UNPACK_B R41, R41.H1 ;  /* 0x00000029ff29723e */ /* 0x000fe400030006ff */
[-C--:B------:R-:W-:Y:S01]  /*16730*/  F2FP.F16.E4M3.UNPACK_B R30, R10.reuse ;  /* 0x0000000aff1e723e */ /* 0x080fe200020006ff */
[----:B------:R-:W-:Y:S01]  /*16740*/  HADD2.F32 R53, -RZ, R49.H0_H0 ;  /* 0x20000031ff357230 */ /* 0x000fe20000004100 */
[----:B------:R-:W-:Y:S01]  /*16750*/  F2FP.F16.E4M3.UNPACK_B R31, R10.H1 ;  /* 0x0000000aff1f723e */ /* 0x000fe200030006ff */
[--C-:B------:R-:W-:Y:S01]  /*16760*/  HADD2.F32 R10, -RZ, R29.reuse.H0_H0 ;  /* 0x2000001dff0a7230 */ /* 0x100fe20000004100 */
[----:B------:R-:W-:Y:S01]  /*16770*/  LOP3.LUT R40, R21, 0xff000000, R32, 0xf8, !PT ;  /* 0xff00000015287812 */ /* 0x000fe200078ef820 */
[----:B------:R-:W-:Y:S01]  /*16780*/  HADD2.F32 R29, -RZ, R29.H1_H1 ;  /* 0x3000001dff1d7230 */ /* 0x000fe20000004100 */
[----:B------:R-:W-:-:S02]  /*16790*/  F2FP.F16.E4M3.UNPACK_B R32, R11 ;  /* 0x0000000bff20723e */ /* 0x000fc400020006ff */
[----:B------:R-:W-:Y:S01]  /*167a0*/  FMUL.FTZ R57, R10, R53 ;  /* 0x000000350a397220 */ /* 0x000fe20000410000 */
[----:B------:R-:W-:Y:S02]  /*167b0*/  F2FP.F16.E4M3.UNPACK_B R33, R11.H1 ;  /* 0x0000000bff21723e */ /* 0x000fe400030006ff */
        /* <DEDUP_REMOVED lines=12> */
[----:B------:R-:W-:Y:S01]  /*16880*/  HADD2.F32 R12, -RZ, R12.H1_H1 ;  /* 0x3000000cff0c7230 */ /* 0x000fe20000004100 */
[----:B------:R-:W-:Y:S01]  /*16890*/  F2FP.F16.E4M3.UNPACK_B R20, R7 ;  /* 0x00000007ff14723e */ /* 0x000fe200020006ff */
[C---:B------:R-:W-:Y:S01]  /*168a0*/  FFMA.FTZ R5, R6.reuse, R35, -R9 ;  /* 0x0000002306057223 */ /* 0x040fe20000010809 */
[----:B------:R-:W-:Y:S01]  /*168b0*/  FFMA.FTZ R9, R6, R46, R51 ;  /* 0x0000002e06097223 */ /* 0x000fe20000010033 */
[----:B------:R-:W-:Y:S01]  /*168c0*/  HADD2.F32 R51, -RZ, R43.H1_H1 ;  /* 0x3000002bff337230 */ /* 0x000fe20000004100 */
[----:B------:R-:W-:Y:S01]  /*168d0*/  F2FP.F16.E4M3.UNPACK_B R21, R7.H1 ;  /* 0x00000007ff15723e */ /* 0x000fe200030006ff */
[----:B------:R-:W-:Y:S01]  /*168e0*/  HADD2.F32 R35, -RZ, R34.H1_H1 ;  /* 0x30000022ff237230 */ /* 0x000fe20000004100 */
[----:B------:R-:W-:Y:S01]  /*168f0*/  F2FP.F16.E4M3.UNPACK_B R7, R4 ;  /* 0x00000004ff07723e */ /* 0x000fe200020006ff */
[----:B------:R-:W-:-:S02]  /*16900*/  HADD2.F32 R43, -RZ, R41.H0_H0 ;  /* 0x20000029ff2b7230 */ /* 0x000fc40000004100 */
[C---:B------:R-:W-:Y:S01]  /*16910*/  FMUL.FTZ R55, R28.reuse, R51 ;  /* 0x000000331c377220 */ /* 0x040fe20000410000 */
[----:B------:R-:W-:Y:S02]  /*16920*/  HADD2.F32 R6, -RZ, R13.H0_H0 ;  /* 0x2000000dff067230 */ /* 0x000fe40000004100 */
[-C--:B------:R-:W-:Y:S01]  /*16930*/  FMUL.FTZ R28, R28, R35.reuse ;  /* 0x000000231c1c7220 */ /* 0x080fe20000410000 */
[----:B------:R-:W-:Y:S02]  /*16940*/  HADD2.F32 R34, -RZ, R49.H1_H1 ;  /* 0x30000031ff227230 */ /* 0x000fe40000004100 */
[----:B------:R-:W-:Y:S01]  /*16950*/  FFMA.FTZ R46, R12, R35, -R55 ;  /* 0x000000230c2e7223 */ /* 0x000fe20000010837 */
[----:B------:R-:W-:Y:S01]  /*16960*/  FMUL.FTZ R10, R10, R43 ;  /* 0x0000002b0a0a7220 */ /* 0x000fe20000410000 */
[----:B------:R-:W-:Y:S01]  /*16970*/  FFMA.FTZ R52, R12, R51, R28 ;  /* 0x000000330c347223 */ /* 0x000fe2000001001c */
[----:B------:R-:W-:Y:S01]  /*16980*/  HADD2.F32 R12, -RZ, R41.H1_H1 ;  /* 0x30000029ff0c7230 */ /* 0x000fe20000004100 */
[----:B------:R-:W-:Y:S01]  /*16990*/  F2FP.F16.E4M3.UNPACK_B R41, R50 ;  /* 0x00000032ff29723e */ /* 0x000fe200020006ff */
[C---:B------:R-:W-:Y:S01]  /*169a0*/  FFMA.FTZ R57, R6.reuse, R43, -R57 ;  /* 0x0000002b06397223 */ /* 0x040fe20000010839 */
[----:B------:R-:W-:Y:S01]  /*169b0*/  F2FP.F16.E4M3.UNPACK_B R28, R45 ;  /* 0x0000002dff1c723e */ /* 0x000fe200020006ff */
[----:B------:R-:W-:Y:S01]  /*169c0*/  FFMA.FTZ R53, R6, R53, R10 ;  /* 0x0000003506357223 */ /* 0x000fe2000001000a */
[----:B------:R-:W-:-:S02]  /*169d0*/  HADD2.F32 R10, -RZ, R32.H0_H0 ;  /* 0x20000020ff0a7230 */ /* 0x000fc40000004100 */
[C---:B------:R-:W-:Y:S01]  /*169e0*/  FMUL.FTZ R54, R29.reuse, R34 ;  /* 0x000000221d367220 */ /* 0x040fe20000410000 */
[----:B------:R-:W-:Y:S02]  /*169f0*/  HADD2.F32 R43, -RZ, R41.H0_H0 ;  /* 0x20000029ff2b7230 */ /* 0x000fe40000004100 */
[----:B------:R-:W-:Y:S01]  /*16a00*/  FMUL.FTZ R29, R29, R12 ;  /* 0x0000000c1d1d7220 */ /* 0x000fe20000410000 */
[----:B------:R-:W-:Y:S01]  /*16a10*/  HADD2.F32 R35, -RZ, R28.H0_H0 ;  /* 0x2000001cff237230 */ /* 0x000fe20000004100 */
[----:B------:R-:W-:Y:S01]  /*16a20*/  F2FP.F16.E4M3.UNPACK_B R50, R50.H1 ;  /* 0x00000032ff32723e */ /* 0x000fe200030006ff */
[----:B------:R-:W-:Y:S02]  /*16a30*/  HADD2.F32 R13, -RZ, R13.H1_H1 ;  /* 0x3000000dff0d7230 */ /* 0x000fe40000004100 */
[C---:B------:R-:W-:Y:S01]  /*16a40*/  FMUL.FTZ R49, R10.reuse, R43 ;  /* 0x0000002b0a317220 */ /* 0x040fe20000410000 */
[----:B------:R-:W-:Y:S02]  /*16a50*/  HADD2.F32 R6, -RZ, R20.H0_H0 ;  /* 0x20000014ff067230 */ /* 0x000fe40000004100 */
[----:B------:R-:W-:Y:S01]  /*16a60*/  FMUL.FTZ R10, R10, R35 ;  /* 0x000000230a0a7220 */ /* 0x000fe20000410000 */
[----:B------:R-:W-:Y:S01]  /*16a70*/  F2FP.F16.E4M3.UNPACK_B R45, R45.H1 ;  /* 0x0000002dff2d723e */ /* 0x000fe200030006ff */
[C---:B------:R-:W-:Y:S01]  /*16a80*/  FFMA.FTZ R54, R13.reuse, R12, -R54 ;  /* 0x0000000c0d367223 */ /* 0x040fe20000010836 */
[----:B------:R-:W-:Y:S01]  /*16a90*/  FFMA.FTZ R34, R13, R34, R29 ;  /* 0x000000220d227223 */ /* 0x000fe2000001001d */
[C---:B------:R-:W-:Y:S01]  /*16aa0*/  FFMA.FTZ R49, R6.reuse, R35, -R49 ;  /* 0x0000002306317223 */ /* 0x040fe20000010831 */
[----:B------:R-:W-:Y:S01]  /*16ab0*/  FFMA.FTZ R51, R6, R43, R10 ;  /* 0x0000002b06337223 */ /* 0x000fe2000001000a */
[----:B------:R-:W-:Y:S01]  /*16ac0*/  HADD2.F32 R41, -RZ, R41.H1_H1 ;  /* 0x30000029ff297230 */ /* 0x000fe20000004100 */
[----:B------:R-:W-:Y:S01]  /*16ad0*/  F2FP.F16.E4M3.UNPACK_B R12, R40.H1 ;  /* 0x00000028ff0c723e */ /* 0x000fe200030006ff */
[----:B------:R-:W-:Y:S01]  /*16ae0*/  HADD2.F32 R32, -RZ, R32.H1_H1 ;  /* 0x30000020ff207230 */ /* 0x000fe20000004100 */
[----:B------:R-:W-:Y:S01]  /*16af0*/  F2FP.F16.E4M3.UNPACK_B R4, R4.H1 ;  /* 0x00000004ff04723e */ /* 0x000fe200030006ff */
[----:B------:R-:W-:Y:S01]  /*16b00*/  HADD2.F32 R13, -RZ, R28.H1_H1 ;  /* 0x3000001cff0d7230 */ /* 0x000fe20000004100 */
[----:B------:R-:W-:Y:S01]  /*16b10*/  F2FP.F16.E4M3.UNPACK_B R28, R47.H1 ;  /* 0x0000002fff1c723e */ /* 0x000fe200030006ff */
[----:B------:R-:W-:-:S02]  /*16b20*/  HADD2.F32 R35, -RZ, R50.H0_H0 ;  /* 0x20000032ff237230 */ /* 0x000fc40000004100 */
[C---:B------:R-:W-:Y:S01]  /*16b30*/  FMUL.FTZ R43, R32.reuse, R41 ;  /* 0x00000029202b7220 */ /* 0x040fe20000410000 */
[----:B------:R-:W-:Y:S02]  /*16b40*/  HADD2.F32 R10, -RZ, R33.H0_H0 ;  /* 0x20000021ff0a7230 */ /* 0x000fe40000004100 */
[----:B------:R-:W-:Y:S01]  /*16b50*/  FMUL.FTZ R32, R32, R13 ;  /* 0x0000000d20207220 */ /* 0x000fe20000410000 */
[----:B------:R-:W-:Y:S01]  /*16b60*/  HADD2.F32 R29, -RZ, R45.H0_H0 ;  /* 0x2000002dff1d7230 */ /* 0x000fe20000004100 */
[----:B------:R-:W-:Y:S01]  /*16b70*/  F2FP.F16.E4M3.UNPACK_B R47, R47 ;  /* 0x0000002fff2f723e */ /* 0x000fe200020006ff */
[----:B------:R-:W-:Y:S02]  /*16b80*/  HADD2.F32 R20, -RZ, R20.H1_H1 ;  /* 0x30000014ff147230 */ /* 0x000fe40000004100 */
[C---:B------:R-:W-:Y:S01]  /*16b90*/  FMUL.FTZ R55, R10.reuse, R35 ;  /* 0x000000230a377220 */ /* 0x040fe20000410000 */
[----:B------:R-:W-:Y:S02]  /*16ba0*/  HADD2.F32 R6, -RZ, R21.H0_H0 ;  /* 0x20000015ff067230 */ /* 0x000fe40000004100 */
[----:B------:R-:W-:Y:S01]  /*16bb0*/  FMUL.FTZ R10, R10, R29 ;  /* 0x0000001d0a0a7220 */ /* 0x000fe20000410000 */
[----:B------:R-:W-:-:S02]  /*16bc0*/  HADD2.F32 R50, -RZ, R50.H1_H1 ;  /* 0x30000032ff327230 */ /* 0x000fc40000004100 */
[C---:B------:R-:W-:Y:S01]  /*16bd0*/  FFMA.FTZ R56, R20.reuse, R13, -R43 ;  /* 0x0000000d14387223 */ /* 0x040fe2000001082b */
[----:B------:R-:W-:Y:S01]  /*16be0*/  FFMA.FTZ R58, R20, R41, R32 ;  /* 0x00000029143a7223 */ /* 0x000fe20000010020 */
[C---:B------:R-:W-:Y:S01]  /*16bf0*/  FFMA.FTZ R55, R6.reuse, R29, -R55 ;  /* 0x0000001d06377223 */ /* 0x040fe20000010837 */
[----:B------:R-:W-:Y:S01]  /*16c00*/  FFMA.FTZ R59, R6, R35, R10 ;  /* 0x00000023063b7223 */ /* 0x000fe2000001000a */
[----:B------:R-:W-:Y:S01]  /*16c10*/  HADD2.F32 R20, -RZ, R45.H1_H1 ;  /* 0x3000002dff147230 */ /* 0x000fe20000004100 */
[----:B------:R-:W-:Y:S01]  /*16c20*/  F2FP.F16.E4M3.UNPACK_B R40, R40 ;  /* 0x00000028ff28723e */ /* 0x000fe200020006ff */
[----:B------:R-:W-:Y:S01]  /*16c30*/  HADD2.F32 R33, -RZ, R33.H1_H1 ;  /* 0x30000021ff217230 */ /* 0x000fe20000004100 */
[----:B------:R-:W-:Y:S01]  /*16c40*/  F2FP.SATFINITE.E4M3.F32.PACK_AB_MERGE_C R54, R54, R57, RZ ;  /* 0x000000393636723e */ /* 0x000fe200048070ff */
[----:B------:R-:W-:Y:S01]  /*16c50*/  HADD2.F32 R29, -RZ, R28.H0_H0 ;  /* 0x2000001cff1d7230 */ /* 0x000fe20000004100 */
[----:B------:R-:W-:Y:S01]  /*16c60*/  F2FP.SATFINITE.E4M3.F32.PACK_AB_MERGE_C R34, R34, R53, RZ ;  /* 0x000000352222723e */ /* 0x000fe200048070ff */
        /* <DEDUP_REMOVED lines=9> */
[C---:B------:R-:W-:Y:S01]  /*16d00*/  FFMA.FTZ R60, R21.reuse, R20, -R32 ;  /* 0x00000014153c7223 */ /* 0x040fe20000010820 */
[----:B------:R-:W-:Y:S02]  /*16d10*/  HADD2.F32 R4, -RZ, R4.H1_H1 ;  /* 0x30000004ff047230 */ /* 0x000fe40000004100 */
[C---:B------:R-:W-:Y:S01]  /*16d20*/  FFMA.FTZ R32, R6.reuse, R29, R10 ;  /* 0x0000001d06207223 */ /* 0x040fe2000001000a */
[----:B------:R-:W-:Y:S02]  /*16d30*/  HADD2.F32 R29, -RZ, R28.H1_H1 ;  /* 0x3000001cff1d7230 */ /* 0x000fe40000004100 */
[----:B------:R-:W-:Y:S01]  /*16d40*/  FFMA.FTZ R20, R6, R13, -R33 ;  /* 0x0000000d06147223 */ /* 0x000fe20000010821 */
[----:B------:R-:W-:Y:S02]  /*16d50*/  HADD2.F32 R13, -RZ, R12.H1_H1 ;  /* 0x3000000cff0d7230 */ /* 0x000fe40000004100 */
[----:B------:R-:W-:Y:S01]  /*16d60*/  FFMA.FTZ R62, R21, R50, R35 ;  /* 0x00000032153e7223 */ /* 0x000fe20000010023 */
[----:B------:R-:W-:-:S02]  /*16d70*/  HADD2.F32 R21, -RZ, R47.H0_H0 ;  /* 0x2000002fff157230 */ /* 0x000fc40000004100 */
[C---:B------:R-:W-:Y:S01]  /*16d80*/  FMUL.FTZ R33, R8.reuse, R29 ;  /* 0x0000001d08217220 */ /* 0x040fe20000410000 */
[--C-:B------:R-:W-:Y:S02]  /*16d90*/  HADD2.F32 R6, -RZ, R11.reuse.H0_H0 ;  /* 0x2000000bff067230 */ /* 0x100fe40000004100 */
[-C--:B------:R-:W-:Y:S01]  /*16da0*/  FMUL.FTZ R8, R8, R13.reuse ;  /* 0x0000000d08087220 */ /* 0x080fe20000410000 */
[----:B------:R-:W-:Y:S02]  /*16db0*/  HADD2.F32 R11, -RZ, R11.H1_H1 ;  /* 0x3000000bff0b7230 */ /* 0x000fe40000004100 */
[C---:B------:R-:W-:Y:S01]  /*16dc0*/  FFMA.FTZ R35, R4.reuse, R13, -R33 ;  /* 0x0000000d04237223 */ /* 0x040fe20000010821 */
[----:B------:R-:W-:Y:S02]  /*16dd0*/  HADD2.F32 R13, -RZ, R40.H0_H0 ;  /* 0x20000028ff0d7230 */ /* 0x000fe40000004100 */
[----:B------:R-:W-:Y:S01]  /*16de0*/  FFMA.FTZ R41, R4, R29, R8 ;  /* 0x0000001d04297223 */ /* 0x000fe20000010008 */
[----:B------:R-:W-:-:S02]  /*16df0*/  HADD2.F32 R4, -RZ, R7.H0_H0 ;  /* 0x20000007ff047230 */ /* 0x000fc40000004100 */
[C---:B------:R-:W-:Y:S01]  /*16e00*/  FMUL.FTZ R29, R6.reuse, R21 ;  /* 0x00000015061d7220 */ /* 0x040fe20000410000 */
[----:B------:R-:W-:Y:S02]  /*16e10*/  HADD2.F32 R8, -RZ, R47.H1_H1 ;  /* 0x3000002fff087230 */ /* 0x000fe40000004100 */
[-C--:B------:R-:W-:Y:S01]  /*16e20*/  FMUL.FTZ R33, R6, R13.reuse ;  /* 0x0000000d06217220 */ /* 0x080fe20000410000 */
[----:B------:R-:W-:Y:S02]  /*16e30*/  HADD2.F32 R40, -RZ, R40.H1_H1 ;  /* 0x30000028ff287230 */ /* 0x000fe40000004100 */
[C---:B------:R-:W-:Y:S01]  /*16e40*/  FFMA.FTZ R29, R4.reuse, R13, -R29 ;  /* 0x0000000d041d7223 */ /* 0x040fe2000001081d */
[----:B------:R-:W-:Y:S02]  /*16e50*/  HADD2.F32 R7, -RZ, R7.H1_H1 ;  /* 0x30000007ff077230 */ /* 0x000fe40000004100 */
[----:B------:R-:W-:Y:S01]  /*16e60*/  FFMA.FTZ R33, R4, R21, R33 ;  /* 0x0000001504217223 */ /* 0x000fe20000010021 */
[----:B------:R-:W-:Y:S01]  /*16e70*/  F2FP.F16.E4M3.UNPACK_B R10, R48.H1 ;  /* 0x00000030ff0a723e */ /* 0x000fe200030006ff */
[C---:B------:R-:W-:Y:S01]  /*16e80*/  FMUL.FTZ R6, R11.reuse, R8 ;  /* 0x000000080b067220 */ /* 0x040fe20000410000 */
[----:B------:R-:W-:Y:S01]  /*16e90*/  F2FP.F16.E4M3.UNPACK_B R4, R42.H1 ;  /* 0x0000002aff04723e */ /* 0x000fe200030006ff */
[----:B------:R-:W-:Y:S01]  /*16ea0*/  FMUL.FTZ R13, R11, R40 ;  /* 0x000000280b0d7220 */ /* 0x000fe20000410000 */
[----:B------:R-:W-:Y:S01]  /*16eb0*/  F2FP.F16.E4M3.UNPACK_B R42, R42 ;  /* 0x0000002aff2a723e */ /* 0x000fe200020006ff */
[----:B------:R-:W-:Y:S01]  /*16ec0*/  FFMA.FTZ R40, R7, R40, -R6 ;  /* 0x0000002807287223 */ /* 0x000fe20000010806 */
[----:B------:R-:W-:-:S02]  /*16ed0*/  HADD2.F32 R11, -RZ, R10.H0_H0 ;  /* 0x2000000aff0b7230 */ /* 0x000fc40000004100 */
[----:B------:R-:W-:Y:S01]  /*16ee0*/  FFMA.FTZ R12, R7, R8, R13 ;  /* 0x00000008070c7223 */ /* 0x000fe2000001000d */
[--C-:B------:R-:W-:Y:S01]  /*16ef0*/  HADD2.F32 R6, -RZ, R31.reuse.H0_H0 ;  /* 0x2000001fff067230 */ /* 0x100fe20000004100 */
[----:B------:R-:W-:Y:S01]  /*16f00*/  F2FP.F16.E4M3.UNPACK_B R48, R48 ;  /* 0x00000030ff30723e */ /* 0x000fe200020006ff */
[----:B------:R-:W-:Y:S01]  /*16f10*/  HADD2.F32 R7, -RZ, R4.H0_H0 ;  /* 0x20000004ff077230 */ /* 0x000fe20000004100 */
[----:B------:R-:W-:Y:S01]  /*16f20*/  F2FP.SATFINITE.E4M3.F32.PACK_AB_MERGE_C R5, R46, R5, R54 ;  /* 0x000000052e05723e */ /* 0x000fe20004807036 */
[----:B------:R-:W-:Y:S02]  /*16f30*/  HADD2.F32 R10, -RZ, R10.H1_H1 ;  /* 0x3000000aff0a7230 */ /* 0x000fe40000004100 */
[C---:B------:R-:W-:Y:S01]  /*16f40*/  FMUL.FTZ R13, R6.reuse, R11 ;  /* 0x0000000b060d7220 */ /* 0x040fe20000410000 */
[----:B------:R-:W-:Y:S02]  /*16f50*/  HADD2.F32 R31, -RZ, R31.H1_H1 ;  /* 0x3000001fff1f7230 */ /* 0x000fe40000004100 */
[----:B------:R-:W-:Y:S01]  /*16f60*/  FMUL.FTZ R21, R6, R7 ;  /* 0x0000000706157220 */ /* 0x000fe20000410000 */
[----:B------:R-:W-:Y:S01]  /*16f70*/  HADD2.F32 R8, -RZ, R4.H1_H1 ;  /* 0x30000004ff087230 */ /* 0x000fe20000004100 */
[----:B------:R-:W-:Y:S01]  /*16f80*/  F2FP.SATFINITE.E4M3.F32.PACK_AB_MERGE_C R9, R52, R9, R34 ;  /* 0x000000093409723e */ /* 0x000fe20004807022 */
[----:B------:R-:W-:-:S02]  /*16f90*/  HADD2.F32 R4, -RZ, R15.H0_H0 ;  /* 0x2000000fff047230 */ /* 0x000fc40000004100 */
[C---:B------:R-:W-:Y:S01]  /*16fa0*/  FMUL.FTZ R6, R31.reuse, R10 ;  /* 0x0000000a1f067220 */ /* 0x040fe20000410000 */
[----:B------:R-:W-:Y:S02]  /*16fb0*/  HADD2.F32 R15, -RZ, R15.H1_H1 ;  /* 0x3000000fff0f7230 */ /* 0x000fe40000004100 */
[-C--:B------:R-:W-:Y:S01]  /*16fc0*/  FMUL.FTZ R31, R31, R8.reuse ;  /* 0x000000081f1f7220 */ /* 0x080fe20000410000 */
[C---:B------:R-:W-:Y:S01]  /*16fd0*/  FFMA.FTZ R28, R4.reuse, R7, -R13 ;  /* 0x00000007041c7223 */ /* 0x040fe2000001080d */
[----:B------:R-:W-:Y:S01]  /*16fe0*/  FFMA.FTZ R43, R4, R11, R21 ;  /* 0x0000000b042b7223 */ /* 0x000fe20000010015 */
[C---:B------:R-:W-:Y:S01]  /*16ff0*/  FFMA.FTZ R45, R15.reuse, R8, -R6 ;  /* 0x000000080f2d7223 */ /* 0x040fe20000010806 */
[----:B------:R-:W-:Y:S01]  /*17000*/  FFMA.FTZ R50, R15, R10, R31 ;  /* 0x0000000a0f327223 */ /* 0x000fe2000001001f */
[----:B------:R-:W-:Y:S02]  /*17010*/  HADD2.F32 R6, -RZ, R30.H0_H0 ;  /* 0x2000001eff067230 */ /* 0x000fe40000004100 */
[----:B------:R-:W-:Y:S01]  /*17020*/  HADD2.F32 R7, -RZ, R42.H0_H0 ;  /* 0x2000002aff077230 */ /* 0x000fe20000004100 */
[----:B------:R-:W-:Y:S01]  /*17030*/  F2FP.SATFINITE.E4M3.F32.PACK_AB_MERGE_C R28, R45, R28, RZ ;  /* 0x0000001c2d1c723e */ /* 0x000fe200048070ff */
[--C-:B------:R-:W-:Y:S01]  /*17040*/  HADD2.F32 R13, -RZ, R48.reuse.H0_H0 ;  /* 0x20000030ff0d7230 */ /* 0x100fe20000004100 */
[----:B------:R-:W-:Y:S01]  /*17050*/  F2FP.SATFINITE.E4M3.F32.PACK_AB_MERGE_C R43, R50, R43, RZ ;  /* 0x0000002b322b723e */ /* 0x000fe200048070ff */
[----:B------:R-:W-:-:S02]  /*17060*/  HADD2.F32 R15, -RZ, R48.H1_H1 ;  /* 0x30000030ff0f7230 */ /* 0x000fc40000004100 */
[C---:B------:R-:W-:Y:S01]  /*17070*/  FMUL.FTZ R8, R6.reuse, R7 ;  /* 0x0000000706087220 */ /* 0x040fe20000410000 */
[----:B------:R-:W-:Y:S02]  /*17080*/  HADD2.F32 R30, -RZ, R30.H1_H1 ;  /* 0x3000001eff1e7230 */ /* 0x000fe40000004100 */
[----:B------:R-:W-:Y:S01]  /*17090*/  FMUL.FTZ R21, R6, R13 ;  /* 0x0000000d06157220 */ /* 0x000fe20000410000 */
[----:B------:R-:W-:Y:S02]  /*170a0*/  HADD2.F32 R11, -RZ, R42.H1_H1 ;  /* 0x3000002aff0b7230 */ /* 0x000fe40000004100 */
        /* <DEDUP_REMOVED lines=20> */
.L_x_2815:
[----:B------:R-:W-:Y:S05]  /*171f0*/  BSYNC B1 ;  /* 0x0000000000017941 */ /* 0x000fea0003800000 */
.L_x_2814:
[----:B------:R-:W-:Y:S05]  /*17200*/  @P2 BRA `(.L_x_2796) ;  /* 0x0000000c00dc2947 */ /* 0x000fea0003800000 */
[----:B------:R-:W2:Y:S01]  /*17210*/  LDL R51, [R1+0x64] ;  /* 0x0000640001337983 */ /* 0x000ea20000100800 */
[----:B01---5:R-:W-:Y:S02]  /*17220*/  SHF.R.U32.HI R4, RZ, 0x8, R36 ;  /* 0x00000008ff047819 */ /* 0x023fe40000011624 */
[----:B------:R-:W-:Y:S02]  /*17230*/  LOP3.LUT R0, R36, 0xff, RZ, 0xc0, !PT ;  /* 0x000000ff24007812 */ /* 0x000fe400078ec0ff */
[----:B------:R-:W-:Y:S02]  /*17240*/  LOP3.LUT R5, R4, 0xff, RZ, 0xc0, !PT ;  /* 0x000000ff04057812 */ /* 0x000fe400078ec0ff */
[----:B------:R-:W-:Y:S02]  /*17250*/  LEA.HI R3, R3, R229, RZ, 0x1c ;  /* 0x000000e503037211 */ /* 0x000fe400078fe0ff */
[----:B------:R-:W-:Y:S02]  /*17260*/  PRMT R13, R5, 0x7604, R0 ;  /* 0x00007604050d7816 */ /* 0x000fe40000000000 */
[----:B------:R-:W-:-:S02]  /*17270*/  SHF.R.S32.HI R0, RZ, 0x1f, R3 ;  /* 0x0000001fff007819 */ /* 0x000fc40000011403 */
[----:B------:R-:W-:Y:S02]  /*17280*/  SHF.R.U32.HI R7, RZ, 0x8, R37 ;  /* 0x00000008ff077819 */ /* 0x000fe40000011625 */
[----:B------:R-:W-:Y:S01]  /*17290*/  LEA.HI R0, R0, R3, RZ, 0x2 ;  /* 0x0000000300007211 */ /* 0x000fe200078f10ff */
[----:B------:R-:W-:Y:S01]  /*172a0*/  IMAD.SHL.U32 R3, R3, 0x10, RZ ;  /* 0x0000001003037824 */ /* 0x000fe200078e00ff */
[----:B------:R-:W-:Y:S02]  /*172b0*/  LOP3.LUT R6, R37, 0xff, RZ, 0xc0, !PT ;  /* 0x000000ff25067812 */ /* 0x000fe400078ec0ff */
[----:B------:R-:W-:Y:S01]  /*172c0*/  SHF.R.U32.HI R8, RZ, 0x8, R38 ;  /* 0x00000008ff087819 */ /* 0x000fe20000011626 */
[----:B------:R-:W-:Y:S01]  /*172d0*/  IMAD.SHL.U32 R0, R0, 0x800, RZ ;  /* 0x0000080000007824 */ /* 0x000fe200078e00ff */
[----:B------:R-:W-:Y:S02]  /*172e0*/  LOP3.LUT R3, R69, 0x30, R3, 0xf8, !PT ;  /* 0x0000003045037812 */ /* 0x000fe400078ef803 */
[----:B------:R-:W-:-:S02]  /*172f0*/  LOP3.LUT R7, R7, 0xff, RZ, 0xc0, !PT ;  /* 0x000000ff07077812 */ /* 0x000fc400078ec0ff */
[----:B------:R-:W-:Y:S02]  /*17300*/  LOP3.LUT R3, R3, R68, RZ, 0x3c, !PT ;  /* 0x0000004403037212 */ /* 0x000fe400078e3cff */
[----:B------:R-:W-:Y:S02]  /*17310*/  LOP3.LUT R0, R0, 0xffffe000, RZ, 0xc0, !PT ;  /* 0xffffe00000007812 */ /* 0x000fe400078ec0ff */
[----:B------:R-:W-:Y:S02]  /*17320*/  LOP3.LUT R4, R38, 0xff, RZ, 0xc0, !PT ;  /* 0x000000ff26047812 */ /* 0x000fe400078ec0ff */
[----:B------:R-:W-:Y:S02]  /*17330*/  IADD3 R3, R3, R67, R0 ;  /* 0x0000004303037210 */ /* 0x000fe40007ffe000 */
[----:B------:R-:W-:Y:S02]  /*17340*/  LOP3.LUT R9, R8, 0xff, RZ, 0xc0, !PT ;  /* 0x000000ff08097812 */ /* 0x000fe400078ec0ff */
[----:B------:R-:W-:Y:S01]  /*17350*/  PRMT R12, R7, 0x7604, R6 ;  /* 0x00007604070c7816 */ /* 0x000fe20000000006 */
[----:B------:R-:W-:Y:S01]  /*17360*/  IMAD.IADD R0, R18, 0x1, R3 ;  /* 0x0000000112007824 */ /* 0x000fe200078e0203 */
[----:B------:R-:W-:-:S02]  /*17370*/  SHF.R.U32.HI R5, RZ, 0x8, R39 ;  /* 0x00000008ff057819 */ /* 0x000fc40000011627 */
[----:B------:R-:W-:Y:S02]  /*17380*/  SHF.R.U32.HI R7, RZ, 0x8, R24 ;  /* 0x00000008ff077819 */ /* 0x000fe40000011618 */
[----:B------:R-:W-:Y:S02]  /*17390*/  SHF.R.U32.HI R8, RZ, 0x8, R25 ;  /* 0x00000008ff087819 */ /* 0x000fe40000011619 */
[----:B------:R-:W-:Y:S02]  /*173a0*/  PRMT R15, R9, 0x7604, R4 ;  /* 0x00007604090f7816 */ /* 0x000fe40000000004 */
[----:B------:R-:W-:Y:S02]  /*173b0*/  LOP3.LUT R4, R39, 0xff, RZ, 0xc0, !PT ;  /* 0x000000ff27047812 */ /* 0x000fe400078ec0ff */
[----:B------:R-:W-:Y:S02]  /*173c0*/  LOP3.LUT R6, R24, 0xff, RZ, 0xc0, !PT ;  /* 0x000000ff18067812 */ /* 0x000fe400078ec0ff */
[----:B------:R-:W-:-:S02]  /*173d0*/  LOP3.LUT R5, R5, 0xff, RZ, 0xc0, !PT ;  /* 0x000000ff05057812 */ /* 0x000fc400078ec0ff */
[----:B------:R-:W-:Y:S02]  /*173e0*/  LOP3.LUT R7, R7, 0xff, RZ, 0xc0, !PT ;  /* 0x000000ff07077812 */ /* 0x000fe400078ec0ff */
[----:B------:R-:W-:Y:S02]  /*173f0*/  LOP3.LUT R3, R8, 0xff, RZ, 0xc0, !PT ;  /* 0x000000ff08037812 */ /* 0x000fe400078ec0ff */
[----:B------:R-:W0:Y:S01]  /*17400*/  LDS.128 R8, [R0+0x1e200] ;  /* 0x01e2000000087984 */ /* 0x000e220000000c00 */
[----:B------:R-:W-:Y:S02]  /*17410*/  PRMT R14, R5, 0x7604, R4 ;  /* 0x00007604050e7816 */ /* 0x000fe40000000004 */
[----:B------:R-:W-:Y:S02]  /*17420*/  PRMT R29, R7, 0x7604, R6 ;  /* 0x00007604071d7816 */ /* 0x000fe40000000006 */
[----:B------:R-:W-:Y:S02]  /*17430*/  SHF.R.U32.HI R31, RZ, 0x8, R27 ;  /* 0x00000008ff1f7819 */ /* 0x000fe4000001161b */
[----:B------:R-:W-:-:S02]  /*17440*/  LOP3.LUT R20, R25, 0xff, RZ, 0xc0, !PT ;  /* 0x000000ff19147812 */ /* 0x000fc400078ec0ff */
[----:B------:R-:W-:Y:S02]  /*17450*/  LOP3.LUT R30, R27, 0xff, RZ, 0xc0, !PT ;  /* 0x000000ff1b1e7812 */ /* 0x000fe400078ec0ff */
[----:B------:R-:W-:Y:S02]  /*17460*/  LOP3.LUT R31, R31, 0xff, RZ, 0xc0, !PT ;  /* 0x000000ff1f1f7812 */ /* 0x000fe400078ec0ff */
[----:B------:R-:W-:Y:S02]  /*17470*/  PRMT R20, R3, 0x7604, R20 ;  /* 0x0000760403147816 */ /* 0x000fe40000000014 */
[----:B------:R-:W-:Y:S02]  /*17480*/  SHF.R.U32.HI R3, RZ, 0x10, R37 ;  /* 0x00000010ff037819 */ /* 0x000fe40000011625 */
[----:B------:R-:W-:Y:S02]  /*17490*/  PRMT R30, R31, 0x7604, R30 ;  /* 0x000076041f1e7816 */ /* 0x000fe4000000001e */
[----:B------:R-:W-:Y:S01]  /*174a0*/  SHF.R.U32.HI R31, RZ, 0x10, R25 ;  /* 0x00000010ff1f7819 */ /* 0x000fe20000011619 */
[----:B------:R-:W-:Y:S01]  /*174b0*/  IMAD.U32 R3, R3, 0x10000, RZ ;  /* 0x0001000003037824 */ /* 0x000fe200078e00ff */
[----:B------:R-:W-:-:S02]  /*174c0*/  SHF.R.U32.HI R41, RZ, 0x10, R27 ;  /* 0x00000010ff297819 */ /* 0x000fc4000001161b */
[----:B------:R-:W-:Y:S02]  /*174d0*/  SHF.R.U32.HI R28, RZ, 0x8, R26 ;  /* 0x00000008ff1c7819 */ /* 0x000fe4000001161a */
[----:B------:R-:W-:Y:S01]  /*174e0*/  SHF.L.U32 R31, R31, 0x10, RZ ;  /* 0x000000101f1f7819 */ /* 0x000fe200000006ff */
[----:B------:R-:W-:Y:S01]  /*174f0*/  IMAD.U32 R41, R41, 0x10000, RZ ;  /* 0x0001000029297824 */ /* 0x000fe200078e00ff */
[----:B----4-:R-:W-:Y:S02]  /*17500*/  LOP3.LUT R21, R26, 0xff, RZ, 0xc0, !PT ;  /* 0x000000ff1a157812 */ /* 0x010fe400078ec0ff */
[----:B------:R-:W-:Y:S02]  /*17510*/  LOP3.LUT R28, R28, 0xff, RZ, 0xc0, !PT ;  /* 0x000000ff1c1c7812 */ /* 0x000fe400078ec0ff */
[----:B------:R-:W-:Y:S02]  /*17520*/  LOP3.LUT R13, R13, 0xff0000, R36, 0xf8, !PT ;  /* 0x00ff00000d0d7812 */ /* 0x000fe400078ef824 */
[----:B------:R-:W-:-:S02]  /*17530*/  LOP3.LUT R3, R12, 0xff0000, R3, 0xf8, !PT ;  /* 0x00ff00000c037812 */ /* 0x000fc400078ef803 */
[----:B------:R-:W-:Y:S02]  /*17540*/  LOP3.LUT R33, R20, 0xff0000, R31, 0xf8, !PT ;  /* 0x00ff000014217812 */ /* 0x000fe400078ef81f */
[----:B------:R-:W-:Y:S02]  /*17550*/  PRMT R35, R28, 0x7604, R21 ;  /* 0x000076041c237816 */ /* 0x000fe40000000015 */
[----:B------:R-:W-:Y:S02]  /*17560*/  SHF.R.U32.HI R21, RZ, 0x10, R39 ;  /* 0x00000010ff157819 */ /* 0x000fe40000011627 */
[----:B------:R-:W-:Y:S02]  /*17570*/  LOP3.LUT R41, R30, 0xff0000, R41, 0xf8, !PT ;  /* 0x00ff00001e297812 */ /* 0x000fe400078ef829 */
[----:B------:R-:W-:Y:S01]  /*17580*/  LOP3.LUT R28, R13, 0xff000000, R36, 0xf8, !PT ;  /* 0xff0000000d1c7812 */ /* 0x000fe200078ef824 */
[----:B------:R-:W-:Y:S01]  /*17590*/  IMAD.U32 R21, R21, 0x10000, RZ ;  /* 0x0001000015157824 */ /* 0x000fe200078e00ff */
[----:B------:R-:W-:-:S02]  /*175a0*/  LOP3.LUT R36, R3, 0xff000000, R37, 0xf8, !PT ;  /* 0xff00000003247812 */ /* 0x000fc400078ef825 */
[----:B------:R-:W-:Y:S02]  /*175b0*/  LOP3.LUT R33, R33, 0xff000000, R25, 0xf8, !PT ;  /* 0xff00000021217812 */ /* 0x000fe400078ef819 */
[----:B------:R-:W-:Y:S02]  /*175c0*/  LOP3.LUT R41, R41, 0xff000000, R27, 0xf8, !PT ;  /* 0xff00000029297812 */ /* 0x000fe400078ef81b */
[----:B------:R-:W-:Y:S02]  /*175d0*/  LOP3.LUT R29, R29, 0xff0000, R24, 0xf8, !PT ;  /* 0x00ff00001d1d7812 */ /* 0x000fe400078ef818 */
[----:B------:R-:W-:Y:S02]  /*175e0*/  LOP3.LUT R35, R35, 0xff0000, R26, 0xf8, !PT ;  /* 0x00ff000023237812 */ /* 0x000fe400078ef81a */
[----:B------:R-:W-:Y:S02]  /*175f0*/  F2FP.F16.E4M3.UNPACK_B R27, R36 ;  /* 0x00000024ff1b723e */ /* 0x000fe400020006ff */
[----:B------:R-:W-:-:S02]  /*17600*/  F2FP.F16.E4M3.UNPACK_B R32, R33 ;  /* 0x00000021ff20723e */ /* 0x000fc400020006ff */
[-C--:B0-----:R-:W-:Y:S02]  /*17610*/  F2FP.F16.E4M3.UNPACK_B R20, R9.reuse ;  /* 0x00000009ff14723e */ /* 0x081fe400020006ff */
[----:B------:R-:W-:Y:S02]  /*17620*/  LOP3.LUT R15, R15, 0xff0000, R38, 0xf8, !PT ;  /* 0x00ff00000f0f7812 */ /* 0x000fe400078ef826 */
[----:B------:R-:W-:Y:S01]  /*17630*/  LOP3.LUT R31, R29, 0xff000000, R24, 0xf8, !PT ;  /* 0xff0000001d1f7812 */ /* 0x000fe200078ef818 */
[--C-:B------:R-:W-:Y:S01]  /*17640*/  HADD2.F32 R29, -RZ, R27.reuse.H0_H0 ;  /* 0x2000001bff1d7230 */ /* 0x100fe20000004100 */
[----:B------:R-:W-:Y:S01]  /*17650*/  LOP3.LUT R34, R35, 0xff000000, R26, 0xf8, !PT ;  /* 0xff00000023227812 */ /* 0x000fe200078ef81a */
[----:B------:R-:W-:Y:S01]  /*17660*/  HADD2.F32 R35, -RZ, R32.H0_H0 ;  /* 0x20000020ff237230 */ /* 0x000fe20000004100 */
[----:B------:R-:W-:Y:S01]  /*17670*/  LOP3.LUT R21, R14, 0xff0000, R21, 0xf8, !PT ;  /* 0x00ff00000e157812 */ /* 0x000fe200078ef815 */
[--C-:B------:R-:W-:Y:S01]  /*17680*/  HADD2.F32 R24, -RZ, R20.reuse.H0_H0 ;  /* 0x20000014ff187230 */ /* 0x100fe20000004100 */
[----:B------:R-:W-:Y:S01]  /*17690*/  LOP3.LUT R30, R15, 0xff000000, R38, 0xf8, !PT ;  /* 0xff0000000f1e7812 */ /* 0x000fe200078ef826 */
[----:B------:R-:W-:Y:S01]  /*176a0*/  HADD2.F32 R20, -RZ, R20.H1_H1 ;  /* 0x30000014ff147230 */ /* 0x000fe20000004100 */
[----:B------:R-:W-:Y:S01]  /*176b0*/  LOP3.LUT R38, R21, 0xff000000, R39, 0xf8, !PT ;  /* 0xff00000015267812 */ /* 0x000fe200078ef827 */
[----:B------:R-:W-:Y:S01]  /*176c0*/  HADD2.F32 R27, -RZ, R27.H1_H1 ;  /* 0x3000001bff1b7230 */ /* 0x000fe20000004100 */
[----:B------:R-:W-:Y:S01]  /*176d0*/  F2FP.F16.E4M3.UNPACK_B R21, R9.H1 ;  /* 0x00000009ff15723e */ /* 0x000fe200030006ff */
[C---:B------:R-:W-:Y:S01]  /*176e0*/  FMUL.FTZ R37, R24.reuse, R35 ;  /* 0x0000002318257220 */ /* 0x040fe20000410000 */
[----:B------:R-:W-:Y:S01]  /*176f0*/  FMUL.FTZ R40, R24, R29 ;  /* 0x0000001d18287220 */ /* 0x000fe20000410000 */
[----:B------:R-:W-:-:S02]  /*17700*/  F2FP.F16.E4M3.UNPACK_B R33, R33.H1 ;  /* 0x00000021ff21723e */ /* 0x000fc400030006ff */
[-C--:B------:R-:W-:Y:S02]  /*17710*/  F2FP.F16.E4M3.UNPACK_B R25, R11.reuse ;  /* 0x0000000bff19723e */ /* 0x080fe400020006ff */
[----:B------:R-:W-:Y:S02]  /*17720*/  F2FP.F16.E4M3.UNPACK_B R26, R11.H1 ;  /* 0x0000000bff1a723e */ /* 0x000fe400030006ff */
[-C--:B------:R-:W-:Y:S02]  /*17730*/  F2FP.F16.E4M3.UNPACK_B R11, R10.reuse ;  /* 0x0000000aff0b723e */ /* 0x080fe400020006ff */
[----:B------:R-:W-:Y:S01]  /*17740*/  F2FP.F16.E4M3.UNPACK_B R24, R10.H1 ;  /* 0x0000000aff18723e */ /* 0x000fe200030006ff */
[--C-:B------:R-:W-:Y:S01]  /*17750*/  HADD2.F32 R10, -RZ, R21.reuse.H0_H0 ;  /* 0x20000015ff0a7230 */ /* 0x100fe20000004100 */
[----:B------:R-:W-:Y:S01]  /*17760*/  F2FP.F16.E4M3.UNPACK_B R36, R36.H1 ;  /* 0x00000024ff24723e */ /* 0x000fe200030006ff */
[----:B------:R-:W-:Y:S01]  /*17770*/  HADD2.F32 R21, -RZ, R21.H1_H1 ;  /* 0x30000015ff157230 */ /* 0x000fe20000004100 */
[----:B------:R-:W-:-:S02]  /*17780*/  F2FP.F16.E4M3.UNPACK_B R9, R8 ;  /* 0x00000008ff09723e */ /* 0x000fc400020006ff */
[----:B------:R-:W-:Y:S01]  /*17790*/  F2FP.F16.E4M3.UNPACK_B R8, R8.H1 ;  /* 0x00000008ff08723e */ /* 0x000fe200030006ff */
[----:B--2---:R-:W0:Y:S02]  /*177a0*/  LDS.128 R4, [R51+0x1e200] ;  /* 0x01e2000033047984 */ /* 0x004e240000000c00 */
[----:B0-----:R-:W-:Y:S02]  /*177b0*/  F2FP.F16.E4M3.UNPACK_B R12, R5 ;  /* 0x00000005ff0c723e */ /* 0x001fe400020006ff */
        /* <DEDUP_REMOVED lines=8> */
[C---:B------:R-:W-:Y:S01]  /*17840*/  FFMA.FTZ R39, R6.reuse, R29, -R37 ;  /* 0x0000001d06277223 */ /* 0x040fe20000010825 */
[----:B------:R-:W-:Y:S01]  /*17850*/  FFMA.FTZ R40, R6, R35, R40 ;  /* 0x0000002306287223 */ /* 0x000fe20000010028 */
[----:B------:R-:W-:Y:S01]  /*17860*/  HADD2.F32 R35, -RZ, R32.H1_H1 ;  /* 0x30000020ff237230 */ /* 0x000fe20000004100 */
[----:B------:R-:W-:Y:S01]  /*17870*/  F2FP.F16.E4M3.UNPACK_B R4, R4.H1 ;  /* 0x00000004ff04723e */ /* 0x000fe200030006ff */
[----:B------:R-:W-:Y:S02]  /*17880*/  HADD2.F32 R37, -RZ, R33.H0_H0 ;  /* 0x20000021ff257230 */ /* 0x000fe40000004100 */
[----:B------:R-:W-:Y:S02]  /*17890*/  HADD2.F32 R29, -RZ, R36.H0_H0 ;  /* 0x20000024ff1d7230 */ /* 0x000fe40000004100 */
[----:B------:R-:W-:Y:S01]  /*178a0*/  FMUL.FTZ R43, R20, R35 ;  /* 0x00000023142b7220 */ /* 0x000fe20000410000 */
[----:B------:R-:W-:Y:S02]  /*178b0*/  HADD2.F32 R6, -RZ, R5.H0_H0 ;  /* 0x20000005ff067230 */ /* 0x000fe40000004100 */
        /* <DEDUP_REMOVED lines=11> */
[----:B------:R-:W-:Y:S01]  /*17970*/  HADD2.F32 R33, -RZ, R29.H0_H0 ;  /* 0x2000001dff217230 */ /* 0x000fe20000004100 */
[----:B------:R-:W-:Y:S01]  /*17980*/  F2FP.F16.E4M3.UNPACK_B R38, R38.H1 ;  /* 0x00000026ff26723e */ /* 0x000fe200030006ff */
[----:B------:R-:W-:-:S02]  /*17990*/  HADD2.F32 R10, -RZ, R25.H0_H0 ;  /* 0x20000019ff0a7230 */ /* 0x000fc40000004100 */
[C---:B------:R-:W-:Y:S01]  /*179a0*/  FMUL.FTZ R42, R21.reuse, R20 ;  /* 0x00000014152a7220 */ /* 0x040fe20000410000 */
[----:B------:R-:W-:Y:S02]  /*179b0*/  HADD2.F32 R36, -RZ, R36.H1_H1 ;  /* 0x30000024ff247230 */ /* 0x000fe40000004100 */
        /* <DEDUP_REMOVED lines=11> */
[----:B------:R-:W-:Y:S02]  /*17a70*/  HADD2.F32 R20, -RZ, R41.H0_H0 ;  /* 0x20000029ff147230 */ /* 0x000fe40000004100 */
        /* <DEDUP_REMOVED lines=48> */
[----:B------:R-:W-:Y:S01]  /*17d80*/  FMUL.FTZ R5, R5, R6 ;  /* 0x0000000605057220 */ /* 0x000fe20000410000 */
        /* <DEDUP_REMOVED lines=30> */
[--C-:B------:R-:W-:Y:S02]  /*17f70*/  HADD2.F32 R6, -RZ, R34.reuse.H0_H0 ;  /* 0x20000022ff067230 */ /* 0x100fe40000004100 */
[--C-:B------:R-:W-:Y:S02]  /*17f80*/  HADD2.F32 R4, -RZ, R11.reuse.H0_H0 ;  /* 0x2000000bff047230 */ /* 0x100fe40000004100 */
        /* <DEDUP_REMOVED lines=31> */
.L_x_2796:
[----:B------:R-:W-:Y:S05]  /*18180*/  BSYNC B0 ;  /* 0x0000000000007941 */ /* 0x000fea0003800000 */
.L_x_2789:
        /* <DEDUP_REMOVED lines=8> */
.L_x_2787:
[----:B0-23--:R-:W-:-:S05]  /*18210*/  IMAD.U32 R0, RZ, RZ, UR49 ;  /* 0x00000031ff007e24 */ /* 0x00dfca000f8e00ff */
[----:B------:R-:W-:-:S13]  /*18220*/  ISETP.NE.AND P0, PT, R0, 0x3, PT ;  /* 0x000000030000780c */ /* 0x000fda0003f05270 */
[----:B------:R-:W-:Y:S05]  /*18230*/  @!P0 BRA `(.L_x_2816) ;  /* 0x0000000000048947 */ /* 0x000fea0003800000 */
[----:B------:R-:W-:Y:S01]  /*18240*/  BPT.TRAP 0x1 ;  /* 0x000000040000795c */ /* 0x000fe20000300000 */
.L_x_2816:
[----:B------:R-:W2:Y:S01]  /*18250*/  LDL R0, [R1+0x4] ;  /* 0x0000040001007983 */ /* 0x000ea20000100800 */
[----:B-1--4-:R-:W-:Y:S01]  /*18260*/  IMAD R3, R223, 0x8, R18 ;  /* 0x00000008df037824 */ /* 0x012fe200078e0212 */
[----:B--2---:R-:W-:-:S04]  /*18270*/  SHF.L.U32 R0, R0, 0x1f, RZ ;  /* 0x0000001f00007819 */ /* 0x004fc800000006ff */
[----:B------:R0:W1:Y:S01]  /*18280*/  SYNCS.PHASECHK.TRANS64.TRYWAIT P1, [R3+URZ+0x33430], R0 ;  /* 0x03343000030075a7 */ /* 0x000062000802017f */
[----:B------:R-:W-:Y:S05]  /*18290*/  @!P0 BRA `(.L_x_2817) ;  /* 0x0000000000048947 */ /* 0x000fea0003800000 */
[----:B------:R-:W-:Y:S01]  /*182a0*/  BPT.TRAP 0x1 ;  /* 0x000000040000795c */ /* 0x000fe20000300000 */
.L_x_2817:
[----:B-1----:R-:W-:Y:S05]  /*182b0*/  @P1 BRA `(.L_x_2818) ;  /* 0x0000000000081947 */ /* 0x002fea0003800000 */
[----:B------:R-:W1:Y:S02]  /*182c0*/  SYNCS.PHASECHK.TRANS64.TRYWAIT P1, [R3+URZ+0x33430], R0 ;  /* 0x03343000030075a7 */ /* 0x000e64000802017f */
[----:B-1----:R-:W-:Y:S05]  /*182d0*/  @!P1 BRA `(.L_x_2819) ;  /* 0x0000017c00f09947 */ /* 0x002fea0003800000 */
.L_x_2818:
[----:B------:R-:W-:Y:S05]  /*182e0*/  WARPSYNC.ALL ;  /* 0x0000000000007948 */ /* 0x000fea0003800000 */
[----:B01----:R-:W-:Y:S01]  /*182f0*/  VIADD R0, R18, 0x24200 ;  /* 0x0002420012007836 */ /* 0x003fe20000000000 */
[----:B------:R-:W-:Y:S01]  /*18300*/  R2UR UR24, R44 ;  /* 0x000000002c1872ca */ /* 0x000fe200000e0000 */
[----:B------:R-:W-:Y:S01]  /*18310*/  WARPGROUP.ARRIVE ;  /* 0x00000000000079c5 */ /* 0x000fe20000000000 */
[----:B------:R-:W-:Y:S01]  /*18320*/  MOV R5, 0x80000020 ;  /* 0x8000002000057802 */ /* 0x000fe20000000f00 */
[----:B------:R-:W-:Y:S01]  /*18330*/  UMOV UR25, 0x80000020 ;  /* 0x8000002000197882 */ /* 0x000fe20000000000 */
[----:B------:R-:W-:Y:S01]  /*18340*/  SHF.R.U32.HI R0, RZ, 0x4, R0 ;  /* 0x00000004ff007819 */ /* 0x000fe20000011600 */
[----:B------:R-:W-:Y:S01]  /*18350*/  IMAD.MOV.U32 R7, RZ, RZ, -0x7fffffe0 ;  /* 0x80000020ff077424 */ /* 0x000fe200078e00ff */
[----:B------:R-:W-:Y:S01]  /*18360*/  R2UR UR27, R5 ;  /* 0x00000000051b72ca */ /* 0x000fe200000e0000 */
[----:B------:R-:W-:Y:S01]  /*18370*/  UMOV UR5, UR25 ;  /* 0x0000001900057c82 */ /* 0x000fe20008000000 */
[----:B------:R-:W-:Y:S01]  /*18380*/  LOP3.LUT R0, R0, 0x3fff, RZ, 0xc0, !PT ;  /* 0x00003fff00007812 */ /* 0x000fe200078ec0ff */
[----:B-----5:R-:W-:Y:S01]  /*18390*/  IMAD.MOV.U32 R9, RZ, RZ, -0x7fffffe0 ;  /* 0x80000020ff097424 */ /* 0x020fe200078e00ff */
[----:B------:R-:W-:Y:S01]  /*183a0*/  R2UR UR7, R7 ;  /* 0x00000000070772ca */ /* 0x000fe200000e0000 */
[----:B------:R-:W-:Y:S01]  /*183b0*/  UMOV UR9, UR25 ;  /* 0x0000001900097c82 */ /* 0x000fe20008000000 */
[----:B------:R-:W-:Y:S01]  /*183c0*/  LOP3.LUT R20, R0, 0x10000, RZ, 0xfc, !PT ;  /* 0x0001000000147812 */ /* 0x000fe200078efcff */
[----:B------:R-:W-:Y:S01]  /*183d0*/  ULOP3.LUT UR24, UR24, 0x10000, URZ, 0xfc, !UPT ;  /* 0x0001000018187892 */ /* 0x000fe2000f8efc3f */
[----:B------:R-:W-:Y:S01]  /*183e0*/  R2UR UR11, R9 ;  /* 0x00000000090b72ca */ /* 0x000fe200000e0000 */
[----:B------:R-:W-:Y:S01]  /*183f0*/  UMOV UR13, UR25 ;  /* 0x00000019000d7c82 */ /* 0x000fe20008000000 */
[----:B------:R-:W-:Y:S01]  /*18400*/  R2UR UR15, R7 ;  /* 0x00000000070f72ca */ /* 0x000fe200000e0000 */
[----:B------:R-:W-:Y:S01]  /*18410*/  IMAD R4, R223, 0x780, R20 ;  /* 0x00000780df047824 */ /* 0x000fe200078e0214 */
[----:B------:R-:W-:Y:S01]  /*18420*/  R2UR UR19, R9 ;  /* 0x00000000091372ca */ /* 0x000fe200000e0000 */
[----:B------:R-:W-:Y:S01]  /*18430*/  UMOV UR17, UR25 ;  /* 0x0000001900117c82 */ /* 0x000fe20008000000 */
[----:B------:R-:W-:Y:S01]  /*18440*/  UMOV UR4, UR24 ;  /* 0x0000001800047c82 */ /* 0x000fe20008000000 */
[C---:B------:R-:W-:Y:S01]  /*18450*/  VIADD R6, R4.reuse, 0x80 ;  /* 0x0000008004067836 */ /* 0x040fe20000000000 */
[C---:B------:R-:W-:Y:S01]  /*18460*/  R2UR UR26, R4.reuse ;  /* 0x00000000041a72ca */ /* 0x040fe200000e0000 */
[----:B------:R-:W-:Y:S01]  /*18470*/  VIADD R8, R4, 0x100 ;  /* 0x0000010004087836 */ /* 0x000fe20000000000 */
[----:B------:R-:W-:Y:S01]  /*18480*/  UMOV UR8, UR24 ;  /* 0x0000001800087c82 */ /* 0x000fe20008000000 */
[----:B------:R-:W-:Y:S01]  /*18490*/  UMOV UR12, UR24 ;  /* 0x00000018000c7c82 */ /* 0x000fe20008000000 */
[----:B------:R-:W-:Y:S01]  /*184a0*/  R2UR UR6, R6 ;  /* 0x00000000060672ca */ /* 0x000fe200000e0000 */
[----:B------:R-:W-:Y:S01]  /*184b0*/  VIADD R6, R4, 0x180 ;  /* 0x0000018004067836 */ /* 0x000fe20000000000 */
[----:B------:R-:W-:Y:S01]  /*184c0*/  R2UR UR10, R8 ;  /* 0x00000000080a72ca */ /* 0x000fe200000e0000 */
[----:B------:R-:W-:Y:S01]  /*184d0*/  VIADD R8, R4, 0x200 ;  /* 0x0000020004087836 */ /* 0x000fe20000000000 */
[----:B------:R-:W-:Y:S01]  /*184e0*/  UMOV UR16, UR24 ;  /* 0x0000001800107c82 */ /* 0x000fe20008000000 */
[----:B------:R-:W-:Y:S01]  /*184f0*/  IMAD.MOV.U32 R7, RZ, RZ, -0x7fffffe0 ;  /* 0x80000020ff077424 */ /* 0x000fe200078e00ff */
[----:B------:R-:W-:Y:S01]  /*18500*/  R2UR UR14, R6 ;  /* 0x00000000060e72ca */ /* 0x000fe200000e0000 */
[----:B------:R-:W-:Y:S01]  /*18510*/  VIADD R6, R4, 0x2 ;  /* 0x0000000204067836 */ /* 0x000fe20000000000 */
[----:B------:R-:W-:Y:S01]  /*18520*/  R2UR UR18, R8 ;  /* 0x00000000081272ca */ /* 0x000fe200000e0000 */
[----:B------:R-:W-:Y:S01]  /*18530*/  QGMMA.64x32x32.F32.E4M3.E4M3 R88, gdesc[UR24], RZ, !UPT, gsb0 ;  /* 0x00600000185879f3 */ /* 0x000fe2000c0008ff */
[C---:B------:R-:W-:Y:S01]  /*18540*/  VIADD R8, R4.reuse, 0x82 ;  /* 0x0000008204087836 */ /* 0x040fe20000000000 */
[----:B------:R-:W-:Y:S01]  /*18550*/  IADD3 R10, R4, 0x102, RZ ;  /* 0x00000102040a7810 */ /* 0x000fe20007ffe0ff */
[----:B------:R-:W-:-:S02]  /*18560*/  IMAD.MOV.U32 R9, RZ, RZ, -0x7fffffe0 ;  /* 0x80000020ff097424 */ /* 0x000fc400078e00ff */
[----:B------:R-:W-:Y:S02]  /*18570*/  IMAD.MOV.U32 R11, RZ, RZ, -0x7fffffe0 ;  /* 0x80000020ff0b7424 */ /* 0x000fe400078e00ff */
[----:B------:R-:W-:-:S05]  /*18580*/  IMAD.MOV.U32 R5, RZ, RZ, -0x7fffffe0 ;  /* 0x80000020ff057424 */ /* 0x000fca00078e00ff */
[----:B------:R-:W-:Y:S01]  /*18590*/  R2UR UR47, R5 ;  /* 0x00000000052f72ca */ /* 0x000fe200000e0000 */
[----:B------:R-:W-:Y:S02]  /*185a0*/  WARPGROUP.DEPBAR.LE gsb0, 0x0 ;  /* 0x00008000000079c5 */ /* 0x000fe40000010000 */
[----:B------:R-:W-:-:S06]  /*185b0*/  WARPGROUP.ARRIVE ;  /* 0x00000000000079c5 */ /* 0x000fcc0000000000 */
[----:B------:R-:W-:Y:S01]  /*185c0*/  QGMMA.64x32x32.F32.E4M3.E4M3 R72, gdesc[UR4], RZ, !UPT, gsb0 ;  /* 0x00600000044879f3 */ /* 0x000fe2000c0008ff */
[----:B------:R-:W-:Y:S01]  /*185d0*/  R2UR UR6, R6 ;  /* 0x00000000060672ca */ /* 0x000fe200000e0000 */
[----:B------:R-:W-:Y:S01]  /*185e0*/  UIADD3 UR4, UR24, 0x2, URZ ;  /* 0x0000000218047890 */ /* 0x000fe2000fffe03f */
[----:B------:R-:W-:Y:S01]  /*185f0*/  R2UR UR7, R7 ;  /* 0x00000000070772ca */ /* 0x000fe200000e0000 */
[----:B------:R-:W-:Y:S01]  /*18600*/  UMOV UR5, 0x80000020 ;  /* 0x8000002000057882 */ /* 0x000fe20000000000 */
[----:B------:R-:W-:Y:S01]  /*18610*/  VIADD R6, R4, 0x182 ;  /* 0x0000018204067836 */ /* 0x000fe20000000000 */
[----:B------:R-:W-:Y:S01]  /*18620*/  UMOV UR21, UR5 ;  /* 0x0000000500157c82 */ /* 0x000fe20008000000 */
[----:B------:R-:W-:Y:S02]  /*18630*/  IMAD.MOV.U32 R7, RZ, RZ, -0x7fffffe0 ;  /* 0x80000020ff077424 */ /* 0x000fe400078e00ff */
[----:B------:R-:W-:Y:S01]  /*18640*/  UMOV UR20, UR4 ;  /* 0x0000000400147c82 */ /* 0x000fe20008000000 */
[----:B------:R-:W-:-:S02]  /*18650*/  WARPGROUP.DEPBAR.LE gsb0, 0x0 ;  /* 0x00008000000079c5 */ /* 0x000fc40000010000 */
[----:B------:R-:W-:-:S06]  /*18660*/  WARPGROUP.ARRIVE ;  /* 0x00000000000079c5 */ /* 0x000fcc0000000000 */
[----:B------:R-:W-:Y:S01]  /*18670*/  QGMMA.64x32x32.F32.E4M3.E4M3 R56, gdesc[UR8], RZ, !UPT, gsb0 ;  /* 0x00600000083879f3 */ /* 0x000fe2000c0008ff */
[----:B------:R-:W-:Y:S01]  /*18680*/  R2UR UR10, R8 ;  /* 0x00000000080a72ca */ /* 0x000fe200000e0000 */
[----:B------:R-:W-:Y:S01]  /*18690*/  UMOV UR8, UR4 ;  /* 0x0000000400087c82 */ /* 0x000fe20008000000 */
[----:B------:R-:W-:Y:S01]  /*186a0*/  R2UR UR11, R9 ;  /* 0x00000000090b72ca */ /* 0x000fe200000e0000 */
[----:B------:R-:W-:Y:S01]  /*186b0*/  UMOV UR9, UR5 ;  /* 0x0000000500097c82 */ /* 0x000fe20008000000 */
[----:B------:R-:W-:Y:S01]  /*186c0*/  VIADD R8, R4, 0x202 ;  /* 0x0000020204087836 */ /* 0x000fe20000000000 */
[----:B------:R-:W-:-:S04]  /*186d0*/  MOV R9, 0x80000020 ;  /* 0x8000002000097802 */ /* 0x000fc80000000f00 */
[----:B------:R-:W-:Y:S01]  /*186e0*/  R2UR UR22, R8 ;  /* 0x00000000081672ca */ /* 0x000fe200000e0000 */
[----:B------:R-:W-:Y:S01]  /*186f0*/  VIADD R8, R4, 0x300 ;  /* 0x0000030004087836 */ /* 0x000fe20000000000 */
[----:B------:R-:W-:Y:S01]  /*18700*/  R2UR UR23, R9 ;  /* 0x00000000091772ca */ /* 0x000fe200000e0000 */
        /* <DEDUP_REMOVED lines=108> */
[----:B------:R-:W-:Y:S01]  /*18dd0*/  IADD3 R6, R4, 0x500, RZ ;  /* 0x0000050004067810 */ /* 0x000fe20007ffe0ff */
        /* <DEDUP_REMOVED lines=25> */
[----:B------:R-:W-:Y:S02]  /*18f70*/  R2UR UR43, R9 ;  /* 0x00000000092b72ca */ /* 0x000fe400000e0000 */
        /* <DEDUP_REMOVED lines=30> */
[----:B------:R-:W-:Y:S01]  /*19160*/  UMOV UR45, UR21 ;  /* 0x00000015002d7c82 */ /* 0x000fe20008000000 */
[----:B------:R-:W-:Y:S02]  /*19170*/  IMAD.MOV.U32 R7, RZ, RZ, -0x7fffffe0 ;  /* 0x80000020ff077424 */ /* 0x000fe400078e00ff */
[----:B------:R-:W-:Y:S01]  /*19180*/  VIADD R4, R4, 0x702 ;  /* 0x0000070204047836 */ /* 0x000fe20000000000 */
[----:B------:R-:W-:-:S04]  /*19190*/  UMOV UR44, UR20 ;  /* 0x00000014002c7c82 */ /* 0x000fc80008000000 */
        /* <DEDUP_REMOVED lines=40> */
.L_x_2820:
[----:B------:R-:W2:Y:S01]  /*19420*/  LDL.LU R4, [R1] ;  /* 0x0000000001047983 */ /* 0x000ea20000300800 */
[----:B------:R-:W0:Y:S03]  /*19430*/  LDC R5, c[0x0][0x448] ;  /* 0x00011200ff057b82 */ /* 0x000e260000000800 */
[----:B------:R-:W3:Y:S04]  /*19440*/  LDL R0, [R1+0x58] ;  /* 0x0000580001007983 */ /* 0x000ee80000100800 */
[----:B------:R-:W3:Y:S04]  /*19450*/  LDL R116, [R1+0x44] ;  /* 0x0000440001747983 */ /* 0x000ee80000100800 */
[----:B------:R-:W4:Y:S04]  /*19460*/  LDL R112, [R1+0x4c] ;  /* 0x00004c0001707983 */ /* 0x000f280000100800 */
[----:B------:R-:W5:Y:S04]  /*19470*/  LDL R6, [R1+0x54] ;  /* 0x0000540001067983 */ /* 0x000f680000100800 */
[----:B------:R-:W5:Y:S01]  /*19480*/  LDL R114, [R1+0x48] ;  /* 0x0000480001727983 */ /* 0x000f620000100800 */
[----:B0-----:R-:W-:-:S13]  /*19490*/  ISETP.NE.AND P4, PT, R5, 0x1, PT ;  /* 0x000000010500780c */ /* 0x001fda0003f85270 */
[----:B------:R-:W0:Y:S08]  /*194a0*/  @P4 LDC R5, c[0x0][0x44c] ;  /* 0x00011300ff054b82 */ /* 0x000e300000000800 */
[----:B------:R-:W1:Y:S01]  /*194b0*/  @P4 LDC R7, c[0x0][0x450] ;  /* 0x00011400ff074b82 */ /* 0x000e620000000800 */
[----:B---3--:R-:W-:-:S04]  /*194c0*/  IMAD.IADD R12, R0, 0x1, R116 ;  /* 0x00000001000c7824 */ /* 0x008fc800078e0274 */
[----:B0-----:R-:W-:-:S05]  /*194d0*/  @P4 IMAD.HI.U32 R0, R12, R5, RZ ;  /* 0x000000050c004227 */ /* 0x001fca00078e00ff */
[----:B-1----:R-:W-:Y:S02]  /*194e0*/  @P4 SHF.R.U32.HI R12, RZ, R7, R0 ;  /* 0x00000007ff0c4219 */ /* 0x002fe40000011600 */
[----:B--2---:R-:W-:-:S03]  /*194f0*/  LOP3.LUT R4, R4, 0xfffffff7, RZ, 0xc0, !PT ;  /* 0xfffffff704047812 */ /* 0x004fc600078ec0ff */
[----:B------:R-:W0:Y:S01]  /*19500*/  SHFL.IDX PT, R5, R12, 0x1, 0x1c1f ;  /* 0x003c1f000c057f89 */ /* 0x000e2200000e0000 */
[----:B------:R-:W-:Y:S02]  /*19510*/  @P4 LOP3.LUT R4, R4, 0x8, RZ, 0xfc, !PT ;  /* 0x0000000804044812 */ /* 0x000fe400078efcff */
[----:B------:R-:W-:Y:S01]  /*19520*/  MOV R7, 0xffffff60 ;  /* 0xffffff6000077802 */ /* 0x000fe20000000f00 */
[----:B----4-:R-:W-:Y:S02]  /*19530*/  IMAD R0, R146, -0xa0, R112 ;  /* 0xffffff6092007824 */ /* 0x010fe400078e0270 */
[----:B------:R1:W-:Y:S02]  /*19540*/  STL [R1], R4 ;  /* 0x0000000401007387 */ /* 0x0003e40000100800 */
[----:B------:R-:W-:Y:S02]  /*19550*/  VIADD R0, R0, 0xa0 ;  /* 0x000000a000007836 */ /* 0x000fe40000000000 */
[----:B-1----:R-:W-:-:S04]  /*19560*/  IMAD R4, R146, R7, 0xa1 ;  /* 0x000000a192047424 */ /* 0x002fc800078e0207 */
[C---:B-----5:R-:W-:Y:S02]  /*19570*/  IMAD R4, R6.reuse, -0x2, R4 ;  /* 0xfffffffe06047824 */ /* 0x060fe400078e0204 */
[----:B------:R-:W-:-:S03]  /*19580*/  IMAD R9, R6, -0x2, R0 ;  /* 0xfffffffe06097824 */ /* 0x000fc600078e0200 */
[----:B------:R-:W-:-:S04]  /*19590*/  IADD3 R10, -R114, R4, R112 ;  /* 0x00000004720a7210 */ /* 0x000fc80007ffe170 */
[----:B0-----:R-:W-:-:S04]  /*195a0*/  VIADDMNMX R5, R5, R10, R9, PT ;  /* 0x0000000a05057246 */ /* 0x001fc80003800109 */
[C---:B------:R-:W-:Y:S02]  /*195b0*/  ISETP.GT.AND P1, PT, R5.reuse, RZ, PT ;  /* 0x000000ff0500720c */ /* 0x040fe40003f24270 */
[C---:B------:R-:W-:Y:S02]  /*195c0*/  ISETP.GT.AND P2, PT, R5.reuse, 0x1, PT ;  /* 0x000000010500780c */ /* 0x040fe40003f44270 */
[----:B------:R-:W-:Y:S02]  /*195d0*/  ISETP.GT.AND P3, PT, R5, 0x8, PT ;  /* 0x000000080500780c */ /* 0x000fe40003f64270 */
[----:B------:R-:W-:Y:S02]  /*195e0*/  FSEL R6, R90, -INF , P1 ;  /* 0xff8000005a067808 */ /* 0x000fe40000800000 */
[----:B------:R-:W-:Y:S02]  /*195f0*/  FSEL R104, R91, -INF , P2 ;  /* 0xff8000005b687808 */ /* 0x000fe40001000000 */
[----:B------:R-:W-:-:S02]  /*19600*/  ISETP.GT.AND P1, PT, R5, 0x9, PT ;  /* 0x000000090500780c */ /* 0x000fc40003f24270 */
[----:B------:R-:W-:Y:S02]  /*19610*/  FSEL R106, R94, -INF , P3 ;  /* 0xff8000005e6a7808 */ /* 0x000fe40001800000 */
[----:B------:R-:W-:Y:S02]  /*19620*/  FMNMX.FTZ R7, R6, R104, !PT ;  /* 0x0000006806077209 */ /* 0x000fe40007810000 */
[----:B------:R-:W-:Y:S02]  /*19630*/  ISETP.GT.AND P2, PT, R5, 0x10, PT ;  /* 0x000000100500780c */ /* 0x000fe40003f44270 */
[----:B------:R-:W-:Y:S02]  /*19640*/  FSEL R108, R95, -INF , P1 ;  /* 0xff8000005f6c7808 */ /* 0x000fe40000800000 */
[----:B------:R-:W-:Y:S02]  /*19650*/  FMNMX.FTZ R7, R106, R7, !PT ;  /* 0x000000076a077209 */ /* 0x000fe40007810000 */
        /* <DEDUP_REMOVED lines=105> */
[----:B------:R-:W-:Y:S02]  /*19cf0*/  FSEL R39, R39, -INF , P1 ;  /* 0xff80000027277808 */ /* 0x000fe40000800000 */
[----:B------:R-:W-:-:S04]  /*19d00*/  FMNMX.FTZ R0, R38, R7, !PT ;  /* 0x0000000726007209 */ /* 0x000fc80007810000 */
[----:B------:R-:W-:-:S05]  /*19d10*/  FMNMX.FTZ R5, R39, R0, !PT ;  /* 0x0000000027057209 */ /* 0x000fca0007810000 */
[----:B------:R-:W0:Y:S04]  /*19d20*/  SHFL.BFLY PT, R0, R5, 0x2, 0x1f ;  /* 0x0c401f0005007f89 */ /* 0x000e2800000e0000 */
[----:B------:R-:W1:Y:S01]  /*19d30*/  SHFL.IDX PT, R98, R12, RZ, 0x1c1f ;  /* 0x001c1fff0c627589 */ /* 0x000e6200000e0000 */
[----:B0-----:R-:W-:-:S05]  /*19d40*/  FMNMX.FTZ R15, R5, R0, !PT ;  /* 0x00000000050f7209 */ /* 0x001fca0007810000 */
[----:B------:R-:W0:Y:S01]  /*19d50*/  SHFL.BFLY PT, R0, R15, 0x1, 0x1f ;  /* 0x0c201f000f007f89 */ /* 0x000e2200000e0000 */
[----:B-1----:R-:W-:-:S04]  /*19d60*/  VIADDMNMX R98, R98, R10, R9, PT ;  /* 0x0000000a62627246 */ /* 0x002fc80003800109 */
[C---:B------:R-:W-:Y:S02]  /*19d70*/  ISETP.GT.AND P2, PT, R98.reuse, 0x1, PT ;  /* 0x000000016200780c */ /* 0x040fe40003f44270 */
[----:B------:R-:W-:Y:S02]  /*19d80*/  ISETP.GT.AND P3, PT, R98, 0x8, PT ;  /* 0x000000086200780c */ /* 0x000fe40003f64270 */
[----:B------:R-:W-:Y:S02]  /*19d90*/  FSEL R89, R89, -INF , P2 ;  /* 0xff80000059597808 */ /* 0x000fe40001000000 */
[----:B0-----:R-:W-:-:S04]  /*19da0*/  FMNMX.FTZ R0, R15, R0, !PT ;  /* 0x000000000f007209 */ /* 0x001fc80007810000 */
[----:B------:R-:W-:Y:S01]  /*19db0*/  FSETP.NEU.FTZ.AND P1, PT, R0, -INF , PT ;  /* 0xff8000000000780b */ /* 0x000fe20003f3d000 */
[----:B------:R-:W-:-:S05]  /*19dc0*/  FFMA.FTZ R11, R2, R0, -8 ;  /* 0xc1000000020b7423 */ /* 0x000fca0000010000 */
[----:B------:R-:W-:Y:S02]  /*19dd0*/  FSEL R11, R11, RZ, P1 ;  /* 0x000000ff0b0b7208 */ /* 0x000fe40000800000 */
[----:B------:R-:W-:-:S04]  /*19de0*/  ISETP.GT.AND P1, PT, R98, RZ, PT ;  /* 0x000000ff6200720c */ /* 0x000fc80003f24270 */
[----:B------:R-:W-:Y:S02]  /*19df0*/  FSEL R27, R88, -INF , P1 ;  /* 0xff800000581b7808 */ /* 0x000fe40000800000 */
[----:B------:R-:W-:Y:S02]  /*19e00*/  ISETP.GT.AND P1, PT, R98, 0x9, PT ;  /* 0x000000096200780c */ /* 0x000fe40003f24270 */
[----:B------:R-:W-:Y:S02]  /*19e10*/  FSEL R31, R92, -INF , P3 ;  /* 0xff8000005c1f7808 */ /* 0x000fe40001800000 */
[----:B------:R-:W-:Y:S02]  /*19e20*/  FMNMX.FTZ R12, R27, R89, !PT ;  /* 0x000000591b0c7209 */ /* 0x000fe40007810000 */
        /* <DEDUP_REMOVED lines=14> */
[----:B------:R-:W-:Y:S02]  /*19f10*/  FMNMX.FTZ R88, R51, R88, !PT ;  /* 0x0000005833587209 */ /* 0x000fe40007810000 */
[----:B------:R-:W-:Y:S02]  /*19f20*/  ISETP.GT.AND P2, PT, R98, 0x21, PT ;  /* 0x000000216200780c */ /* 0x000fe40003f44270 */
[----:B------:R-:W-:Y:S02]  /*19f30*/  FSEL R79, R72, -INF , P1 ;  /* 0xff800000484f7808 */ /* 0x000fe40000800000 */
[----:B------:R-:W-:Y:S02]  /*19f40*/  FMNMX.FTZ R88, R101, R88, !PT ;  /* 0x0000005865587209 */ /* 0x000fe40007810000 */
[----:B------:R-:W-:Y:S02]  /*19f50*/  ISETP.GT.AND P1, PT, R98, 0x28, PT ;  /* 0x000000286200780c */ /* 0x000fe40003f24270 */
[----:B------:R-:W-:-:S02]  /*19f60*/  FSEL R73, R73, -INF , P2 ;  /* 0xff80000049497808 */ /* 0x000fc40001000000 */
[----:B------:R-:W-:Y:S01]  /*19f70*/  FMNMX.FTZ R88, R79, R88, !PT ;  /* 0x000000584f587209 */ /* 0x000fe20007810000 */
[----:B------:R-:W-:-:S01]  /*19f80*/  FFMA.FTZ R72, R2, R91, -R11 ;  /* 0x0000005b02487223 */ /* 0x000fc2000001080b */
        /* <DEDUP_REMOVED lines=11> */
[----:B------:R-:W-:Y:S01]  /*1a040*/  FMNMX.FTZ R88, R95, R88, !PT ;  /* 0x000000585f587209 */ /* 0x000fe20007810000 */
[----:B------:R-:W-:Y:S01]  /*1a050*/  FFMA.FTZ R10, R2, R99, -R11 ;  /* 0x00000063020a7223 */ /* 0x000fe2000001080b */
[----:B------:R-:W-:Y:S02]  /*1a060*/  ISETP.GT.AND P2, PT, R98, 0x39, PT ;  /* 0x000000396200780c */ /* 0x000fe40003f44270 */
[----:B------:R-:W-:Y:S02]  /*1a070*/  FSEL R99, R84, -INF , P1 ;  /* 0xff80000054637808 */ /* 0x000fe40000800000 */
[----:B------:R-:W-:Y:S02]  /*1a080*/  FMNMX.FTZ R88, R81, R88, !PT ;  /* 0x0000005851587209 */ /* 0x000fe40007810000 */
[----:B------:R-:W-:Y:S02]  /*1a090*/  FSEL R85, R85, -INF , P2 ;  /* 0xff80000055557808 */ /* 0x000fe40001000000 */
[----:B------:R-:W-:-:S02]  /*1a0a0*/  ISETP.GT.AND P1, PT, R98, 0x40, PT ;  /* 0x000000406200780c */ /* 0x000fc40003f24270 */
[----:B------:R-:W-:Y:S01]  /*1a0b0*/  FMNMX.FTZ R88, R99, R88, !PT ;  /* 0x0000005863587209 */ /* 0x000fe20007810000 */
[----:B------:R-:W-:-:S01]  /*1a0c0*/  FFMA.FTZ R15, R2, R103, -R11 ;  /* 0x00000067020f7223 */ /* 0x000fc2000001080b */
        /* <DEDUP_REMOVED lines=51> */
[----:B------:R-:W-:Y:S01]  /*1a400*/  FMNMX.FTZ R88, R63, R88, !PT ;  /* 0x000000583f587209 */ /* 0x000fe20007810000 */
[----:B------:R-:W-:Y:S01]  /*1a410*/  FFMA.FTZ R48, R2, R59, -R11 ;  /* 0x0000003b02307223 */ /* 0x000fe2000001080b */
        /* <DEDUP_REMOVED lines=23> */
[----:B------:R-:W-:-:S04]  /*1a590*/  FMNMX.FTZ R88, R129, R88, !PT ;  /* 0x0000005881587209 */ /* 0x000fc80007810000 */
[----:B------:R-:W-:Y:S01]  /*1a5a0*/  FMNMX.FTZ R88, R131, R88, !PT ;  /* 0x0000005883587209 */ /* 0x000fe20007810000 */
[----:B------:R-:W-:-:S04]  /*1a5b0*/  FFMA.FTZ R32, R2, R71, -R11 ;  /* 0x0000004702207223 */ /* 0x000fc8000001080b */
[----:B------:R-:W0:Y:S01]  /*1a5c0*/  SHFL.BFLY PT, R71, R88, 0x2, 0x1f ;  /* 0x0c401f0058477f89 */ /* 0x000e2200000e0000 */
[----:B------:R-:W-:-:S01]  /*1a5d0*/  FFMA.FTZ R36, R2, R50, -R11 ;  /* 0x0000003202247223 */ /* 0x000fc2000001080b */
[----:B0-----:R-:W-:-:S05]  /*1a5e0*/  FMNMX.FTZ R50, R88, R71, !PT ;  /* 0x0000004758327209 */ /* 0x001fca0007810000 */
[----:B------:R-:W0:Y:S01]  /*1a5f0*/  SHFL.BFLY PT, R127, R50, 0x1, 0x1f ;  /* 0x0c201f00327f7f89 */ /* 0x000e2200000e0000 */
[----:B------:R-:W-:-:S01]  /*1a600*/  FFMA.FTZ R28, R2, R42, -R11 ;  /* 0x0000002a021c7223 */ /* 0x000fc2000001080b */
[C-C-:B------:R-:W-:Y:S01]  /*1a610*/  FFMA.FTZ R42, R2.reuse, R46, -R11.reuse ;  /* 0x0000002e022a7223 */ /* 0x140fe2000001080b */
[----:B------:R-:W-:-:S01]  /*1a620*/  FFMA.FTZ R46, R2, R4, -R11 ;  /* 0x00000004022e7223 */ /* 0x000fc2000001080b */
[C-C-:B------:R-:W-:Y:S01]  /*1a630*/  FFMA.FTZ R123, R2.reuse, R26, -R11.reuse ;  /* 0x0000001a027b7223 */ /* 0x140fe2000001080b */
[----:B------:R-:W-:-:S01]  /*1a640*/  FFMA.FTZ R26, R2, R30, -R11 ;  /* 0x0000001e021a7223 */ /* 0x000fc2000001080b */
[C-C-:B------:R-:W-:Y:S01]  /*1a650*/  FFMA.FTZ R30, R2.reuse, R34, -R11.reuse ;  /* 0x00000022021e7223 */ /* 0x140fe2000001080b */
[----:B------:R-:W-:-:S01]  /*1a660*/  FFMA.FTZ R37, R2, R58, -R11 ;  /* 0x0000003a02257223 */ /* 0x000fc2000001080b */
[C-C-:B------:R-:W-:Y:S01]  /*1a670*/  FFMA.FTZ R8, R2.reuse, R6, -R11.reuse ;  /* 0x0000000602087223 */ /* 0x140fe2000001080b */
[----:B------:R-:W-:-:S01]  /*1a680*/  FFMA.FTZ R7, R2, R104, -R11 ;  /* 0x0000006802077223 */ /* 0x000fc2000001080b */
[----:B0-----:R-:W-:-:S04]  /*1a690*/  FMNMX.FTZ R4, R50, R127, !PT ;  /* 0x0000007f32047209 */ /* 0x001fc80007810000 */
[----:B------:R-:W-:Y:S01]  /*1a6a0*/  FSETP.NEU.FTZ.AND P1, PT, R4, -INF , PT ;  /* 0xff8000000400780b */ /* 0x000fe20003f3d000 */
[----:B------:R-:W-:-:S05]  /*1a6b0*/  FFMA.FTZ R34, R2, R4, -8 ;  /* 0xc100000002227423 */ /* 0x000fca0000010004 */
[----:B------:R-:W-:Y:S01]  /*1a6c0*/  FSEL R58, R34, RZ, P1 ;  /* 0x000000ff223a7208 */ /* 0x000fe20000800000 */
[----:B------:R-:W-:-:S04]  /*1a6d0*/  FFMA.FTZ R5, R2, R106, -R11 ;  /* 0x0000006a02057223 */ /* 0x000fc8000001080b */
[C-C-:B------:R-:W-:Y:S01]  /*1a6e0*/  FFMA.FTZ R216, R2.reuse, R27, -R58.reuse ;  /* 0x0000001b02d87223 */ /* 0x140fe2000001083a */
[----:B------:R-:W-:-:S01]  /*1a6f0*/  FFMA.FTZ R27, R2, R89, -R58 ;  /* 0x00000059021b7223 */ /* 0x000fc2000001083a */
[----:B------:R-:W-:Y:S01]  /*1a700*/  MUFU.EX2 R8, R8 ;  /* 0x0000000800087308 */ /* 0x000fe20000000800 */
[----:B------:R-:W-:-:S01]  /*1a710*/  FFMA.FTZ R6, R2, R108, -R11 ;  /* 0x0000006c02067223 */ /* 0x000fc2000001080b */
[C-C-:B------:R-:W-:Y:S01]  /*1a720*/  FFMA.FTZ R34, R2.reuse, R31, -R58.reuse ;  /* 0x0000001f02227223 */ /* 0x140fe2000001083a */
[----:B------:R-:W-:-:S05]  /*1a730*/  FFMA.FTZ R93, R2, R93, -R58 ;  /* 0x0000005d025d7223 */ /* 0x000fca000001083a */
[----:B------:R-:W0:Y:S01]  /*1a740*/  MUFU.EX2 R7, R7 ;  /* 0x0000000700077308 */ /* 0x000e220000000800 */
[----:B------:R-:W-:-:S01]  /*1a750*/  FFMA.FTZ R9, R2, R110, -R11 ;  /* 0x0000006e02097223 */ /* 0x000fc2000001080b */
[C-C-:B------:R-:W-:Y:S01]  /*1a760*/  FFMA.FTZ R44, R2.reuse, R74, -R11.reuse ;  /* 0x0000004a022c7223 */ /* 0x140fe2000001080b */
[----:B------:R-:W-:-:S01]  /*1a770*/  FFMA.FTZ R125, R2, R54, -R11 ;  /* 0x00000036027d7223 */ /* 0x000fc2000001080b */
[----:B------:R-:W-:-:S04]  /*1a780*/  FFMA.FTZ R54, R2, R61, -R58 ;  /* 0x0000003d02367223 */ /* 0x000fc8000001083a */
[----:B------:R-:W-:Y:S01]  /*1a790*/  MUFU.EX2 R216, R216 ;  /* 0x000000d800d87308 */ /* 0x000fe20000000800 */
[----:B------:R-:W-:Y:S02]  /*1a7a0*/  VIADD R3, R3, 0x33440 ;  /* 0x0003344003037836 */ /* 0x000fe40000000000 */
[----:B------:R-:W-:-:S05]  /*1a7b0*/  IMAD.U32 R74, RZ, RZ, UR38 ;  /* 0x00000026ff4a7e24 */ /* 0x000fca000f8e00ff */
[----:B------:R-:W1:Y:S01]  /*1a7c0*/  MUFU.EX2 R27, R27 ;  /* 0x0000001b001b7308 */ /* 0x000e620000000800 */
[----:B------:R-:W-:-:S01]  /*1a7d0*/  FFMA.FTZ R33, R2, R43, -R11 ;  /* 0x0000002b02217223 */ /* 0x000fc2000001080b */
[----:B------:R-:W-:-:S06]  /*1a7e0*/  FFMA.FTZ R218, R2, R35, -R58 ;  /* 0x0000002302da7223 */ /* 0x000fcc000001083a */
[----:B------:R-:W2:Y:S01]  /*1a7f0*/  MUFU.EX2 R5, R5 ;  /* 0x0000000500057308 */ /* 0x000ea20000000800 */
[----:B------:R-:W-:-:S07]  /*1a800*/  FFMA.FTZ R43, R2, R70, -R11 ;  /* 0x00000046022b7223 */ /* 0x000fce000001080b */
[----:B------:R3:W-:Y:S01]  /*1a810*/  MUFU.EX2 R24, R48 ;  /* 0x0000003000187308 */ /* 0x0007e20000000800 */
[----:B------:R-:W-:-:S01]  /*1a820*/  FFMA.FTZ R31, R2, R97, -R58 ;  /* 0x00000061021f7223 */ /* 0x000fc2000001083a */
[----:B---3--:R-:W-:-:S06]  /*1a830*/  FFMA.FTZ R48, R2, R62, -R11 ;  /* 0x0000003e02307223 */ /* 0x008fcc000001080b */
[----:B------:R-:W-:Y:S08]  /*1a840*/  MUFU.EX2 R6, R6 ;  /* 0x0000000600067308 */ /* 0x000ff00000000800 */
[----:B------:R-:W3:Y:S01]  /*1a850*/  MUFU.EX2 R62, R34 ;  /* 0x00000022003e7308 */ /* 0x000ee20000000800 */
[----:B------:R-:W-:-:S01]  /*1a860*/  FFMA.FTZ R102, R2, R102, -R11 ;  /* 0x0000006602667223 */ /* 0x000fc2000001080b */
[----:B------:R-:W-:-:S06]  /*1a870*/  FFMA.FTZ R127, R2, R14, -R11 ;  /* 0x0000000e027f7223 */ /* 0x000fcc000001080b */
[----:B------:R-:W4:Y:S01]  /*1a880*/  MUFU.EX2 R93, R93 ;  /* 0x0000005d005d7308 */ /* 0x000f220000000800 */
[----:B------:R-:W-:-:S07]  /*1a890*/  FFMA.FTZ R13, R2, R13, -R11 ;  /* 0x0000000d020d7223 */ /* 0x000fce000001080b */
[----:B------:R5:W-:Y:S01]  /*1a8a0*/  MUFU.EX2 R70, R54 ;  /* 0x0000003600467308 */ /* 0x000be20000000800 */
[----:B------:R-:W-:-:S01]  /*1a8b0*/  FFMA.FTZ R47, R2, R94, -R11 ;  /* 0x0000005e022f7223 */ /* 0x000fc2000001080b */
[----:B------:R-:W-:-:S06]  /*1a8c0*/  FFMA.FTZ R76, R2, R90, -R11 ;  /* 0x0000005a024c7223 */ /* 0x000fcc000001080b */
[----:B------:R-:W4:Y:S01]  /*1a8d0*/  MUFU.EX2 R9, R9 ;  /* 0x0000000900097308 */ /* 0x000f220000000800 */
[----:B-----5:R-:W-:Y:S01]  /*1a8e0*/  PRMT R54, R74, 0x654, R3 ;  /* 0x000006544a367816 */ /* 0x020fe20000000003 */
[C-C-:B------:R-:W-:Y:S01]  /*1a8f0*/  FFMA.FTZ R55, R2.reuse, R82, -R11.reuse ;  /* 0x0000005202377223 */ /* 0x140fe2000001080b */
[----:B------:R-:W-:-:S02]  /*1a900*/  FFMA.FTZ R57, R2, R86, -R11 ;  /* 0x0000005602397223 */ /* 0x000fc4000001080b */
[----:B------:R0:W-:Y:S03]  /*1a910*/  SYNCS.ARRIVE.TRANS64.RED.A1T0 RZ, [R54+URZ], RZ ;  /* 0x000000ff36ff79a7 */ /* 0x0001e6000810043f */
[----:B------:R-:W5:Y:S01]  /*1a920*/  MUFU.EX2 R218, R218 ;  /* 0x000000da00da7308 */ /* 0x000f620000000800 */
[----:B------:R-:W-:-:S01]  /*1a930*/  FFMA.FTZ R78, R2, R78, -R11 ;  /* 0x0000004e024e7223 */ /* 0x000fc2000001080b */
[C-C-:B------:R-:W-:Y:S01]  /*1a940*/  FFMA.FTZ R21, R2.reuse, R21, -R11.reuse ;  /* 0x0000001502157223 */ /* 0x140fe2000001080b */
[----:B------:R-:W-:-:S01]  /*1a950*/  FFMA.FTZ R66, R2, R66, -R11 ;  /* 0x0000004202427223 */ /* 0x000fc2000001080b */
[----:B------:R-:W-:Y:S01]  /*1a960*/  FFMA.FTZ R14, R2, R38, -R11 ;  /* 0x00000026020e7223 */ /* 0x000fe2000001080b */
[----:B0-----:R-:W-:-:S03]  /*1a970*/  FADD.FTZ R54, R8, R7 ;  /* 0x0000000708367221 */ /* 0x001fc60000010000 */
[----:B------:R-:W0:Y:S01]  /*1a980*/  MUFU.EX2 R10, R10 ;  /* 0x0000000a000a7308 */ /* 0x000e220000000800 */
[----:B------:R-:W-:-:S01]  /*1a990*/  FFMA.FTZ R51, R2, R51, -R58 ;  /* 0x0000003302337223 */ /* 0x000fc2000001083a */
[C---:B------:R-:W-:Y:S01]  /*1a9a0*/  FFMA.FTZ R61, R2.reuse, R65, -R58 ;  /* 0x00000041023d7223 */ /* 0x040fe2000001083a */
[----:B------:R-:W-:-:S01]  /*1a9b0*/  FFMA.FTZ R11, R2, R39, -R11 ;  /* 0x00000027020b7223 */ /* 0x000fc2000001080b */
[----:B------:R-:W-:Y:S01]  /*1a9c0*/  FFMA.FTZ R65, R2, R69, -R58 ;  /* 0x0000004502417223 */ /* 0x000fe2000001083a */
[----:B-1----:R-:W-:-:S01]  /*1a9d0*/  FADD.FTZ R39, R216, R27 ;  /* 0x0000001bd8277221 */ /* 0x002fc20000010000 */
[----:B------:R-:W-:Y:S02]  /*1a9e0*/  FFMA.FTZ R101, R2, R101, -R58 ;  /* 0x0000006502657223 */ /* 0x000fe4000001083a */
[----:B------:R-:W1:Y:S01]  /*1a9f0*/  MUFU.EX2 R31, R31 ;  /* 0x0000001f001f7308 */ /* 0x000e620000000800 */
[----:B--2---:R-:W-:-:S01]  /*1aa00*/  FADD.FTZ R69, R5, R54 ;  /* 0x0000003605457221 */ /* 0x004fc20000010000 */
[----:B---3--:R-:W-:Y:S01]  /*1aa10*/  FADD.FTZ R54, R62, R39 ;  /* 0x000000273e367221 */ /* 0x008fe20000010000 */
[----:B------:R-:W-:-:S05]  /*1aa20*/  FFMA.FTZ R212, R2, R79, -R58 ;  /* 0x0000004f02d47223 */ /* 0x000fca000001083a */
[----:B------:R-:W-:Y:S01]  /*1aa30*/  MUFU.EX2 R12, R102 ;  /* 0x00000066000c7308 */ /* 0x000fe20000000800 */
[----:B------:R-:W-:-:S01]  /*1aa40*/  FADD.FTZ R74, R6, R69 ;  /* 0x00000045064a7221 */ /* 0x000fc20000010000 */
[----:B----4-:R-:W-:-:S06]  /*1aa50*/  FADD.FTZ R39, R93, R54 ;  /* 0x000000365d277221 */ /* 0x010fcc0000010000 */
[----:B------:R-:W2:Y:S01]  /*1aa60*/  MUFU.EX2 R64, R51 ;  /* 0x0000003300407308 */ /* 0x000ea20000000800 */
[----:B------:R-:W-:-:S01]  /*1aa70*/  FFMA.FTZ R35, R2, R73, -R58 ;  /* 0x0000004902237223 */ /* 0x000fc2000001083a */
[----:B------:R-:W-:-:S06]  /*1aa80*/  FADD.FTZ R69, R9, R74 ;  /* 0x0000004a09457221 */ /* 0x000fcc0000010000 */
[----:B------:R-:W-:Y:S01]  /*1aa90*/  MUFU.EX2 R15, R15 ;  /* 0x0000000f000f7308 */ /* 0x000fe20000000800 */
[----:B-----5:R-:W-:-:S01]  /*1aaa0*/  FADD.FTZ R54, R218, R39 ;  /* 0x00000027da367221 */ /* 0x020fc20000010000 */
[----:B------:R-:W-:-:S06]  /*1aab0*/  FFMA.FTZ R91, R2, R91, -R58 ;  /* 0x0000005b025b7223 */ /* 0x000fcc000001083a */
[----:B------:R-:W3:Y:S01]  /*1aac0*/  MUFU.EX2 R101, R101 ;  /* 0x0000006500657308 */ /* 0x000ee20000000800 */
[----:B0-----:R-:W-:-:S07]  /*1aad0*/  FADD.FTZ R69, R10, R69 ;  /* 0x000000450a457221 */ /* 0x001fce0000010000 */
[----:B------:R-:W0:Y:S01]  /*1aae0*/  MUFU.EX2 R13, R13 ;  /* 0x0000000d000d7308 */ /* 0x000e220000000800 */
[----:B-1----:R-:W-:-:S07]  /*1aaf0*/  FADD.FTZ R39, R31, R54 ;  /* 0x000000361f277221 */ /* 0x002fce0000010000 */
[----:B------:R-:W1:Y:S01]  /*1ab00*/  MUFU.EX2 R212, R212 ;  /* 0x000000d400d47308 */ /* 0x000e620000000800 */
[----:B------:R-:W-:-:S07]  /*1ab10*/  FFMA.FTZ R77, R2, R77, -R58 ;  /* 0x0000004d024d7223 */ /* 0x000fce000001083a */
[----:B------:R-:W4:Y:S01]  /*1ab20*/  MUFU.EX2 R72, R72 ;  /* 0x0000004800487308 */ /* 0x000f220000000800 */
[----:B--2---:R-:W-:-:S01]  /*1ab30*/  FADD.FTZ R74, R64, R39 ;  /* 0x00000027404a7221 */ /* 0x004fc20000010000 */
[----:B------:R-:W-:-:S06]  /*1ab40*/  FFMA.FTZ R34, R2, R95, -R58 ;  /* 0x0000005f02227223 */ /* 0x000fcc000001083a */
[----:B------:R-:W2:Y:S08]  /*1ab50*/  MUFU.EX2 R35, R35 ;  /* 0x0000002300237308 */ /* 0x000eb00000000800 */
[----:B------:R-:W5:Y:S08]  /*1ab60*/  MUFU.EX2 R47, R47 ;  /* 0x0000002f002f7308 */ /* 0x000f700000000800 */
[----:B------:R0:W-:Y:S01]  /*1ab70*/  MUFU.EX2 R40, R78 ;  /* 0x0000004e00287308 */ /* 0x0001e20000000800 */
[----:B---3--:R-:W-:-:S01]  /*1ab80*/  FADD.FTZ R39, R101, R74 ;  /* 0x0000004a65277221 */ /* 0x008fc20000010000 */
[----:B0-----:R-:W-:-:S06]  /*1ab90*/  FADD.FTZ R78, R12, R69 ;  /* 0x000000450c4e7221 */ /* 0x001fcc0000010000 */
[----:B------:R-:W0:Y:S01]  /*1aba0*/  MUFU.EX2 R91, R91 ;  /* 0x0000005b005b7308 */ /* 0x000e220000000800 */
[----:B------:R-:W-:-:S07]  /*1abb0*/  FADD.FTZ R78, R15, R78 ;  /* 0x0000004e0f4e7221 */ /* 0x000fce0000010000 */
[----:B------:R-:W3:Y:S01]  /*1abc0*/  MUFU.EX2 R76, R76 ;  /* 0x0000004c004c7308 */ /* 0x000ee20000000800 */
[----:B------:R-:W-:-:S01]  /*1abd0*/  FFMA.FTZ R51, R2, R81, -R58 ;  /* 0x0000005102337223 */ /* 0x000fc2000001083a */
[----:B------:R-:W-:-:S06]  /*1abe0*/  FADD.FTZ R69, R13, R78 ;  /* 0x0000004e0d457221 */ /* 0x000fcc0000010000 */
[----:B------:R-:W-:Y:S01]  /*1abf0*/  MUFU.EX2 R71, R66 ;  /* 0x0000004200477308 */ /* 0x000fe20000000800 */
[----:B-1----:R-:W-:-:S01]  /*1ac00*/  FADD.FTZ R74, R212, R39 ;  /* 0x00000027d44a7221 */ /* 0x002fc20000010000 */
[----:B------:R-:W-:-:S06]  /*1ac10*/  FFMA.FTZ R99, R2, R99, -R58 ;  /* 0x0000006302637223 */ /* 0x000fcc000001083a */
[----:B------:R-:W1:Y:S01]  /*1ac20*/  MUFU.EX2 R66, R77 ;  /* 0x0000004d00427308 */ /* 0x000e620000000800 */
[----:B----4-:R-:W-:-:S07]  /*1ac30*/  FADD.FTZ R78, R72, R69 ;  /* 0x00000045484e7221 */ /* 0x010fce0000010000 */
[----:B------:R-:W4:Y:S01]  /*1ac40*/  MUFU.EX2 R55, R55 ;  /* 0x0000003700377308 */ /* 0x000f220000000800 */
[----:B--2---:R-:W-:-:S01]  /*1ac50*/  FADD.FTZ R74, R35, R74 ;  /* 0x0000004a234a7221 */ /* 0x004fc20000010000 */
[----:B-----5:R-:W-:-:S06]  /*1ac60*/  FADD.FTZ R39, R47, R78 ;  /* 0x0000004e2f277221 */ /* 0x020fcc0000010000 */
[----:B------:R-:W2:Y:S01]  /*1ac70*/  MUFU.EX2 R34, R34 ;  /* 0x0000002200227308 */ /* 0x000ea20000000800 */
[----:B------:R-:W-:-:S07]  /*1ac80*/  FFMA.FTZ R85, R2, R85, -R58 ;  /* 0x0000005502557223 */ /* 0x000fce000001083a */
[----:B------:R-:W5:Y:S01]  /*1ac90*/  MUFU.EX2 R56, R56 ;  /* 0x0000003800387308 */ /* 0x000f620000000800 */
[----:B------:R-:W-:Y:S01]  /*1aca0*/  F2FP.SATFINITE.E4M3.F32.PACK_AB_MERGE_C R217, R6, R5, RZ ;  /* 0x0000000506d9723e */ /* 0x000fe200048070ff */
[----:B0-----:R-:W-:-:S06]  /*1acb0*/  FADD.FTZ R5, R91, R74 ;  /* 0x0000004a5b057221 */ /* 0x001fcc0000010000 */
[----:B------:R-:W0:Y:S01]  /*1acc0*/  MUFU.EX2 R51, R51 ;  /* 0x0000003300337308 */ /* 0x000e220000000800 */
[----:B------:R-:W-:-:S01]  /*1acd0*/  FFMA.FTZ R38, R2, R103, -R58 ;  /* 0x0000006702267223 */ /* 0x000fc2000001083a */
[----:B---3--:R-:W-:-:S06]  /*1ace0*/  FADD.FTZ R6, R76, R39 ;  /* 0x000000274c067221 */ /* 0x008fcc0000010000 */
[----:B------:R-:W3:Y:S01]  /*1acf0*/  MUFU.EX2 R57, R57 ;  /* 0x0000003900397308 */ /* 0x000ee20000000800 */
[----:B------:R-:W-:Y:S01]  /*1ad00*/  F2FP.SATFINITE.E4M3.F32.PACK_AB_MERGE_C R219, R15, R12, RZ ;  /* 0x0000000c0fdb723e */ /* 0x000fe200048070ff */
[----:B-1----:R-:W-:-:S06]  /*1ad10*/  FADD.FTZ R5, R66, R5 ;  /* 0x0000000542057221 */ /* 0x002fcc0000010000 */
[----:B------:R-:W1:Y:S01]  /*1ad20*/  MUFU.EX2 R99, R99 ;  /* 0x0000006300637308 */ /* 0x000e620000000800 */
[----:B------:R-:W-:-:S01]  /*1ad30*/  FFMA.FTZ R73, R2, R105, -R58 ;  /* 0x0000006902497223 */ /* 0x000fc2000001083a */
[----:B----4-:R-:W-:-:S06]  /*1ad40*/  FADD.FTZ R15, R55, R6 ;  /* 0x00000006370f7221 */ /* 0x010fcc0000010000 */
[----:B------:R-:W4:Y:S01]  /*1ad50*/  MUFU.EX2 R60, R60 ;  /* 0x0000003c003c7308 */ /* 0x000f220000000800 */
[----:B------:R-:W-:Y:S01]  /*1ad60*/  F2FP.SATFINITE.E4M3.F32.PACK_AB_MERGE_C R93, R93, R62, RZ ;  /* 0x0000003e5d5d723e */ /* 0x000fe200048070ff */
[----:B--2---:R-:W-:-:S06]  /*1ad70*/  FADD.FTZ R6, R34, R5 ;  /* 0x0000000522067221 */ /* 0x004fcc0000010000 */
[----:B------:R-:W2:Y:S01]  /*1ad80*/  MUFU.EX2 R68, R85 ;  /* 0x0000005500447308 */ /* 0x000ea20000000800 */
[----:B------:R-:W-:-:S01]  /*1ad90*/  FFMA.FTZ R83, R2, R83, -R58 ;  /* 0x0000005302537223 */ /* 0x000fc2000001083a */
[----:B-----5:R-:W-:Y:S01]  /*1ada0*/  FADD.FTZ R62, R56, R15 ;  /* 0x0000000f383e7221 */ /* 0x020fe20000010000 */
[----:B0-----:R-:W-:-:S05]  /*1adb0*/  FADD.FTZ R12, R51, R6 ;  /* 0x00000006330c7221 */ /* 0x001fca0000010000 */
[----:B------:R-:W0:Y:S01]  /*1adc0*/  MUFU.EX2 R38, R38 ;  /* 0x0000002600267308 */ /* 0x000e220000000800 */
[----:B---3--:R-:W-:-:S07]  /*1add0*/  FADD.FTZ R15, R57, R62 ;  /* 0x0000003e390f7221 */ /* 0x008fce0000010000 */
[----:B------:R-:W3:Y:S01]  /*1ade0*/  MUFU.EX2 R41, R41 ;  /* 0x0000002900297308 */ /* 0x000ee20000000800 */
[----:B-1----:R-:W-:-:S01]  /*1adf0*/  FADD.FTZ R5, R99, R12 ;  /* 0x0000000c63057221 */ /* 0x002fc20000010000 */
[----:B------:R-:W-:-:S06]  /*1ae00*/  FFMA.FTZ R50, R2, R107, -R58 ;  /* 0x0000006b02327223 */ /* 0x000fcc000001083a */
[----:B------:R-:W1:Y:S01]  /*1ae10*/  MUFU.EX2 R73, R73 ;  /* 0x0000004900497308 */ /* 0x000e620000000800 */
[----:B----4-:R-:W-:-:S07]  /*1ae20*/  FADD.FTZ R15, R60, R15 ;  /* 0x0000000f3c0f7221 */ /* 0x010fce0000010000 */
[----:B------:R-:W4:Y:S01]  /*1ae30*/  MUFU.EX2 R44, R44 ;  /* 0x0000002c002c7308 */ /* 0x000f220000000800 */
[----:B--2---:R-:W-:-:S01]  /*1ae40*/  FADD.FTZ R5, R68, R5 ;  /* 0x0000000544057221 */ /* 0x004fc20000010000 */
[----:B------:R-:W-:-:S06]  /*1ae50*/  FADD.FTZ R12, R40, R15 ;  /* 0x0000000f280c7221 */ /* 0x000fcc0000010000 */
[----:B------:R-:W-:Y:S08]  /*1ae60*/  MUFU.EX2 R49, R49 ;  /* 0x0000003100317308 */ /* 0x000ff00000000800 */
[----:B------:R-:W2:Y:S01]  /*1ae70*/  MUFU.EX2 R83, R83 ;  /* 0x0000005300537308 */ /* 0x000ea20000000800 */
[----:B------:R-:W-:Y:S01]  /*1ae80*/  F2FP.SATFINITE.E4M3.F32.PACK_AB_MERGE_C R217, R7, R8, R217 ;  /* 0x0000000807d9723e */ /* 0x000fe200048070d9 */
[----:B0-----:R-:W-:Y:S01]  /*1ae90*/  FADD.FTZ R8, R38, R5 ;  /* 0x0000000526087221 */ /* 0x001fe20000010000 */
[----:B------:R-:W-:-:S01]  /*1aea0*/  FFMA.FTZ R52, R2, R87, -R58 ;  /* 0x0000005702347223 */ /* 0x000fc2000001083a */
[----:B---3--:R-:W-:-:S04]  /*1aeb0*/  FADD.FTZ R5, R41, R12 ;  /* 0x0000000c29057221 */ /* 0x008fc80000010000 */
[----:B------:R-:W0:Y:S01]  /*1aec0*/  MUFU.EX2 R50, R50 ;  /* 0x0000003200327308 */ /* 0x000e220000000800 */
[----:B------:R-:W-:Y:S01]  /*1aed0*/  F2FP.SATFINITE.E4M3.F32.PACK_AB_MERGE_C R219, R10, R9, R219 ;  /* 0x000000090adb723e */ /* 0x000fe200048070db */
[----:B-1----:R-:W-:Y:S01]  /*1aee0*/  FADD.FTZ R10, R73, R8 ;  /* 0x00000008490a7221 */ /* 0x002fe20000010000 */
[----:B----4-:R-:W-:-:S05]  /*1aef0*/  FADD.FTZ R12, R44, R5 ;  /* 0x000000052c0c7221 */ /* 0x010fca0000010000 */
[----:B------:R-:W1:Y:S01]  /*1af00*/  MUFU.EX2 R25, R25 ;  /* 0x0000001900197308 */ /* 0x000e620000000800 */
[----:B--2---:R-:W-:-:S01]  /*1af10*/  FADD.FTZ R5, R83, R10 ;  /* 0x0000000a53057221 */ /* 0x004fc20000010000 */
[----:B------:R-:W-:-:S06]  /*1af20*/  F2FP.SATFINITE.E4M3.F32.PACK_AB_MERGE_C R209, R49, R44, RZ ;  /* 0x0000002c31d1723e */ /* 0x000fcc00048070ff */
[----:B------:R-:W2:Y:S01]  /*1af30*/  MUFU.EX2 R61, R61 ;  /* 0x0000003d003d7308 */ /* 0x000ea20000000800 */
[----:B------:R-:W-:-:S07]  /*1af40*/  FADD.FTZ R49, R49, R12 ;  /* 0x0000000c31317221 */ /* 0x000fce0000010000 */
[----:B------:R-:W3:Y:S01]  /*1af50*/  MUFU.EX2 R21, R21 ;  /* 0x0000001500157308 */ /* 0x000ee20000000800 */
[----:B------:R-:W-:-:S01]  /*1af60*/  FFMA.FTZ R111, R2, R111, -R58 ;  /* 0x0000006f026f7223 */ /* 0x000fc2000001083a */
[----:B------:R-:W-:-:S06]  /*1af70*/  FADD.FTZ R5, R70, R5 ;  /* 0x0000000546057221 */ /* 0x000fcc0000010000 */
[----:B------:R-:W4:Y:S01]  /*1af80*/  MUFU.EX2 R52, R52 ;  /* 0x0000003400347308 */ /* 0x000f220000000800 */
[----:B------:R-:W-:-:S01]  /*1af90*/  FFMA.FTZ R204, R2, R109, -R58 ;  /* 0x0000006d02cc7223 */ /* 0x000fc2000001083a */
[----:B------:R-:W-:-:S06]  /*1afa0*/  FADD.FTZ R12, R24, R49 ;  /* 0x00000031180c7221 */ /* 0x000fcc0000010000 */
[----:B------:R-:W5:Y:S01]  /*1afb0*/  MUFU.EX2 R32, R32 ;  /* 0x0000002000207308 */ /* 0x000f620000000800 */
[----:B0-----:R-:W-:-:S01]  /*1afc0*/  FADD.FTZ R10, R50, R5 ;  /* 0x00000005320a7221 */ /* 0x001fc20000010000 */
[----:B------:R-:W-:-:S06]  /*1afd0*/  FFMA.FTZ R75, R2, R75, -R58 ;  /* 0x0000004b024b7223 */ /* 0x000fcc000001083a */
[----:B------:R-:W0:Y:S01]  /*1afe0*/  MUFU.EX2 R65, R65 ;  /* 0x0000004100417308 */ /* 0x000e220000000800 */
[----:B-1----:R-:W-:-:S07]  /*1aff0*/  FADD.FTZ R12, R25, R12 ;  /* 0x0000000c190c7221 */ /* 0x002fce0000010000 */
[----:B------:R-:W1:Y:S01]  /*1b000*/  MUFU.EX2 R28, R28 ;  /* 0x0000001c001c7308 */ /* 0x000e620000000800 */
[----:B--2---:R-:W-:-:S01]  /*1b010*/  FADD.FTZ R5, R61, R10 ;  /* 0x0000000a3d057221 */ /* 0x004fc20000010000 */
[----:B---3--:R-:W-:-:S06]  /*1b020*/  FADD.FTZ R7, R21, R12 ;  /* 0x0000000c15077221 */ /* 0x008fcc0000010000 */
[----:B------:R-:W2:Y:S01]  /*1b030*/  MUFU.EX2 R3, R111 ;  /* 0x0000006f00037308 */ /* 0x000ea20000000800 */
[----:B------:R-:W-:-:S07]  /*1b040*/  FFMA.FTZ R45, R2, R45, -R58 ;  /* 0x0000002d022d7223 */ /* 0x000fce000001083a */
[----:B------:R-:W3:Y:S01]  /*1b050*/  MUFU.EX2 R33, R33 ;  /* 0x0000002100217308 */ /* 0x000ee20000000800 */
[----:B----4-:R-:W-:-:S01]  /*1b060*/  FADD.FTZ R12, R52, R5 ;  /* 0x00000005340c7221 */ /* 0x010fc20000010000 */
[----:B------:R-:W-:-:S06]  /*1b070*/  FFMA.FTZ R113, R2, R113, -R58 ;  /* 0x0000007102717223 */ /* 0x000fcc000001083a */
[----:B------:R-:W4:Y:S01]  /*1b080*/  MUFU.EX2 R204, R204 ;  /* 0x000000cc00cc7308 */ /* 0x000f220000000800 */
[----:B-----5:R-:W-:-:S07]  /*1b090*/  FADD.FTZ R7, R32, R7 ;  /* 0x0000000720077221 */ /* 0x020fce0000010000 */
[----:B------:R-:W5:Y:S01]  /*1b0a0*/  MUFU.EX2 R37, R37 ;  /* 0x0000002500257308 */ /* 0x000f620000000800 */
[----:B------:R-:W-:Y:S01]  /*1b0b0*/  F2FP.SATFINITE.E4M3.F32.PACK_AB_MERGE_C R211, R32, R21, RZ ;  /* 0x0000001520d3723e */ /* 0x000fe200048070ff */
[----:B0-----:R-:W-:-:S06]  /*1b0c0*/  FADD.FTZ R12, R65, R12 ;  /* 0x0000000c410c7221 */ /* 0x001fcc0000010000 */
[----:B------:R-:W0:Y:S01]  /*1b0d0*/  MUFU.EX2 R75, R75 ;  /* 0x0000004b004b7308 */ /* 0x000e220000000800 */
[----:B-1----:R-:W-:-:S07]  /*1b0e0*/  FADD.FTZ R32, R28, R7 ;  /* 0x000000071c207221 */ /* 0x002fce0000010000 */
[----:B------:R-:W1:Y:S01]  /*1b0f0*/  MUFU.EX2 R42, R42 ;  /* 0x0000002a002a7308 */ /* 0x000e620000000800 */
[----:B------:R-:W-:-:S01]  /*1b100*/  FFMA.FTZ R115, R2, R115, -R58 ;  /* 0x0000007302737223 */ /* 0x000fc2000001083a */
[----:B------:R-:W-:-:S06]  /*1b110*/  FFMA.FTZ R63, R2, R63, -R58 ;  /* 0x0000003f023f7223 */ /* 0x000fcc000001083a */
[----:B------:R-:W1:Y:S01]  /*1b120*/  MUFU.EX2 R54, R45 ;  /* 0x0000002d00367308 */ /* 0x000e620000000800 */
[----:B--2---:R-:W-:-:S01]  /*1b130*/  FADD.FTZ R5, R3, R12 ;  /* 0x0000000c03057221 */ /* 0x004fc20000010000 */
[----:B---3--:R-:W-:-:S06]  /*1b140*/  FADD.FTZ R32, R33, R32 ;  /* 0x0000002021207221 */ /* 0x008fcc0000010000 */
[----:B------:R-:W2:Y:S01]  /*1b150*/  MUFU.EX2 R36, R36 ;  /* 0x0000002400247308 */ /* 0x000ea20000000800 */
[----:B------:R-:W-:-:S01]  /*1b160*/  FFMA.FTZ R53, R2, R53, -R58 ;  /* 0x0000003502357223 */ /* 0x000fc2000001083a */
[----:B------:R-:W-:Y:S01]  /*1b170*/  F2FP.SATFINITE.E4M3.F32.PACK_AB_MERGE_C R211, R25, R24, R211 ;  /* 0x0000001819d3723e */ /* 0x000fe200048070d3 */
[----:B----4-:R-:W-:-:S05]  /*1b180*/  FADD.FTZ R24, R204, R5 ;  /* 0x00000005cc187221 */ /* 0x010fca0000010000 */
[----:B------:R-:W3:Y:S01]  /*1b190*/  MUFU.EX2 R113, R113 ;  /* 0x0000007100717308 */ /* 0x000ee20000000800 */
[----:B------:R-:W-:Y:S01]  /*1b1a0*/  F2FP.SATFINITE.E4M3.F32.PACK_AB_MERGE_C R213, R76, R47, RZ ;  /* 0x0000002f4cd5723e */ /* 0x000fe200048070ff */
[----:B-----5:R-:W-:-:S06]  /*1b1b0*/  FADD.FTZ R7, R37, R32 ;  /* 0x0000002025077221 */ /* 0x020fcc0000010000 */
[----:B------:R-:W4:Y:S01]  /*1b1c0*/  MUFU.EX2 R43, R43 ;  /* 0x0000002b002b7308 */ /* 0x000f220000000800 */
[----:B0-----:R-:W-:-:S01]  /*1b1d0*/  FADD.FTZ R5, R75, R24 ;  /* 0x000000184b057221 */ /* 0x001fc20000010000 */
[----:B------:R-:W-:-:S06]  /*1b1e0*/  FFMA.FTZ R59, R2, R59, -R58 ;  /* 0x0000003b023b7223 */ /* 0x000fcc000001083a */
[----:B------:R-:W-:Y:S01]  /*1b1f0*/  MUFU.EX2 R46, R46 ;  /* 0x0000002e002e7308 */ /* 0x000fe20000000800 */
[----:B------:R-:W-:-:S01]  /*1b200*/  FFMA.FTZ R67, R2, R67, -R58 ;  /* 0x0000004302437223 */ /* 0x000fc2000001083a */
[----:B------:R-:W-:-:S06]  /*1b210*/  F2FP.SATFINITE.E4M3.F32.PACK_AB_MERGE_C R213, R72, R13, R213 ;  /* 0x0000000d48d5723e */ /* 0x000fcc00048070d5 */
[----:B------:R-:W0:Y:S01]  /*1b220*/  MUFU.EX2 R206, R115 ;  /* 0x0000007300ce7308 */ /* 0x000e220000000800 */
[----:B-1----:R-:W-:-:S01]  /*1b230*/  FADD.FTZ R7, R42, R7 ;  /* 0x000000072a077221 */ /* 0x002fc20000010000 */
[----:B------:R-:W1:Y:S01]  /*1b240*/  @P4 LDC R13, c[0x0][0x44c] ;  /* 0x00011300ff0d4b82 */ /* 0x000e620000000800 */
[----:B------:R-:W-:-:S05]  /*1b250*/  FFMA.FTZ R29, R2, R29, -R58 ;  /* 0x0000001d021d7223 */ /* 0x000fca000001083a */
[----:B------:R-:W-:Y:S01]  /*1b260*/  MUFU.EX2 R63, R63 ;  /* 0x0000003f003f7308 */ /* 0x000fe20000000800 */
[C---:B------:R-:W-:Y:S01]  /*1b270*/  F2FP.SATFINITE.E4M3.F32.PACK_AB_MERGE_C R75, R54.reuse, R75, RZ ;  /* 0x0000004b364b723e */ /* 0x040fe200048070ff */
[----:B------:R-:W-:-:S06]  /*1b280*/  FADD.FTZ R54, R54, R5 ;  /* 0x0000000536367221 */ /* 0x000fcc0000010000 */
[----:B------:R-:W5:Y:S01]  /*1b290*/  MUFU.EX2 R6, R53 ;  /* 0x0000003500067308 */ /* 0x000f620000000800 */
[----:B------:R-:W-:Y:S01]  /*1b2a0*/  F2FP.SATFINITE.E4M3.F32.PACK_AB_MERGE_C R205, R42, R37, RZ ;  /* 0x000000252acd723e */ /* 0x000fe200048070ff */
[----:B--2---:R-:W-:Y:S01]  /*1b2b0*/  FADD.FTZ R24, R36, R7 ;  /* 0x0000000724187221 */ /* 0x004fe20000010000 */
[----:B------:R-:W-:-:S01]  /*1b2c0*/  FFMA.FTZ R117, R2, R117, -R58 ;  /* 0x0000007502757223 */ /* 0x000fc2000001083a */
[----:B------:R-:W-:Y:S01]  /*1b2d0*/  F2FP.SATFINITE.E4M3.F32.PACK_AB_MERGE_C R204, R204, R3, R75 ;  /* 0x00000003cccc723e */ /* 0x000fe2000480704b */
[----:B------:R-:W2:Y:S03]  /*1b2e0*/  @P4 LDC R32, c[0x0][0x450] ;  /* 0x00011400ff204b82 */ /* 0x000ea60000000800 */
[----:B------:R-:W1:Y:S01]  /*1b2f0*/  MUFU.EX2 R48, R48 ;  /* 0x0000003000307308 */ /* 0x000e620000000800 */
[----:B------:R-:W-:Y:S01]  /*1b300*/  F2FP.SATFINITE.E4M3.F32.PACK_AB_MERGE_C R205, R33, R28, R205 ;  /* 0x0000001c21cd723e */ /* 0x000fe200048070cd */
[----:B---3--:R-:W-:Y:S01]  /*1b310*/  FADD.FTZ R3, R113, R54 ;  /* 0x0000003671037221 */ /* 0x008fe20000010000 */
[----:B----4-:R-:W-:-:S05]  /*1b320*/  FADD.FTZ R28, R43, R24 ;  /* 0x000000182b1c7221 */ /* 0x010fca0000010000 */
[----:B------:R-:W3:Y:S01]  /*1b330*/  MUFU.EX2 R59, R59 ;  /* 0x0000003b003b7308 */ /* 0x000ee20000000800 */
[----:B0-----:R-:W-:-:S01]  /*1b340*/  FADD.FTZ R24, R206, R3 ;  /* 0x00000003ce187221 */ /* 0x001fc20000010000 */
[----:B------:R-:W-:-:S06]  /*1b350*/  F2FP.SATFINITE.E4M3.F32.PACK_AB_MERGE_C R207, R46, R71, RZ ;  /* 0x000000472ecf723e */ /* 0x000fcc00048070ff */
[----:B------:R-:W-:Y:S01]  /*1b360*/  MUFU.EX2 R67, R67 ;  /* 0x0000004300437308 */ /* 0x000fe20000000800 */
[----:B------:R-:W-:-:S07]  /*1b370*/  FADD.FTZ R71, R71, R28 ;  /* 0x0000001c47477221 */ /* 0x000fce0000010000 */
[----:B------:R-:W0:Y:S01]  /*1b380*/  MUFU.EX2 R10, R29 ;  /* 0x0000001d000a7308 */ /* 0x000e220000000800 */
[----:B-----5:R-:W-:-:S07]  /*1b390*/  F2FP.SATFINITE.E4M3.F32.PACK_AB_MERGE_C R3, R6, R63, RZ ;  /* 0x0000003f0603723e */ /* 0x020fce00048070ff */
[----:B------:R-:W4:Y:S01]  /*1b3a0*/  MUFU.EX2 R123, R123 ;  /* 0x0000007b007b7308 */ /* 0x000f220000000800 */
[----:B------:R-:W-:-:S01]  /*1b3b0*/  FFMA.FTZ R119, R2, R119, -R58 ;  /* 0x0000007702777223 */ /* 0x000fc2000001083a */
[C-C-:B------:R-:W-:Y:S01]  /*1b3c0*/  FFMA.FTZ R121, R2.reuse, R121, -R58.reuse ;  /* 0x0000007902797223 */ /* 0x140fe2000001083a */
[----:B------:R-:W-:-:S05]  /*1b3d0*/  FFMA.FTZ R129, R2, R129, -R58 ;  /* 0x0000008102817223 */ /* 0x000fca000001083a */
[----:B------:R-:W5:Y:S01]  /*1b3e0*/  MUFU.EX2 R8, R117 ;  /* 0x0000007500087308 */ /* 0x000f620000000800 */
[----:B------:R-:W-:-:S01]  /*1b3f0*/  FADD.FTZ R63, R63, R24 ;  /* 0x000000183f3f7221 */ /* 0x000fc20000010000 */
[----:B------:R-:W-:Y:S01]  /*1b400*/  FFMA.FTZ R58, R2, R131, -R58 ;  /* 0x00000083023a7223 */ /* 0x000fe2000001083a */
[----:B------:R-:W-:-:S05]  /*1b410*/  FADD.FTZ R71, R46, R71 ;  /* 0x000000472e477221 */ /* 0x000fca0000010000 */
[----:B------:R-:W2:Y:S01]  /*1b420*/  MUFU.EX2 R26, R26 ;  /* 0x0000001a001a7308 */ /* 0x000ea20000000800 */
[----:B------:R-:W-:-:S01]  /*1b430*/  FADD.FTZ R6, R6, R63 ;  /* 0x0000003f06067221 */ /* 0x000fc20000010000 */
[----:B-1----:R-:W-:-:S06]  /*1b440*/  FADD.FTZ R24, R48, R71 ;  /* 0x0000004730187221 */ /* 0x002fcc0000010000 */
[----:B------:R-:W1:Y:S01]  /*1b450*/  MUFU.EX2 R125, R125 ;  /* 0x0000007d007d7308 */ /* 0x000e620000000800 */
[----:B------:R-:W-:Y:S01]  /*1b460*/  F2FP.SATFINITE.E4M3.F32.PACK_AB_MERGE_C R206, R206, R113, R3 ;  /* 0x00000071cece723e */ /* 0x000fe20004807003 */
[----:B---3--:R-:W-:Y:S01]  /*1b470*/  FADD.FTZ R3, R59, R6 ;  /* 0x000000063b037221 */ /* 0x008fe20000010000 */
[----:B0-----:R-:W-:-:S05]  /*1b480*/  F2FP.SATFINITE.E4M3.F32.PACK_AB_MERGE_C R7, R10, R67, RZ ;  /* 0x000000430a07723e */ /* 0x001fca00048070ff */
[----:B------:R-:W0:Y:S01]  /*1b490*/  MUFU.EX2 R30, R30 ;  /* 0x0000001e001e7308 */ /* 0x000e220000000800 */
[----:B----4-:R-:W-:-:S01]  /*1b4a0*/  FADD.FTZ R5, R123, R24 ;  /* 0x000000187b057221 */ /* 0x010fc20000010000 */
[----:B------:R-:W-:-:S04]  /*1b4b0*/  @P4 IMAD.HI.U32 R13, R116, R13, RZ ;  /* 0x0000000d740d4227 */ /* 0x000fc800078e00ff */
[----:B-----5:R-:W-:-:S02]  /*1b4c0*/  FADD.FTZ R6, R8, R3 ;  /* 0x0000000308067221 */ /* 0x020fc40000010000 */
[----:B------:R-:W-:Y:S01]  /*1b4d0*/  MUFU.EX2 R119, R119 ;  /* 0x0000007700777308 */ /* 0x000fe20000000800 */
[----:B------:R-:W-:Y:S01]  /*1b4e0*/  F2FP.SATFINITE.E4M3.F32.PACK_AB_MERGE_C R200, R8, R59, R7 ;  /* 0x0000003b08c8723e */ /* 0x000fe20004807007 */
[----:B--2---:R-:W-:-:S06]  /*1b4f0*/  FADD.FTZ R8, R26, R5 ;  /* 0x000000051a087221 */ /* 0x004fcc0000010000 */
[----:B------:R-:W-:Y:S01]  /*1b500*/  MUFU.EX2 R129, R129 ;  /* 0x0000008100817308 */ /* 0x000fe20000000800 */
[----:B------:R-:W-:-:S07]  /*1b510*/  IMAD.MOV.U32 R9, RZ, RZ, R116 ;  /* 0x000000ffff097224 */ /* 0x000fce00078e0074 */
[----:B------:R-:W2:Y:S01]  /*1b520*/  MUFU.EX2 R58, R58 ;  /* 0x0000003a003a7308 */ /* 0x000ea20000000800 */
[----:B------:R-:W-:-:S07]  /*1b530*/  @P4 SHF.R.U32.HI R9, RZ, R32, R13 ;  /* 0x00000020ff094219 */ /* 0x000fce000001160d */
[----:B------:R-:W3:Y:S01]  /*1b540*/  MUFU.EX2 R127, R127 ;  /* 0x0000007f007f7308 */ /* 0x000ee20000000800 */
[----:B------:R-:W-:-:S01]  /*1b550*/  FADD.FTZ R67, R67, R6 ;  /* 0x0000000643437221 */ /* 0x000fc20000010000 */
[----:B-1----:R-:W-:-:S06]  /*1b560*/  F2FP.SATFINITE.E4M3.F32.PACK_AB_MERGE_C R26, R125, R26, RZ ;  /* 0x0000001a7d1a723e */ /* 0x002fcc00048070ff */
[----:B------:R-:W1:Y:S01]  /*1b570*/  MUFU.EX2 R12, R121 ;  /* 0x00000079000c7308 */ /* 0x000e620000000800 */
[----:B------:R-:W-:-:S07]  /*1b580*/  FADD.FTZ R125, R125, R8 ;  /* 0x000000087d7d7221 */ /* 0x000fce0000010000 */
[----:B------:R-:W4:Y:S01]  /*1b590*/  MUFU.EX2 R14, R14 ;  /* 0x0000000e000e7308 */ /* 0x000f220000000800 */
[----:B------:R-:W-:Y:S01]  /*1b5a0*/  IADD3 R5, R9, R112, -R114 ;  /* 0x0000007009057210 */ /* 0x000fe20007ffe872 */
[----:B------:R-:W-:Y:S01]  /*1b5b0*/  FADD.FTZ R10, R10, R67 ;  /* 0x000000430a0a7221 */ /* 0x000fe20000010000 */
[----:B0-----:R-:W-:-:S01]  /*1b5c0*/  FADD.FTZ R6, R30, R125 ;  /* 0x0000007d1e067221 */ /* 0x001fc20000010000 */
[----:B--2---:R-:W-:Y:S02]  /*1b5d0*/  F2FP.SATFINITE.E4M3.F32.PACK_AB_MERGE_C R7, R58, R129, RZ ;  /* 0x000000813a07723e */ /* 0x004fe400048070ff */
[----:B------:R-:W-:-:S01]  /*1b5e0*/  FADD.FTZ R3, R119, R10 ;  /* 0x0000000a77037221 */ /* 0x000fc20000010000 */
[----:B------:R-:W-:-:S04]  /*1b5f0*/  IMAD.HI R8, R5, 0x66666667, RZ ;  /* 0x6666666705087827 */ /* 0x000fc800078e02ff */
[----:B---3--:R-:W-:-:S01]  /*1b600*/  FADD.FTZ R5, R127, R6 ;  /* 0x000000067f057221 */ /* 0x008fc20000010000 */
[C---:B-1----:R-:W-:Y:S01]  /*1b610*/  F2FP.SATFINITE.E4M3.F32.PACK_AB_MERGE_C R202, R12.reuse, R119, R7 ;  /* 0x000000770cca723e */ /* 0x042fe20004807007 */
[----:B------:R-:W-:-:S01]  /*1b620*/  FADD.FTZ R6, R12, R3 ;  /* 0x000000030c067221 */ /* 0x000fc20000010000 */
[----:B------:R-:W0:Y:S01]  /*1b630*/  MUFU.EX2 R11, R11 ;  /* 0x0000000b000b7308 */ /* 0x000e220000000800 */
[----:B----4-:R-:W-:-:S01]  /*1b640*/  FADD.FTZ R12, R14, R5 ;  /* 0x000000050e0c7221 */ /* 0x010fc20000010000 */
[----:B------:R-:W-:-:S04]  /*1b650*/  SHF.R.U32.HI R5, RZ, 0x1f, R8 ;  /* 0x0000001fff057819 */ /* 0x000fc80000011608 */
[----:B------:R-:W-:Y:S01]  /*1b660*/  LEA.HI.SX32 R5, R8, R5, 0x1a ;  /* 0x0000000508057211 */ /* 0x000fe200078fd2ff */
[----:B------:R-:W-:-:S03]  /*1b670*/  VIADD R8, R146, 0xfffffffe ;  /* 0xfffffffe92087836 */ /* 0x000fc60000000000 */
[----:B------:R-:W-:-:S04]  /*1b680*/  VIMNMX R21, RZ, R5, !PT ;  /* 0x00000005ff157248 */ /* 0x000fc80007fe0100 */
[----:B------:R-:W-:Y:S01]  /*1b690*/  ISETP.GE.AND P1, PT, R8, R21, PT ;  /* 0x000000150800720c */ /* 0x000fe20003f26270 */
[----:B------:R-:W-:-:S01]  /*1b6a0*/  FADD.FTZ R13, R129, R6 ;  /* 0x00000006810d7221 */ /* 0x000fc20000010000 */
[----:B------:R-:W-:Y:S02]  /*1b6b0*/  F2FP.SATFINITE.E4M3.F32.PACK_AB_MERGE_C R64, R101, R64, RZ ;  /* 0x000000406540723e */ /* 0x000fe400048070ff */
[----:B------:R-:W-:Y:S02]  /*1b6c0*/  F2FP.SATFINITE.E4M3.F32.PACK_AB_MERGE_C R66, R66, R91, RZ ;  /* 0x0000005b4242723e */ /* 0x000fe400048070ff */
[----:B------:R-:W-:Y:S02]  /*1b6d0*/  F2FP.SATFINITE.E4M3.F32.PACK_AB_MERGE_C R215, R60, R57, RZ ;  /* 0x000000393cd7723e */ /* 0x000fe400048070ff */
[----:B------:R-:W-:Y:S02]  /*1b6e0*/  F2FP.SATFINITE.E4M3.F32.PACK_AB_MERGE_C R214, R68, R99, RZ ;  /* 0x0000006344d6723e */ /* 0x000fe400048070ff */
[----:B------:R-:W-:-:S02]  /*1b6f0*/  F2FP.SATFINITE.E4M3.F32.PACK_AB_MERGE_C R208, R70, R83, RZ ;  /* 0x0000005346d0723e */ /* 0x000fc400048070ff */
[----:B------:R-:W-:Y:S02]  /*1b700*/  F2FP.SATFINITE.E4M3.F32.PACK_AB_MERGE_C R210, R65, R52, RZ ;  /* 0x0000003441d2723e */ /* 0x000fe400048070ff */
[----:B0-----:R-:W-:Y:S01]  /*1b710*/  F2FP.SATFINITE.E4M3.F32.PACK_AB_MERGE_C R3, R11, R14, RZ ;  /* 0x0000000e0b03723e */ /* 0x001fe200048070ff */
[----:B------:R-:W-:-:S01]  /*1b720*/  FADD.FTZ R13, R58, R13 ;  /* 0x0000000d3a0d7221 */ /* 0x000fc20000010000 */
[----:B------:R-:W-:Y:S01]  /*1b730*/  F2FP.SATFINITE.E4M3.F32.PACK_AB_MERGE_C R216, R27, R216, R93 ;  /* 0x000000d81bd8723e */ /* 0x000fe2000480705d */
[----:B------:R-:W-:-:S01]  /*1b740*/  FADD.FTZ R12, R11, R12 ;  /* 0x0000000c0b0c7221 */ /* 0x000fc20000010000 */
[----:B------:R-:W-:Y:S02]  /*1b750*/  F2FP.SATFINITE.E4M3.F32.PACK_AB_MERGE_C R218, R31, R218, R64 ;  /* 0x000000da1fda723e */ /* 0x000fe40004807040 */
[----:B------:R-:W-:Y:S02]  /*1b760*/  CS2R R118, SRZ ;  /* 0x0000000000767805 */ /* 0x000fe4000001ff00 */
[----:B------:R-:W-:-:S02]  /*1b770*/  F2FP.SATFINITE.E4M3.F32.PACK_AB_MERGE_C R212, R35, R212, R66 ;  /* 0x000000d423d4723e */ /* 0x000fc40004807042 */
[----:B------:R-:W-:Y:S02]  /*1b780*/  CS2R R116, SRZ ;  /* 0x0000000000747805 */ /* 0x000fe4000001ff00 */
[----:B------:R-:W-:Y:S02]  /*1b790*/  F2FP.SATFINITE.E4M3.F32.PACK_AB_MERGE_C R214, R51, R34, R214 ;  /* 0x0000002233d6723e */ /* 0x000fe400048070d6 */
[----:B------:R-:W-:Y:S02]  /*1b7a0*/  CS2R R114, SRZ ;  /* 0x0000000000727805 */ /* 0x000fe4000001ff00 */
        /* <DEDUP_REMOVED lines=53> */
[----:B------:R0:W5:Y:S01]  /*1bb00*/  LDL.LU R9, [R1+0x4] ;  /* 0x0000040001097983 */ /* 0x0001620000300800 */
[----:B------:R-:W-:Y:S01]  /*1bb10*/  IMAD.MOV.U32 R11, RZ, RZ, R0 ;  /* 0x000000ffff0b7224 */ /* 0x000fe200078e0000 */
[----:B------:R-:W-:Y:S01]  /*1bb20*/  MOV R10, R4 ;  /* 0x00000004000a7202 */ /* 0x000fe20000000f00 */
[----:B------:R-:W-:Y:S02]  /*1bb30*/  IMAD.MOV.U32 R3, RZ, RZ, R223 ;  /* 0x000000ffff037224 */ /* 0x000fe400078e00df */
[----:B------:R-:W-:-:S07]  /*1bb40*/  IMAD.MOV.U32 R119, RZ, RZ, RZ ;  /* 0x000000ffff777224 */ /* 0x000fce00078e00ff */
.L_x_2833:
        /* <DEDUP_REMOVED lines=9> */
.L_x_2823:
[----:B------:R-:W-:-:S05]  /*1bbe0*/  VIADD R0, R3, 0x1 ;  /* 0x0000000103007836 */ /* 0x000fca0000000000 */
[----:B------:R-:W-:-:S04]  /*1bbf0*/  ISETP.NE.AND P2, PT, R0, 0x2, PT ;  /* 0x000000020000780c */ /* 0x000fc80003f45270 */
[----:B------:R-:W-:Y:S02]  /*1bc00*/  SEL R5, R0, RZ, P2 ;  /* 0x000000ff00057207 */ /* 0x000fe40001000000 */
[----:B------:R-:W-:-:S03]  /*1bc10*/  SHF.L.U32 R0, R4, 0x1f, RZ ;  /* 0x0000001f04007819 */ /* 0x000fc600000006ff */
[----:B------:R-:W-:-:S04]  /*1bc20*/  IMAD R5, R5, 0x8, R18 ;  /* 0x0000000805057824 */ /* 0x000fc800078e0212 */
[----:B------:R2:W3:Y:S01]  /*1bc30*/  SYNCS.PHASECHK.TRANS64.TRYWAIT P2, [R5+URZ+0x33430], R0 ;  /* 0x03343000050075a7 */ /* 0x0004e2000804017f */
[----:B------:R-:W-:Y:S05]  /*1bc40*/  @!P0 BRA `(.L_x_2824) ;  /* 0x0000000000048947 */ /* 0x000fea0003800000 */
[----:B------:R-:W-:Y:S01]  /*1bc50*/  BPT.TRAP 0x1 ;  /* 0x000000040000795c */ /* 0x000fe20000300000 */
.L_x_2824:
[----:B------:R-:W-:Y:S04]  /*1bc60*/  BSSY B0, `(.L_x_2822) ;  /* 0x0000004000007945 */ /* 0x000fe80003800000 */
[----:B---3--:R-:W-:Y:S05]  /*1bc70*/  @P2 BRA `(.L_x_2825) ;  /* 0x0000000000082947 */ /* 0x008fea0003800000 */
[----:B------:R-:W3:Y:S02]  /*1bc80*/  SYNCS.PHASECHK.TRANS64.TRYWAIT P2, [R5+URZ+0x33430], R0 ;  /* 0x03343000050075a7 */ /* 0x000ee4000804017f */
[----:B---3--:R-:W-:Y:S05]  /*1bc90*/  @!P2 BRA `(.L_x_2826) ;  /* 0x000001440094a947 */ /* 0x008fea0003800000 */
.L_x_2825:
[----:B------:R-:W-:Y:S05]  /*1bca0*/  BSYNC B0 ;  /* 0x0000000000007941 */ /* 0x000fea0003800000 */
.L_x_2822:
[----:B--23--:R-:W2:Y:S01]  /*1bcb0*/  S2R R0, SR_TID.X ;  /* 0x0000000000007919 */ /* 0x00cea20000002100 */
[----:B------:R-:W-:Y:S01]  /*1bcc0*/  VIADD R223, R3, 0x1 ;  /* 0x0000000103df7836 */ /* 0x000fe20000000000 */
[----:B------:R-:W-:Y:S05]  /*1bcd0*/  WARPSYNC.ALL ;  /* 0x0000000000007948 */ /* 0x000fea0003800000 */
[C---:B------:R-:W-:Y:S01]  /*1bce0*/  ISETP.NE.AND P2, PT, R223.reuse, 0x2, PT ;  /* 0x00000002df00780c */ /* 0x040fe20003f45270 */
[----:B------:R-:W-:Y:S01]  /*1bcf0*/  IMAD.MOV.U32 R5, RZ, RZ, -0x7fffffe0 ;  /* 0x80000020ff057424 */ /* 0x000fe200078e00ff */
[----:B------:R-:W-:Y:S01]  /*1bd00*/  UMOV UR44, UR24 ;  /* 0x00000018002c7c82 */ /* 0x000fe20008000000 */
[----:B------:R-:W-:Y:S01]  /*1bd10*/  UMOV UR45, UR25 ;  /* 0x00000019002d7c82 */ /* 0x000fe20008000000 */
[----:B------:R-:W-:Y:S01]  /*1bd20*/  SEL R223, R223, RZ, P2 ;  /* 0x000000ffdfdf7207 */ /* 0x000fe20001000000 */
[----:B------:R-:W-:Y:S01]  /*1bd30*/  IMAD.MOV.U32 R7, RZ, RZ, -0x7fffffe0 ;  /* 0x80000020ff077424 */ /* 0x000fe200078e00ff */
[----:B------:R-:W-:Y:S01]  /*1bd40*/  R2UR UR47, R5 ;  /* 0x00000000052f72ca */ /* 0x000fe200000e0000 */
[----:B------:R-:W-:Y:S01]  /*1bd50*/  UMOV UR40, UR24 ;  /* 0x0000001800287c82 */ /* 0x000fe20008000000 */
[----:B------:R-:W-:Y:S01]  /*1bd60*/  UMOV UR41, UR25 ;  /* 0x0000001900297c82 */ /* 0x000fe20008000000 */
[----:B-1----:R-:W-:Y:S01]  /*1bd70*/  IMAD R4, R223, 0x780, R20 ;  /* 0x00000780df047824 */ /* 0x002fe200078e0214 */
[----:B------:R-:W-:Y:S01]  /*1bd80*/  R2UR UR43, R7 ;  /* 0x00000000072b72ca */ /* 0x000fe200000e0000 */
[----:B------:R-:W-:Y:S01]  /*1bd90*/  IMAD.MOV.U32 R121, RZ, RZ, -0x7fffffe0 ;  /* 0x80000020ff797424 */ /* 0x000fe200078e00ff */
[----:B------:R-:W-:Y:S01]  /*1bda0*/  UMOV UR28, UR24 ;  /* 0x00000018001c7c82 */ /* 0x000fe20008000000 */
[C---:B------:R-:W-:Y:S01]  /*1bdb0*/  VIADD R120, R4.reuse, 0x100 ;  /* 0x0000010004787836 */ /* 0x040fe20000000000 */
[C---:B------:R-:W-:Y:S01]  /*1bdc0*/  R2UR UR46, R4.reuse ;  /* 0x00000000042e72ca */ /* 0x040fe200000e0000 */
[C---:B------:R-:W-:Y:S01]  /*1bdd0*/  VIADD R14, R4.reuse, 0x180 ;  /* 0x00000180040e7836 */ /* 0x040fe20000000000 */
[----:B------:R-:W-:Y:S01]  /*1bde0*/  IADD3 R6, R4, 0x80, RZ ;  /* 0x0000008004067810 */ /* 0x000fe20007ffe0ff */
[----:B------:R-:W-:Y:S01]  /*1bdf0*/  IMAD.MOV.U32 R15, RZ, RZ, -0x7fffffe0 ;  /* 0x80000020ff0f7424 */ /* 0x000fe200078e00ff */
[----:B------:R-:W-:Y:S01]  /*1be00*/  R2UR UR26, R120 ;  /* 0x00000000781a72ca */ /* 0x000fe200000e0000 */
[----:B------:R-:W-:Y:S01]  /*1be10*/  UMOV UR29, UR25 ;  /* 0x00000019001d7c82 */ /* 0x000fe20008000000 */
[----:B------:R-:W-:Y:S01]  /*1be20*/  R2UR UR42, R6 ;  /* 0x00000000062a72ca */ /* 0x000fe200000e0000 */
[----:B------:R-:W-:Y:S01]  /*1be30*/  VIADD R6, R4, 0x200 ;  /* 0x0000020004067836 */ /* 0x000fe20000000000 */
[----:B------:R-:W-:Y:S01]  /*1be40*/  R2UR UR27, R121 ;  /* 0x00000000791b72ca */ /* 0x000fe200000e0000 */
[----:B------:R-:W-:Y:S01]  /*1be50*/  UMOV UR32, UR24 ;  /* 0x0000001800207c82 */ /* 0x000fe20008000000 */
[----:B------:R-:W-:Y:S01]  /*1be60*/  R2UR UR30, R14 ;  /* 0x000000000e1e72ca */ /* 0x000fe200000e0000 */
[----:B------:R-:W-:Y:S01]  /*1be70*/  UMOV UR33, UR25 ;  /* 0x0000001900217c82 */ /* 0x000fe20008000000 */
[----:B--2---:R-:W-:Y:S01]  /*1be80*/  SHF.R.U32.HI R0, RZ, 0x7, R0 ;  /* 0x00000007ff007819 */ /* 0x004fe20000011600 */
[----:B------:R-:W-:Y:S01]  /*1be90*/  VIADD R14, R4, 0x82 ;  /* 0x00000082040e7836 */ /* 0x000fe20000000000 */
[----:B------:R-:W-:Y:S01]  /*1bea0*/  R2UR UR31, R15 ;  /* 0x000000000f1f72ca */ /* 0x000fe200000e0000 */
[----:B------:R-:W-:Y:S01]  /*1beb0*/  IMAD.MOV.U32 R15, RZ, RZ, -0x7fffffe0 ;  /* 0x80000020ff0f7424 */ /* 0x000fe200078e00ff */
[----:B------:R-:W-:Y:S01]  /*1bec0*/  R2UR UR34, R6 ;  /* 0x00000000062272ca */ /* 0x000fe200000e0000 */
[----:B------:R-:W-:Y:S01]  /*1bed0*/  VIADD R0, R0, 0x8 ;  /* 0x0000000800007836 */ /* 0x000fe20000000000 */
[----:B------:R-:W-:Y:S01]  /*1bee0*/  R2UR UR35, R7 ;  /* 0x00000000072372ca */ /* 0x000fe200000e0000 */
[C---:B------:R-:W-:Y:S01]  /*1bef0*/  VIADD R6, R4.reuse, 0x102 ;  /* 0x0000010204067836 */ /* 0x040fe20000000000 */
[----:B------:R-:W-:Y:S01]  /*1bf00*/  IADD3 R120, R4, 0x2, RZ ;  /* 0x0000000204787810 */ /* 0x000fe20007ffe0ff */
[----:B------:R-:W-:Y:S01]  /*1bf10*/  IMAD.MOV.U32 R7, RZ, RZ, -0x7fffffe0 ;  /* 0x80000020ff077424 */ /* 0x000fe200078e00ff */
[----:B------:R1:W-:Y:S01]  /*1bf20*/  BAR.SYNC.DEFER_BLOCKING R0, 0x100 ;  /* 0x000400000000751d */ /* 0x0003e20000010000 */
[----:B------:R-:W-:-:S02]  /*1bf30*/  R2UR UR7, R121 ;  /* 0x00000000790772ca */ /* 0x000fc400000e0000 */
[----:B------:R-:W-:Y:S02]  /*1bf40*/  R2UR UR6, R120 ;  /* 0x00000000780672ca */ /* 0x000fe400000e0000 */
[----:B------:R-:W-:Y:S01]  /*1bf50*/  MOV R5, 0x80000020 ;  /* 0x8000002000057802 */ /* 0x000fe20000000f00 */
        /* <DEDUP_REMOVED lines=46> */
[----:B------:R-:W-:Y:S01]  /*1c240*/  UMOV UR40, UR8 ;  /* 0x0000000800287c82 */ /* 0x000fe20008000000 */
[----:B------:R-:W-:Y:S01]  /*1c250*/  UMOV UR41, UR9 ;  /* 0x0000000900297c82 */ /* 0x000fe20008000000 */
        /* <DEDUP_REMOVED lines=26> */
[----:B------:R-:W-:-:S03]  /*1c400*/  IMAD.MOV.U32 R7, RZ, RZ, -0x7fffffe0 ;  /* 0x80000020ff077424 */ /* 0x000fc600078e00ff */
[----:B------:R-:W-:Y:S01]  /*1c410*/  R2UR UR46, R6 ;  /* 0x00000000062e72ca */ /* 0x000fe200000e0000 */
[----:B------:R-:W-:Y:S01]  /*1c420*/  VIADD R6, R4, 0x282 ;  /* 0x0000028204067836 */ /* 0x000fe20000000000 */
[----:B------:R-:W-:Y:S02]  /*1c430*/  R2UR UR47, R7 ;  /* 0x00000000072f72ca */ /* 0x000fe400000e0000 */
[----:B------:R-:W-:Y:S02]  /*1c440*/  MOV R7, 0x80000020 ;  /* 0x8000002000077802 */ /* 0x000fe40000000f00 */
[----:B------:R-:W-:Y:S01]  /*1c450*/  R2UR UR14, R6 ;  /* 0x00000000060e72ca */ /* 0x000fe200000e0000 */
[----:B------:R-:W-:Y:S01]  /*1c460*/  VIADD R6, R4, 0x302 ;  /* 0x0000030204067836 */ /* 0x000fe20000000000 */
[----:B------:R-:W-:Y:S01]  /*1c470*/  R2UR UR15, R7 ;  /* 0x00000000070f72ca */ /* 0x000fe200000e0000 */
[----:B------:R-:W-:Y:S01]  /*1c480*/  IMAD.MOV.U32 R7, RZ, RZ, -0x7fffffe0 ;  /* 0x80000020ff077424 */ /* 0x000fe200078e00ff */
[----:B------:R-:W-:-:S02]  /*1c490*/  WARPGROUP.DEPBAR.LE gsb0, 0x0 ;  /* 0x00008000000079c5 */ /* 0x000fc40000010000 */
        /* <DEDUP_REMOVED lines=81> */
[----:B------:R-:W-:Y:S02]  /*1c9b0*/  R2UR UR22, R6 ;  /* 0x00000000061672ca */ /* 0x000fe400000e0000 */
[----:B------:R-:W-:Y:S01]  /*1c9c0*/  R2UR UR23, R7 ;  /* 0x00000000071772ca */ /* 0x000fe200000e0000 */
        /* <DEDUP_REMOVED lines=54> */
[----:B-1----:R-:W-:Y:S05]  /*1cd30*/  @P1 BRA `(.L_x_2827) ;  /* 0x0000000000281947 */ /* 0x002fea0003800000 */
[----:B------:R-:W-:Y:S05]  /*1cd40*/  @!P0 BRA `(.L_x_2828) ;  /* 0x0000000000048947 */ /* 0x000fea0003800000 */
[----:B------:R-:W-:Y:S01]  /*1cd50*/  BPT.TRAP 0x1 ;  /* 0x000000040000795c */ /* 0x000fe20000300000 */
.L_x_2828:
[----:B------:R-:W-:Y:S01]  /*1cd60*/  SHF.L.U32 R0, R9, 0x1f, RZ ;  /* 0x0000001f09007819 */ /* 0x000fe200000006ff */
[----:B------:R-:W-:-:S04]  /*1cd70*/  IMAD R4, R3, 0x8, R18 ;  /* 0x0000000803047824 */ /* 0x000fc800078e0212 */
[----:B------:R1:W2:Y:S01]  /*1cd80*/  SYNCS.PHASECHK.TRANS64.TRYWAIT P1, [R4+URZ+0x33450], R0 ;  /* 0x03345000040075a7 */ /* 0x0002a2000802017f */
[----:B------:R-:W-:Y:S05]  /*1cd90*/  @!P0 BRA `(.L_x_2829) ;  /* 0x0000000000048947 */ /* 0x000fea0003800000 */
[----:B------:R-:W-:Y:S01]  /*1cda0*/  BPT.TRAP 0x1 ;  /* 0x000000040000795c */ /* 0x000fe20000300000 */
.L_x_2829:
[----:B--2---:R-:W-:Y:S05]  /*1cdb0*/  @P1 BRA `(.L_x_2827) ;  /* 0x0000000000081947 */ /* 0x004fea0003800000 */
[----:B------:R-:W2:Y:S02]  /*1cdc0*/  SYNCS.PHASECHK.TRANS64.TRYWAIT P1, [R4+URZ+0x33450], R0 ;  /* 0x03345000040075a7 */ /* 0x000ea4000802017f */
[----:B--2---:R-:W-:Y:S05]  /*1cdd0*/  @!P1 BRA `(.L_x_2830) ;  /* 0x0000013400589947 */ /* 0x004fea0003800000 */
.L_x_2827:
[----:B-12---:R-:W-:Y:S01]  /*1cde0*/  VIADD R0, R18, 0x200 ;  /* 0x0000020012007836 */ /* 0x006fe20000000000 */
[----:B------:R-:W-:Y:S05]  /*1cdf0*/  WARPSYNC.ALL ;  /* 0x0000000000007948 */ /* 0x000fea0003800000 */
[----:B------:R-:W-:Y:S01]  /*1ce00*/  SHF.R.U32.HI R0, RZ, 0x4, R0 ;  /* 0x00000004ff007819 */ /* 0x000fe20000011600 */
[----:B------:R-:W-:Y:S01]  /*1ce10*/  IMAD.MOV.U32 R5, RZ, RZ, -0x3ffffff0 ;  /* 0xc0000010ff057424 */ /* 0x000fe200078e00ff */
[----:B------:R-:W-:Y:S01]  /*1ce20*/  WARPGROUP.ARRIVE ;  /* 0x00000000000079c5 */ /* 0x000fe20000000000 */
[----:B------:R-:W-:Y:S01]  /*1ce30*/  IMAD.MOV.U32 R7, RZ, RZ, -0x3ffffff0 ;  /* 0xc0000010ff077424 */ /* 0x000fe200078e00ff */
[----:B------:R-:W-:-:S04]  /*1ce40*/  LOP3.LUT R0, R0, 0x3fff, RZ, 0xc0, !PT ;  /* 0x00003fff00007812 */ /* 0x000fc800078ec0ff */
[----:B------:R-:W1:Y:S01]  /*1ce50*/  S2R R9, SR_TID.X ;  /* 0x0000000000097919 */ /* 0x000e620000002100 */
[----:B------:R-:W-:Y:S01]  /*1ce60*/  R2UR UR7, R5 ;  /* 0x00000000050772ca */ /* 0x000fe200000e0000 */
[----:B------:R-:W-:Y:S01]  /*1ce70*/  IMAD.MOV.U32 R5, RZ, RZ, -0x3ffffff0 ;  /* 0xc0000010ff057424 */ /* 0x000fe200078e00ff */
[----:B------:R-:W-:-:S05]  /*1ce80*/  LOP3.LUT R0, R0, 0x10000, RZ, 0xfc, !PT ;  /* 0x0001000000007812 */ /* 0x000fca00078efcff */
[----:B------:R-:W-:-:S04]  /*1ce90*/  IMAD R4, R3, 0x780, R0 ;  /* 0x0000078003047824 */ /* 0x000fc800078e0200 */
[C---:B------:R-:W-:Y:S01]  /*1cea0*/  VIADD R6, R4.reuse, 0x180 ;  /* 0x0000018004067836 */ /* 0x040fe20000000000 */
[----:B------:R-:W-:-:S13]  /*1ceb0*/  R2UR UR6, R4 ;  /* 0x00000000040672ca */ /* 0x000fda00000e0000 */
[----:B------:R-:W-:Y:S01]  /*1cec0*/  QGMMA.64x192x32.F32.E4M3.E4M3 R24, R216, gdesc[UR4], R24, gsb0 ;  /* 0x02e00004d8187df3 */ /* 0x000fe20008000818 */
[----:B------:R-:W-:Y:S01]  /*1ced0*/  R2UR UR6, R6 ;  /* 0x00000000060672ca */ /* 0x000fe200000e0000 */
[----:B------:R-:W-:Y:S01]  /*1cee0*/  VIADD R6, R4, 0x300 ;  /* 0x0000030004067836 */ /* 0x000fe20000000000 */
[----:B------:R-:W-:Y:S02]  /*1cef0*/  R2UR UR7, R7 ;  /* 0x00000000070772ca */ /* 0x000fe400000e0000 */
[----:B------:R-:W-:Y:S02]  /*1cf00*/  MOV R7, 0xc0000010 ;  /* 0xc000001000077802 */ /* 0x000fe40000000f00 */
[----:B-1----:R-:W-:-:S04]  /*1cf10*/  SHF.R.U32.HI R9, RZ, 0x7, R9 ;  /* 0x00000007ff097819 */ /* 0x002fc80000011609 */
        /* <DEDUP_REMOVED lines=26> */
.L_x_2831:
[----:B------:R-:W2:Y:S01]  /*1d0c0*/  LDL R15, [R1+0x44] ;  /* 0x00004400010f7983 */ /* 0x000ea20000100800 */
[----:B------:R-:W3:Y:S03]  /*1d0d0*/  LDC R4, c[0x0][0x448] ;  /* 0x00011200ff047b82 */ /* 0x000ee60000000800 */
[----:B-1----:R-:W2:Y:S04]  /*1d0e0*/  LDL R0, [R1+0x58] ;  /* 0x0000580001007983 */ /* 0x002ea80000100800 */
[----:B------:R-:W4:Y:S04]  /*1d0f0*/  LDL R14, [R1+0x54] ;  /* 0x00005400010e7983 */ /* 0x000f280000100800 */
[----:B------:R-:W5:Y:S04]  /*1d100*/  LDL R9, [R1+0x4c] ;  /* 0x00004c0001097983 */ /* 0x000f680000100800 */
[----:B------:R-:W5:Y:S04]  /*1d110*/  LDL R7, [R1+0x48] ;  /* 0x0000480001077983 */ /* 0x000f680000100800 */
[----:B------:R-:W4:Y:S01]  /*1d120*/  LDL.LU R6, [R1] ;  /* 0x0000000001067983 */ /* 0x000f220000300800 */
[----:B---3--:R-:W-:-:S13]  /*1d130*/  ISETP.NE.AND P1, PT, R4, 0x1, PT ;  /* 0x000000010400780c */ /* 0x008fda0003f25270 */
[----:B------:R-:W1:Y:S08]  /*1d140*/  @P1 LDC R5, c[0x0][0x44c] ;  /* 0x00011300ff051b82 */ /* 0x000e700000000800 */
[----:B------:R-:W3:Y:S01]  /*1d150*/  @P1 LDC R4, c[0x0][0x450] ;  /* 0x00011400ff041b82 */ /* 0x000ee20000000800 */
[----:B--2---:R-:W-:-:S04]  /*1d160*/  IMAD.IADD R0, R0, 0x1, R15 ;  /* 0x0000000100007824 */ /* 0x004fc800078e020f */
[----:B-1----:R-:W-:-:S05]  /*1d170*/  @P1 IMAD.HI.U32 R5, R0, R5, RZ ;  /* 0x0000000500051227 */ /* 0x002fca00078e00ff */
[----:B---3--:R-:W-:Y:S01]  /*1d180*/  @P1 SHF.R.U32.HI R0, RZ, R4, R5 ;  /* 0x00000004ff001219 */ /* 0x008fe20000011605 */
[----:B------:R-:W-:-:S04]  /*1d190*/  IMAD.MOV.U32 R5, RZ, RZ, -0xa0 ;  /* 0xffffff60ff057424 */ /* 0x000fc800078e00ff */
[----:B------:R-:W1:Y:S01]  /*1d1a0*/  SHFL.IDX PT, R4, R0, RZ, 0x1c1f ;  /* 0x001c1fff00047589 */ /* 0x000e6200000e0000 */
[----:B------:R-:W-:Y:S01]  /*1d1b0*/  IMAD R5, R8, R5, 0x1 ;  /* 0x0000000108057424 */ /* 0x000fe200078e0205 */
[----:B----4-:R-:W-:Y:S02]  /*1d1c0*/  LOP3.LUT R6, R6, 0xfffffeff, RZ, 0xc0, !PT ;  /* 0xfffffeff06067812 */ /* 0x010fe400078ec0ff */
[----:B------:R-:W2:Y:S01]  /*1d1d0*/  SHFL.IDX PT, R0, R0, 0x1, 0x1c1f ;  /* 0x003c1f0000007f89 */ /* 0x000ea200000e0000 */
[----:B------:R-:W-:Y:S01]  /*1d1e0*/  IMAD R5, R14, -0x2, R5 ;  /* 0xfffffffe0e057824 */ /* 0x000fe200078e0205 */
[----:B------:R-:W-:-:S04]  /*1d1f0*/  @P0 LOP3.LUT R6, R6, 0x100, RZ, 0xfc, !PT ;  /* 0x0000010006060812 */ /* 0x000fc800078efcff */
[----:B-----5:R-:W-:Y:S02]  /*1d200*/  IADD3 R5, -R7, R5, R9 ;  /* 0x0000000507057210 */ /* 0x020fe40007ffe109 */
[----:B------:R-:W-:Y:S02]  /*1d210*/  LOP3.LUT R6, R6, 0xfffffdff, RZ, 0xc0, !PT ;  /* 0xfffffdff06067812 */ /* 0x000fe400078ec0ff */
[----:B-1----:R-:W-:-:S04]  /*1d220*/  IADD3 R4, R5, R4, RZ ;  /* 0x0000000405047210 */ /* 0x002fc80007ffe0ff */
[C---:B------:R-:W-:Y:S01]  /*1d230*/  ISETP.GT.AND P3, PT, R4.reuse, RZ, PT ;  /* 0x000000ff0400720c */ /* 0x040fe20003f64270 */
[----:B--2---:R-:W-:Y:S01]  /*1d240*/  IMAD.IADD R0, R5, 0x1, R0 ;  /* 0x0000000105007824 */ /* 0x004fe200078e0200 */
[C---:B------:R-:W-:Y:S02]  /*1d250*/  ISETP.GT.AND P4, PT, R4.reuse, 0x1, PT ;  /* 0x000000010400780c */ /* 0x040fe40003f84270 */
[C---:B------:R-:W-:Y:S02]  /*1d260*/  ISETP.GT.AND P2, PT, R4.reuse, 0x8, PT ;  /* 0x000000080400780c */ /* 0x040fe40003f44270 */
[----:B------:R-:W-:Y:S02]  /*1d270*/  ISETP.GT.AND P1, PT, R4, 0x9, PT ;  /* 0x000000090400780c */ /* 0x000fe40003f24270 */
[----:B------:R-:W-:Y:S02]  /*1d280*/  FSEL R184, R184, -INF , P3 ;  /* 0xff800000b8b87808 */ /* 0x000fe40001800000 */
[----:B------:R-:W-:-:S02]  /*1d290*/  FSEL R185, R185, -INF , P4 ;  /* 0xff800000b9b97808 */ /* 0x000fc40002000000 */
[----:B------:R-:W-:Y:S02]  /*1d2a0*/  FSEL R188, R188, -INF , P2 ;  /* 0xff800000bcbc7808 */ /* 0x000fe40001000000 */
[----:B------:R-:W-:Y:S02]  /*1d2b0*/  FSEL R189, R189, -INF , P1 ;  /* 0xff800000bdbd7808 */ /* 0x000fe40000800000 */
[C---:B------:R-:W-:Y:S02]  /*1d2c0*/  ISETP.GT.AND P3, PT, R4.reuse, 0x10, PT ;  /* 0x000000100400780c */ /* 0x040fe40003f64270 */
[C---:B------:R-:W-:Y:S02]  /*1d2d0*/  ISETP.GT.AND P4, PT, R4.reuse, 0x11, PT ;  /* 0x000000110400780c */ /* 0x040fe40003f84270 */
[C---:B------:R-:W-:Y:S02]  /*1d2e0*/  ISETP.GT.AND P2, PT, R4.reuse, 0x18, PT ;  /* 0x000000180400780c */ /* 0x040fe40003f44270 */
[----:B------:R-:W-:-:S02]  /*1d2f0*/  ISETP.GT.AND P1, PT, R4, 0x19, PT ;  /* 0x000000190400780c */ /* 0x000fc40003f24270 */
[----:B------:R-:W-:Y:S02]  /*1d300*/  FSEL R192, R192, -INF , P3 ;  /* 0xff800000c0c07808 */ /* 0x000fe40001800000 */
[----:B------:R-:W-:Y:S02]  /*1d310*/  FSEL R193, R193, -INF , P4 ;  /* 0xff800000c1c17808 */ /* 0x000fe40002000000 */
[----:B------:R-:W-:Y:S02]  /*1d320*/  FSEL R196, R196, -INF , P2 ;  /* 0xff800000c4c47808 */ /* 0x000fe40001000000 */
[----:B------:R-:W-:Y:S02]  /*1d330*/  FSEL R197, R197, -INF , P1 ;  /* 0xff800000c5c57808 */ /* 0x000fe40000800000 */
[C---:B------:R-:W-:Y:S02]  /*1d340*/  ISETP.GT.AND P3, PT, R4.reuse, 0x20, PT ;  /* 0x000000200400780c */ /* 0x040fe40003f64270 */
[----:B------:R-:W-:-:S02]  /*1d350*/  ISETP.GT.AND P4, PT, R4, 0x21, PT ;  /* 0x000000210400780c */ /* 0x000fc40003f84270 */
[C---:B------:R-:W-:Y:S02]  /*1d360*/  ISETP.GT.AND P2, PT, R4.reuse, 0x28, PT ;  /* 0x000000280400780c */ /* 0x040fe40003f44270 */
[----:B------:R-:W-:Y:S02]  /*1d370*/  ISETP.GT.AND P1, PT, R4, 0x29, PT ;  /* 0x000000290400780c */ /* 0x000fe40003f24270 */
[----:B------:R-:W-:Y:S02]  /*1d380*/  FSEL R168, R168, -INF , P3 ;  /* 0xff800000a8a87808 */ /* 0x000fe40001800000 */
[----:B------:R-:W-:Y:S02]  /*1d390*/  FSEL R169, R169, -INF , P4 ;  /* 0xff800000a9a97808 */ /* 0x000fe40002000000 */
[----:B------:R-:W-:Y:S02]  /*1d3a0*/  FSEL R172, R172, -INF , P2 ;  /* 0xff800000acac7808 */ /* 0x000fe40001000000 */
[----:B------:R-:W-:-:S02]  /*1d3b0*/  FSEL R173, R173, -INF , P1 ;  /* 0xff800000adad7808 */ /* 0x000fc40000800000 */
[C---:B------:R-:W-:Y:S02]  /*1d3c0*/  ISETP.GT.AND P3, PT, R4.reuse, 0x30, PT ;  /* 0x000000300400780c */ /* 0x040fe40003f64270 */
        /* <DEDUP_REMOVED lines=51> */
[----:B------:R-:W-:Y:S02]  /*1d700*/  FMNMX.FTZ R4, R184, R10, !PT ;  /* 0x0000000ab8047209 */ /* 0x000fe40007810000 */
[----:B------:R-:W-:-:S02]  /*1d710*/  FSEL R128, R128, -INF , P3 ;  /* 0xff80000080807808 */ /* 0x000fc40001800000 */
[----:B------:R-:W-:Y:S02]  /*1d720*/  FMNMX.FTZ R4, R185, R4, !PT ;  /* 0x00000004b9047209 */ /* 0x000fe40007810000 */
[----:B------:R-:W-:Y:S02]  /*1d730*/  ISETP.GT.AND P3, PT, R0, RZ, PT ;  /* 0x000000ff0000720c */ /* 0x000fe40003f64270 */
[----:B------:R-:W-:Y:S02]  /*1d740*/  FMNMX.FTZ R4, R188, R4, !PT ;  /* 0x00000004bc047209 */ /* 0x000fe40007810000 */
[----:B------:R-:W-:Y:S02]  /*1d750*/  FSEL R186, R186, -INF , P3 ;  /* 0xff800000baba7808 */ /* 0x000fe40001800000 */
[----:B------:R-:W-:Y:S02]  /*1d760*/  FMNMX.FTZ R4, R189, R4, !PT ;  /* 0x00000004bd047209 */ /* 0x000fe40007810000 */
[----:B------:R-:W-:-:S02]  /*1d770*/  ISETP.GT.AND P3, PT, R0, 0x1, PT ;  /* 0x000000010000780c */ /* 0x000fc40003f64270 */
[----:B------:R-:W-:Y:S02]  /*1d780*/  FMNMX.FTZ R4, R192, R4, !PT ;  /* 0x00000004c0047209 */ /* 0x000fe40007810000 */
[----:B------:R-:W-:Y:S02]  /*1d790*/  FSEL R187, R187, -INF , P3 ;  /* 0xff800000bbbb7808 */ /* 0x000fe40001800000 */
[----:B------:R-:W-:Y:S02]  /*1d7a0*/  FMNMX.FTZ R4, R193, R4, !PT ;  /* 0x00000004c1047209 */ /* 0x000fe40007810000 */
[----:B------:R-:W-:Y:S02]  /*1d7b0*/  ISETP.GT.AND P3, PT, R0, 0x8, PT ;  /* 0x000000080000780c */ /* 0x000fe40003f64270 */
[----:B------:R-:W-:Y:S02]  /*1d7c0*/  FMNMX.FTZ R4, R196, R4, !PT ;  /* 0x00000004c4047209 */ /* 0x000fe40007810000 */
[----:B------:R-:W-:-:S02]  /*1d7d0*/  FSEL R190, R190, -INF , P3 ;  /* 0xff800000bebe7808 */ /* 0x000fc40001800000 */
[----:B------:R-:W-:Y:S02]  /*1d7e0*/  FMNMX.FTZ R4, R197, R4, !PT ;  /* 0x00000004c5047209 */ /* 0x000fe40007810000 */
[----:B------:R-:W-:Y:S02]  /*1d7f0*/  ISETP.GT.AND P3, PT, R0, 0x9, PT ;  /* 0x000000090000780c */ /* 0x000fe40003f64270 */
        /* <DEDUP_REMOVED lines=65> */
[----:B------:R-:W-:Y:S02]  /*1dc10*/  FSEL R158, R158, -INF , P3 ;  /* 0xff8000009e9e7808 */ /* 0x000fe40001800000 */
[C---:B------:R-:W-:Y:S01]  /*1dc20*/  ISETP.GT.AND P3, PT, R0.reuse, 0x49, PT ;  /* 0x000000490000780c */ /* 0x040fe20003f64270 */
[----:B------:R-:W1:Y:S01]  /*1dc30*/  SHFL.BFLY PT, R5, R4, 0x2, 0x1f ;  /* 0x0c401f0004057f89 */ /* 0x000e6200000e0000 */
[C---:B------:R-:W-:Y:S02]  /*1dc40*/  ISETP.GT.AND P0, PT, R0.reuse, 0x81, PT ;  /* 0x000000810000780c */ /* 0x040fe40003f04270 */
[----:B------:R-:W-:Y:S02]  /*1dc50*/  FSEL R159, R159, -INF , P3 ;  /* 0xff8000009f9f7808 */ /* 0x000fe40001800000 */
[----:B------:R-:W-:-:S02]  /*1dc60*/  ISETP.GT.AND P3, PT, R0, 0x50, PT ;  /* 0x000000500000780c */ /* 0x000fc40003f64270 */
[----:B------:R-:W-:Y:S02]  /*1dc70*/  ISETP.GT.AND P1, PT, R0, 0x89, PT ;  /* 0x000000890000780c */ /* 0x000fe40003f24270 */
[----:B------:R-:W-:Y:S02]  /*1dc80*/  FSEL R162, R162, -INF , P3 ;  /* 0xff800000a2a27808 */ /* 0x000fe40001800000 */
[C---:B------:R-:W-:Y:S02]  /*1dc90*/  ISETP.GT.AND P3, PT, R0.reuse, 0x51, PT ;  /* 0x000000510000780c */ /* 0x040fe40003f64270 */
[C---:B------:R-:W-:Y:S02]  /*1dca0*/  ISETP.GT.AND P2, PT, R0.reuse, 0x90, PT ;  /* 0x000000900000780c */ /* 0x040fe40003f44270 */
[----:B------:R-:W-:Y:S02]  /*1dcb0*/  FSEL R163, R163, -INF , P3 ;  /* 0xff800000a3a37808 */ /* 0x000fe40001800000 */
[----:B------:R-:W-:-:S02]  /*1dcc0*/  ISETP.GT.AND P3, PT, R0, 0x58, PT ;  /* 0x000000580000780c */ /* 0x000fc40003f64270 */
[----:B------:R-:W-:Y:S02]  /*1dcd0*/  @P0 LOP3.LUT R6, R6, 0x200, RZ, 0xfc, !PT ;  /* 0x0000020006060812 */ /* 0x000fe400078efcff */
[----:B------:R-:W-:Y:S02]  /*1dce0*/  FSEL R166, R166, -INF , P3 ;  /* 0xff800000a6a67808 */ /* 0x000fe40001800000 */
[----:B------:R-:W-:Y:S01]  /*1dcf0*/  ISETP.GT.AND P3, PT, R0, 0x59, PT ;  /* 0x000000590000780c */ /* 0x000fe20003f64270 */
[----:B------:R-:W-:Y:S01]  /*1dd00*/  STL [R1], R6 ;  /* 0x0000000601007387 */ /* 0x000fe20000100800 */
[----:B-1----:R-:W-:Y:S02]  /*1dd10*/  FMNMX.FTZ R4, R4, R5, !PT ;  /* 0x0000000504047209 */ /* 0x002fe40007810000 */
[----:B------:R-:W-:Y:S02]  /*1dd20*/  FSEL R167, R167, -INF , P3 ;  /* 0xff800000a7a77808 */ /* 0x000fe40001800000 */
[C---:B------:R-:W-:Y:S01]  /*1dd30*/  ISETP.GT.AND P3, PT, R0.reuse, 0x60, PT ;  /* 0x000000600000780c */ /* 0x040fe20003f64270 */
[----:B------:R-:W1:Y:S01]  /*1dd40*/  SHFL.BFLY PT, R5, R4, 0x1, 0x1f ;  /* 0x0c201f0004057f89 */ /* 0x000e6200000e0000 */
[----:B------:R-:W-:-:S02]  /*1dd50*/  ISETP.GT.AND P4, PT, R0, 0x98, PT ;  /* 0x000000980000780c */ /* 0x000fc40003f84270 */
[----:B------:R-:W-:Y:S02]  /*1dd60*/  FSEL R138, R138, -INF , P3 ;  /* 0xff8000008a8a7808 */ /* 0x000fe40001800000 */
[C---:B------:R-:W-:Y:S02]  /*1dd70*/  ISETP.GT.AND P3, PT, R0.reuse, 0x61, PT ;  /* 0x000000610000780c */ /* 0x040fe40003f64270 */
[C---:B------:R-:W-:Y:S02]  /*1dd80*/  ISETP.GT.AND P5, PT, R0.reuse, 0x99, PT ;  /* 0x000000990000780c */ /* 0x040fe40003fa4270 */
[----:B------:R-:W-:Y:S02]  /*1dd90*/  FSEL R139, R139, -INF , P3 ;  /* 0xff8000008b8b7808 */ /* 0x000fe40001800000 */
[C---:B------:R-:W-:Y:S02]  /*1dda0*/  ISETP.GT.AND P3, PT, R0.reuse, 0x68, PT ;  /* 0x000000680000780c */ /* 0x040fe40003f64270 */
[----:B------:R-:W-:-:S02]  /*1ddb0*/  ISETP.GT.AND P0, PT, R0, 0x80, PT ;  /* 0x000000800000780c */ /* 0x000fc40003f04270 */
[----:B------:R-:W-:Y:S02]  /*1ddc0*/  FSEL R142, R142, -INF , P3 ;  /* 0xff8000008e8e7808 */ /* 0x000fe40001800000 */
[----:B------:R-:W-:Y:S02]  /*1ddd0*/  ISETP.GT.AND P3, PT, R0, 0x69, PT ;  /* 0x000000690000780c */ /* 0x000fe40003f64270 */
[----:B------:R-:W-:Y:S02]  /*1dde0*/  FSEL R122, R122, -INF , P0 ;  /* 0xff8000007a7a7808 */ /* 0x000fe40000000000 */
[----:B------:R-:W-:Y:S02]  /*1ddf0*/  FSEL R143, R143, -INF , P3 ;  /* 0xff8000008f8f7808 */ /* 0x000fe40001800000 */
[----:B------:R-:W-:Y:S02]  /*1de00*/  ISETP.GT.AND P3, PT, R0, 0x70, PT ;  /* 0x000000700000780c */ /* 0x000fe40003f64270 */
[----:B-1----:R-:W-:-:S02]  /*1de10*/  FMNMX.FTZ R4, R4, R5, !PT ;  /* 0x0000000504047209 */ /* 0x002fc40007810000 */
[----:B------:R-:W-:Y:S02]  /*1de20*/  FSEL R146, R146, -INF , P3 ;  /* 0xff80000092927808 */ /* 0x000fe40001800000 */
[----:B------:R-:W-:Y:S01]  /*1de30*/  ISETP.GT.AND P3, PT, R0, 0x71, PT ;  /* 0x000000710000780c */ /* 0x000fe20003f64270 */
[----:B------:R-:W-:-:S01]  /*1de40*/  FFMA.FTZ R7, R2, R4, -8 ;  /* 0xc100000002077423 */ /* 0x000fc20000010004 */
[----:B------:R-:W-:Y:S02]  /*1de50*/  FSETP.NEU.FTZ.AND P6, PT, R4, -INF , PT ;  /* 0xff8000000400780b */ /* 0x000fe40003fdd000 */
[----:B------:R-:W-:Y:S02]  /*1de60*/  FSEL R147, R147, -INF , P3 ;  /* 0xff80000093937808 */ /* 0x000fe40001800000 */
[----:B------:R-:W-:Y:S02]  /*1de70*/  ISETP.GT.AND P3, PT, R0, 0x78, PT ;  /* 0x000000780000780c */ /* 0x000fe40003f64270 */
[----:B------:R-:W-:-:S02]  /*1de80*/  FSEL R5, R4, RZ, P6 ;  /* 0x000000ff04057208 */ /* 0x000fc40003000000 */
[----:B------:R-:W-:Y:S02]  /*1de90*/  FSEL R150, R150, -INF , P3 ;  /* 0xff80000096967808 */ /* 0x000fe40001800000 */
[----:B------:R-:W-:Y:S01]  /*1dea0*/  ISETP.GT.AND P3, PT, R0, 0x79, PT ;  /* 0x000000790000780c */ /* 0x000fe20003f64270 */
[----:B------:R-:W-:Y:S01]  /*1deb0*/  FADD.FTZ R5, -R5, R10 ;  /* 0x0000000a05057221 */ /* 0x000fe20000010100 */
[----:B------:R-:W-:Y:S01]  /*1dec0*/  FSEL R7, R7, RZ, P6 ;  /* 0x000000ff07077208 */ /* 0x000fe20003000000 */
[----:B------:R-:W-:Y:S01]  /*1ded0*/  IMAD R10, R223, 0x8, R18 ;  /* 0x00000008df0a7824 */ /* 0x000fe200078e0212 */
[----:B------:R-:W-:Y:S01]  /*1dee0*/  FSEL R151, R151, -INF , P3 ;  /* 0xff80000097977808 */ /* 0x000fe20001800000 */
[----:B------:R-:W-:Y:S01]  /*1def0*/  FMUL.FTZ R5, R2, R5 ;  /* 0x0000000502057220 */ /* 0x000fe20000410000 */
[----:B------:R-:W-:Y:S01]  /*1df00*/  ISETP.GT.AND P3, PT, R0, 0x91, PT ;  /* 0x000000910000780c */ /* 0x000fe20003f64270 */
[--C-:B------:R-:W-:Y:S01]  /*1df10*/  FFMA.FTZ R184, R2, R184, -R7.reuse ;  /* 0x000000b802b87223 */ /* 0x100fe20000010807 */
[----:B------:R-:W-:Y:S01]  /*1df20*/  ISETP.GT.AND P6, PT, R0, 0x88, PT ;  /* 0x000000880000780c */ /* 0x000fe20003fc4270 */
[--C-:B------:R-:W-:Y:S01]  /*1df30*/  FFMA.FTZ R185, R2, R185, -R7.reuse ;  /* 0x000000b902b97223 */ /* 0x100fe20000010807 */
[----:B------:R-:W-:Y:S01]  /*1df40*/  FMNMX.FTZ R0, R186, R11, !PT ;  /* 0x0000000bba007209 */ /* 0x000fe20007810000 */
[----:B------:R-:W-:Y:S01]  /*1df50*/  MUFU.EX2 R5, R5 ;  /* 0x0000000500057308 */ /* 0x000fe20000000800 */
[----:B------:R-:W-:Y:S01]  /*1df60*/  LOP3.LUT P0, RZ, R6, 0x200, RZ, 0xc0, !PT ;  /* 0x0000020006ff7812 */ /* 0x000fe2000780c0ff */
[C-C-:B------:R-:W-:Y:S01]  /*1df70*/  FFMA.FTZ R188, R2.reuse, R188, -R7.reuse ;  /* 0x000000bc02bc7223 */ /* 0x140fe20000010807 */
[----:B------:R-:W-:Y:S01]  /*1df80*/  FMNMX.FTZ R0, R187, R0, !PT ;  /* 0x00000000bb007209 */ /* 0x000fe20007810000 */
[C-C-:B------:R-:W-:Y:S01]  /*1df90*/  FFMA.FTZ R189, R2.reuse, R189, -R7.reuse ;  /* 0x000000bd02bd7223 */ /* 0x140fe20000010807 */
[----:B------:R-:W-:Y:S01]  /*1dfa0*/  FSEL R123, R123, -INF , P0 ;  /* 0xff8000007b7b7808 */ /* 0x000fe20000000000 */
[--C-:B------:R-:W-:Y:S01]  /*1dfb0*/  FFMA.FTZ R192, R2, R192, -R7.reuse ;  /* 0x000000c002c07223 */ /* 0x100fe20000010807 */
[----:B------:R-:W-:Y:S01]  /*1dfc0*/  FMNMX.FTZ R0, R190, R0, !PT ;  /* 0x00000000be007209 */ /* 0x000fe20007810000 */
[----:B------:R-:W1:Y:S01]  /*1dfd0*/  MUFU.EX2 R184, R184 ;  /* 0x000000b800b87308 */ /* 0x000e620000000800 */
[----:B------:R-:W-:Y:S01]  /*1dfe0*/  FSEL R126, R126, -INF , P6 ;  /* 0xff8000007e7e7808 */ /* 0x000fe20003000000 */
[----:B------:R-:W-:Y:S01]  /*1dff0*/  VIADD R10, R10, 0x33440 ;  /* 0x000334400a0a7836 */ /* 0x000fe20000000000 */
[----:B------:R-:W-:Y:S01]  /*1e000*/  FMNMX.FTZ R0, R191, R0, !PT ;  /* 0x00000000bf007209 */ /* 0x000fe20007810000 */
[C-C-:B------:R-:W-:Y:S01]  /*1e010*/  FFMA.FTZ R193, R2.reuse, R193, -R7.reuse ;  /* 0x000000c102c17223 */ /* 0x140fe20000010807 */
[----:B------:R-:W-:Y:S01]  /*1e020*/  FSEL R127, R127, -INF , P1 ;  /* 0xff8000007f7f7808 */ /* 0x000fe20000800000 */
[--C-:B------:R-:W-:Y:S01]  /*1e030*/  FFMA.FTZ R196, R2, R196, -R7.reuse ;  /* 0x000000c402c47223 */ /* 0x100fe20000010807 */
[----:B------:R-:W-:Y:S01]  /*1e040*/  FMNMX.FTZ R0, R194, R0, !PT ;  /* 0x00000000c2007209 */ /* 0x000fe20007810000 */
[----:B------:R-:W2:Y:S01]  /*1e050*/  MUFU.EX2 R185, R185 ;  /* 0x000000b900b97308 */ /* 0x000ea20000000800 */
[----:B------:R-:W-:Y:S01]  /*1e060*/  FSEL R130, R130, -INF , P2 ;  /* 0xff80000082827808 */ /* 0x000fe20001000000 */
[C-C-:B------:R-:W-:Y:S01]  /*1e070*/  FFMA.FTZ R197, R2.reuse, R197, -R7.reuse ;  /* 0x000000c502c57223 */ /* 0x140fe20000010807 */
[----:B------:R-:W-:Y:S01]  /*1e080*/  FMNMX.FTZ R0, R195, R0, !PT ;  /* 0x00000000c3007209 */ /* 0x000fe20007810000 */
[C-C-:B------:R-:W-:Y:S01]  /*1e090*/  FFMA.FTZ R168, R2.reuse, R168, -R7.reuse ;  /* 0x000000a802a87223 */ /* 0x140fe20000010807 */
[----:B------:R-:W-:Y:S01]  /*1e0a0*/  FSEL R131, R131, -INF , P3 ;  /* 0xff80000083837808 */ /* 0x000fe20001800000 */
[--C-:B------:R-:W-:Y:S01]  /*1e0b0*/  FFMA.FTZ R169, R2, R169, -R7.reuse ;  /* 0x000000a902a97223 */ /* 0x100fe20000010807 */
[----:B------:R-:W-:Y:S01]  /*1e0c0*/  FMNMX.FTZ R0, R198, R0, !PT ;  /* 0x00000000c6007209 */ /* 0x000fe20007810000 */
[----:B------:R-:W3:Y:S01]  /*1e0d0*/  MUFU.EX2 R188, R188 ;  /* 0x000000bc00bc7308 */ /* 0x000ee20000000800 */
[----:B------:R-:W-:Y:S01]  /*1e0e0*/  FSEL R134, R134, -INF , P4 ;  /* 0xff80000086867808 */ /* 0x000fe20002000000 */
[----:B-1----:R-:W-:Y:S01]  /*1e0f0*/  FFMA.FTZ R13, R5, R13, R184 ;  /* 0x0000000d050d7223 */ /* 0x002fe200000100b8 */
[----:B------:R-:W-:Y:S01]  /*1e100*/  FMNMX.FTZ R0, R199, R0, !PT ;  /* 0x00000000c7007209 */ /* 0x000fe20007810000 */
[C-C-:B------:R-:W-:Y:S01]  /*1e110*/  FFMA.FTZ R172, R2.reuse, R172, -R7.reuse ;  /* 0x000000ac02ac7223 */ /* 0x140fe20000010807 */
[----:B------:R-:W-:Y:S01]  /*1e120*/  FSEL R135, R135, -INF , P5 ;  /* 0xff80000087877808 */ /* 0x000fe20002800000 */
[--C-:B------:R-:W-:Y:S01]  /*1e130*/  FFMA.FTZ R173, R2, R173, -R7.reuse ;  /* 0x000000ad02ad7223 */ /* 0x100fe20000010807 */
[----:B------:R-:W-:Y:S01]  /*1e140*/  FMNMX.FTZ R0, R170, R0, !PT ;  /* 0x00000000aa007209 */ /* 0x000fe20007810000 */
[----:B------:R-:W1:Y:S01]  /*1e150*/  MUFU.EX2 R189, R189 ;  /* 0x000000bd00bd7308 */ /* 0x000e620000000800 */
[----:B------:R-:W-:Y:S01]  /*1e160*/  LOP3.LUT P0, RZ, R6, 0x100, RZ, 0xc0, !PT ;  /* 0x0000010006ff7812 */ /* 0x000fe2000780c0ff */
[C-C-:B------:R-:W-:Y:S01]  /*1e170*/  FFMA.FTZ R176, R2.reuse, R176, -R7.reuse ;  /* 0x000000b002b07223 */ /* 0x140fe20000010807 */
[----:B------:R-:W-:Y:S01]  /*1e180*/  FMNMX.FTZ R0, R171, R0, !PT ;  /* 0x00000000ab007209 */ /* 0x000fe20007810000 */
[C-C-:B------:R-:W-:Y:S01]  /*1e190*/  FFMA.FTZ R177, R2.reuse, R177, -R7.reuse ;  /* 0x000000b102b17223 */ /* 0x140fe20000010807 */
[----:B------:R-:W-:-:S01]  /*1e1a0*/  FFMA.FTZ R180, R2, R180, -R7 ;  /* 0x000000b402b47223 */ /* 0x000fc20000010807 */
[--C-:B------:R-:W-:Y:S01]  /*1e1b0*/  FFMA.FTZ R181, R2, R181, -R7.reuse ;  /* 0x000000b502b57223 */ /* 0x100fe20000010807 */
[----:B------:R-:W-:Y:S01]  /*1e1c0*/  FMNMX.FTZ R0, R174, R0, !PT ;  /* 0x00000000ae007209 */ /* 0x000fe20007810000 */
[----:B------:R-:W-:Y:S01]  /*1e1d0*/  MUFU.EX2 R192, R192 ;  /* 0x000000c000c07308 */ /* 0x000fe20000000800 */
[----:B------:R-:W-:-:S01]  /*1e1e0*/  FFMA.FTZ R152, R2, R152, -R7 ;  /* 0x0000009802987223 */ /* 0x000fc20000010807 */
        /* <DEDUP_REMOVED lines=35> */
[----:B------:R-:W-:-:S02]  /*1e420*/  FFMA.FTZ R7, R2, R133, -R7 ;  /* 0x0000008502077223 */ /* 0x000fc40000010807 */
        /* <DEDUP_REMOVED lines=29> */
[----:B------:R-:W-:-:S05]  /*1e600*/  FMNMX.FTZ R0, R135, R0, !PT ;  /* 0x0000000087007209 */ /* 0x000fca0007810000 */
[----:B------:R-:W4:Y:S01]  /*1e610*/  SHFL.BFLY PT, R6, R0, 0x2, 0x1f ;  /* 0x0c401f0000067f89 */ /* 0x000f2200000e0000 */
[----:B------:R-:W-:Y:S08]  /*1e620*/  MUFU.EX2 R157, R157 ;  /* 0x0000009d009d7308 */ /* 0x000ff00000000800 */
[----:B------:R-:W-:Y:S08]  /*1e630*/  MUFU.EX2 R160, R160 ;  /* 0x000000a000a07308 */ /* 0x000ff00000000800 */
[----:B------:R-:W-:Y:S01]  /*1e640*/  MUFU.EX2 R161, R161 ;  /* 0x000000a100a17308 */ /* 0x000fe20000000800 */
[----:B----4-:R-:W-:-:S07]  /*1e650*/  FMNMX.FTZ R0, R0, R6, !PT ;  /* 0x0000000600007209 */ /* 0x010fce0007810000 */
[----:B------:R-:W-:Y:S01]  /*1e660*/  MUFU.EX2 R164, R164 ;  /* 0x000000a400a47308 */ /* 0x000fe20000000800 */
[----:B------:R-:W4:Y:S07]  /*1e670*/  SHFL.BFLY PT, R6, R0, 0x1, 0x1f ;  /* 0x0c201f0000067f89 */ /* 0x000f2e00000e0000 */
[----:B------:R-:W-:Y:S08]  /*1e680*/  MUFU.EX2 R165, R165 ;  /* 0x000000a500a57308 */ /* 0x000ff00000000800 */
[----:B------:R-:W-:Y:S08]  /*1e690*/  MUFU.EX2 R136, R136 ;  /* 0x0000008800887308 */ /* 0x000ff00000000800 */
[----:B------:R-:W-:Y:S01]  /*1e6a0*/  MUFU.EX2 R137, R137 ;  /* 0x0000008900897308 */ /* 0x000fe20000000800 */
[----:B----4-:R-:W-:-:S04]  /*1e6b0*/  FMNMX.FTZ R0, R0, R6, !PT ;  /* 0x0000000600007209 */ /* 0x010fc80007810000 */
[----:B------:R-:W-:Y:S01]  /*1e6c0*/  FSETP.NEU.FTZ.AND P1, PT, R0, -INF , PT ;  /* 0xff8000000000780b */ /* 0x000fe20003f3d000 */
[----:B------:R-:W-:-:S02]  /*1e6d0*/  FFMA.FTZ R9, R2, R0, -8 ;  /* 0xc100000002097423 */ /* 0x000fc40000010000 */
[----:B------:R-:W-:Y:S01]  /*1e6e0*/  MUFU.EX2 R140, R140 ;  /* 0x0000008c008c7308 */ /* 0x000fe20000000800 */
[----:B------:R-:W-:Y:S02]  /*1e6f0*/  FSEL R6, R0, RZ, P1 ;  /* 0x000000ff00067208 */ /* 0x000fe40000800000 */
[----:B------:R-:W-:-:S03]  /*1e700*/  FSEL R9, R9, RZ, P1 ;  /* 0x000000ff09097208 */ /* 0x000fc60000800000 */
[----:B------:R-:W-:Y:S01]  /*1e710*/  FADD.FTZ R6, -R6, R11 ;  /* 0x0000000b06067221 */ /* 0x000fe20000010100 */
[----:B------:R-:W-:Y:S02]  /*1e720*/  IMAD.U32 R11, RZ, RZ, UR38 ;  /* 0x00000026ff0b7e24 */ /* 0x000fe4000f8e00ff */
[C-C-:B------:R-:W-:Y:S01]  /*1e730*/  FFMA.FTZ R186, R2.reuse, R186, -R9.reuse ;  /* 0x000000ba02ba7223 */ /* 0x140fe20000010809 */
[----:B------:R-:W-:-:S01]  /*1e740*/  FFMA.FTZ R187, R2, R187, -R9 ;  /* 0x000000bb02bb7223 */ /* 0x000fc20000010809 */
[C---:B------:R-:W-:Y:S01]  /*1e750*/  FMUL.FTZ R6, R2.reuse, R6 ;  /* 0x0000000602067220 */ /* 0x040fe20000410000 */
[----:B------:R-:W-:-:S01]  /*1e760*/  FFMA.FTZ R190, R2, R190, -R9 ;  /* 0x000000be02be7223 */ /* 0x000fc20000010809 */
[C-C-:B------:R-:W-:Y:S01]  /*1e770*/  FFMA.FTZ R191, R2.reuse, R191, -R9.reuse ;  /* 0x000000bf02bf7223 */ /* 0x140fe20000010809 */
[----:B------:R-:W-:-:S01]  /*1e780*/  FFMA.FTZ R194, R2, R194, -R9 ;  /* 0x000000c202c27223 */ /* 0x000fc20000010809 */
[----:B------:R-:W-:Y:S01]  /*1e790*/  MUFU.EX2 R186, R186 ;  /* 0x000000ba00ba7308 */ /* 0x000fe20000000800 */
[----:B------:R-:W-:-:S01]  /*1e7a0*/  FFMA.FTZ R195, R2, R195, -R9 ;  /* 0x000000c302c37223 */ /* 0x000fc20000010809 */
[----:B------:R-:W-:Y:S01]  /*1e7b0*/  PRMT R10, R11, 0x654, R10 ;  /* 0x000006540b0a7816 */ /* 0x000fe2000000000a */
[----:B------:R-:W-:-:S01]  /*1e7c0*/  FFMA.FTZ R198, R2, R198, -R9 ;  /* 0x000000c602c67223 */ /* 0x000fc20000010809 */
[C-C-:B------:R-:W-:Y:S01]  /*1e7d0*/  FFMA.FTZ R199, R2.reuse, R199, -R9.reuse ;  /* 0x000000c702c77223 */ /* 0x140fe20000010809 */
[----:B------:R-:W-:-:S01]  /*1e7e0*/  FFMA.FTZ R170, R2, R170, -R9 ;  /* 0x000000aa02aa7223 */ /* 0x000fc20000010809 */
[----:B------:R2:W-:Y:S01]  /*1e7f0*/  SYNCS.ARRIVE.TRANS64.RED.A1T0 RZ, [R10+URZ], RZ ;  /* 0x000000ff0aff79a7 */ /* 0x0005e2000810043f */
[----:B------:R-:W-:-:S01]  /*1e800*/  FFMA.FTZ R171, R2, R171, -R9 ;  /* 0x000000ab02ab7223 */ /* 0x000fc20000010809 */
[----:B------:R-:W4:Y:S01]  /*1e810*/  MUFU.EX2 R6, R6 ;  /* 0x0000000600067308 */ /* 0x000f220000000800 */
[----:B------:R-:W-:-:S01]  /*1e820*/  FFMA.FTZ R174, R2, R174, -R9 ;  /* 0x000000ae02ae7223 */ /* 0x000fc20000010809 */
[C-C-:B------:R-:W-:Y:S01]  /*1e830*/  FFMA.FTZ R175, R2.reuse, R175, -R9.reuse ;  /* 0x000000af02af7223 */ /* 0x140fe20000010809 */
[----:B------:R-:W-:-:S01]  /*1e840*/  FFMA.FTZ R178, R2, R178, -R9 ;  /* 0x000000b202b27223 */ /* 0x000fc20000010809 */
[C-C-:B------:R-:W-:Y:S01]  /*1e850*/  FFMA.FTZ R179, R2.reuse, R179, -R9.reuse ;  /* 0x000000b302b37223 */ /* 0x140fe20000010809 */
[----:B------:R-:W-:-:S01]  /*1e860*/  FFMA.FTZ R182, R2, R182, -R9 ;  /* 0x000000b602b67223 */ /* 0x000fc20000010809 */
[----:B--2---:R-:W-:Y:S01]  /*1e870*/  FADD.FTZ R10, R185, R13 ;  /* 0x0000000db90a7221 */ /* 0x004fe20000010000 */
[----:B------:R-:W-:-:S01]  /*1e880*/  FFMA.FTZ R183, R2, R183, -R9 ;  /* 0x000000b702b77223 */ /* 0x000fc20000010809 */
[----:B------:R-:W2:Y:S01]  /*1e890*/  MUFU.EX2 R187, R187 ;  /* 0x000000bb00bb7308 */ /* 0x000ea20000000800 */
[----:B------:R-:W-:-:S01]  /*1e8a0*/  FFMA.FTZ R154, R2, R154, -R9 ;  /* 0x0000009a029a7223 */ /* 0x000fc20000010809 */
[----:B---3--:R-:W-:Y:S01]  /*1e8b0*/  FADD.FTZ R10, R188, R10 ;  /* 0x0000000abc0a7221 */ /* 0x008fe20000010000 */
[----:B------:R-:W-:-:S01]  /*1e8c0*/  FFMA.FTZ R155, R2, R155, -R9 ;  /* 0x0000009b029b7223 */ /* 0x000fc20000010809 */
[C-C-:B------:R-:W-:Y:S01]  /*1e8d0*/  FFMA.FTZ R158, R2.reuse, R158, -R9.reuse ;  /* 0x0000009e029e7223 */ /* 0x140fe20000010809 */
[----:B------:R-:W-:-:S01]  /*1e8e0*/  FFMA.FTZ R159, R2, R159, -R9 ;  /* 0x0000009f029f7223 */ /* 0x000fc20000010809 */
[----:B-1----:R-:W-:Y:S01]  /*1e8f0*/  FADD.FTZ R10, R189, R10 ;  /* 0x0000000abd0a7221 */ /* 0x002fe20000010000 */
[----:B------:R-:W-:-:S01]  /*1e900*/  FFMA.FTZ R162, R2, R162, -R9 ;  /* 0x000000a202a27223 */ /* 0x000fc20000010809 */
[----:B------:R-:W1:Y:S01]  /*1e910*/  MUFU.EX2 R190, R190 ;  /* 0x000000be00be7308 */ /* 0x000e620000000800 */
[----:B----4-:R-:W-:-:S01]  /*1e920*/  FFMA.FTZ R12, R6, R12, R186 ;  /* 0x0000000c060c7223 */ /* 0x010fc200000100ba */
[----:B------:R-:W-:Y:S01]  /*1e930*/  FADD.FTZ R10, R192, R10 ;  /* 0x0000000ac00a7221 */ /* 0x000fe20000010000 */
[----:B------:R-:W-:-:S01]  /*1e940*/  FFMA.FTZ R163, R2, R163, -R9 ;  /* 0x000000a302a37223 */ /* 0x000fc20000010809 */
[C-C-:B------:R-:W-:Y:S01]  /*1e950*/  FFMA.FTZ R166, R2.reuse, R166, -R9.reuse ;  /* 0x000000a602a67223 */ /* 0x140fe20000010809 */
[----:B------:R-:W-:-:S01]  /*1e960*/  FFMA.FTZ R167, R2, R167, -R9 ;  /* 0x000000a702a77223 */ /* 0x000fc20000010809 */
[----:B------:R-:W-:Y:S01]  /*1e970*/  FADD.FTZ R10, R193, R10 ;  /* 0x0000000ac10a7221 */ /* 0x000fe20000010000 */
[----:B------:R-:W-:-:S01]  /*1e980*/  FFMA.FTZ R138, R2, R138, -R9 ;  /* 0x0000008a028a7223 */ /* 0x000fc20000010809 */
[----:B------:R-:W3:Y:S01]  /*1e990*/  MUFU.EX2 R191, R191 ;  /* 0x000000bf00bf7308 */ /* 0x000ee20000000800 */
[----:B--2---:R-:W-:-:S01]  /*1e9a0*/  FADD.FTZ R11, R187, R12 ;  /* 0x0000000cbb0b7221 */ /* 0x004fc20000010000 */
[----:B------:R-:W-:Y:S01]  /*1e9b0*/  FADD.FTZ R10, R196, R10 ;  /* 0x0000000ac40a7221 */ /* 0x000fe20000010000 */
[----:B------:R-:W-:-:S01]  /*1e9c0*/  FFMA.FTZ R139, R2, R139, -R9 ;  /* 0x0000008b028b7223 */ /* 0x000fc20000010809 */
[C-C-:B------:R-:W-:Y:S01]  /*1e9d0*/  FFMA.FTZ R142, R2.reuse, R142, -R9.reuse ;  /* 0x0000008e028e7223 */ /* 0x140fe20000010809 */
[----:B------:R-:W-:-:S01]  /*1e9e0*/  FFMA.FTZ R143, R2, R143, -R9 ;  /* 0x0000008f028f7223 */ /* 0x000fc20000010809 */
[----:B------:R-:W-:Y:S01]  /*1e9f0*/  FADD.FTZ R10, R197, R10 ;  /* 0x0000000ac50a7221 */ /* 0x000fe20000010000 */
[----:B------:R-:W-:-:S01]  /*1ea00*/  FFMA.FTZ R146, R2, R146, -R9 ;  /* 0x0000009202927223 */ /* 0x000fc20000010809 */
[----:B------:R-:W2:Y:S01]  /*1ea10*/  MUFU.EX2 R194, R194 ;  /* 0x000000c200c27308 */ /* 0x000ea20000000800 */
        /* <DEDUP_REMOVED lines=8> */
[----:B---3--:R-:W-:-:S01]  /*1eaa0*/  FADD.FTZ R11, R191, R11 ;  /* 0x0000000bbf0b7221 */ /* 0x008fc20000010000 */
        /* <DEDUP_REMOVED lines=12> */
[----:B------:R-:W-:-:S02]  /*1eb70*/  FADD.FTZ R10, R177, R10 ;  /* 0x0000000ab10a7221 */ /* 0x000fc40000010000 */
[----:B------:R-:W2:Y:S01]  /*1eb80*/  MUFU.EX2 R199, R199 ;  /* 0x000000c700c77308 */ /* 0x000ea20000000800 */
[----:B-1----:R-:W-:-:S01]  /*1eb90*/  FADD.FTZ R11, R195, R11 ;  /* 0x0000000bc30b7221 */ /* 0x002fc20000010000 */
[----:B------:R-:W-:-:S04]  /*1eba0*/  FADD.FTZ R10, R180, R10 ;  /* 0x0000000ab40a7221 */ /* 0x000fc80000010000 */
[----:B------:R-:W-:Y:S02]  /*1ebb0*/  FADD.FTZ R10, R181, R10 ;  /* 0x0000000ab50a7221 */ /* 0x000fe40000010000 */
[----:B------:R-:W1:Y:S01]  /*1ebc0*/  MUFU.EX2 R170, R170 ;  /* 0x000000aa00aa7308 */ /* 0x000e620000000800 */
[----:B---3--:R-:W-:-:S01]  /*1ebd0*/  FADD.FTZ R11, R198, R11 ;  /* 0x0000000bc60b7221 */ /* 0x008fc20000010000 */
[----:B------:R-:W-:-:S04]  /*1ebe0*/  FADD.FTZ R10, R152, R10 ;  /* 0x0000000a980a7221 */ /* 0x000fc80000010000 */
[----:B------:R-:W-:Y:S02]  /*1ebf0*/  FADD.FTZ R10, R153, R10 ;  /* 0x0000000a990a7221 */ /* 0x000fe40000010000 */
[----:B------:R-:W3:Y:S01]  /*1ec00*/  MUFU.EX2 R171, R171 ;  /* 0x000000ab00ab7308 */ /* 0x000ee20000000800 */
        /* <DEDUP_REMOVED lines=17> */
[----:B------:R-:W-:-:S06]  /*1ed20*/  FADD.FTZ R10, R140, R10 ;  /* 0x0000000a8c0a7221 */ /* 0x000fcc0000010000 */
[----:B------:R-:W1:Y:S01]  /*1ed30*/  MUFU.EX2 R182, R182 ;  /* 0x000000b600b67308 */ /* 0x000e620000000800 */
[----:B---3--:R-:W-:-:S07]  /*1ed40*/  FADD.FTZ R11, R178, R11 ;  /* 0x0000000bb20b7221 */ /* 0x008fce0000010000 */
[----:B------:R-:W3:Y:S01]  /*1ed50*/  MUFU.EX2 R183, R183 ;  /* 0x000000b700b77308 */ /* 0x000ee20000000800 */
[----:B--2---:R-:W-:-:S07]  /*1ed60*/  FADD.FTZ R11, R179, R11 ;  /* 0x0000000bb30b7221 */ /* 0x004fce0000010000 */
[----:B------:R-:W2:Y:S01]  /*1ed70*/  MUFU.EX2 R154, R154 ;  /* 0x0000009a009a7308 */ /* 0x000ea20000000800 */
[----:B-1----:R-:W-:-:S07]  /*1ed80*/  FADD.FTZ R11, R182, R11 ;  /* 0x0000000bb60b7221 */ /* 0x002fce0000010000 */
        /* <DEDUP_REMOVED lines=71> */
[----:B-1----:R-:W-:-:S01]  /*1f200*/  FADD.FTZ R11, R134, R11 ;  /* 0x0000000b860b7221 */ /* 0x002fc20000010000 */
[----:B---3--:R-:W-:-:S03]  /*1f210*/  FADD.FTZ R13, R7, R10 ;  /* 0x0000000a070d7221 */ /* 0x008fc60000010000 */
[----:B--2---:R-:W-:Y:S01]  /*1f220*/  FADD.FTZ R12, R9, R11 ;  /* 0x0000000b090c7221 */ /* 0x004fe20000010000 */
[----:B------:R-:W-:Y:S06]  /*1f230*/  @!P0 BRA `(.L_x_2832) ;  /* 0x0000000000048947 */ /* 0x000fec0003800000 */
[----:B------:R-:W-:Y:S01]  /*1f240*/  BPT.TRAP 0x1 ;  /* 0x000000040000795c */ /* 0x000fe20000300000 */
.L_x_2832:
[----:B------:R-:W-:Y:S01]  /*1f250*/  F2FP.SATFINITE.E4M3.F32.PACK_AB_MERGE_C R9, R9, R134, RZ ;  /* 0x000000860909723e */ /* 0x000fe200048070ff */
[----:B------:R-:W-:Y:S01]  /*1f260*/  IMAD R3, R3, 0x8, R18 ;  /* 0x0000000803037824 */ /* 0x000fe200078e0212 */
[----:B------:R-:W-:Y:S01]  /*1f270*/  ISETP.GT.AND P1, PT, R8, R21, PT ;  /* 0x000000150800720c */ /* 0x000fe20003f24270 */
[-C--:B------:R-:W-:Y:S01]  /*1f280*/  FMUL.FTZ R24, R24, R5.reuse ;  /* 0x0000000518187220 */ /* 0x080fe20000410000 */
[----:B------:R-:W-:Y:S01]  /*1f290*/  F2FP.SATFINITE.E4M3.F32.PACK_AB_MERGE_C R203, R131, R130, R9 ;  /* 0x0000008283cb723e */ /* 0x000fe20004807009 */
[----:B------:R-:W-:Y:S01]  /*1f2a0*/  VIADD R3, R3, 0x33460 ;  /* 0x0003346003037836 */ /* 0x000fe20000000000 */
[----:B------:R1:W5:Y:S01]  /*1f2b0*/  LDL R9, [R1+0x4] ;  /* 0x0000040001097983 */ /* 0x0003620000100800 */
[----:B------:R-:W-:Y:S01]  /*1f2c0*/  MOV R10, UR38 ;  /* 0x00000026000a7c02 */ /* 0x000fe20008000f00 */
        /* <DEDUP_REMOVED lines=137> */
[----:B------:R-:W-:Y:S02]  /*1fb60*/  IMAD.MOV.U32 R10, RZ, RZ, R4 ;  /* 0x000000ffff0a7224 */ /* 0x000fe400078e0004 */
[----:B--2---:R-:W-:Y:S01]  /*1fb70*/  IMAD.MOV.U32 R3, RZ, RZ, R223 ;  /* 0x000000ffff037224 */ /* 0x004fe200078e00df */
[----:B-1----:R-:W-:Y:S06]  /*1fb80*/  @P1 BRA `(.L_x_2833) ;  /* 0xffffffbc00f01947 */ /* 0x002fec000383ffff */
.L_x_2821:
[----:B------:R-:W-:-:S13]  /*1fb90*/  ISETP.GE.AND P1, PT, R8, RZ, PT ;  /* 0x000000ff0800720c */ /* 0x000fda0003f26270 */
[----:B------:R-:W-:Y:S05]  /*1fba0*/  @!P1 BRA `(.L_x_2834) ;  /* 0x0000003400089947 */ /* 0x000fea0003800000 */
[----:B-----5:R1:W5:Y:S01]  /*1fbb0*/  LDL.LU R9, [R1+0x4] ;  /* 0x0000040001097983 */ /* 0x0203620000300800 */
[----:B------:R-:W-:Y:S01]  /*1fbc0*/  IMAD.MOV.U32 R11, RZ, RZ, R0 ;  /* 0x000000ffff0b7224 */ /* 0x000fe200078e0000 */
[----:B------:R-:W-:Y:S01]  /*1fbd0*/  MOV R3, R223 ;  /* 0x000000df00037202 */ /* 0x000fe20000000f00 */
[----:B------:R-:W-:-:S07]  /*1fbe0*/  IMAD.MOV.U32 R10, RZ, RZ, R4 ;  /* 0x000000ffff0a7224 */ /* 0x000fce00078e0004 */
.L_x_2846:
[----:B------:R-:W-:Y:S01]  /*1fbf0*/  VIADD R223, R3, 0x1 ;  /* 0x0000000103df7836 */ /* 0x000fe20000000000 */
[----:B------:R-:W-:Y:S01]  /*1fc00*/  ISETP.NE.AND P2, PT, R23, RZ, PT ;  /* 0x000000ff1700720c */ /* 0x000fe20003f45270 */
[----:B------:R-:W-:Y:S05]  /*1fc10*/  YIELD ;  /* 0x0000000000007946 */ /* 0x000fea0003800000 */
[----:B------:R-:W-:-:S04]  /*1fc20*/  ISETP.NE.AND P1, PT, R223, 0x2, PT ;  /* 0x00000002df00780c */ /* 0x000fc80003f25270 */
[----:B------:R-:W-:Y:S02]  /*1fc30*/  SEL R0, RZ, 0x1, P1 ;  /* 0x00000001ff007807 */ /* 0x000fe40000800000 */
[----:B------:R-:W-:Y:S02]  /*1fc40*/  SEL R223, R223, RZ, P1 ;  /* 0x000000ffdfdf7207 */ /* 0x000fe40000800000 */
[----:B-----5:R-:W-:-:S05]  /*1fc50*/  LOP3.LUT R4, R9, R0, RZ, 0x3c, !PT ;  /* 0x0000000009047212 */ /* 0x020fca00078e3cff */
[----:B------:R2:W-:Y:S01]  /*1fc60*/  STL [R1+0x4], R4 ;  /* 0x0000040401007387 */ /* 0x0005e20000100800 */
[----:B------:R-:W-:Y:S05]  /*1fc70*/  @P2 BRA `(.L_x_2835) ;  /* 0x0000000000302947 */ /* 0x000fea0003800000 */
[----:B------:R-:W-:Y:S05]  /*1fc80*/  @!P0 BRA `(.L_x_2836) ;  /* 0x0000000000048947 */ /* 0x000fea0003800000 */
[----:B------:R-:W-:Y:S01]  /*1fc90*/  BPT.TRAP 0x1 ;  /* 0x000000040000795c */ /* 0x000fe20000300000 */
.L_x_2836:
[----:B------:R-:W-:Y:S01]  /*1fca0*/  IMAD R0, R223, 0x8, R18 ;  /* 0x00000008df007824 */ /* 0x000fe200078e0212 */
[----:B------:R-:W-:-:S04]  /*1fcb0*/  SHF.L.U32 R5, R4, 0x1f, RZ ;  /* 0x0000001f04057819 */ /* 0x000fc800000006ff */
[----:B------:R3:W4:Y:S01]  /*1fcc0*/  SYNCS.PHASECHK.TRANS64.TRYWAIT P1, [R0+URZ+0x33430], R5 ;  /* 0x03343005000075a7 */ /* 0x000722000802017f */
[----:B------:R-:W-:Y:S05]  /*1fcd0*/  @!P0 BRA `(.L_x_2837) ;  /* 0x0000000000048947 */ /* 0x000fea0003800000 */
[----:B------:R-:W-:Y:S01]  /*1fce0*/  BPT.TRAP 0x1 ;  /* 0x000000040000795c */ /* 0x000fe20000300000 */
.L_x_2837:
[----:B------:R-:W-:Y:S04]  /*1fcf0*/  BSSY B0, `(.L_x_2835) ;  /* 0x0000004000007945 */ /* 0x000fe80003800000 */
[----:B----4-:R-:W-:Y:S05]  /*1fd00*/  @P1 BRA `(.L_x_2838) ;  /* 0x0000000000081947 */ /* 0x010fea0003800000 */
[----:B------:R-:W4:Y:S02]  /*1fd10*/  SYNCS.PHASECHK.TRANS64.TRYWAIT P1, [R0+URZ+0x33430], R5 ;  /* 0x03343005000075a7 */ /* 0x000f24000802017f */
[----:B----4-:R-:W-:Y:S05]  /*1fd20*/  @!P1 BRA `(.L_x_2839) ;  /* 0x0000010400989947 */ /* 0x010fea0003800000 */
.L_x_2838:
[----:B------:R-:W-:Y:S05]  /*1fd30*/  BSYNC B0 ;  /* 0x0000000000007941 */ /* 0x000fea0003800000 */
.L_x_2835:
[----:B---34-:R-:W3:Y:S01]  /*1fd40*/  S2R R0, SR_TID.X ;  /* 0x0000000000007919 */ /* 0x018ee20000002100 */
[----:B------:R-:W-:Y:S05]  /*1fd50*/  WARPSYNC.ALL ;  /* 0x0000000000007948 */ /* 0x000fea0003800000 */
[----:B--2---:R-:W-:Y:S01]  /*1fd60*/  IMAD R4, R223, 0x780, R20 ;  /* 0x00000780df047824 */ /* 0x004fe200078e0214 */
[----:B------:R-:W-:Y:S01]  /*1fd70*/  UMOV UR44, UR24 ;  /* 0x00000018002c7c82 */ /* 0x000fe20008000000 */
[----:B------:R-:W-:Y:S01]  /*1fd80*/  IMAD.MOV.U32 R5, RZ, RZ, -0x7fffffe0 ;  /* 0x80000020ff057424 */ /* 0x000fe200078e00ff */
[----:B------:R-:W-:Y:S01]  /*1fd90*/  UMOV UR45, UR25 ;  /* 0x00000019002d7c82 */ /* 0x000fe20008000000 */
[C---:B------:R-:W-:Y:S01]  /*1fda0*/  VIADD R6, R4.reuse, 0x80 ;  /* 0x0000008004067836 */ /* 0x040fe20000000000 */
[C---:B------:R-:W-:Y:S01]  /*1fdb0*/  R2UR UR46, R4.reuse ;  /* 0x00000000042e72ca */ /* 0x040fe200000e0000 */
[----:B------:R-:W-:Y:S01]  /*1fdc0*/  UMOV UR40, UR24 ;  /* 0x0000001800287c82 */ /* 0x000fe20008000000 */
[----:B------:R-:W-:Y:S01]  /*1fdd0*/  R2UR UR47, R5 ;  /* 0x00000000052f72ca */ /* 0x000fe200000e0000 */
[----:B------:R-:W-:Y:S01]  /*1fde0*/  UMOV UR41, UR25 ;  /* 0x0000001900297c82 */ /* 0x000fe20008000000 */
[----:B------:R-:W-:Y:S01]  /*1fdf0*/  MOV R7, 0x80000020 ;  /* 0x8000002000077802 */ /* 0x000fe20000000f00 */
[----:B------:R-:W-:Y:S01]  /*1fe00*/  VIADD R120, R4, 0x100 ;  /* 0x0000010004787836 */ /* 0x000fe20000000000 */
[----:B------:R-:W-:Y:S01]  /*1fe10*/  R2UR UR42, R6 ;  /* 0x00000000062a72ca */ /* 0x000fe200000e0000 */
[----:B------:R-:W-:Y:S01]  /*1fe20*/  IMAD.MOV.U32 R121, RZ, RZ, -0x7fffffe0 ;  /* 0x80000020ff797424 */ /* 0x000fe200078e00ff */
[----:B------:R-:W-:Y:S01]  /*1fe30*/  R2UR UR43, R7 ;  /* 0x00000000072b72ca */ /* 0x000fe200000e0000 */
[----:B------:R-:W-:Y:S01]  /*1fe40*/  VIADD R14, R4, 0x180 ;  /* 0x00000180040e7836 */ /* 0x000fe20000000000 */
[----:B------:R-:W-:Y:S01]  /*1fe50*/  R2UR UR26, R120 ;  /* 0x00000000781a72ca */ /* 0x000fe200000e0000 */
[----:B------:R-:W-:Y:S01]  /*1fe60*/  IMAD.MOV.U32 R15, RZ, RZ, -0x7fffffe0 ;  /* 0x80000020ff0f7424 */ /* 0x000fe200078e00ff */
[----:B------:R-:W-:Y:S01]  /*1fe70*/  R2UR UR27, R121 ;  /* 0x00000000791b72ca */ /* 0x000fe200000e0000 */
[----:B------:R-:W-:Y:S01]  /*1fe80*/  UMOV UR28, UR24 ;  /* 0x00000018001c7c82 */ /* 0x000fe20008000000 */
[----:B------:R-:W-:Y:S01]  /*1fe90*/  R2UR UR30, R14 ;  /* 0x000000000e1e72ca */ /* 0x000fe200000e0000 */
[----:B------:R-:W-:Y:S01]  /*1fea0*/  UMOV UR29, UR25 ;  /* 0x00000019001d7c82 */ /* 0x000fe20008000000 */
[----:B------:R-:W-:Y:S01]  /*1feb0*/  R2UR UR31, R15 ;  /* 0x000000000f1f72ca */ /* 0x000fe200000e0000 */
[C---:B------:R-:W-:Y:S01]  /*1fec0*/  VIADD R6, R4.reuse, 0x200 ;  /* 0x0000020004067836 */ /* 0x040fe20000000000 */
[----:B------:R-:W-:Y:S01]  /*1fed0*/  R2UR UR35, R7 ;  /* 0x00000000072372ca */ /* 0x000fe200000e0000 */
[----:B------:R-:W-:Y:S01]  /*1fee0*/  VIADD R120, R4, 0x2 ;  /* 0x0000000204787836 */ /* 0x000fe20000000000 */
[----:B------:R-:W-:Y:S01]  /*1fef0*/  R2UR UR7, R121 ;  /* 0x00000000790772ca */ /* 0x000fe200000e0000 */
[----:B------:R-:W-:Y:S01]  /*1ff00*/  UMOV UR32, UR24 ;  /* 0x0000001800207c82 */ /* 0x000fe20008000000 */
[----:B---3--:R-:W-:Y:S01]  /*1ff10*/  SHF.R.U32.HI R0, RZ, 0x7, R0 ;  /* 0x00000007ff007819 */ /* 0x008fe20000011600 */
[----:B------:R-:W-:Y:S01]  /*1ff20*/  UMOV UR33, UR25 ;  /* 0x0000001900217c82 */ /* 0x000fe20008000000 */
[----:B------:R-:W-:Y:S01]  /*1ff30*/  R2UR UR34, R6 ;  /* 0x00000000062272ca */ /* 0x000fe200000e0000 */
[----:B------:R-:W-:Y:S01]  /*1ff40*/  VIADD R14, R4, 0x82 ;  /* 0x00000082040e7836 */ /* 0x000fe20000000000 */
[----:B------:R-:W-:Y:S01]  /*1ff50*/  R2UR UR6, R120 ;  /* 0x00000000780672ca */ /* 0x000fe200000e0000 */
[----:B------:R-:W-:Y:S01]  /*1ff60*/  VIADD R0, R0, 0x8 ;  /* 0x0000000800007836 */ /* 0x000fe20000000000 */
[----:B------:R-:W-:Y:S01]  /*1ff70*/  IADD3 R6, R4, 0x102, RZ ;  /* 0x0000010204067810 */ /* 0x000fe20007ffe0ff */
[----:B------:R-:W-:-:S02]  /*1ff80*/  IMAD.MOV.U32 R15, RZ, RZ, -0x7fffffe0 ;  /* 0x80000020ff0f7424 */ /* 0x000fc400078e00ff */
[----:B------:R-:W-:Y:S01]  /*1ff90*/  IMAD.MOV.U32 R7, RZ, RZ, -0x7fffffe0 ;  /* 0x80000020ff077424 */ /* 0x000fe200078e00ff */
[----:B------:R2:W-:Y:S01]  /*1ffa0*/  BAR.SYNC.DEFER_BLOCKING R0, 0x100 ;  /* 0x000400000000751d */ /* 0x0005e20000010000 */
[----:B------:R-:W-:-:S05]  /*1ffb0*/  IMAD.MOV.U32 R5, RZ, RZ, -0x7fffffe0 ;  /* 0x80000020ff057424 */ /* 0x000fca00078e00ff */
        /* <DEDUP_REMOVED lines=74> */
[----:B------:R-:W-:-:S03]  /*20460*/  IMAD.MOV.U32 R7, RZ, RZ, -0x7fffffe0 ;  /* 0x80000020ff077424 */ /* 0x000fc600078e00ff */
[----:B------:R-:W-:Y:S01]  /*20470*/  R2UR UR46, R6 ;  /* 0x00000000062e72ca */ /* 0x000fe200000e0000 */
[----:B------:R-:W-:Y:S01]  /*20480*/  VIADD R6, R4, 0x282 ;  /* 0x0000028204067836 */ /* 0x000fe20000000000 */
[----:B------:R-:W-:Y:S01]  /*20490*/  R2UR UR47, R7 ;  /* 0x00000000072f72ca */ /* 0x000fe200000e0000 */
        /* <DEDUP_REMOVED lines=143> */
[----:B--2---:R-:W-:Y:S05]  /*20d90*/  @P2 BRA `(.L_x_2840) ;  /* 0x0000000000282947 */ /* 0x004fea0003800000 */
[----:B------:R-:W-:Y:S05]  /*20da0*/  @!P0 BRA `(.L_x_2841) ;  /* 0x0000000000048947 */ /* 0x000fea0003800000 */
[----:B------:R-:W-:Y:S01]  /*20db0*/  BPT.TRAP 0x1 ;  /* 0x000000040000795c */ /* 0x000fe20000300000 */
.L_x_2841:
[----:B------:R-:W-:Y:S01]  /*20dc0*/  SHF.L.U32 R0, R9, 0x1f, RZ ;  /* 0x0000001f09007819 */ /* 0x000fe200000006ff */
[----:B------:R-:W-:-:S04]  /*20dd0*/  IMAD R4, R3, 0x8, R18 ;  /* 0x0000000803047824 */ /* 0x000fc800078e0212 */
[----:B------:R2:W3:Y:S01]  /*20de0*/  SYNCS.PHASECHK.TRANS64.TRYWAIT P1, [R4+URZ+0x33450], R0 ;  /* 0x03345000040075a7 */ /* 0x0004e2000802017f */
[----:B------:R-:W-:Y:S05]  /*20df0*/  @!P0 BRA `(.L_x_2842) ;  /* 0x0000000000048947 */ /* 0x000fea0003800000 */
[----:B------:R-:W-:Y:S01]  /*20e00*/  BPT.TRAP 0x1 ;  /* 0x000000040000795c */ /* 0x000fe20000300000 */
.L_x_2842:
[----:B---3--:R-:W-:Y:S05]  /*20e10*/  @P1 BRA `(.L_x_2840) ;  /* 0x0000000000081947 */ /* 0x008fea0003800000 */
[----:B------:R-:W3:Y:S02]  /*20e20*/  SYNCS.PHASECHK.TRANS64.TRYWAIT P1, [R4+URZ+0x33450], R0 ;  /* 0x03345000040075a7 */ /* 0x000ee4000802017f */
[----:B---3--:R-:W-:Y:S05]  /*20e30*/  @!P1 BRA `(.L_x_2843) ;  /* 0x000000f400689947 */ /* 0x008fea0003800000 */
.L_x_2840:
[----:B--23--:R-:W-:Y:S01]  /*20e40*/  VIADD R0, R18, 0x200 ;  /* 0x0000020012007836 */ /* 0x00cfe20000000000 */
[----:B------:R-:W-:Y:S01]  /*20e50*/  MOV R5, 0xc0000010 ;  /* 0xc000001000057802 */ /* 0x000fe20000000f00 */
[----:B------:R-:W-:Y:S05]  /*20e60*/  WARPSYNC.ALL ;  /* 0x0000000000007948 */ /* 0x000fea0003800000 */
[----:B------:R-:W-:Y:S01]  /*20e70*/  SHF.R.U32.HI R0, RZ, 0x4, R0 ;  /* 0x00000004ff007819 */ /* 0x000fe20000011600 */
[----:B------:R-:W-:Y:S01]  /*20e80*/  WARPGROUP.ARRIVE ;  /* 0x00000000000079c5 */ /* 0x000fe20000000000 */
[----:B------:R-:W-:Y:S01]  /*20e90*/  R2UR UR7, R5 ;  /* 0x00000000050772ca */ /* 0x000fe200000e0000 */
[----:B------:R-:W-:Y:S01]  /*20ea0*/  IMAD.MOV.U32 R7, RZ, RZ, -0x3ffffff0 ;  /* 0xc0000010ff077424 */ /* 0x000fe200078e00ff */
[----:B------:R-:W-:Y:S01]  /*20eb0*/  LOP3.LUT R0, R0, 0x3fff, RZ, 0xc0, !PT ;  /* 0x00003fff00007812 */ /* 0x000fe200078ec0ff */
[----:B------:R-:W-:-:S02]  /*20ec0*/  IMAD.MOV.U32 R5, RZ, RZ, -0x3ffffff0 ;  /* 0xc0000010ff057424 */ /* 0x000fc400078e00ff */
[----:B------:R-:W2:Y:S01]  /*20ed0*/  S2R R9, SR_TID.X ;  /* 0x0000000000097919 */ /* 0x000ea20000002100 */
[----:B------:R-:W-:-:S05]  /*20ee0*/  LOP3.LUT R0, R0, 0x10000, RZ, 0xfc, !PT ;  /* 0x0001000000007812 */ /* 0x000fca00078efcff */
[----:B------:R-:W-:-:S04]  /*20ef0*/  IMAD R4, R3, 0x780, R0 ;  /* 0x0000078003047824 */ /* 0x000fc800078e0200 */
[C---:B------:R-:W-:Y:S01]  /*20f00*/  VIADD R6, R4.reuse, 0x180 ;  /* 0x0000018004067836 */ /* 0x040fe20000000000 */
[----:B------:R-:W-:-:S13]  /*20f10*/  R2UR UR6, R4 ;  /* 0x00000000040672ca */ /* 0x000fda00000e0000 */
[----:B------:R-:W-:Y:S01]  /*20f20*/  QGMMA.64x192x32.F32.E4M3.E4M3 R24, R216, gdesc[UR4], R24, gsb0 ;  /* 0x02e00004d8187df3 */ /* 0x000fe20008000818 */
[----:B------:R-:W-:Y:S01]  /*20f30*/  R2UR UR6, R6 ;  /* 0x00000000060672ca */ /* 0x000fe200000e0000 */
[----:B------:R-:W-:Y:S01]  /*20f40*/  VIADD R6, R4, 0x300 ;  /* 0x0000030004067836 */ /* 0x000fe20000000000 */
[----:B------:R-:W-:Y:S01]  /*20f50*/  R2UR UR7, R7 ;  /* 0x00000000070772ca */ /* 0x000fe200000e0000 */
[----:B------:R-:W-:Y:S01]  /*20f60*/  IMAD.MOV.U32 R7, RZ, RZ, -0x3ffffff0 ;  /* 0xc0000010ff077424 */ /* 0x000fe200078e00ff */
[----:B--2---:R-:W-:-:S04]  /*20f70*/  SHF.R.U32.HI R9, RZ, 0x7, R9 ;  /* 0x00000007ff097819 */ /* 0x004fc80000011609 */
[----:B------:R-:W-:Y:S01]  /*20f80*/  IADD3 R0, -R9, 0xb, RZ ;  /* 0x0000000b09007810 */ /* 0x000fe20007ffe1ff */
[----:B------:R-:W-:Y:S02]  /*20f90*/  WARPGROUP.DEPBAR.LE gsb0, 0x0 ;  /* 0x00008000000079c5 */ /* 0x000fe40000010000 */
[----:B------:R-:W-:-:S08]  /*20fa0*/  WARPGROUP.ARRIVE ;  /* 0x00000000000079c5 */ /* 0x000fd00000000000 */
[----:B------:R-:W-:Y:S01]  /*20fb0*/  QGMMA.64x192x32.F32.E4M3.E4M3 R24, R212, gdesc[UR4], R24, gsb0 ;  /* 0x02e00004d4187df3 */ /* 0x000fe20008000818 */
[----:B------:R-:W-:Y:S01]  /*20fc0*/  R2UR UR6, R6 ;  /* 0x00000000060672ca */ /* 0x000fe200000e0000 */
[C---:B------:R-:W-:Y:S01]  /*20fd0*/  VIADD R6, R4.reuse, 0x480 ;  /* 0x0000048004067836 */ /* 0x040fe20000000000 */
[----:B------:R-:W-:Y:S01]  /*20fe0*/  R2UR UR7, R7 ;  /* 0x00000000070772ca */ /* 0x000fe200000e0000 */
[----:B------:R-:W-:Y:S01]  /*20ff0*/  IMAD.MOV.U32 R7, RZ, RZ, -0x3ffffff0 ;  /* 0xc0000010ff077424 */ /* 0x000fe200078e00ff */
[----:B------:R-:W-:Y:S01]  /*21000*/  IADD3 R4, R4, 0x600, RZ ;  /* 0x0000060004047810 */ /* 0x000fe20007ffe0ff */
[----:B------:R-:W-:Y:S02]  /*21010*/  WARPGROUP.DEPBAR.LE gsb0, 0x0 ;  /* 0x00008000000079c5 */ /* 0x000fe40000010000 */
[----:B------:R-:W-:-:S12]  /*21020*/  WARPGROUP.ARRIVE ;  /* 0x00000000000079c5 */ /* 0x000fd80000000000 */
        /* <DEDUP_REMOVED lines=15> */
.L_x_2844:
[----:B--2---:R-:W-:Y:S02]  /*21120*/  IMAD R0, R223, 0x8, R18 ;  /* 0x00000008df007824 */ /* 0x004fe400078e0212 */
[----:B------:R-:W-:Y:S02]  /*21130*/  IMAD.U32 R4, RZ, RZ, UR38 ;  /* 0x00000026ff047e24 */ /* 0x000fe4000f8e00ff */
[----:B------:R-:W-:-:S05]  /*21140*/  VIADD R0, R0, 0x33440 ;  /* 0x0003344000007836 */ /* 0x000fca0000000000 */
[----:B------:R-:W-:-:S04]  /*21150*/  PRMT R0, R4, 0x654, R0 ;  /* 0x0000065404007816 */ /* 0x000fc80000000000 */
[----:B------:R2:W-:Y:S02]  /*21160*/  SYNCS.ARRIVE.TRANS64.RED.A1T0 RZ, [R0+URZ], RZ ;  /* 0x000000ff00ff79a7 */ /* 0x0005e4000810043f */
[----:B--2---:R-:W-:-:S04]  /*21170*/  FMNMX.FTZ R0, R184, R10, !PT ;  /* 0x0000000ab8007209 */ /* 0x004fc80007810000 */
        /* <DEDUP_REMOVED lines=39> */
[----:B------:R-:W2:Y:S02]  /*213f0*/  SHFL.BFLY PT, R4, R0, 0x2, 0x1f ;  /* 0x0c401f0000047f89 */ /* 0x000ea400000e0000 */
[----:B--2---:R-:W-:-:S05]  /*21400*/  FMNMX.FTZ R4, R0, R4, !PT ;  /* 0x0000000400047209 */ /* 0x004fca0007810000 */
[----:B------:R-:W2:Y:S02]  /*21410*/  SHFL.BFLY PT, R0, R4, 0x1, 0x1f ;  /* 0x0c201f0004007f89 */ /* 0x000ea400000e0000 */
[----:B--2---:R-:W-:Y:S02]  /*21420*/  FMNMX.FTZ R4, R4, R0, !PT ;  /* 0x0000000004047209 */ /* 0x004fe40007810000 */
        /* <DEDUP_REMOVED lines=46> */
[----:B--2---:R-:W-:Y:S01]  /*21710*/  FMNMX.FTZ R0, R0, R5, !PT ;  /* 0x0000000500007209 */ /* 0x004fe20007810000 */
        /* <DEDUP_REMOVED lines=9> */
[----:B------:R-:W2:Y:S01]  /*217b0*/  MUFU.EX2 R184, R184 ;  /* 0x000000b800b87308 */ /* 0x000ea20000000800 */
        /* <DEDUP_REMOVED lines=15> */
[----:B------:R-:W3:Y:S01]  /*218b0*/  MUFU.EX2 R186, R186 ;  /* 0x000000ba00ba7308 */ /* 0x000ee20000000800 */
[----:B--2---:R-:W-:-:S01]  /*218c0*/  FFMA.FTZ R13, R6, R13, R184 ;  /* 0x0000000d060d7223 */ /* 0x004fc200000100b8 */
[C---:B------:R-:W-:Y:S01]  /*218d0*/  FFMA.FTZ R171, R2.reuse, R171, -R9 ;  /* 0x000000ab02ab7223 */ /* 0x040fe20000010809 */
[----:B------:R-:W-:-:S01]  /*218e0*/  FFMA.FTZ R172, R2, R172, -R5 ;  /* 0x000000ac02ac7223 */ /* 0x000fc20000010805 */
[C---:B------:R-:W-:Y:S01]  /*218f0*/  FFMA.FTZ R174, R2.reuse, R174, -R9 ;  /* 0x000000ae02ae7223 */ /* 0x040fe20000010809 */
        /* <DEDUP_REMOVED lines=11> */
[----:B------:R-:W4:Y:S01]  /*219b0*/  MUFU.EX2 R187, R187 ;  /* 0x000000bb00bb7308 */ /* 0x000f220000000800 */
[----:B---3--:R-:W-:-:S01]  /*219c0*/  FFMA.FTZ R12, R7, R12, R186 ;  /* 0x0000000c070c7223 */ /* 0x008fc200000100ba */
[C---:B------:R-:W-:Y:S01]  /*219d0*/  FFMA.FTZ R152, R2.reuse, R152, -R5 ;  /* 0x0000009802987223 */ /* 0x040fe20000010805 */
[----:B------:R-:W-:-:S01]  /*219e0*/  FFMA.FTZ R154, R2, R154, -R9 ;  /* 0x0000009a029a7223 */ /* 0x000fc20000010809 */
[C---:B------:R-:W-:Y:S01]  /*219f0*/  FFMA.FTZ R153, R2.reuse, R153, -R5 ;  /* 0x0000009902997223 */ /* 0x040fe20000010805 */
[----:B------:R-:W-:-:S01]  /*21a00*/  FFMA.FTZ R155, R2, R155, -R9 ;  /* 0x0000009b029b7223 */ /* 0x000fc20000010809 */
[C---:B------:R-:W-:Y:S01]  /*21a10*/  FFMA.FTZ R156, R2.reuse, R156, -R5 ;  /* 0x0000009c029c7223 */ /* 0x040fe20000010805 */
[----:B------:R-:W-:-:S01]  /*21a20*/  FFMA.FTZ R158, R2, R158, -R9 ;  /* 0x0000009e029e7223 */ /* 0x000fc20000010809 */
[----:B------:R-:W3:Y:S01]  /*21a30*/  MUFU.EX2 R188, R188 ;  /* 0x000000bc00bc7308 */ /* 0x000ee20000000800 */
        /* <DEDUP_REMOVED lines=8> */
[----:B----4-:R-:W-:-:S01]  /*21ac0*/  FADD.FTZ R11, R187, R12 ;  /* 0x0000000cbb0b7221 */ /* 0x010fc20000010000 */
[C---:B------:R-:W-:Y:S01]  /*21ad0*/  FFMA.FTZ R164, R2.reuse, R164, -R5 ;  /* 0x000000a402a47223 */ /* 0x040fe20000010805 */
[----:B------:R-:W-:-:S01]  /*21ae0*/  FFMA.FTZ R166, R2, R166, -R9 ;  /* 0x000000a602a67223 */ /* 0x000fc20000010809 */
[C---:B------:R-:W-:Y:S01]  /*21af0*/  FFMA.FTZ R165, R2.reuse, R165, -R5 ;  /* 0x000000a502a57223 */ /* 0x040fe20000010805 */
[----:B------:R-:W-:-:S01]  /*21b00*/  FFMA.FTZ R167, R2, R167, -R9 ;  /* 0x000000a702a77223 */ /* 0x000fc20000010809 */
[C---:B------:R-:W-:Y:S01]  /*21b10*/  FFMA.FTZ R136, R2.reuse, R136, -R5 ;  /* 0x0000008802887223 */ /* 0x040fe20000010805 */
[----:B------:R-:W-:-:S01]  /*21b20*/  FFMA.FTZ R138, R2, R138, -R9 ;  /* 0x0000008a028a7223 */ /* 0x000fc20000010809 */
[----:B------:R-:W4:Y:S01]  /*21b30*/  MUFU.EX2 R189, R189 ;  /* 0x000000bd00bd7308 */ /* 0x000f220000000800 */
[----:B---3--:R-:W-:-:S01]  /*21b40*/  FADD.FTZ R10, R188, R10 ;  /* 0x0000000abc0a7221 */ /* 0x008fc20000010000 */
        /* <DEDUP_REMOVED lines=39> */
[----:B----4-:R-:W-:-:S07]  /*21dc0*/  FADD.FTZ R11, R194, R11 ;  /* 0x0000000bc20b7221 */ /* 0x010fce0000010000 */
[----:B------:R-:W4:Y:S01]  /*21dd0*/  MUFU.EX2 R196, R196 ;  /* 0x000000c400c47308 */ /* 0x000f220000000800 */
[----:B---3--:R-:W-:-:S07]  /*21de0*/  FADD.FTZ R10, R193, R10 ;  /* 0x0000000ac10a7221 */ /* 0x008fce0000010000 */
[----:B------:R-:W3:Y:S01]  /*21df0*/  MUFU.EX2 R198, R198 ;  /* 0x000000c600c67308 */ /* 0x000ee20000000800 */
[----:B--2---:R-:W-:-:S07]  /*21e00*/  FADD.FTZ R11, R195, R11 ;  /* 0x0000000bc30b7221 */ /* 0x004fce0000010000 */
        /* <DEDUP_REMOVED lines=131> */
[----:B--2---:R-:W-:-:S01]  /*22640*/  FADD.FTZ R11, R134, R11 ;  /* 0x0000000b860b7221 */ /* 0x004fc20000010000 */
[----:B----4-:R-:W-:-:S03]  /*22650*/  FADD.FTZ R13, R5, R10 ;  /* 0x0000000a050d7221 */ /* 0x010fc60000010000 */
[----:B---3--:R-:W-:Y:S01]  /*22660*/  FADD.FTZ R12, R9, R11 ;  /* 0x0000000b090c7221 */ /* 0x008fe20000010000 */
[----:B------:R-:W-:Y:S06]  /*22670*/  @!P0 BRA `(.L_x_2845) ;  /* 0x0000000000048947 */ /* 0x000fec0003800000 */
[----:B------:R-:W-:Y:S01]  /*22680*/  BPT.TRAP 0x1 ;  /* 0x000000040000795c */ /* 0x000fe20000300000 */
.L_x_2845:
[----:B------:R-:W-:Y:S01]  /*22690*/  F2FP.SATFINITE.E4M3.F32.PACK_AB_MERGE_C R9, R9, R134, RZ ;  /* 0x000000860909723e */ /* 0x000fe200048070ff */
[----:B------:R-:W-:Y:S01]  /*226a0*/  IMAD R3, R3, 0x8, R18 ;  /* 0x0000000803037824 */ /* 0x000fe200078e0212 */
[----:B------:R-:W-:Y:S01]  /*226b0*/  ISETP.GT.AND P1, PT, R8, RZ, PT ;  /* 0x000000ff0800720c */ /* 0x000fe20003f24270 */
[----:B------:R-:W-:Y:S01]  /*226c0*/  FMUL.FTZ R24, R24, R6 ;  /* 0x0000000618187220 */ /* 0x000fe20000410000 */
[----:B------:R-:W-:Y:S01]  /*226d0*/  F2FP.SATFINITE.E4M3.F32.PACK_AB_MERGE_C R203, R131, R130, R9 ;  /* 0x0000008283cb723e */ /* 0x000fe20004807009 */
[----:B------:R-:W-:Y:S01]  /*226e0*/  VIADD R3, R3, 0x33460 ;  /* 0x0003346003037836 */ /* 0x000fe20000000000 */
[----:B------:R2:W5:Y:S01]  /*226f0*/  LDL R9, [R1+0x4] ;  /* 0x0000040001097983 */ /* 0x0005620000100800 */
[----:B------:R-:W-:Y:S01]  /*22700*/  MOV R10, UR38 ;  /* 0x00000026000a7c02 */ /* 0x000fe20008000f00 */
        /* <DEDUP_REMOVED lines=138> */
[----:B---3--:R-:W-:Y:S01]  /*22fb0*/  IMAD.MOV.U32 R3, RZ, RZ, R223 ;  /* 0x000000ffff037224 */ /* 0x008fe200078e00df */
[----:B--2---:R-:W-:Y:S06]  /*22fc0*/  @P1 BRA `(.L_x_2846) ;  /* 0xffffffcc00081947 */ /* 0x004fec000383ffff */
.L_x_2834:
[----:B------:R-:W-:Y:S05]  /*22fd0*/  WARPSYNC.ALL ;  /* 0x0000000000007948 */ /* 0x000fea0003800000 */
[----:B------:R-:W-:Y:S06]  /*22fe0*/  BAR.ARV 0x8, 0x180 ;  /* 0x0206000000007b1d */ /* 0x000fec0000002000 */
[----:B------:R-:W-:Y:S05]  /*22ff0*/  @!P0 BRA `(.L_x_2847) ;  /* 0x0000000000048947 */ /* 0x000fea0003800000 */
[----:B------:R-:W-:Y:S01]  /*23000*/  BPT.TRAP 0x1 ;  /* 0x000000040000795c */ /* 0x000fe20000300000 */
.L_x_2847:
[----:B------:R-:W2:Y:S01]  /*23010*/  LDL R3, [R1+0x4] ;  /* 0x0000040001037983 */ /* 0x000ea20000100800 */
[----:B------:R-:W-:Y:S01]  /*23020*/  IMAD R20, R223, 0x8, R18 ;  /* 0x00000008df147824 */ /* 0x000fe200078e0212 */
[----:B--2---:R-:W-:-:S04]  /*23030*/  SHF.L.U32 R3, R3, 0x1f, RZ ;  /* 0x0000001f03037819 */ /* 0x004fc800000006ff */
[----:B------:R2:W3:Y:S01]  /*23040*/  SYNCS.PHASECHK.TRANS64.TRYWAIT P1, [R20+URZ+0x33450], R3 ;  /* 0x03345003140075a7 */ /* 0x0004e2000802017f */
[----:B------:R-:W-:Y:S05]  /*23050*/  @!P0 BRA `(.L_x_2848) ;  /* 0x0000000000048947 */ /* 0x000fea0003800000 */
[----:B------:R-:W-:Y:S01]  /*23060*/  BPT.TRAP 0x1 ;  /* 0x000000040000795c */ /* 0x000fe20000300000 */
.L_x_2848:
[----:B------:R-:W-:-:S05]  /*23070*/  VIADD R18, R18, 0x200 ;  /* 0x0000020012127836 */ /* 0x000fca0000000000 */
[----:B------:R-:W-:-:S04]  /*23080*/  SHF.R.U32.HI R18, RZ, 0x4, R18 ;  /* 0x00000004ff127819 */ /* 0x000fc80000011612 */
[----:B------:R-:W-:-:S04]  /*23090*/  LOP3.LUT R18, R18, 0x3fff, RZ, 0xc0, !PT ;  /* 0x00003fff12127812 */ /* 0x000fc800078ec0ff */
[----:B------:R-:W-:Y:S01]  /*230a0*/  LOP3.LUT R18, R18, 0x10000, RZ, 0xfc, !PT ;  /* 0x0001000012127812 */ /* 0x000fe200078efcff */
[----:B---3--:R-:W-:Y:S06]  /*230b0*/  @P1 BRA `(.L_x_2849) ;  /* 0x0000000000081947 */ /* 0x008fec0003800000 */
[----:B------:R-:W3:Y:S02]  /*230c0*/  SYNCS.PHASECHK.TRANS64.TRYWAIT P1, [R20+URZ+0x33450], R3 ;  /* 0x03345003140075a7 */ /* 0x000ee4000802017f */
[----:B---3--:R-:W-:Y:S05]  /*230d0*/  @!P1 BRA `(.L_x_2850) ;  /* 0x000000d000d49947 */ /* 0x008fea0003800000 */
.L_x_2849:
[----:B------:R-:W-:Y:S01]  /*230e0*/  IMAD R6, R223, 0x780, R18 ;  /* 0x00000780df067824 */ /* 0x000fe200078e0212 */
[----:B------:R-:W-:Y:S01]  /*230f0*/  MOV R7, 0xc0000010 ;  /* 0xc000001000077802 */ /* 0x000fe20000000f00 */
[----:B------:R-:W-:Y:S05]  /*23100*/  WARPSYNC.ALL ;  /* 0x0000000000007948 */ /* 0x000fea0003800000 */
[----:B------:R-:W-:Y:S01]  /*23110*/  R2UR UR6, R6 ;  /* 0x00000000060672ca */ /* 0x000fe200000e0000 */
[----:B------:R-:W4:Y:S01]  /*23120*/  LDL R5, [R1+0x60] ;  /* 0x0000600001057983 */ /* 0x000f220000100800 */
[----:B------:R-:W-:Y:S01]  /*23130*/  R2UR UR7, R7 ;  /* 0x00000000070772ca */ /* 0x000fe200000e0000 */
[----:B------:R-:W-:-:S02]  /*23140*/  WARPGROUP.ARRIVE ;  /* 0x00000000000079c5 */ /* 0x000fc40000000000 */
[----:B------:R-:W2:Y:S01]  /*23150*/  LDL R21, [R1+0x50] ;  /* 0x0000500001157983 */ /* 0x000ea20000100800 */
[----:B------:R-:W-:Y:S01]  /*23160*/  VIADD R8, R6, 0x180 ;  /* 0x0000018006087836 */ /* 0x000fe20000000000 */
[----:B------:R-:W-:Y:S01]  /*23170*/  ULDC.64 UR4, c[0x0][0x9a0] ;  /* 0x0002680000047ab9 */ /* 0x000fe20000000a00 */
[----:B-----5:R-:W-:Y:S01]  /*23180*/  IMAD.MOV.U32 R9, RZ, RZ, -0x3ffffff0 ;  /* 0xc0000010ff097424 */ /* 0x020fe200078e00ff */
[----:B------:R-:W-:-:S04]  /*23190*/  ISETP.NE.U32.AND P1, PT, RZ, UR4, PT ;  /* 0x00000004ff007c0c */ /* 0x000fc8000bf25070 */
[----:B------:R-:W-:Y:S02]  /*231a0*/  ISETP.NE.AND.EX P1, PT, RZ, UR5, PT, P1 ;  /* 0x00000005ff007c0c */ /* 0x000fe4000bf25310 */
[----:B------:R-:W-:Y:S01]  /*231b0*/  QGMMA.64x192x32.F32.E4M3.E4M3 R24, R216, gdesc[UR4], R24, gsb0 ;  /* 0x02e00004d8187df3 */ /* 0x000fe20008000818 */
[----:B------:R-:W-:Y:S01]  /*231c0*/  R2UR UR6, R8 ;  /* 0x00000000080672ca */ /* 0x000fe200000e0000 */
[----:B------:R-:W-:Y:S01]  /*231d0*/  VIADD R8, R6, 0x300 ;  /* 0x0000030006087836 */ /* 0x000fe20000000000 */
[----:B------:R-:W-:Y:S01]  /*231e0*/  R2UR UR7, R9 ;  /* 0x00000000090772ca */ /* 0x000fe200000e0000 */
[----:B------:R-:W-:-:S07]  /*231f0*/  IMAD.MOV.U32 R9, RZ, RZ, -0x3ffffff0 ;  /* 0xc0000010ff097424 */ /* 0x000fce00078e00ff */
[----:B------:R-:W4:Y:S08]  /*23200*/  @P1 LDC.64 R10, c[0x0][0x9c8] ;  /* 0x00027200ff0a1b82 */ /* 0x000f300000000a00 */
[----:B------:R-:W0:Y:S01]  /*23210*/  @P1 LDC.64 R14, c[0x0][0x9d0] ;  /* 0x00027400ff0e1b82 */ /* 0x000e220000000a00 */
[----:B------:R-:W-:Y:S02]  /*23220*/  WARPGROUP.DEPBAR.LE gsb0, 0x0 ;  /* 0x00008000000079c5 */ /* 0x000fe40000010000 */
[----:B------:R-:W-:-:S06]  /*23230*/  WARPGROUP.ARRIVE ;  /* 0x00000000000079c5 */ /* 0x000fcc0000000000 */
[----:B------:R-:W-:Y:S01]  /*23240*/  QGMMA.64x192x32.F32.E4M3.E4M3 R24, R212, gdesc[UR4], R24, gsb0 ;  /* 0x02e00004d4187df3 */ /* 0x000fe20008000818 */
[----:B------:R-:W-:Y:S02]  /*23250*/  R2UR UR6, R8 ;  /* 0x00000000080672ca */ /* 0x000fe400000e0000 */
[----:B------:R-:W-:Y:S01]  /*23260*/  R2UR UR7, R9 ;  /* 0x00000000090772ca */ /* 0x000fe200000e0000 */
[----:B----4-:R-:W-:Y:S01]  /*23270*/  @P1 IMAD R8, R5, R10, RZ ;  /* 0x0000000a05081224 */ /* 0x010fe200078e02ff */
[----:B------:R-:W-:-:S03]  /*23280*/  @P1 SHF.R.S32.HI R5, RZ, 0x1f, R22 ;  /* 0x0000001fff051819 */ /* 0x000fc60000011416 */
[C---:B--23--:R-:W-:Y:S02]  /*23290*/  @P1 IMAD R3, R21.reuse, R11, R8 ;  /* 0x0000000b15031224 */ /* 0x04cfe400078e0208 */
[----:B------:R-:W-:-:S04]  /*232a0*/  @P1 IMAD.WIDE.U32 R8, R21, R10, RZ ;  /* 0x0000000a15081225 */ /* 0x000fc800078e00ff */
[-C--:B0-----:R-:W-:Y:S02]  /*232b0*/  @P1 IMAD R5, R5, R14.reuse, RZ ;  /* 0x0000000e05051224 */ /* 0x081fe400078e02ff */
[----:B------:R-:W-:Y:S02]  /*232c0*/  @P1 IMAD.IADD R9, R9, 0x1, R3 ;  /* 0x0000000109091824 */ /* 0x000fe400078e0203 */
[C---:B------:R-:W-:Y:S02]  /*232d0*/  @P1 IMAD R3, R22.reuse, R15, R5 ;  /* 0x0000000f16031224 */ /* 0x040fe400078e0205 */
[----:B------:R-:W-:-:S04]  /*232e0*/  @P1 IMAD.WIDE.U32 R8, R22, R14, R8 ;  /* 0x0000000e16081225 */ /* 0x000fc800078e0008 */
[----:B------:R-:W-:Y:S01]  /*232f0*/  @P1 IMAD.IADD R3, R9, 0x1, R3 ;  /* 0x0000000109031824 */ /* 0x000fe200078e0203 */
[----:B------:R-:W-:-:S04]  /*23300*/  @P1 LEA R10, P2, R8, UR4, 0x2 ;  /* 0x00000004080a1c11 */ /* 0x000fc8000f8410ff */
[----:B------:R-:W-:Y:S02]  /*23310*/  @P1 LEA.HI.X R11, R8, UR5, R3, 0x2, P2 ;  /* 0x00000005080b1c11 */ /* 0x000fe400090f1403 */
[----:B------:R-:W-:-:S06]  /*23320*/  MOV R3, 0x3f800000 ;  /* 0x3f80000000037802 */ /* 0x000fcc0000000f00 */
[----:B------:R0:W2:Y:S01]  /*23330*/  @P1 LDG.E R3, desc[UR50][R10.64] ;  /* 0x000000320a031981 */ /* 0x0000a2000c1e1900 */
[----:B------:R-:W-:Y:S02]  /*23340*/  WARPGROUP.DEPBAR.LE gsb0, 0x0 ;  /* 0x00008000000079c5 */ /* 0x000fe40000010000 */
[----:B------:R-:W-:-:S06]  /*23350*/  WARPGROUP.ARRIVE ;  /* 0x00000000000079c5 */ /* 0x000fcc0000000000 */
[----:B------:R-:W-:Y:S01]  /*23360*/  QGMMA.64x192x32.F32.E4M3.E4M3 R24, R208, gdesc[UR4], R24, gsb0 ;  /* 0x02e00004d0187df3 */ /* 0x000fe20008000818 */
[----:B------:R-:W-:Y:S02]  /*23370*/  VIADD R8, R6, 0x480 ;  /* 0x0000048006087836 */ /* 0x000fe40000000000 */
[----:B------:R-:W-:-:S03]  /*23380*/  IMAD.MOV.U32 R9, RZ, RZ, -0x3ffffff0 ;  /* 0xc0000010ff097424 */ /* 0x000fc600078e00ff */
[----:B------:R-:W-:Y:S02]  /*23390*/  R2UR UR6, R8 ;  /* 0x00000000080672ca */ /* 0x000fe400000e0000 */
[----:B------:R-:W-:Y:S01]  /*233a0*/  R2UR UR7, R9 ;  /* 0x00000000090772ca */ /* 0x000fe200000e0000 */
[----:B------:R-:W-:Y:S02]  /*233b0*/  VIADD R6, R6, 0x600 ;  /* 0x0000060006067836 */ /* 0x000fe40000000000 */
[----:B------:R-:W-:Y:S01]  /*233c0*/  IMAD.MOV.U32 R7, RZ, RZ, -0x3ffffff0 ;  /* 0xc0000010ff077424 */ /* 0x000fe200078e00ff */
[----:B------:R-:W-:Y:S02]  /*233d0*/  WARPGROUP.DEPBAR.LE gsb0, 0x0 ;  /* 0x00008000000079c5 */ /* 0x000fe40000010000 */
[----:B------:R-:W-:-:S07]  /*233e0*/  WARPGROUP.ARRIVE ;  /* 0x00000000000079c5 */ /* 0x000fce0000000000 */
[----:B------:R-:W-:Y:S01]  /*233f0*/  QGMMA.64x192x32.F32.E4M3.E4M3 R24, R204, gdesc[UR4], R24, gsb0 ;  /* 0x02e00004cc187df3 */ /* 0x000fe20008000818 */
[----:B------:R-:W-:Y:S02]  /*23400*/  R2UR UR6, R6 ;  /* 0x00000000060672ca */ /* 0x000fe400000e0000 */
[----:B------:R-:W-:Y:S01]  /*23410*/  R2UR UR7, R7 ;  /* 0x00000000070772ca */ /* 0x000fe200000e0000 */
[----:B------:R-:W3:Y:S04]  /*23420*/  SHFL.BFLY PT, R6, R13, 0x2, 0x1f ;  /* 0x0c401f000d067f89 */ /* 0x000ee800000e0000 */
[----:B------:R-:W4:Y:S01]  /*23430*/  SHFL.BFLY PT, R7, R12, 0x2, 0x1f ;  /* 0x0c401f000c077f89 */ /* 0x000f2200000e0000 */
[----:B---3--:R-:W-:-:S01]  /*23440*/  FADD.FTZ R6, R6, R13 ;  /* 0x0000000d06067221 */ /* 0x008fc20000010000 */
[----:B----4-:R-:W-:-:S04]  /*23450*/  FADD.FTZ R7, R7, R12 ;  /* 0x0000000c07077221 */ /* 0x010fc80000010000 */
[----:B------:R-:W3:Y:S04]  /*23460*/  SHFL.BFLY PT, R5, R6, 0x1, 0x1f ;  /* 0x0c201f0006057f89 */ /* 0x000ee800000e0000 */
[----:B------:R-:W0:Y:S01]  /*23470*/  SHFL.BFLY PT, R8, R7, 0x1, 0x1f ;  /* 0x0c201f0007087f89 */ /* 0x000e2200000e0000 */
[----:B---3--:R-:W-:-:S01]  /*23480*/  FADD.FTZ R9, R6, R5 ;  /* 0x0000000506097221 */ /* 0x008fc20000010000 */
        /* <DEDUP_REMOVED lines=14> */
[----:B------:R-:W3:Y:S08]  /*23570*/  @P2 MUFU.LG2 R6, R14 ;  /* 0x0000000e00062308 */ /* 0x000ef00000000c00 */
[----:B------:R-:W4:Y:S01]  /*23580*/  @P1 MUFU.RCP R10, R11 ;  /* 0x0000000b000a1308 */ /* 0x000f220000001000 */
[C---:B------:R-:W-:Y:S01]  /*23590*/  @P2 FMUL.FTZ R5, R2.reuse, 0.69314718246459960938 ;  /* 0x3f31721802052820 */ /* 0x040fe20000410000 */
[----:B------:R-:W-:Y:S01]  /*235a0*/  @P3 FMUL.FTZ R2, R2, 0.69314718246459960938 ;  /* 0x3f31721802023820 */ /* 0x000fe20000410000 */
[----:B0-----:R-:W-:Y:S01]  /*235b0*/  @P3 FMUL.FTZ R7, R7, 0.69314718246459960938 ;  /* 0x3f31721807073820 */ /* 0x001fe20000410000 */
[----:B------:R-:W-:Y:S01]  /*235c0*/  IMAD.MOV.U32 R121, RZ, RZ, -0x800000 ;  /* 0xff800000ff797424 */ /* 0x000fe200078e00ff */
[----:B------:R-:W-:Y:S01]  /*235d0*/  MOV R120, 0xff800000 ;  /* 0xff80000000787802 */ /* 0x000fe20000000f00 */
[----:B---3--:R-:W-:Y:S01]  /*235e0*/  @P2 FMUL.FTZ R6, R6, 0.69314718246459960938 ;  /* 0x3f31721806062820 */ /* 0x008fe20000410000 */
[----:B------:R-:W-:-:S01]  /*235f0*/  @P3 FFMA.FTZ R121, R2, R0, R7 ;  /* 0x0000000002793223 */ /* 0x000fc20000010007 */
[----:B--2---:R-:W-:-:S02]  /*23600*/  FMUL.FTZ R18, R8, R3 ;  /* 0x0000000308127220 */ /* 0x004fc40000410000 */
[----:B------:R-:W-:-:S01]  /*23610*/  @P2 FFMA.FTZ R120, R5, R4, R6 ;  /* 0x0000000405782223 */ /* 0x000fc20000010006 */
[----:B----4-:R-:W-:Y:S01]  /*23620*/  FMUL.FTZ R0, R10, R3 ;  /* 0x000000030a007220 */ /* 0x010fe20000410000 */
[----:B------:R-:W-:Y:S02]  /*23630*/  WARPGROUP.DEPBAR.LE gsb0, 0x0 ;  /* 0x00008000000079c5 */ /* 0x000fe40000010000 */
[----:B------:R-:W-:Y:S05]  /*23640*/  @!P0 BRA `(.L_x_2851) ;  /* 0x0000000000048947 */ /* 0x000fea0003800000 */
[----:B------:R-:W-:Y:S01]  /*23650*/  BPT.TRAP 0x1 ;  /* 0x000000040000795c */ /* 0x000fe20000300000 */
.L_x_2851:
[----:B------:R-:W2:Y:S01]  /*23660*/  LDL.LU R21, [R1+0x4] ;  /* 0x0000040001157983 */ /* 0x000ea20000300800 */
        /* <DEDUP_REMOVED lines=16> */
[----:B------:R-:W-:Y:S01]  /*23770*/  FMUL.FTZ R37, R92, R18 ;  /* 0x000000125c257220 */ /* 0x000fe20000410000 */
[----:B------:R-:W-:Y:S01]  /*23780*/  FMUL.FTZ R109, R50, R0 ;  /* 0x00000000326d7220 */ /* 0x000fe20000410000 */
        /* <DEDUP_REMOVED lines=86> */
[----:B------:R-:W-:Y:S01]  /*23cf0*/  SEL R223, R223, RZ, P1 ;  /* 0x000000ffdfdf7207 */ /* 0x000fe20000800000 */
[----:B------:R-:W-:Y:S01]  /*23d00*/  UIADD3 UR37, UR37, 0x1, URZ ;  /* 0x0000000125257890 */ /* 0x000fe2000fffe03f */
[----:B--2---:R-:W-:-:S05]  /*23d10*/  LOP3.LUT R21, R21, R2, RZ, 0x3c, !PT ;  /* 0x0000000215157212 */ /* 0x004fca00078e3cff */
[----:B------:R0:W-:Y:S06]  /*23d20*/  STL [R1+0x4], R21 ;  /* 0x0000041501007387 */ /* 0x0001ec0000100800 */
.L_x_2780:
[----:B------:R-:W-:Y:S05]  /*23d30*/  WARPSYNC.ALL ;  /* 0x0000000000007948 */ /* 0x000fea0003800000 */
[----:B------:R-:W2:Y:S08]  /*23d40*/  S2UR UR38, SR_CgaCtaId ;  /* 0x00000000002679c3 */ /* 0x000eb00000008800 */
[----:B------:R-:W-:Y:S06]  /*23d50*/  BAR.SYNC.DEFER_BLOCKING 0x5, 0x180 ;  /* 0x0146000000007b1d */ /* 0x000fec0000010000 */
[----:B------:R-:W-:Y:S01]  /*23d60*/  UMOV UR4, 0x400 ;  /* 0x0000040000047882 */ /* 0x000fe20000000000 */
[----:B------:R-:W-:Y:S01]  /*23d70*/  BSSY B0, `(.L_x_2852) ;  /* 0x0000334000007945 */ /* 0x000fe20003800000 */
[----:B--2---:R-:W-:-:S06]  /*23d80*/  ULEA UR4, UR38, UR4, 0x18 ;  /* 0x0000000426047291 */ /* 0x004fcc000f8ec03f */
[----:B------:R-:W-:-:S05]  /*23d90*/  IMAD.U32 R18, RZ, RZ, UR4 ;  /* 0x00000004ff127e24 */ /* 0x000fca000f8e00ff */
[----:B0-----:R0:W2:Y:S01]  /*23da0*/  LDS.128 R20, [R18+0x334d0] ;  /* 0x0334d00012147984 */ /* 0x0010a20000000c00 */
[----:B------:R-:W-:Y:S06]  /*23db0*/  BAR.ARV 0x4, 0x180 ;  /* 0x0106000000007b1d */ /* 0x000fec0000002000 */
[----:B------:R-:W-:Y:S05]  /*23dc0*/  @P0 BRA `(.L_x_2853) ;  /* 0x0000002400640947 */ /* 0x000fea0003800000 */
[----:B------:R-:W3:Y:S01]  /*23dd0*/  LDL R87, [R1+0x70] ;  /* 0x0000700001577983 */ /* 0x000ee20000100800 */
[----:B------:R-:W-:Y:S01]  /*23de0*/  ULDC.64 UR4, c[0x4][0x38] ;  /* 0x01000e0000047ab9 */ /* 0x000fe20000000a00 */
[----:B------:R-:W4:Y:S02]  /*23df0*/  S2R R103, SR_TID.X ;  /* 0x0000000000677919 */ /* 0x000f240000002100 */
[----:B------:R-:W5:Y:S04]  /*23e00*/  LDL R79, [R1+0x60] ;  /* 0x00006000014f7983 */ /* 0x000f680000100800 */
[----:B------:R-:W5:Y:S01]  /*23e10*/  LDL R83, [R1+0x50] ;  /* 0x0000500001537983 */ /* 0x000f620000100800 */
[----:B----4-:R-:W-:-:S04]  /*23e20*/  SHF.L.U32 R0, R103, 0x2, RZ ;  /* 0x0000000267007819 */ /* 0x010fc800000006ff */
[----:B------:R-:W-:-:S04]  /*23e30*/  LOP3.LUT R0, R0, 0xc, RZ, 0xc0, !PT ;  /* 0x0000000c00007812 */ /* 0x000fc800078ec0ff */
[----:B------:R-:W-:-:S05]  /*23e40*/  IADD3 R2, P0, R0, UR4, RZ ;  /* 0x0000000400027c10 */ /* 0x000fca000ff1e0ff */
[----:B------:R-:W-:-:S05]  /*23e50*/  IMAD.X R3, RZ, RZ, UR5, P0 ;  /* 0x00000005ff037e24 */ /* 0x000fca00080e06ff */
[----:B------:R4:W5:Y:S02]  /*23e60*/  LDG.E.CONSTANT R0, desc[UR50][R2.64] ;  /* 0x0000003202007981 */ /* 0x000964000c1e9900 */
[----:B----4-:R-:W4:Y:S01]  /*23e70*/  S2R R3, SR_SWINHI ;  /* 0x0000000000037919 */ /* 0x010f220000002f00 */
        /* <DEDUP_REMOVED lines=10> */
[----:B----4-:R-:W-:-:S02]  /*23f20*/  MOV R61, R3 ;  /* 0x00000003003d7202 */ /* 0x010fc40000000f00 */
[----:B------:R-:W-:Y:S02]  /*23f30*/  F2FP.BF16.F32.PACK_AB R59, R59, R50 ;  /* 0x000000323b3b723e */ /* 0x000fe400000010ff */
[----:B------:R-:W-:Y:S02]  /*23f40*/  F2FP.BF16.F32.PACK_AB R50, R11, R80 ;  /* 0x000000500b32723e */ /* 0x000fe400000010ff */
[----:B------:R-:W-:Y:S02]  /*23f50*/  F2FP.BF16.F32.PACK_AB R99, R12, R81 ;  /* 0x000000510c63723e */ /* 0x000fe400000010ff */
[----:B--2---:R-:W-:Y:S02]  /*23f60*/  F2FP.BF16.F32.PACK_AB R20, R29, R40 ;  /* 0x000000281d14723e */ /* 0x004fe400000010ff */
        /* <DEDUP_REMOVED lines=13> */
[----:B------:R-:W-:-:S02]  /*24040*/  ISETP.EQ.OR P0, PT, R2, 0x3, !P0 ;  /* 0x000000030200780c */ /* 0x000fc40004702670 */
[----:B------:R-:W-:Y:S02]  /*24050*/  F2FP.BF16.F32.PACK_AB R56, R13, R56 ;  /* 0x000000380d38723e */ /* 0x000fe400000010ff */
[----:B------:R-:W-:Y:S02]  /*24060*/  F2FP.BF16.F32.PACK_AB R72, R9, R72 ;  /* 0x000000480948723e */ /* 0x000fe400000010ff */
[----:B------:R-:W-:Y:S02]  /*24070*/  SEL R13, R24, R25, P0 ;  /* 0x00000019180d7207 */ /* 0x000fe40000000000 */
[----:B------:R-:W-:Y:S02]  /*24080*/  SEL R2, R25, R24, P0 ;  /* 0x0000001819027207 */ /* 0x000fe40000000000 */
[----:B------:R-:W-:Y:S02]  /*24090*/  F2FP.BF16.F32.PACK_AB R95, R10, R73 ;  /* 0x000000490a5f723e */ /* 0x000fe400000010ff */
[----:B------:R-:W-:Y:S01]  /*240a0*/  F2FP.BF16.F32.PACK_AB R40, R86, R75 ;  /* 0x0000004b5628723e */ /* 0x000fe200000010ff */
[----:B------:R-:W-:Y:S01]  /*240b0*/  UMOV UR4, 0xffffffff ;  /* 0xffffffff00047882 */ /* 0x000fe20000000000 */
        /* <DEDUP_REMOVED lines=19> */
[----:B---3--:R-:W-:-:S03]  /*241f0*/  IMAD.WIDE R14, R87, 0x2, R60 ;  /* 0x00000002570e7825 */ /* 0x008fc600078e023c */
        /* <DEDUP_REMOVED lines=9> */
[----:B------:R-:W-:Y:S02]  /*24290*/  IADD3 R27, P3, R14, 0x4040, RZ ;  /* 0x000040400e1b7810 */ /* 0x000fe40007f7e0ff */
[----:B------:R-:W-:Y:S02]  /*242a0*/  LOP3.LUT R36, R37, 0x380, RZ, 0xc0, !PT ;  /* 0x0000038025247812 */ /* 0x000fe400078ec0ff */
[----:B------:R-:W-:Y:S02]  /*242b0*/  LOP3.LUT R34, R35, 0x380, RZ, 0xc0, !PT ;  /* 0x0000038023227812 */ /* 0x000fe400078ec0ff */
[----:B------:R-:W-:Y:S02]  /*242c0*/  LOP3.LUT R30, R31, 0x380, RZ, 0xc0, !PT ;  /* 0x000003801f1e7812 */ /* 0x000fe400078ec0ff */
[----:B------:R-:W-:Y:S02]  /*242d0*/  LOP3.LUT R28, R29, 0x380, RZ, 0xc0, !PT ;  /* 0x000003801d1c7812 */ /* 0x000fe400078ec0ff */
[----:B------:R-:W-:-:S02]  /*242e0*/  LOP3.LUT R26, R27, 0x380, RZ, 0xc0, !PT ;  /* 0x000003801b1a7812 */ /* 0x000fc400078ec0ff */
[----:B------:R-:W-:Y:S02]  /*242f0*/  SHF.R.U64 R36, R36, 0x3, RZ ;  /* 0x0000000324247819 */ /* 0x000fe400000012ff */
[----:B------:R-:W-:Y:S02]  /*24300*/  SHF.R.U64 R34, R34, 0x3, RZ ;  /* 0x0000000322227819 */ /* 0x000fe400000012ff */
[----:B------:R-:W-:Y:S02]  /*24310*/  SHF.R.U64 R30, R30, 0x3, RZ ;  /* 0x000000031e1e7819 */ /* 0x000fe400000012ff */
[----:B------:R-:W-:Y:S02]  /*24320*/  SHF.R.U64 R28, R28, 0x3, RZ ;  /* 0x000000031c1c7819 */ /* 0x000fe400000012ff */
[----:B------:R-:W-:Y:S02]  /*24330*/  SHF.R.U64 R26, R26, 0x3, RZ ;  /* 0x000000031a1a7819 */ /* 0x000fe400000012ff */
[----:B------:R-:W-:Y:S01]  /*24340*/  LOP3.LUT R36, R36, R37, RZ, 0x3c, !PT ;  /* 0x0000002524247212 */ /* 0x000fe200078e3cff */
[----:B------:R-:W-:Y:S01]  /*24350*/  IMAD.X R37, RZ, RZ, R15, P2 ;  /* 0x000000ffff257224 */ /* 0x000fe200010e060f */
[----:B------:R-:W-:-:S02]  /*24360*/  LOP3.LUT R34, R34, R35, RZ, 0x3c, !PT ;  /* 0x0000002322227212 */ /* 0x000fc400078e3cff */
[----:B------:R-:W-:Y:S01]  /*24370*/  LOP3.LUT R30, R30, R31, RZ, 0x3c, !PT ;  /* 0x0000001f1e1e7212 */ /* 0x000fe200078e3cff */
[--C-:B------:R-:W-:Y:S01]  /*24380*/  IMAD.X R31, RZ, RZ, R15.reuse, P5 ;  /* 0x000000ffff1f7224 */ /* 0x100fe200028e060f */
[----:B------:R-:W-:Y:S01]  /*24390*/  LOP3.LUT R28, R28, R29, RZ, 0x3c, !PT ;  /* 0x0000001d1c1c7212 */ /* 0x000fe200078e3cff */
[--C-:B------:R-:W-:Y:S01]  /*243a0*/  IMAD.X R29, RZ, RZ, R15.reuse, P4 ;  /* 0x000000ffff1d7224 */ /* 0x100fe200020e060f */
[----:B------:R-:W-:Y:S01]  /*243b0*/  LOP3.LUT R26, R26, R27, RZ, 0x3c, !PT ;  /* 0x0000001b1a1a7212 */ /* 0x000fe200078e3cff */
[----:B------:R-:W-:Y:S01]  /*243c0*/  IMAD.X R27, RZ, RZ, R15, P3 ;  /* 0x000000ffff1b7224 */ /* 0x000fe200018e060f */
[----:B------:R-:W-:Y:S02]  /*243d0*/  IADD3.X R35, RZ, R15, RZ, P1, !PT ;  /* 0x0000000fff237210 */ /* 0x000fe40000ffe4ff */
[C---:B------:R-:W-:Y:S02]  /*243e0*/  IADD3 R25, P2, R14.reuse, 0x4020, RZ ;  /* 0x000040200e197810 */ /* 0x040fe40007f5e0ff */
[----:B------:R-:W-:-:S02]  /*243f0*/  IADD3 R11, P1, R14, 0x4000, RZ ;  /* 0x000040000e0b7810 */ /* 0x000fc40007f3e0ff */
[C---:B------:R-:W-:Y:S02]  /*24400*/  IADD3 R87, P5, R14.reuse, 0x60, RZ ;  /* 0x000000600e577810 */ /* 0x040fe40007fbe0ff */
[C---:B------:R-:W-:Y:S02]  /*24410*/  IADD3 R9, P4, R14.reuse, 0x40, RZ ;  /* 0x000000400e097810 */ /* 0x040fe40007f9e0ff */
[----:B------:R-:W-:Y:S02]  /*24420*/  IADD3 R7, P3, R14, 0x20, RZ ;  /* 0x000000200e077810 */ /* 0x000fe40007f7e0ff */
[----:B------:R-:W-:Y:S02]  /*24430*/  LOP3.LUT R24, R25, 0x380, RZ, 0xc0, !PT ;  /* 0x0000038019187812 */ /* 0x000fe400078ec0ff */
[----:B------:R-:W-:Y:S02]  /*24440*/  LOP3.LUT R10, R11, 0x380, RZ, 0xc0, !PT ;  /* 0x000003800b0a7812 */ /* 0x000fe400078ec0ff */
[----:B------:R-:W-:-:S02]  /*24450*/  LOP3.LUT R86, R87, 0x380, RZ, 0xc0, !PT ;  /* 0x0000038057567812 */ /* 0x000fc400078ec0ff */
[----:B------:R-:W-:Y:S02]  /*24460*/  LOP3.LUT R8, R9, 0x380, RZ, 0xc0, !PT ;  /* 0x0000038009087812 */ /* 0x000fe400078ec0ff */
[----:B------:R-:W-:Y:S02]  /*24470*/  LOP3.LUT R6, R7, 0x380, RZ, 0xc0, !PT ;  /* 0x0000038007067812 */ /* 0x000fe400078ec0ff */
[----:B------:R-:W-:Y:S02]  /*24480*/  LOP3.LUT R3, R14, 0x380, RZ, 0xc0, !PT ;  /* 0x000003800e037812 */ /* 0x000fe400078ec0ff */
[----:B------:R-:W-:Y:S02]  /*24490*/  SHF.R.U64 R24, R24, 0x3, RZ ;  /* 0x0000000318187819 */ /* 0x000fe400000012ff */
[----:B------:R-:W-:Y:S02]  /*244a0*/  SHF.R.U64 R10, R10, 0x3, RZ ;  /* 0x000000030a0a7819 */ /* 0x000fe400000012ff */
[----:B------:R-:W-:-:S02]  /*244b0*/  SHF.R.U64 R86, R86, 0x3, RZ ;  /* 0x0000000356567819 */ /* 0x000fc400000012ff */
[----:B------:R-:W-:Y:S02]  /*244c0*/  SHF.R.U64 R8, R8, 0x3, RZ ;  /* 0x0000000308087819 */ /* 0x000fe400000012ff */
[----:B------:R-:W-:Y:S02]  /*244d0*/  SHF.R.U64 R6, R6, 0x3, RZ ;  /* 0x0000000306067819 */ /* 0x000fe400000012ff */
[----:B------:R-:W-:Y:S01]  /*244e0*/  SHF.R.U64 R3, R3, 0x3, RZ ;  /* 0x0000000303037819 */ /* 0x000fe200000012ff */
[----:B-----5:R-:W-:Y:S01]  /*244f0*/  IMAD.MOV.U32 R94, RZ, RZ, R83 ;  /* 0x000000ffff5e7224 */ /* 0x020fe200078e0053 */
[----:B------:R-:W-:Y:S01]  /*24500*/  LOP3.LUT R24, R24, R25, RZ, 0x3c, !PT ;  /* 0x0000001918187212 */ /* 0x000fe200078e3cff */
[----:B------:R-:W-:Y:S01]  /*24510*/  IMAD.MOV.U32 R98, RZ, RZ, R79 ;  /* 0x000000ffff627224 */ /* 0x000fe200078e004f */
        /* <DEDUP_REMOVED lines=8> */
[----:B------:R-:W-:-:S02]  /*245a0*/  IADD3.X R87, RZ, R15, RZ, P5, !PT ;  /* 0x0000000fff577210 */ /* 0x000fc40002ffe4ff */
[----:B------:R-:W-:Y:S01]  /*245b0*/  LOP3.LUT R14, R3, R14, RZ, 0x3c, !PT ;  /* 0x0000000e030e7212 */ /* 0x000fe200078e3cff */
[----:B------:R-:W-:Y:S01]  /*245c0*/  IMAD.SHL.U32 R88, R94, 0x4, RZ ;  /* 0x000000045e587824 */ /* 0x000fe200078e00ff */
        /* <DEDUP_REMOVED lines=12> */
[----:B------:R-:W-:Y:S02]  /*24690*/  SHF.L.U64.HI R90, R94, 0x2, R98 ;  /* 0x000000025e5a7819 */ /* 0x000fe40000010262 */
[----:B------:R-:W-:Y:S01]  /*246a0*/  LOP3.LUT R3, R0, 0x2, RZ, 0x3c, !PT ;  /* 0x0000000200037812 */ /* 0x000fe200078e3cff */
        /* <DEDUP_REMOVED lines=10> */
[----:B------:R-:W-:Y:S02]  /*24750*/  SEL R47, R66, R51, P0 ;  /* 0x00000033422f7207 */ /* 0x000fe40000000000 */
        /* <DEDUP_REMOVED lines=25> */
[----:B------:R-:W3:Y:S01]  /*248f0*/  SHFL.IDX PT, R9, R20, R3, 0x1c1f ;  /* 0x001c1f0314097589 */ /* 0x000ee200000e0000 */
        /* <DEDUP_REMOVED lines=14> */
[----:B------:R4:W5:Y:S01]  /*249e0*/  SHFL.IDX PT, R27, R28, R3, 0x1c1f ;  /* 0x001c1f031c1b7589 */ /* 0x00096200000e0000 */
[----:B------:R-:W-:Y:S02]  /*249f0*/  SEL R43, R62, R5, P0 ;  /* 0x000000053e2b7207 */ /* 0x000fe40000000000 */
[----:B------:R-:W-:Y:S01]  /*24a00*/  SEL R57, R40, R63, P0 ;  /* 0x0000003f28397207 */ /* 0x000fe20000000000 */
[----:B------:R-:W-:Y:S01]  /*24a10*/  SHFL.IDX PT, R58, R41, R0, 0x1c1f ;  /* 0x001c1f00293a7589 */ /* 0x000fe200000e0000 */
[----:B------:R-:W-:-:S02]  /*24a20*/  SEL R76, R63, R40, P0 ;  /* 0x000000283f4c7207 */ /* 0x000fc40000000000 */
[----:B------:R-:W-:Y:S01]  /*24a30*/  SEL R78, R65, R78, P0 ;  /* 0x0000004e414e7207 */ /* 0x000fe20000000000 */
[----:B------:R-:W0:Y:S01]  /*24a40*/  SHFL.IDX PT, R40, R36, R3, 0x1c1f ;  /* 0x001c1f0324287589 */ /* 0x000e2200000e0000 */
[----:B------:R-:W-:Y:S02]  /*24a50*/  SEL R56, R113, R112, P0 ;  /* 0x0000007071387207 */ /* 0x000fe40000000000 */
[----:B------:R-:W-:Y:S01]  /*24a60*/  SEL R62, R5, R62, P0 ;  /* 0x0000003e053e7207 */ /* 0x000fe20000000000 */
[----:B------:R5:W1:Y:S01]  /*24a70*/  SHFL.IDX PT, R29, R32, R3, 0x1c1f ;  /* 0x001c1f03201d7589 */ /* 0x000a6200000e0000 */
[----:B------:R-:W-:Y:S02]  /*24a80*/  SEL R63, R80, R67, P0 ;  /* 0x00000043503f7207 */ /* 0x000fe40000000000 */
[----:B------:R-:W-:Y:S01]  /*24a90*/  SEL R65, R82, R93, P0 ;  /* 0x0000005d52417207 */ /* 0x000fe20000000000 */
[----:B------:R-:W1:Y:S01]  /*24aa0*/  SHFL.IDX PT, R5, R2, R3, 0x1c1f ;  /* 0x001c1f0302057589 */ /* 0x000e6200000e0000 */
[----:B------:R-:W-:-:S02]  /*24ab0*/  SEL R80, R67, R80, P0 ;  /* 0x0000005043507207 */ /* 0x000fc40000000000 */
[----:B------:R-:W-:Y:S01]  /*24ac0*/  SEL R82, R93, R82, P0 ;  /* 0x000000525d527207 */ /* 0x000fe20000000000 */
[----:B------:R-:W1:Y:S01]  /*24ad0*/  SHFL.IDX PT, R42, R42, R3, 0x1c1f ;  /* 0x001c1f032a2a7589 */ /* 0x000e6200000e0000 */
[----:B------:R-:W-:Y:S02]  /*24ae0*/  SEL R67, R46, R97, P0 ;  /* 0x000000612e437207 */ /* 0x000fe40000000000 */
[----:B------:R-:W-:Y:S01]  /*24af0*/  SEL R84, R97, R46, P0 ;  /* 0x0000002e61547207 */ /* 0x000fe20000000000 */
[----:B------:R-:W1:Y:S01]  /*24b00*/  SHFL.IDX PT, R37, R48, R3, 0x1c1f ;  /* 0x001c1f0330257589 */ /* 0x000e6200000e0000 */
[----:B--2---:R-:W-:Y:S02]  /*24b10*/  SEL R8, R10, R7, P0 ;  /* 0x000000070a087207 */ /* 0x004fe40000000000 */
[----:B---3--:R-:W-:Y:S01]  /*24b20*/  SEL R24, R26, R9, P0 ;  /* 0x000000091a187207 */ /* 0x008fe20000000000 */
[----:B------:R-:W-:Y:S01]  /*24b30*/  SHFL.IDX PT, R46, R35, R0, 0x1c1f ;  /* 0x001c1f00232e7589 */ /* 0x000fe200000e0000 */
[----:B----4-:R-:W-:-:S02]  /*24b40*/  SEL R28, R30, R25, P0 ;  /* 0x000000191e1c7207 */ /* 0x010fc40000000000 */
[----:B-----5:R-:W-:Y:S01]  /*24b50*/  SEL R32, R34, R27, P0 ;  /* 0x0000001b22207207 */ /* 0x020fe20000000000 */
[----:B------:R-:W2:Y:S01]  /*24b60*/  SHFL.IDX PT, R35, R44, R3, 0x1c1f ;  /* 0x001c1f032c237589 */ /* 0x000ea200000e0000 */
[----:B0-----:R-:W-:Y:S02]  /*24b70*/  SEL R12, R31, R40, P0 ;  /* 0x000000281f0c7207 */ /* 0x001fe40000000000 */
[----:B------:R-:W-:Y:S01]  /*24b80*/  SEL R14, R40, R31, P0 ;  /* 0x0000001f280e7207 */ /* 0x000fe20000000000 */
[----:B------:R-:W0:Y:S01]  /*24b90*/  SHFL.IDX PT, R39, R52, R3, 0x1c1f ;  /* 0x001c1f0334277589 */ /* 0x000e2200000e0000 */
[----:B-1----:R-:W-:Y:S02]  /*24ba0*/  SEL R36, R38, R29, P0 ;  /* 0x0000001d26247207 */ /* 0x002fe40000000000 */
[----:B------:R-:W-:Y:S01]  /*24bb0*/  SEL R10, R7, R10, P0 ;  /* 0x0000000a070a7207 */ /* 0x000fe20000000000 */
[----:B------:R-:W1:Y:S01]  /*24bc0*/  SHFL.IDX PT, R41, R56, R3, 0x1c1f ;  /* 0x001c1f0338297589 */ /* 0x000e6200000e0000 */
        /* <DEDUP_REMOVED lines=12> */
[----:B--2---:R-:W-:Y:S02]  /*24c90*/  SEL R44, R46, R35, P0 ;  /* 0x000000232e2c7207 */ /* 0x004fe40000000000 */
[----:B------:R-:W-:Y:S01]  /*24ca0*/  SEL R42, R42, R33, P0 ;  /* 0x000000212a2a7207 */ /* 0x000fe20000000000 */
[----:B------:R-:W2:Y:S01]  /*24cb0*/  SHFL.IDX PT, R62, R62, R3, 0x1c1f ;  /* 0x001c1f033e3e7589 */ /* 0x000ea200000e0000 */
[----:B0-----:R-:W-:Y:S02]  /*24cc0*/  SEL R52, R54, R39, P0 ;  /* 0x0000002736347207 */ /* 0x001fe40000000000 */
[----:B------:R-:W-:Y:S01]  /*24cd0*/  SEL R46, R35, R46, P0 ;  /* 0x0000002e232e7207 */ /* 0x000fe20000000000 */
[----:B------:R-:W0:Y:S01]  /*24ce0*/  SHFL.IDX PT, R64, R64, R3, 0x1c1f ;  /* 0x001c1f0340407589 */ /* 0x000e2200000e0000 */
[----:B------:R-:W-:-:S02]  /*24cf0*/  SEL R50, R37, R50, P0 ;  /* 0x0000003225327207 */ /* 0x000fc40000000000 */
[----:B------:R-:W-:Y:S01]  /*24d00*/  SEL R54, R39, R54, P0 ;  /* 0x0000003627367207 */ /* 0x000fe20000000000 */
[----:B------:R-:W3:Y:S01]  /*24d10*/  SHFL.IDX PT, R66, R66, R3, 0x1c1f ;  /* 0x001c1f0342427589 */ /* 0x000ee200000e0000 */
[----:B-1----:R-:W-:Y:S02]  /*24d20*/  SEL R56, R58, R41, P0 ;  /* 0x000000293a387207 */ /* 0x002fe40000000000 */
[----:B------:R-:W-:Y:S01]  /*24d30*/  SEL R58, R41, R58, P0 ;  /* 0x0000003a293a7207 */ /* 0x000fe20000000000 */
[----:B------:R-:W1:Y:S04]  /*24d40*/  SHFL.IDX PT, R68, R68, R3, 0x1c1f ;  /* 0x001c1f0344447589 */ /* 0x000e6800000e0000 */
[----:B------:R-:W4:Y:S04]  /*24d50*/  SHFL.IDX PT, R70, R70, R3, 0x1c1f ;  /* 0x001c1f0346467589 */ /* 0x000f2800000e0000 */
[----:B------:R-:W5:Y:S04]  /*24d60*/  SHFL.IDX PT, R72, R72, R3, 0x1c1f ;  /* 0x001c1f0348487589 */ /* 0x000f6800000e0000 */
[----:B------:R-:W5:Y:S01]  /*24d70*/  SHFL.IDX PT, R74, R74, R3, 0x1c1f ;  /* 0x001c1f034a4a7589 */ /* 0x000f6200000e0000 */
[----:B--2---:R-:W-:-:S02]  /*24d80*/  SEL R5, R43, R62, P0 ;  /* 0x0000003e2b057207 */ /* 0x004fc40000000000 */
[----:B------:R-:W-:Y:S01]  /*24d90*/  SEL R7, R62, R43, P0 ;  /* 0x0000002b3e077207 */ /* 0x000fe20000000000 */
[----:B------:R-:W-:Y:S01]  /*24da0*/  SHFL.IDX PT, R57, R57, R0, 0x1c1f ;  /* 0x001c1f0039397589 */ /* 0x000fe200000e0000 */
[----:B0-----:R-:W-:Y:S02]  /*24db0*/  SEL R9, R45, R64, P0 ;  /* 0x000000402d097207 */ /* 0x001fe40000000000 */
[----:B------:R-:W-:Y:S01]  /*24dc0*/  SEL R11, R64, R45, P0 ;  /* 0x0000002d400b7207 */ /* 0x000fe20000000000 */
[----:B------:R-:W-:Y:S01]  /*24dd0*/  SHFL.IDX PT, R59, R59, R0, 0x1c1f ;  /* 0x001c1f003b3b7589 */ /* 0x000fe200000e0000 */
[----:B---3--:R-:W-:Y:S02]  /*24de0*/  SEL R25, R47, R66, P0 ;  /* 0x000000422f197207 */ /* 0x008fe40000000000 */
[----:B------:R-:W-:Y:S01]  /*24df0*/  SEL R27, R66, R47, P0 ;  /* 0x0000002f421b7207 */ /* 0x000fe20000000000 */
[----:B------:R-:W-:Y:S01]  /*24e00*/  SHFL.IDX PT, R63, R63, R0, 0x1c1f ;  /* 0x001c1f003f3f7589 */ /* 0x000fe200000e0000 */
[----:B-1----:R-:W-:-:S02]  /*24e10*/  SEL R29, R49, R68, P0 ;  /* 0x00000044311d7207 */ /* 0x002fc40000000000 */
[----:B------:R-:W-:Y:S01]  /*24e20*/  SEL R31, R68, R49, P0 ;  /* 0x00000031441f7207 */ /* 0x000fe20000000000 */
[----:B------:R-:W-:Y:S01]  /*24e30*/  SHFL.IDX PT, R65, R65, R0, 0x1c1f ;  /* 0x001c1f0041417589 */ /* 0x000fe200000e0000 */
[----:B----4-:R-:W-:Y:S02]  /*24e40*/  SEL R33, R51, R70, P0 ;  /* 0x0000004633217207 */ /* 0x010fe40000000000 */
[----:B------:R-:W-:Y:S01]  /*24e50*/  SEL R35, R70, R51, P0 ;  /* 0x0000003346237207 */ /* 0x000fe20000000000 */
[----:B------:R-:W0:Y:S01]  /*24e60*/  SHFL.IDX PT, R76, R76, R3, 0x1c1f ;  /* 0x001c1f034c4c7589 */ /* 0x000e2200000e0000 */
[----:B-----5:R-:W-:Y:S02]  /*24e70*/  SEL R37, R53, R72, P0 ;  /* 0x0000004835257207 */ /* 0x020fe40000000000 */
[----:B------:R-:W-:Y:S01]  /*24e80*/  SEL R39, R72, R53, P0 ;  /* 0x0000003548277207 */ /* 0x000fe20000000000 */
[----:B------:R-:W1:Y:S01]  /*24e90*/  SHFL.IDX PT, R78, R78, R3, 0x1c1f ;  /* 0x001c1f034e4e7589 */ /* 0x000e6200000e0000 */
[----:B------:R-:W-:-:S02]  /*24ea0*/  SEL R13, R55, R74, P0 ;  /* 0x0000004a370d7207 */ /* 0x000fc40000000000 */
        /* <DEDUP_REMOVED lines=14> */
.L_x_3114:
[----:B------:R-:W-:Y:S05]  /*24f90*/  WARPSYNC.ALL ;  /* 0x0000000000007948 */ /* 0x000fea0003800000 */
[----:B------:R-:W-:Y:S01]  /*24fa0*/  BAR.SYNC.DEFER_BLOCKING 0x1, 0x100 ;  /* 0x0044000000007b1d */ /* 0x000fe20000010000 */
[----:B----4-:R-:W-:-:S05]  /*24fb0*/  SEL R57, R67, R84, P0 ;  /* 0x0000005443397207 */ /* 0x010fca0000000000 */
[----:B------:R-:W-:Y:S01]  /*24fc0*/  ULDC.64 UR4, c[0x0][0xc00] ;  /* 0x0003000000047ab9 */ /* 0x000fe20000000a00 */
[----:B------:R-:W-:Y:S01]  /*24fd0*/  SEL R59, R84, R67, P0 ;  /* 0x00000043543b7207 */ /* 0x000fe20000000000 */
[----:B------:R-:W2:Y:S01]  /*24fe0*/  LDL R62, [R1+0x58] ;  /* 0x00005800013e7983 */ /* 0x000ea20000100800 */
[----:B------:R-:W-:Y:S01]  /*24ff0*/  ISETP.NE.U32.AND P1, PT, RZ, UR4, PT ;  /* 0x00000004ff007c0c */ /* 0x000fe2000bf25070 */
[----:B------:R-:W0:Y:S01]  /*25000*/  LDC R20, c[0x0][0xbe8] ;  /* 0x0002fa00ff147b82 */ /* 0x000e220000000800 */
[----:B------:R-:W-:Y:S01]  /*25010*/  IADD3 R2, P2, R88, UR4, RZ ;  /* 0x0000000458027c10 */ /* 0x000fe2000ff5e0ff */
[----:B------:R-:W2:Y:S01]  /*25020*/  LDL R68, [R1+0x44] ;  /* 0x0000440001447983 */ /* 0x000ea20000100800 */
[----:B------:R-:W-:Y:S02]  /*25030*/  ISETP.NE.AND.EX P1, PT, RZ, UR5, PT, P1 ;  /* 0x00000005ff007c0c */ /* 0x000fe4000bf25310 */
[----:B------:R-:W-:Y:S01]  /*25040*/  IADD3.X R3, R90, UR5, RZ, P2, !PT ;  /* 0x000000055a037c10 */ /* 0x000fe200097fe4ff */
[----:B------:R-:W-:Y:S01]  /*25050*/  ULDC.64 UR4, c[0x0][0xc08] ;  /* 0x0003020000047ab9 */ /* 0x000fe20000000a00 */
[----:B------:R1:W-:Y:S04]  /*25060*/  STSM.16.M88.4 [R85], R4 ;  /* 0x0000000455007844 */ /* 0x0003e80000000200 */
[----:B------:R3:W-:Y:S04]  /*25070*/  STSM.16.M88.4 [R89], R8 ;  /* 0x0000000859007844 */ /* 0x0007e80000000200 */
[----:B------:R-:W-:Y:S04]  /*25080*/  STSM.16.M88.4 [R87], R24 ;  /* 0x0000001857007844 */ /* 0x000fe80000000200 */
[----:B------:R-:W-:Y:S04]  /*25090*/  STSM.16.M88.4 [R86], R28 ;  /* 0x0000001c56007844 */ /* 0x000fe80000000200 */
[----:B------:R-:W-:Y:S04]  /*250a0*/  STSM.16.M88.4 [R77], R32 ;  /* 0x000000204d007844 */ /* 0x000fe80000000200 */
[----:B------:R-:W-:Y:S04]  /*250b0*/  STSM.16.M88.4 [R79], R36 ;  /* 0x000000244f007844 */ /* 0x000fe80000000200 */
[----:B------:R4:W-:Y:S01]  /*250c0*/  STSM.16.M88.4 [R81], R12 ;  /* 0x0000000c51007844 */ /* 0x0009e20000000200 */
[----:B------:R-:W-:-:S03]  /*250d0*/  ISETP.NE.U32.AND P0, PT, RZ, UR4, PT ;  /* 0x00000004ff007c0c */ /* 0x000fc6000bf05070 */
[----:B------:R0:W-:Y:S04]  /*250e0*/  STSM.16.M88.4 [R83], R40 ;  /* 0x0000002853007844 */ /* 0x0001e80000000200 */
[----:B------:R0:W-:Y:S04]  /*250f0*/  STSM.16.M88.4 [R69], R44 ;  /* 0x0000002c45007844 */ /* 0x0001e80000000200 */
[----:B------:R0:W-:Y:S04]  /*25100*/  STSM.16.M88.4 [R71], R48 ;  /* 0x0000003047007844 */ /* 0x0001e80000000200 */
[----:B------:R0:W-:Y:S01]  /*25110*/  STSM.16.M88.4 [R73], R52 ;  /* 0x0000003449007844 */ /* 0x0001e20000000200 */
[----:B------:R-:W-:-:S03]  /*25120*/  ISETP.NE.AND.EX P0, PT, RZ, UR5, PT, P0 ;  /* 0x00000005ff007c0c */ /* 0x000fc6000bf05300 */
[----:B------:R0:W-:Y:S01]  /*25130*/  STSM.16.M88.4 [R75], R56 ;  /* 0x000000384b007844 */ /* 0x0001e20000000200 */
[----:B------:R-:W-:Y:S09]  /*25140*/  BAR.SYNC.DEFER_BLOCKING 0x1, 0x100 ;  /* 0x0044000000007b1d */ /* 0x000ff20000010000 */
[----:B------:R-:W-:Y:S01]  /*25150*/  @P0 IADD3 R88, P3, R88, UR4, RZ ;  /* 0x0000000458580c10 */ /* 0x000fe2000ff7e0ff */
[----:B------:R-:W-:-:S02]  /*25160*/  ULDC UR4, c[0x0][0xa88] ;  /* 0x0002a20000047ab9 */ /* 0x000fc40000000800 */
[----:B-1----:R-:W-:Y:S02]  /*25170*/  MOV R7, UR4 ;  /* 0x0000000400077c02 */ /* 0x002fe40008000f00 */
[----:B---3--:R-:W-:Y:S01]  /*25180*/  @P0 IADD3.X R89, R90, UR5, RZ, P3, !PT ;  /* 0x000000055a590c10 */ /* 0x008fe20009ffe4ff */
[----:B------:R1:W5:Y:S01]  /*25190*/  @P1 LDG.E R0, desc[UR50][R2.64] ;  /* 0x0000003202001981 */ /* 0x000362000c1e1900 */
[----:B0-----:R-:W-:Y:S01]  /*251a0*/  ISETP.NE.AND P2, PT, R20, 0x1, PT ;  /* 0x000000011400780c */ /* 0x001fe20003f45270 */
[----:B------:R-:W-:Y:S02]  /*251b0*/  VIADD R8, R103, 0xffffff80 ;  /* 0xffffff8067087836 */ /* 0x000fe40000000000 */
[----:B------:R1:W5:Y:S03]  /*251c0*/  @P0 LDG.E R7, desc[UR50][R88.64] ;  /* 0x0000003258070981 */ /* 0x000366000c1e1900 */
[----:B------:R-:W-:-:S07]  /*251d0*/  SHF.R.S32.HI R5, RZ, 0x1f, R8 ;  /* 0x0000001fff057819 */ /* 0x000fce0000011408 */
[----:B------:R-:W0:Y:S08]  /*251e0*/  @P2 LDC R6, c[0x0][0xbec] ;  /* 0x0002fb00ff062b82 */ /* 0x000e300000000800 */
[----:B----4-:R-:W3:Y:S01]  /*251f0*/  @P2 LDC R13, c[0x0][0xbf0] ;  /* 0x0002fc00ff0d2b82 */ /* 0x010ee20000000800 */
[----:B--2---:R-:W-:Y:S01]  /*25200*/  IMAD.IADD R15, R62, 0x1, R68 ;  /* 0x000000013e0f7824 */ /* 0x004fe200078e0244 */
[----:B01-3--:R-:W-:Y:S06]  /*25210*/  @P0 BRA `(.L_x_2855) ;  /* 0x0000000000100947 */ /* 0x00bfec0003800000 */
[----:B------:R-:W-:Y:S05]  /*25220*/  @!P1 BRA `(.L_x_2855) ;  /* 0x00000000000c9947 */ /* 0x000fea0003800000 */
[----:B------:R-:W2:Y:S04]  /*25230*/  LDG.E R4, desc[UR50][R2.64] ;  /* 0x0000003202047981 */ /* 0x000ea8000c1e1900 */
[----:B-----5:R-:W2:Y:S02]  /*25240*/  LDG.E R7, desc[UR50][R2.64+0x4] ;  /* 0x0000043202077981 */ /* 0x020ea4000c1e1900 */
[----:B--2---:R-:W-:-:S07]  /*25250*/  IMAD.IADD R7, R7, 0x1, -R4 ;  /* 0x0000000107077824 */ /* 0x004fce00078e0a04 */
.L_x_2855:
[----:B------:R-:W2:Y:S01]  /*25260*/  LDL.LU R70, [R1+0x5c] ;  /* 0x00005c0001467983 */ /* 0x000ea20000300800 */
[----:B------:R-:W-:Y:S01]  /*25270*/  ULDC.64 UR4, c[0x0][0xb90] ;  /* 0x0002e40000047ab9 */ /* 0x000fe20000000a00 */
[--C-:B-----5:R-:W-:Y:S01]  /*25280*/  SHF.R.S32.HI R3, RZ, 0x1f, R0.reuse ;  /* 0x0000001fff037819 */ /* 0x120fe20000011400 */
[----:B------:R-:W-:Y:S01]  /*25290*/  IMAD.MOV.U32 R2, RZ, RZ, R0 ;  /* 0x000000ffff027224 */ /* 0x000fe200078e0000 */
[----:B------:R-:W-:Y:S01]  /*252a0*/  LEA.HI R10, R5, R8, RZ, 0x7 ;  /* 0x00000008050a7211 */ /* 0x000fe200078f38ff */
[----:B------:R-:W-:Y:S01]  /*252b0*/  @P2 IMAD.HI.U32 R6, R15, R6, RZ ;  /* 0x000000060f062227 */ /* 0x000fe200078e00ff */
[----:B------:R-:W-:Y:S01]  /*252c0*/  LEA.HI R63, R5, R8, RZ, 0x3 ;  /* 0x00000008053f7211 */ /* 0x000fe200078f18ff */
[----:B------:R-:W0:Y:S01]  /*252d0*/  @P2 LDC R67, c[0x0][0xbec] ;  /* 0x0002fb00ff432b82 */ /* 0x000e220000000800 */
[----:B------:R-:W-:Y:S01]  /*252e0*/  LOP3.LUT R25, R10, 0xffffff80, RZ, 0xc0, !PT ;  /* 0xffffff800a197812 */ /* 0x000fe200078ec0ff */
[----:B------:R-:W-:Y:S01]  /*252f0*/  IMAD.MOV.U32 R9, RZ, RZ, R15 ;  /* 0x000000ffff097224 */ /* 0x000fe200078e000f */
[----:B------:R-:W-:Y:S01]  /*25300*/  @P2 SHF.R.U32.HI R9, RZ, R13, R6 ;  /* 0x0000000dff092219 */ /* 0x000fe20000011606 */
[----:B------:R-:W-:Y:S01]  /*25310*/  IMAD R69, R7, R20, RZ ;  /* 0x0000001407457224 */ /* 0x000fe200078e02ff */
[----:B------:R-:W-:Y:S01]  /*25320*/  SEL R65, R98, RZ, !P1 ;  /* 0x000000ff62417207 */ /* 0x000fe20004800000 */
[----:B------:R-:W-:Y:S01]  /*25330*/  IMAD.IADD R25, R8, 0x1, -R25 ;  /* 0x0000000108197824 */ /* 0x000fe200078e0a19 */
[----:B------:R-:W-:Y:S01]  /*25340*/  SEL R62, R94, RZ, !P1 ;  /* 0x000000ff5e3e7207 */ /* 0x000fe20004800000 */
[----:B------:R-:W1:Y:S01]  /*25350*/  @P2 LDC R71, c[0x0][0xbf0] ;  /* 0x0002fc00ff472b82 */ /* 0x000e620000000800 */
[----:B------:R-:W-:-:S02]  /*25360*/  LOP3.LUT R27, R63, 0xfffffff8, RZ, 0xc0, !PT ;  /* 0xfffffff83f1b7812 */ /* 0x000fc400078ec0ff */
[----:B------:R-:W-:Y:S02]  /*25370*/  SHF.R.S32.HI R63, RZ, 0x3, R63 ;  /* 0x00000003ff3f7819 */ /* 0x000fe4000001143f */
[----:B------:R-:W-:Y:S02]  /*25380*/  IADD3 R66, R8, -R27, RZ ;  /* 0x8000001b08427210 */ /* 0x000fe40007ffe0ff */
[----:B------:R-:W-:Y:S02]  /*25390*/  SHF.R.S32.HI R8, RZ, 0x1f, R25 ;  /* 0x0000001fff087819 */ /* 0x000fe40000011419 */
[----:B------:R-:W-:Y:S02]  /*253a0*/  LOP3.LUT P0, RZ, R25, 0x3, RZ, 0xc0, !PT ;  /* 0x0000000319ff7812 */ /* 0x000fe4000780c0ff */
[CC--:B------:R-:W-:Y:S02]  /*253b0*/  LEA.HI R12, R8.reuse, R25.reuse, RZ, 0x2 ;  /* 0x00000019080c7211 */ /* 0x0c0fe400078f10ff */
[----:B------:R-:W-:-:S02]  /*253c0*/  LEA.HI R25, R8, R25, RZ, 0x5 ;  /* 0x0000001908197211 */ /* 0x000fc400078f28ff */
[--C-:B------:R-:W-:Y:S02]  /*253d0*/  SHF.R.S32.HI R14, RZ, 0x2, R12.reuse ;  /* 0x00000002ff0e7819 */ /* 0x100fe4000001140c */
[----:B------:R-:W-:Y:S02]  /*253e0*/  SHF.R.S32.HI R27, RZ, 0x1f, R12 ;  /* 0x0000001fff1b7819 */ /* 0x000fe4000001140c */
[----:B------:R-:W-:Y:S02]  /*253f0*/  SHF.R.S32.HI R25, RZ, 0x5, R25 ;  /* 0x00000005ff197819 */ /* 0x000fe40000011419 */
[----:B------:R-:W-:-:S04]  /*25400*/  LEA.HI R27, R27, R14, RZ, 0x3 ;  /* 0x0000000e1b1b7211 */ /* 0x000fc800078f18ff */
[----:B------:R-:W-:-:S05]  /*25410*/  LOP3.LUT R27, R27, 0xfffffff8, RZ, 0xc0, !PT ;  /* 0xfffffff81b1b7812 */ /* 0x000fca00078ec0ff */
[----:B------:R-:W-:Y:S01]  /*25420*/  IMAD.IADD R14, R14, 0x1, -R27 ;  /* 0x000000010e0e7824 */ /* 0x000fe200078e0a1b */
[----:B------:R-:W-:Y:S01]  /*25430*/  BSSY B1, `(.L_x_2856) ;  /* 0x00000ba000017945 */ /* 0x000fe20003800000 */
[----:B--2---:R-:W-:-:S05]  /*25440*/  SHF.R.S32.HI R64, RZ, 0x1f, R70 ;  /* 0x0000001fff407819 */ /* 0x004fca0000011446 */
[----:B------:R-:W-:-:S04]  /*25450*/  IMAD R4, R64, UR4, RZ ;  /* 0x0000000440047c24 */ /* 0x000fc8000f8e02ff */
[C---:B------:R-:W-:Y:S02]  /*25460*/  IMAD R11, R70.reuse, UR5, R4 ;  /* 0x00000005460b7c24 */ /* 0x040fe4000f8e0204 */
[----:B------:R-:W-:Y:S01]  /*25470*/  IMAD.WIDE.U32 R4, R70, UR4, R2 ;  /* 0x0000000446047c25 */ /* 0x000fe2000f8e0002 */
[----:B------:R-:W-:-:S03]  /*25480*/  ULDC.64 UR4, c[0x0][0xb98] ;  /* 0x0002e60000047ab9 */ /* 0x000fc60000000a00 */
[----:B------:R-:W-:Y:S02]  /*25490*/  IMAD.IADD R5, R5, 0x1, R11 ;  /* 0x0000000105057824 */ /* 0x000fe400078e020b */
[----:B------:R-:W-:Y:S02]  /*254a0*/  IMAD.MOV R11, RZ, RZ, -R9 ;  /* 0x000000ffff0b7224 */ /* 0x000fe400078e0a09 */
[----:B------:R-:W-:Y:S02]  /*254b0*/  IMAD R13, R65, UR4, RZ ;  /* 0x00000004410d7c24 */ /* 0x000fe4000f8e02ff */
[----:B------:R-:W-:-:S04]  /*254c0*/  IMAD.WIDE.U32 R4, R62, UR4, R4 ;  /* 0x000000043e047c25 */ /* 0x000fc8000f8e0004 */
[----:B------:R-:W-:Y:S01]  /*254d0*/  IMAD R11, R20, R11, R15 ;  /* 0x0000000b140b7224 */ /* 0x000fe200078e020f */
[----:B------:R-:W-:Y:S01]  /*254e0*/  SHF.R.S32.HI R15, RZ, 0x1f, R9 ;  /* 0x0000001fff0f7819 */ /* 0x000fe20000011409 */
[----:B------:R-:W-:Y:S01]  /*254f0*/  IMAD R6, R62, UR5, R13 ;  /* 0x000000053e067c24 */ /* 0x000fe2000f8e020d */
[----:B------:R-:W-:Y:S01]  /*25500*/  IADD3 R4, P1, R9, R4, RZ ;  /* 0x0000000409047210 */ /* 0x000fe20007f3e0ff */
[----:B------:R-:W-:Y:S01]  /*25510*/  IMAD.SHL.U32 R2, R66, 0x8, RZ ;  /* 0x0000000842027824 */ /* 0x000fe200078e00ff */
[----:B------:R-:W-:Y:S02]  /*25520*/  ULDC.64 UR4, c[0x0][0xb88] ;  /* 0x0002e20000047ab9 */ /* 0x000fe40000000a00 */
[----:B------:R-:W-:Y:S01]  /*25530*/  IADD3.X R5, R15, R5, R6, P1, !PT ;  /* 0x000000050f057210 */ /* 0x000fe20000ffe406 */
[----:B------:R-:W-:Y:S01]  /*25540*/  IMAD R13, R63, 0x40, R2 ;  /* 0x000000403f0d7824 */ /* 0x000fe200078e0202 */
[----:B------:R-:W-:Y:S02]  /*25550*/  SHF.R.S32.HI R6, RZ, 0x1f, R11 ;  /* 0x0000001fff067819 */ /* 0x000fe4000001140b */
[----:B------:R-:W-:Y:S01]  /*25560*/  SHF.R.S32.HI R15, RZ, 0x7, R10 ;  /* 0x00000007ff0f7819 */ /* 0x000fe2000001140a */
[----:B------:R-:W-:-:S03]  /*25570*/  IMAD.WIDE R60, R13, 0x2, R60 ;  /* 0x000000020d3c7825 */ /* 0x000fc600078e023c */
[----:B------:R-:W-:Y:S01]  /*25580*/  LEA.HI R10, R10, R15, RZ, 0x1 ;  /* 0x0000000f0a0a7211 */ /* 0x000fe200078f08ff */
[----:B------:R-:W-:Y:S01]  /*25590*/  IMAD R6, R6, UR4, RZ ;  /* 0x0000000406067c24 */ /* 0x000fe2000f8e02ff */
[C---:B------:R-:W-:Y:S01]  /*255a0*/  IADD3 R29, P3, R60.reuse, 0x4000, RZ ;  /* 0x000040003c1d7810 */ /* 0x040fe20007f7e0ff */
[----:B------:R-:W-:Y:S01]  /*255b0*/  IMAD.WIDE.U32 R4, R11, UR4, R4 ;  /* 0x000000040b047c25 */ /* 0x000fe2000f8e0004 */
[----:B------:R-:W-:Y:S02]  /*255c0*/  IADD3 R9, P5, R60, 0x1000, RZ ;  /* 0x000010003c097810 */ /* 0x000fe40007fbe0ff */
[----:B------:R-:W-:Y:S01]  /*255d0*/  LOP3.LUT R28, R29, 0x380, RZ, 0xc0, !PT ;  /* 0x000003801d1c7812 */ /* 0x000fe200078ec0ff */
[----:B------:R-:W-:Y:S01]  /*255e0*/  IMAD R13, R11, UR5, R6 ;  /* 0x000000050b0d7c24 */ /* 0x000fe2000f8e0206 */
[----:B------:R-:W-:Y:S01]  /*255f0*/  LOP3.LUT R6, R10, 0x3fffffe, RZ, 0xc0, !PT ;  /* 0x03fffffe0a067812 */ /* 0x000fe200078ec0ff */
[----:B------:R-:W-:Y:S01]  /*25600*/  ULDC.64 UR4, c[0x0][0xb50] ;  /* 0x0002d40000047ab9 */ /* 0x000fe20000000a00 */
[----:B------:R-:W-:-:S02]  /*25610*/  LOP3.LUT R8, R9, 0x380, RZ, 0xc0, !PT ;  /* 0x0000038009087812 */ /* 0x000fc400078ec0ff */
[----:B------:R-:W-:Y:S01]  /*25620*/  IADD3 R5, R5, R13, RZ ;  /* 0x0000000d05057210 */ /* 0x000fe20007ffe0ff */
[----:B------:R-:W-:Y:S01]  /*25630*/  IMAD.IADD R6, R15, 0x1, -R6 ;  /* 0x000000010f067824 */ /* 0x000fe200078e0a06 */
[----:B------:R-:W-:Y:S01]  /*25640*/  LEA R10, P1, R4, UR4, 0x2 ;  /* 0x00000004040a7c11 */ /* 0x000fe2000f8210ff */
[----:B------:R-:W-:Y:S01]  /*25650*/  IMAD R15, R25, 0x10, R14 ;  /* 0x00000010190f7824 */ /* 0x000fe200078e020e */
[----:B------:R-:W-:Y:S02]  /*25660*/  IADD3 R13, P4, R60, 0x2000, RZ ;  /* 0x000020003c0d7810 */ /* 0x000fe40007f9e0ff */
[----:B------:R-:W-:Y:S01]  /*25670*/  LEA.HI.X R11, R4, UR5, R5, 0x2, P1 ;  /* 0x00000005040b7c11 */ /* 0x000fe200088f1405 */
[----:B------:R-:W-:Y:S01]  /*25680*/  IMAD R4, R6, 0x40, R15 ;  /* 0x0000004006047824 */ /* 0x000fe200078e020f */
[----:B------:R-:W-:Y:S01]  /*25690*/  IADD3 R25, P1, R60, 0x3000, RZ ;  /* 0x000030003c197810 */ /* 0x000fe20007f3e0ff */
[----:B------:R-:W-:Y:S01]  /*256a0*/  SHFL.IDX PT, R50, R10, RZ, 0x1c1f ;  /* 0x001c1fff0a327589 */ /* 0x000fe200000e0000 */
[----:B------:R-:W-:Y:S01]  /*256b0*/  LOP3.LUT R12, R13, 0x380, RZ, 0xc0, !PT ;  /* 0x000003800d0c7812 */ /* 0x000fe200078ec0ff */
[----:B------:R-:W-:Y:S01]  /*256c0*/  IMAD.IADD R4, R4, 0x1, R68 ;  /* 0x0000000104047824 */ /* 0x000fe200078e0244 */
[----:B------:R-:W-:Y:S01]  /*256d0*/  LOP3.LUT R24, R25, 0x380, RZ, 0xc0, !PT ;  /* 0x0000038019187812 */ /* 0x000fe200078ec0ff */
[----:B------:R-:W2:Y:S01]  /*256e0*/  SHFL.IDX PT, R51, R11, RZ, 0x1c1f ;  /* 0x001c1fff0b337589 */ /* 0x000ea200000e0000 */
[----:B------:R-:W-:Y:S01]  /*256f0*/  SHF.R.U64 R28, R28, 0x3, RZ ;  /* 0x000000031c1c7819 */ /* 0x000fe200000012ff */
[----:B------:R-:W-:Y:S01]  /*25700*/  ULDC.64 UR4, c[0x0][0xaa0] ;  /* 0x0002a80000047ab9 */ /* 0x000fe20000000a00 */
[----:B------:R-:W-:Y:S01]  /*25710*/  SHF.R.U64 R24, R24, 0x3, RZ ;  /* 0x0000000318187819 */ /* 0x000fe200000012ff */
[----:B------:R-:W-:Y:S01]  /*25720*/  SHFL.IDX PT, R54, R10, 0x1, 0x1c1f ;  /* 0x003c1f000a367f89 */ /* 0x000fe200000e0000 */
[----:B------:R-:W-:-:S02]  /*25730*/  SHF.R.U64 R8, R8, 0x3, RZ ;  /* 0x0000000308087819 */ /* 0x000fc400000012ff */
[----:B------:R-:W-:Y:S01]  /*25740*/  LOP3.LUT R24, R24, R25, RZ, 0x3c, !PT ;  /* 0x0000001918187212 */ /* 0x000fe200078e3cff */
[--C-:B------:R-:W-:Y:S01]  /*25750*/  IMAD.X R25, RZ, RZ, R61.reuse, P1 ;  /* 0x000000ffff197224 */ /* 0x100fe200008e063d */
[----:B------:R-:W-:Y:S01]  /*25760*/  IADD3 R41, P1, R60, 0x7000, RZ ;  /* 0x000070003c297810 */ /* 0x000fe20007f3e0ff */
[----:B------:R-:W3:Y:S01]  /*25770*/  SHFL.IDX PT, R55, R11, 0x1, 0x1c1f ;  /* 0x003c1f000b377f89 */ /* 0x000ee200000e0000 */
[----:B------:R-:W-:Y:S02]  /*25780*/  SHF.R.U64 R12, R12, 0x3, RZ ;  /* 0x000000030c0c7819 */ /* 0x000fe400000012ff */
[----:B------:R-:W-:Y:S02]  /*25790*/  LOP3.LUT R28, R28, R29, RZ, 0x3c, !PT ;  /* 0x0000001d1c1c7212 */ /* 0x000fe400078e3cff */
[----:B------:R-:W-:Y:S02]  /*257a0*/  LOP3.LUT R40, R41, 0x380, RZ, 0xc0, !PT ;  /* 0x0000038029287812 */ /* 0x000fe400078ec0ff */
[----:B------:R-:W-:Y:S01]  /*257b0*/  LOP3.LUT R8, R8, R9, RZ, 0x3c, !PT ;  /* 0x0000000908087212 */ /* 0x000fe200078e3cff */
[--C-:B------:R-:W-:Y:S01]  /*257c0*/  IMAD.X R9, RZ, RZ, R61.reuse, P5 ;  /* 0x000000ffff097224 */ /* 0x100fe200028e063d */
[----:B------:R-:W-:Y:S01]  /*257d0*/  LOP3.LUT R12, R12, R13, RZ, 0x3c, !PT ;  /* 0x0000000d0c0c7212 */ /* 0x000fe200078e3cff */
[----:B------:R-:W-:Y:S01]  /*257e0*/  IMAD.X R13, RZ, RZ, R61, P4 ;  /* 0x000000ffff0d7224 */ /* 0x000fe200020e063d */
[----:B------:R-:W-:-:S02]  /*257f0*/  IADD3.X R29, RZ, R61, RZ, P3, !PT ;  /* 0x0000003dff1d7210 */ /* 0x000fc40001ffe4ff */
[C---:B------:R-:W-:Y:S02]  /*25800*/  IADD3 R45, P3, R60.reuse, 0x8000, RZ ;  /* 0x000080003c2d7810 */ /* 0x040fe40007f7e0ff */
[C---:B------:R-:W-:Y:S02]  /*25810*/  IADD3 R33, P5, R60.reuse, 0x5000, RZ ;  /* 0x000050003c217810 */ /* 0x040fe40007fbe0ff */
[----:B------:R-:W-:Y:S02]  /*25820*/  IADD3 R37, P4, R60, 0x6000, RZ ;  /* 0x000060003c257810 */ /* 0x000fe40007f9e0ff */
[----:B------:R-:W-:Y:S02]  /*25830*/  SHF.R.U64 R40, R40, 0x3, RZ ;  /* 0x0000000328287819 */ /* 0x000fe400000012ff */
[----:B------:R-:W-:Y:S02]  /*25840*/  LOP3.LUT R44, R45, 0x380, RZ, 0xc0, !PT ;  /* 0x000003802d2c7812 */ /* 0x000fe400078ec0ff */
[----:B------:R-:W-:-:S02]  /*25850*/  LOP3.LUT R32, R33, 0x380, RZ, 0xc0, !PT ;  /* 0x0000038021207812 */ /* 0x000fc400078ec0ff */
[----:B------:R-:W-:Y:S02]  /*25860*/  LOP3.LUT R36, R37, 0x380, RZ, 0xc0, !PT ;  /* 0x0000038025247812 */ /* 0x000fe400078ec0ff */
[----:B------:R-:W-:Y:S01]  /*25870*/  LOP3.LUT R40, R40, R41, RZ, 0x3c, !PT ;  /* 0x0000002928287212 */ /* 0x000fe200078e3cff */
[----:B------:R-:W-:Y:S01]  /*25880*/  IMAD.X R41, RZ, RZ, R61, P1 ;  /* 0x000000ffff297224 */ /* 0x000fe200008e063d */
[----:B------:R-:W-:Y:S02]  /*25890*/  SHF.R.U64 R44, R44, 0x3, RZ ;  /* 0x000000032c2c7819 */ /* 0x000fe400000012ff */
[C---:B------:R-:W-:Y:S01]  /*258a0*/  ISETP.GE.OR P1, PT, R4.reuse, R69, P0 ;  /* 0x000000450400720c */ /* 0x040fe20000726670 */
[----:B------:R-:W-:Y:S01]  /*258b0*/  VIADD R4, R4, 0x8 ;  /* 0x0000000804047836 */ /* 0x000fe20000000000 */
[----:B------:R-:W-:Y:S02]  /*258c0*/  SHF.R.U64 R32, R32, 0x3, RZ ;  /* 0x0000000320207819 */ /* 0x000fe400000012ff */
[----:B------:R-:W-:-:S02]  /*258d0*/  SHF.R.U64 R36, R36, 0x3, RZ ;  /* 0x0000000324247819 */ /* 0x000fc400000012ff */
[----:B------:R-:W-:Y:S02]  /*258e0*/  LOP3.LUT R44, R44, R45, RZ, 0x3c, !PT ;  /* 0x0000002d2c2c7212 */ /* 0x000fe400078e3cff */
[----:B------:R-:W-:Y:S01]  /*258f0*/  LOP3.LUT R32, R32, R33, RZ, 0x3c, !PT ;  /* 0x0000002120207212 */ /* 0x000fe200078e3cff */
[--C-:B------:R-:W-:Y:S01]  /*25900*/  IMAD.X R33, RZ, RZ, R61.reuse, P5 ;  /* 0x000000ffff217224 */ /* 0x100fe200028e063d */
[----:B------:R-:W-:Y:S01]  /*25910*/  LOP3.LUT R36, R36, R37, RZ, 0x3c, !PT ;  /* 0x0000002524247212 */ /* 0x000fe200078e3cff */
[----:B------:R-:W-:Y:S01]  /*25920*/  IMAD.X R37, RZ, RZ, R61, P4 ;  /* 0x000000ffff257224 */ /* 0x000fe200020e063d */
[----:B------:R-:W-:Y:S02]  /*25930*/  IADD3.X R45, RZ, R61, RZ, P3, !PT ;  /* 0x0000003dff2d7210 */ /* 0x000fe40001ffe4ff */
[C---:B------:R-:W-:Y:S01]  /*25940*/  LOP3.LUT R6, R60.reuse, 0x380, RZ, 0xc0, !PT ;  /* 0x000003803c067812 */ /* 0x040fe200078ec0ff */
[----:B------:R-:W-:Y:S01]  /*25950*/  IMAD R3, R3, UR4, RZ ;  /* 0x0000000403037c24 */ /* 0x000fe2000f8e02ff */
[----:B------:R-:W-:Y:S01]  /*25960*/  IADD3 R5, P3, R60, 0xb000, RZ ;  /* 0x0000b0003c057810 */ /* 0x000fe20007f7e0ff */
[----:B--2---:R2:W-:Y:S01]  /*25970*/  @!P1 ST.E desc[UR50][R50.64], R120 ;  /* 0x0000007832009985 */ /* 0x0045e2000c101932 */
[----:B------:R-:W-:-:S02]  /*25980*/  ISETP.GE.OR P0, PT, R4, R69, P0 ;  /* 0x000000450400720c */ /* 0x000fc40000706670 */
[C---:B------:R-:W-:Y:S01]  /*25990*/  IADD3 R49, P5, R60.reuse, 0x9000, RZ ;  /* 0x000090003c317810 */ /* 0x040fe20007fbe0ff */
[----:B------:R-:W-:Y:S01]  /*259a0*/  IMAD.X R57, RZ, RZ, R61, P3 ;  /* 0x000000ffff397224 */ /* 0x000fe200018e063d */
[----:B------:R-:W-:Y:S02]  /*259b0*/  IADD3 R53, P4, R60, 0xa000, RZ ;  /* 0x0000a0003c357810 */ /* 0x000fe40007f9e0ff */
[----:B------:R-:W-:Y:S02]  /*259c0*/  LOP3.LUT R4, R5, 0x380, RZ, 0xc0, !PT ;  /* 0x0000038005047812 */ /* 0x000fe400078ec0ff */
[----:B------:R-:W-:Y:S02]  /*259d0*/  LOP3.LUT R48, R49, 0x380, RZ, 0xc0, !PT ;  /* 0x0000038031307812 */ /* 0x000fe400078ec0ff */
[----:B------:R-:W-:Y:S02]  /*259e0*/  LOP3.LUT R52, R53, 0x380, RZ, 0xc0, !PT ;  /* 0x0000038035347812 */ /* 0x000fe400078ec0ff */
[----:B------:R-:W-:Y:S01]  /*259f0*/  SHF.R.U64 R7, R6, 0x3, RZ ;  /* 0x0000000306077819 */ /* 0x000fe200000012ff */
[----:B---3--:R3:W-:Y:S01]  /*25a00*/  @!P0 ST.E desc[UR50][R54.64], R121 ;  /* 0x0000007936008985 */ /* 0x0087e2000c101932 */
[----:B------:R-:W-:-:S02]  /*25a10*/  SHF.R.U64 R4, R4, 0x3, RZ ;  /* 0x0000000304047819 */ /* 0x000fc400000012ff */
[----:B------:R-:W-:Y:S01]  /*25a20*/  SHF.R.U64 R48, R48, 0x3, RZ ;  /* 0x0000000330307819 */ /* 0x000fe200000012ff */
[----:B------:R-:W-:Y:S01]  /*25a30*/  IMAD R3, R0, UR5, R3 ;  /* 0x0000000500037c24 */ /* 0x000fe2000f8e0203 */
[----:B------:R-:W-:Y:S01]  /*25a40*/  SHF.R.U64 R52, R52, 0x3, RZ ;  /* 0x0000000334347819 */ /* 0x000fe200000012ff */
[----:B------:R-:W5:Y:S01]  /*25a50*/  LD.E.128 R8, desc[UR50][R8.64] ;  /* 0x0000003208087980 */ /* 0x000f62000c101d00 */
[----:B------:R-:W-:Y:S02]  /*25a60*/  LOP3.LUT R60, R7, R60, RZ, 0x3c, !PT ;  /* 0x0000003c073c7212 */ /* 0x000fe400078e3cff */
[----:B------:R-:W-:Y:S01]  /*25a70*/  LOP3.LUT R48, R48, R49, RZ, 0x3c, !PT ;  /* 0x0000003130307212 */ /* 0x000fe200078e3cff */
[--C-:B------:R-:W-:Y:S01]  /*25a80*/  IMAD.X R49, RZ, RZ, R61.reuse, P5 ;  /* 0x000000ffff317224 */ /* 0x100fe200028e063d */
[----:B------:R-:W-:Y:S01]  /*25a90*/  LOP3.LUT R52, R52, R53, RZ, 0x3c, !PT ;  /* 0x0000003534347212 */ /* 0x000fe200078e3cff */
[----:B------:R-:W-:Y:S01]  /*25aa0*/  IMAD.X R53, RZ, RZ, R61, P4 ;  /* 0x000000ffff357224 */ /* 0x000fe200020e063d */
[----:B------:R-:W-:Y:S01]  /*25ab0*/  LOP3.LUT R56, R4, R5, RZ, 0x3c, !PT ;  /* 0x0000000504387212 */ /* 0x000fe200078e3cff */
[----:B------:R-:W5:Y:S04]  /*25ac0*/  LD.E.128 R12, desc[UR50][R12.64] ;  /* 0x000000320c0c7980 */ /* 0x000f68000c101d00 */
[----:B------:R4:W5:Y:S04]  /*25ad0*/  LD.E.128 R4, desc[UR50][R60.64] ;  /* 0x000000323c047980 */ /* 0x000968000c101d00 */
[----:B------:R-:W5:Y:S04]  /*25ae0*/  LD.E.128 R24, desc[UR50][R24.64] ;  /* 0x0000003218187980 */ /* 0x000f68000c101d00 */
[----:B------:R-:W5:Y:S01]  /*25af0*/  LD.E.128 R28, desc[UR50][R28.64] ;  /* 0x000000321c1c7980 */ /* 0x000f62000c101d00 */
[----:B----4-:R-:W-:Y:S01]  /*25b00*/  IMAD.WIDE.U32 R60, R0, UR4, RZ ;  /* 0x00000004003c7c25 */ /* 0x010fe2000f8e00ff */
[----:B------:R-:W-:Y:S01]  /*25b10*/  LEA R0, R66, R63, 0x5 ;  /* 0x0000003f42007211 */ /* 0x000fe200078e28ff */
[----:B------:R-:W-:Y:S01]  /*25b20*/  ULDC.64 UR4, c[0x0][0xae8] ;  /* 0x0002ba0000047ab9 */ /* 0x000fe20000000a00 */
[----:B------:R-:W5:Y:S01]  /*25b30*/  LD.E.128 R32, desc[UR50][R32.64] ;  /* 0x0000003220207980 */ /* 0x000f62000c101d00 */
[----:B------:R-:W-:-:S02]  /*25b40*/  IMAD.IADD R61, R61, 0x1, R3 ;  /* 0x000000013d3d7824 */ /* 0x000fc400078e0203 */
[----:B------:R-:W-:Y:S01]  /*25b50*/  IMAD R64, R64, UR4, RZ ;  /* 0x0000000440407c24 */ /* 0x000fe2000f8e02ff */
[----:B------:R-:W5:Y:S01]  /*25b60*/  LD.E.128 R36, desc[UR50][R36.64] ;  /* 0x0000003224247980 */ /* 0x000f62000c101d00 */
[----:B------:R-:W-:Y:S02]  /*25b70*/  IMAD.IADD R66, R68, 0x1, R0 ;  /* 0x0000000144427824 */ /* 0x000fe400078e0200 */
[C---:B------:R-:W-:Y:S01]  /*25b80*/  IMAD R3, R70.reuse, UR5, R64 ;  /* 0x0000000546037c24 */ /* 0x040fe2000f8e0240 */
[----:B------:R-:W5:Y:S01]  /*25b90*/  LD.E.128 R40, desc[UR50][R40.64] ;  /* 0x0000003228287980 */ /* 0x000f62000c101d00 */
[----:B------:R-:W-:Y:S01]  /*25ba0*/  IMAD.WIDE.U32 R60, R70, UR4, R60 ;  /* 0x00000004463c7c25 */ /* 0x000fe2000f8e003c */
[----:B------:R-:W-:Y:S02]  /*25bb0*/  ULDC.64 UR4, c[0x0][0xaf0] ;  /* 0x0002bc0000047ab9 */ /* 0x000fe40000000a00 */
[----:B------:R-:W5:Y:S01]  /*25bc0*/  LD.E.128 R44, desc[UR50][R44.64] ;  /* 0x000000322c2c7980 */ /* 0x000f62000c101d00 */
[----:B0-----:R-:W-:-:S03]  /*25bd0*/  @P2 IMAD.HI.U32 R0, R66, R67, RZ ;  /* 0x0000004342002227 */ /* 0x001fc600078e00ff */
[----:B--2---:R-:W5:Y:S01]  /*25be0*/  LD.E.128 R48, desc[UR50][R48.64] ;  /* 0x0000003230307980 */ /* 0x004f62000c101d00 */
[----:B------:R-:W-:Y:S02]  /*25bf0*/  IMAD.IADD R61, R61, 0x1, R3 ;  /* 0x000000013d3d7824 */ /* 0x000fe400078e0203 */
[----:B------:R-:W-:Y:S01]  /*25c00*/  IMAD.MOV.U32 R3, RZ, RZ, R66 ;  /* 0x000000ffff037224 */ /* 0x000fe200078e0042 */
[----:B-1----:R-:W-:Y:S01]  /*25c10*/  @P2 SHF.R.U32.HI R3, RZ, R71, R0 ;  /* 0x00000047ff032219 */ /* 0x002fe20000011600 */
[----:B------:R-:W-:Y:S01]  /*25c20*/  IMAD R65, R65, UR4, RZ ;  /* 0x0000000441417c24 */ /* 0x000fe2000f8e02ff */
[----:B---3--:R-:W5:Y:S01]  /*25c30*/  LD.E.128 R52, desc[UR50][R52.64] ;  /* 0x0000003234347980 */ /* 0x008f62000c101d00 */
[C---:B------:R-:W-:Y:S01]  /*25c40*/  IMAD.WIDE.U32 R60, R62.reuse, UR4, R60 ;  /* 0x000000043e3c7c25 */ /* 0x040fe2000f8e003c */
[----:B------:R-:W-:Y:S02]  /*25c50*/  SHF.R.S32.HI R0, RZ, 0x1f, R3 ;  /* 0x0000001fff007819 */ /* 0x000fe40000011403 */
[----:B------:R-:W5:Y:S01]  /*25c60*/  LD.E.128 R56, desc[UR50][R56.64] ;  /* 0x0000003238387980 */ /* 0x000f62000c101d00 */
[----:B------:R-:W-:Y:S01]  /*25c70*/  IMAD R65, R62, UR5, R65 ;  /* 0x000000053e417c24 */ /* 0x000fe2000f8e0241 */
[----:B------:R-:W-:Y:S01]  /*25c80*/  ULDC.64 UR4, c[0x0][0xae0] ;  /* 0x0002b80000047ab9 */ /* 0x000fe20000000a00 */
[----:B------:R-:W-:Y:S01]  /*25c90*/  IMAD.MOV R67, RZ, RZ, -R3 ;  /* 0x000000ffff437224 */ /* 0x000fe200078e0a03 */
        /* <DEDUP_REMOVED lines=8> */
[----:B------:R-:W-:Y:S02]  /*25d20*/  IMAD R65, R20, R67, R66 ;  /* 0x0000004314417224 */ /* 0x000fe400078e0242 */
[C---:B------:R-:W-:Y:S02]  /*25d30*/  IMAD R67, R3.reuse, UR5, R0 ;  /* 0x0000000503437c24 */ /* 0x040fe4000f8e0200 */
[----:B------:R-:W-:Y:S01]  /*25d40*/  IMAD.WIDE.U32 R60, R3, UR4, R60 ;  /* 0x00000004033c7c25 */ /* 0x000fe2000f8e003c */
[----:B------:R-:W-:Y:S01]  /*25d50*/  SHF.R.S32.HI R0, RZ, 0x1f, R65 ;  /* 0x0000001fff007819 */ /* 0x000fe20000011441 */
[----:B------:R-:W-:-:S03]  /*25d60*/  ULDC.64 UR4, c[0x0][0xad8] ;  /* 0x0002b60000047ab9 */ /* 0x000fc60000000a00 */
[----:B------:R-:W-:Y:S01]  /*25d70*/  IADD3 R61, R61, R67, RZ ;  /* 0x000000433d3d7210 */ /* 0x000fe20007ffe0ff */
[----:B------:R-:W-:Y:S02]  /*25d80*/  IMAD R0, R0, UR4, RZ ;  /* 0x0000000400007c24 */ /* 0x000fe4000f8e02ff */
[----:B------:R-:W-:Y:S02]  /*25d90*/  IMAD.IADD R68, R63, 0x1, R68 ;  /* 0x000000013f447824 */ /* 0x000fe400078e0244 */
[C---:B------:R-:W-:Y:S02]  /*25da0*/  IMAD R63, R65.reuse, UR5, R0 ;  /* 0x00000005413f7c24 */ /* 0x040fe4000f8e0200 */
[----:B------:R-:W-:Y:S01]  /*25db0*/  IMAD.WIDE.U32 R60, R65, UR4, R60 ;  /* 0x00000004413c7c25 */ /* 0x000fe2000f8e003c */
[----:B------:R-:W-:-:S03]  /*25dc0*/  ULDC.64 UR4, c[0x0][0xa80] ;  /* 0x0002a00000047ab9 */ /* 0x000fc60000000a00 */
[----:B------:R-:W-:Y:S01]  /*25dd0*/  VIADD R3, R68, 0x20 ;  /* 0x0000002044037836 */ /* 0x000fe20000000000 */
[----:B------:R-:W-:Y:S01]  /*25de0*/  LEA R66, P2, R60, UR4, 0x1 ;  /* 0x000000043c427c11 */ /* 0x000fe2000f8408ff */
[----:B------:R-:W-:-:S03]  /*25df0*/  IMAD.IADD R61, R61, 0x1, R63 ;  /* 0x000000013d3d7824 */ /* 0x000fc600078e023f */
[-C--:B------:R-:W-:Y:S02]  /*25e00*/  ISETP.GE.AND P1, PT, R3, R69.reuse, PT ;  /* 0x000000450300720c */ /* 0x080fe40003f26270 */
[----:B------:R-:W-:Y:S02]  /*25e10*/  LEA.HI.X R3, R60, UR5, R61, 0x1, P2 ;  /* 0x000000053c037c11 */ /* 0x000fe400090f0c3d */
[----:B------:R-:W-:Y:S01]  /*25e20*/  ISETP.GE.AND P2, PT, R68, R69, PT ;  /* 0x000000454400720c */ /* 0x000fe20003f46270 */
[----:B------:R-:W-:Y:S02]  /*25e30*/  VIADD R0, R18, 0x33420 ;  /* 0x0003342012007836 */ /* 0x000fe40000000000 */
[----:B------:R-:W-:-:S03]  /*25e40*/  VIADD R20, R68, 0x40 ;  /* 0x0000004044147836 */ /* 0x000fc60000000000 */
[----:B------:R-:W-:Y:S01]  /*25e50*/  PRMT R0, RZ, 0x654, R0 ;  /* 0x00000654ff007816 */ /* 0x000fe20000000000 */
[----:B------:R-:W-:Y:S01]  /*25e60*/  VIADD R72, R2, 0x80 ;  /* 0x0000008002487836 */ /* 0x000fe20000000000 */
[----:B------:R-:W-:Y:S01]  /*25e70*/  ISETP.GE.AND P0, PT, R20, R69, PT ;  /* 0x000000451400720c */ /* 0x000fe20003f06270 */
[----:B0-----:R0:W1:Y:S01]  /*25e80*/  SHFL.IDX PT, R67, R66, RZ, 0x181f ;  /* 0x00181fff42437589 */ /* 0x00106200000e0000 */
[----:B------:R-:W-:Y:S01]  /*25e90*/  IADD3 R20, R2, 0x40, RZ ;  /* 0x0000004002147810 */ /* 0x000fe20007ffe0ff */
[----:B------:R0:W-:Y:S02]  /*25ea0*/  SYNCS.ARRIVE.TRANS64.RED.A1T0 RZ, [R0+URZ], RZ ;  /* 0x000000ff00ff79a7 */ /* 0x0001e4000810043f */
[----:B------:R0:W2:Y:S01]  /*25eb0*/  SHFL.IDX PT, R65, R3, RZ, 0x181f ;  /* 0x00181fff03417589 */ /* 0x0000a200000e0000 */
[----:B------:R-:W-:Y:S02]  /*25ec0*/  SHF.R.S32.HI R73, RZ, 0x1f, R2 ;  /* 0x0000001fff497819 */ /* 0x000fe40000011402 */
[----:B------:R-:W-:-:S02]  /*25ed0*/  SHF.R.S32.HI R70, RZ, 0x1f, R20 ;  /* 0x0000001fff467819 */ /* 0x000fc40000011414 */
        /* <DEDUP_REMOVED lines=15> */
.L_x_2857:
[----:B------:R-:W-:Y:S05]  /*25fd0*/  BSYNC B1 ;  /* 0x0000000000017941 */ /* 0x000fea0003800000 */
.L_x_2856:
[----:B---3-5:R3:W4:Y:S01]  /*25fe0*/  SHFL.IDX PT, R29, R3, 0x1, 0x181f ;  /* 0x00381f00031d7f89 */ /* 0x02872200000e0000 */
        /* <DEDUP_REMOVED lines=16> */
.L_x_2859:
[----:B------:R-:W-:Y:S05]  /*260f0*/  BSYNC B1 ;  /* 0x0000000000017941 */ /* 0x000fea0003800000 */
.L_x_2858:
        /* <DEDUP_REMOVED lines=17> */
.L_x_2861:
[----:B------:R-:W-:Y:S05]  /*26210*/  BSYNC B1 ;  /* 0x0000000000017941 */ /* 0x000fea0003800000 */
.L_x_2860:
        /* <DEDUP_REMOVED lines=20> */
.L_x_2853:
[----:B------:R-:W3:Y:S01]  /*26360*/  LDL R11, [R1+0x50] ;  /* 0x00005000010b7983 */ /* 0x000ee20000100800 */
[----:B------:R-:W-:-:S03]  /*26370*/  ULDC.64 UR4, c[0x0][0xc00] ;  /* 0x0003000000047ab9 */ /* 0x000fc60000000a00 */
[----:B------:R-:W4:Y:S01]  /*26380*/  LDL R9, [R1+0x60] ;  /* 0x0000600001097983 */ /* 0x000f220000100800 */
[----:B------:R-:W-:Y:S01]  /*26390*/  ISETP.NE.U32.AND P0, PT, RZ, UR4, PT ;  /* 0x00000004ff007c0c */ /* 0x000fe2000bf05070 */
[----:B------:R-:W-:Y:S01]  /*263a0*/  IMAD.MOV.U32 R0, RZ, RZ, RZ ;  /* 0x000000ffff007224 */ /* 0x000fe200078e00ff */
[----:B------:R-:W1:Y:S02]  /*263b0*/  LDC R27, c[0x0][0xbe8] ;  /* 0x0002fa00ff1b7b82 */ /* 0x000e640000000800 */
[----:B------:R-:W-:Y:S01]  /*263c0*/  ISETP.NE.AND.EX P0, PT, RZ, UR5, PT, P0 ;  /* 0x00000005ff007c0c */ /* 0x000fe2000bf05300 */
[C---:B---3--:R-:W-:Y:S01]  /*263d0*/  IMAD.SHL.U32 R4, R11.reuse, 0x4, RZ ;  /* 0x000000040b047824 */ /* 0x048fe200078e00ff */
[----:B----4-:R-:W-:-:S04]  /*263e0*/  SHF.L.U64.HI R5, R11, 0x2, R9 ;  /* 0x000000020b057819 */ /* 0x010fc80000010209 */
        /* <DEDUP_REMOVED lines=11> */
[----:B-1----:R-:W-:Y:S01]  /*264a0*/  ISETP.NE.AND P2, PT, R27, 0x1, PT ;  /* 0x000000011b00780c */ /* 0x002fe20003f45270 */
[----:B------:R-:W1:-:S12]  /*264b0*/  S2R R8, SR_TID.X ;  /* 0x0000000000087919 */ /* 0x000e580000002100 */
[----:B------:R-:W4:Y:S01]  /*264c0*/  @P2 LDC R29, c[0x0][0xbec] ;  /* 0x0002fb00ff1d2b82 */ /* 0x000f220000000800 */
[----:B-1----:R-:W-:-:S04]  /*264d0*/  IADD3 R14, R8, -0x80, RZ ;  /* 0xffffff80080e7810 */ /* 0x002fc80007ffe0ff */
[----:B------:R-:W-:Y:S02]  /*264e0*/  ISETP.GE.AND P3, PT, R14, 0x80, PT ;  /* 0x000000800e00780c */ /* 0x000fe40003f66270 */
[----:B------:R-:W-:Y:S01]  /*264f0*/  SHF.R.S32.HI R7, RZ, 0x1f, R14 ;  /* 0x0000001fff077819 */ /* 0x000fe2000001140e */
[----:B---3--:R-:W-:Y:S10]  /*26500*/  @P1 BRA `(.L_x_2863) ;  /* 0x0000000000101947 */ /* 0x008ff40003800000 */
[----:B------:R-:W-:Y:S05]  /*26510*/  @!P0 BRA `(.L_x_2863) ;  /* 0x00000000000c8947 */ /* 0x000fea0003800000 */
[----:B------:R-:W3:Y:S04]  /*26520*/  LDG.E R5, desc[UR50][R2.64] ;  /* 0x0000003202057981 */ /* 0x000ee8000c1e1900 */
[----:B-----5:R-:W3:Y:S02]  /*26530*/  LDG.E R6, desc[UR50][R2.64+0x4] ;  /* 0x0000043202067981 */ /* 0x020ee4000c1e1900 */
[----:B---3--:R-:W-:-:S07]  /*26540*/  IMAD.IADD R6, R6, 0x1, -R5 ;  /* 0x0000000106067824 */ /* 0x008fce00078e0a05 */
.L_x_2863:
[----:B------:R-:W3:Y:S04]  /*26550*/  LDL R26, [R1+0x5c] ;  /* 0x00005c00011a7983 */ /* 0x000ee80000100800 */
[----:B------:R1:W5:Y:S01]  /*26560*/  LDL R24, [R1+0x44] ;  /* 0x0000440001187983 */ /* 0x0003620000100800 */
[----:B--2---:R-:W-:Y:S01]  /*26570*/  LEA.HI R20, R7, R14, RZ, 0x3 ;  /* 0x0000000e07147211 */ /* 0x004fe200078f18ff */
[----:B------:R-:W-:Y:S01]  /*26580*/  BSSY B1, `(.L_x_2864) ;  /* 0x000002d000017945 */ /* 0x000fe20003800000 */
[----:B------:R-:W-:Y:S02]  /*26590*/  SEL R13, R11, RZ, !P0 ;  /* 0x000000ff0b0d7207 */ /* 0x000fe40004000000 */
[----:B------:R-:W-:Y:S02]  /*265a0*/  SEL R12, R9, RZ, !P0 ;  /* 0x000000ff090c7207 */ /* 0x000fe40004000000 */
[----:B------:R-:W-:-:S02]  /*265b0*/  LOP3.LUT R31, R20, 0xfffffff8, RZ, 0xc0, !PT ;  /* 0xfffffff8141f7812 */ /* 0x000fc400078ec0ff */
[----:B-----5:R-:W-:Y:S02]  /*265c0*/  SHF.R.S32.HI R11, RZ, 0x1f, R0 ;  /* 0x0000001fff0b7819 */ /* 0x020fe40000011400 */
[----:B---3--:R-:W-:Y:S01]  /*265d0*/  SHF.R.S32.HI R10, RZ, 0x1f, R26 ;  /* 0x0000001fff0a7819 */ /* 0x008fe2000001141a */
[----:B-1----:R-:W-:Y:S06]  /*265e0*/  @P3 BRA `(.L_x_2865) ;  /* 0x0000000000983947 */ /* 0x002fec0003800000 */
        /* <DEDUP_REMOVED lines=21> */
[C---:B------:R-:W-:Y:S02]  /*26740*/  IADD3 R7, -R5.reuse, RZ, RZ ;  /* 0x000000ff05077210 */ /* 0x040fe40007ffe1ff */
[----:B------:R-:W-:-:S03]  /*26750*/  IADD3 R2, P0, R5, R2, RZ ;  /* 0x0000000205027210 */ /* 0x000fc60007f1e0ff */
        /* <DEDUP_REMOVED lines=15> */
.L_x_2865:
[----:B------:R-:W-:Y:S05]  /*26850*/  BSYNC B1 ;  /* 0x0000000000017941 */ /* 0x000fea0003800000 */
.L_x_2864:
[----:B------:R-:W2:Y:S01]  /*26860*/  @P2 LDC R9, c[0x0][0xbf0] ;  /* 0x0002fc00ff092b82 */ /* 0x000ea20000000800 */
[----:B------:R-:W-:Y:S01]  /*26870*/  ULDC.64 UR4, c[0x0][0xaa0] ;  /* 0x0002a80000047ab9 */ /* 0x000fe20000000a00 */
[----:B------:R-:W-:Y:S01]  /*26880*/  SHF.R.S32.HI R20, RZ, 0x3, R20 ;  /* 0x00000003ff147819 */ /* 0x000fe20000011414 */
[----:B------:R-:W-:Y:S02]  /*26890*/  IMAD.IADD R31, R14, 0x1, -R31 ;  /* 0x000000010e1f7824 */ /* 0x000fe400078e0a1f */
[----:B-1----:R-:W-:Y:S02]  /*268a0*/  IMAD R3, R11, UR4, RZ ;  /* 0x000000040b037c24 */ /* 0x002fe4000f8e02ff */
[C---:B------:R-:W-:Y:S01]  /*268b0*/  IMAD R4, R31.reuse, 0x20, R20 ;  /* 0x000000201f047824 */ /* 0x040fe200078e0214 */
[----:B------:R-:W-:Y:S01]  /*268c0*/  SHF.L.U32 R31, R31, 0x3, RZ ;  /* 0x000000031f1f7819 */ /* 0x000fe200000006ff */
[C---:B------:R-:W-:Y:S02]  /*268d0*/  IMAD R5, R0.reuse, UR5, R3 ;  /* 0x0000000500057c24 */ /* 0x040fe4000f8e0203 */
[----:B------:R-:W-:Y:S01]  /*268e0*/  IMAD.WIDE.U32 R2, R0, UR4, RZ ;  /* 0x0000000400027c25 */ /* 0x000fe2000f8e00ff */
[----:B------:R-:W-:Y:S01]  /*268f0*/  ULDC.64 UR4, c[0x0][0xae8] ;  /* 0x0002ba0000047ab9 */ /* 0x000fe20000000a00 */
[----:B------:R-:W-:-:S02]  /*26900*/  IADD3 R8, R24, R4, RZ ;  /* 0x0000000418087210 */ /* 0x000fc40007ffe0ff */
[----:B------:R-:W-:Y:S02]  /*26910*/  IMAD R0, R10, UR4, RZ ;  /* 0x000000040a007c24 */ /* 0x000fe4000f8e02ff */
[----:B------:R-:W-:Y:S02]  /*26920*/  IMAD.IADD R3, R3, 0x1, R5 ;  /* 0x0000000103037824 */ /* 0x000fe400078e0205 */
[----:B------:R-:W-:Y:S02]  /*26930*/  IMAD R7, R26, UR5, R0 ;  /* 0x000000051a077c24 */ /* 0x000fe4000f8e0200 */
[----:B----4-:R-:W-:-:S04]  /*26940*/  @P2 IMAD.HI.U32 R0, R8, R29, RZ ;  /* 0x0000001d08002227 */ /* 0x010fc800078e00ff */
[----:B------:R-:W-:Y:S01]  /*26950*/  IMAD.WIDE.U32 R2, R26, UR4, R2 ;  /* 0x000000041a027c25 */ /* 0x000fe2000f8e0002 */
[----:B------:R-:W-:-:S03]  /*26960*/  ULDC.64 UR4, c[0x0][0xaf0] ;  /* 0x0002bc0000047ab9 */ /* 0x000fc60000000a00 */
[----:B------:R-:W-:Y:S01]  /*26970*/  IMAD.MOV.U32 R5, RZ, RZ, R8 ;  /* 0x000000ffff057224 */ /* 0x000fe200078e0008 */
[----:B--2---:R-:W-:Y:S01]  /*26980*/  @P2 SHF.R.U32.HI R5, RZ, R9, R0 ;  /* 0x00000009ff052219 */ /* 0x004fe20000011600 */
[----:B------:R-:W-:Y:S02]  /*26990*/  IMAD.IADD R3, R3, 0x1, R7 ;  /* 0x0000000103037824 */ /* 0x000fe400078e0207 */
[----:B------:R-:W-:Y:S01]  /*269a0*/  IMAD R4, R12, UR4, RZ ;  /* 0x000000040c047c24 */ /* 0x000fe2000f8e02ff */
[--C-:B------:R-:W-:Y:S01]  /*269b0*/  SHF.R.S32.HI R0, RZ, 0x1f, R5.reuse ;  /* 0x0000001fff007819 */ /* 0x100fe20000011405 */
[----:B------:R-:W-:Y:S02]  /*269c0*/  IMAD.MOV R7, RZ, RZ, -R5 ;  /* 0x000000ffff077224 */ /* 0x000fe400078e0a05 */
[C---:B------:R-:W-:Y:S02]  /*269d0*/  IMAD R9, R13.reuse, UR5, R4 ;  /* 0x000000050d097c24 */ /* 0x040fe4000f8e0204 */
[----:B------:R-:W-:Y:S01]  /*269e0*/  IMAD.WIDE.U32 R2, R13, UR4, R2 ;  /* 0x000000040d027c25 */ /* 0x000fe2000f8e0002 */
[----:B------:R-:W-:-:S03]  /*269f0*/  ULDC.64 UR4, c[0x0][0xae0] ;  /* 0x0002b80000047ab9 */ /* 0x000fc60000000a00 */
        /* <DEDUP_REMOVED lines=12> */
[----:B------:R-:W-:Y:S01]  /*26ac0*/  IMAD.IADD R3, R5, 0x1, R9 ;  /* 0x0000000105037824 */ /* 0x000fe200078e0209 */
[C---:B------:R-:W-:Y:S01]  /*26ad0*/  LEA R2, P0, R4.reuse, UR4, 0x1 ;  /* 0x0000000404027c11 */ /* 0x040fe2000f8008ff */
[C---:B------:R-:W-:Y:S01]  /*26ae0*/  VIADD R7, R31.reuse, 0x40 ;  /* 0x000000401f077836 */ /* 0x040fe20000000000 */
[----:B------:R-:W-:Y:S01]  /*26af0*/  UMOV UR4, 0xffffffff ;  /* 0xffffffff00047882 */ /* 0x000fe20000000000 */
[----:B------:R-:W-:Y:S01]  /*26b00*/  VIADD R5, R31, 0x80 ;  /* 0x000000801f057836 */ /* 0x000fe20000000000 */
[----:B------:R-:W-:Y:S02]  /*26b10*/  LEA.HI.X R3, R4, UR5, R3, 0x1, P0 ;  /* 0x0000000504037c11 */ /* 0x000fe400080f0c03 */
[----:B------:R-:W-:Y:S02]  /*26b20*/  SHF.R.S32.HI R9, RZ, 0x1f, R31 ;  /* 0x0000001fff097819 */ /* 0x000fe4000001141f */
[----:B------:R-:W-:Y:S02]  /*26b30*/  SHF.R.S32.HI R8, RZ, 0x1f, R7 ;  /* 0x0000001fff087819 */ /* 0x000fe40000011407 */
[----:B------:R-:W-:Y:S01]  /*26b40*/  SHF.R.S32.HI R10, RZ, 0x1f, R5 ;  /* 0x0000001fff0a7819 */ /* 0x000fe20000011405 */
[----:B------:R-:W-:Y:S06]  /*26b50*/  BRA.DIV UR4, `(.L_x_2866) ;  /* 0x000000b204447947 */ /* 0x000fec000b800000 */
[----:B------:R1:W2:Y:S04]  /*26b60*/  SHFL.IDX PT, R0, R3, RZ, 0x181f ;  /* 0x00181fff03007589 */ /* 0x0002a800000e0000 */
[----:B------:R1:W3:Y:S02]  /*26b70*/  SHFL.IDX PT, R14, R2, RZ, 0x181f ;  /* 0x00181fff020e7589 */ /* 0x0002e400000e0000 */
.L_x_3117:
[----:B------:R-:W-:Y:S01]  /*26b80*/  IMAD R27, R6, R27, RZ ;  /* 0x0000001b061b7224 */ /* 0x000fe200078e02ff */
[----:B------:R-:W-:Y:S01]  /*26b90*/  BSSY B1, `(.L_x_2867) ;  /* 0x0000011000017945 */ /* 0x000fe20003800000 */
[----:B------:R-:W-:-:S05]  /*26ba0*/  IMAD.IADD R6, R20, 0x1, R24 ;  /* 0x0000000114067824 */ /* 0x000fca00078e0218 */
[----:B------:R-:W-:-:S13]  /*26bb0*/  ISETP.GE.AND P0, PT, R6, R27, PT ;  /* 0x0000001b0600720c */ /* 0x000fda0003f06270 */
        /* <DEDUP_REMOVED lines=8> */
[-C--:B--2---:R-:W-:Y:S02]  /*26c40*/  @!P3 LEA.HI.X R13, R31, R0.reuse, R9, 0x1, P0 ;  /* 0x000000001f0db211 */ /* 0x084fe400000f0c09 */
[-C--:B------:R-:W-:Y:S02]  /*26c50*/  @!P4 LEA.HI.X R25, R7, R0.reuse, R8, 0x1, P1 ;  /* 0x000000000719c211 */ /* 0x080fe400008f0c08 */
[----:B------:R-:W-:Y:S01]  /*26c60*/  @!P5 LEA.HI.X R15, R5, R0, R10, 0x1, P2 ;  /* 0x00000000050fd211 */ /* 0x000fe200010f0c0a */
[----:B------:R4:W-:Y:S04]  /*26c70*/  @!P3 ST.E.128 desc[UR50][R12.64], RZ ;  /* 0x000000ff0c00b985 */ /* 0x0009e8000c101d32 */
[----:B------:R4:W-:Y:S04]  /*26c80*/  @!P4 ST.E.128 desc[UR50][R24.64], RZ ;  /* 0x000000ff1800c985 */ /* 0x0009e8000c101d32 */
[----:B------:R4:W-:Y:S02]  /*26c90*/  @!P5 ST.E.128 desc[UR50][R14.64], RZ ;  /* 0x000000ff0e00d985 */ /* 0x0009e4000c101d32 */
.L_x_2868:
[----:B------:R-:W-:Y:S05]  /*26ca0*/  BSYNC B1 ;  /* 0x0000000000017941 */ /* 0x000fea0003800000 */
.L_x_2867:
[----:B------:R-:W-:-:S03]  /*26cb0*/  UMOV UR4, 0xffffffff ;  /* 0xffffffff00047882 */ /* 0x000fc60000000000 */
[----:B------:R-:W-:Y:S05]  /*26cc0*/  BRA.DIV UR4, `(.L_x_2869) ;  /* 0x000000b2041c7947 */ /* 0x000fea000b800000 */
[----:B--2---:R2:W0:Y:S04]  /*26cd0*/  SHFL.IDX PT, R0, R3, 0x1, 0x181f ;  /* 0x00381f0003007f89 */ /* 0x00442800000e0000 */
[----:B---34-:R2:W3:Y:S02]  /*26ce0*/  SHFL.IDX PT, R14, R2, 0x1, 0x181f ;  /* 0x00381f00020e7f89 */ /* 0x0184e400000e0000 */
.L_x_3121:
        /* <DEDUP_REMOVED lines=17> */
.L_x_2871:
[----:B------:R-:W-:Y:S05]  /*26e00*/  BSYNC B1 ;  /* 0x0000000000017941 */ /* 0x000fea0003800000 */
.L_x_2870:
[----:B------:R-:W-:-:S03]  /*26e10*/  UMOV UR4, 0xffffffff ;  /* 0xffffffff00047882 */ /* 0x000fc60000000000 */
[----:B------:R-:W-:Y:S05]  /*26e20*/  BRA.DIV UR4, `(.L_x_2872) ;  /* 0x000000b2040c7947 */ /* 0x000fea000b800000 */
[----:B0-----:R0:W0:Y:S04]  /*26e30*/  SHFL.IDX PT, R0, R3, 0x2, 0x181f ;  /* 0x00581f0003007f89 */ /* 0x00102800000e0000 */
[----:B---34-:R3:W4:Y:S02]  /*26e40*/  SHFL.IDX PT, R14, R2, 0x2, 0x181f ;  /* 0x00581f00020e7f89 */ /* 0x01872400000e0000 */
.L_x_3125:
[----:B------:R-:W-:Y:S01]  /*26e50*/  IADD3 R4, R6, 0x40, RZ ;  /* 0x0000004006047810 */ /* 0x000fe20007ffe0ff */
[----:B------:R-:W-:Y:S03]  /*26e60*/  BSSY B1, `(.L_x_2873) ;  /* 0x0000010000017945 */ /* 0x000fe60003800000 */
        /* <DEDUP_REMOVED lines=15> */
.L_x_2874:
[----:B------:R-:W-:Y:S05]  /*26f60*/  BSYNC B1 ;  /* 0x0000000000017941 */ /* 0x000fea0003800000 */
.L_x_2873:
[----:B------:R-:W-:-:S03]  /*26f70*/  UMOV UR4, 0xffffffff ;  /* 0xffffffff00047882 */ /* 0x000fc60000000000 */
[----:B------:R-:W-:Y:S05]  /*26f80*/  BRA.DIV UR4, `(.L_x_2875) ;  /* 0x000000ae04fc7947 */ /* 0x000fea000b800000 */
[----:B0-----:R0:W0:Y:S04]  /*26f90*/  SHFL.IDX PT, R0, R3, 0x3, 0x181f ;  /* 0x00781f0003007f89 */ /* 0x00102800000e0000 */
[----:B----4-:R4:W0:Y:S02]  /*26fa0*/  SHFL.IDX PT, R14, R2, 0x3, 0x181f ;  /* 0x00781f00020e7f89 */ /* 0x01082400000e0000 */
.L_x_3129:
[----:B-1234-:R-:W-:-:S05]  /*26fb0*/  VIADD R2, R6, 0x60 ;  /* 0x0000006006027836 */ /* 0x01efca0000000000 */
        /* <DEDUP_REMOVED lines=15> */
.L_x_2862:
[----:B------:R-:W-:Y:S05]  /*270b0*/  BSYNC B0 ;  /* 0x0000000000007941 */ /* 0x000fea0003800000 */
.L_x_2852:
[----:B------:R-:W-:Y:S02]  /*270c0*/  ULDC UR4, c[0x0][0xc3c] ;  /* 0x00030f0000047ab9 */ /* 0x000fe40000000800 */
[----:B------:R-:W-:-:S13]  /*270d0*/  ISETP.GE.AND P0, PT, R23, UR4, PT ;  /* 0x0000000417007c0c */ /* 0x000fda000bf06270 */
[----:B------:R-:W-:Y:S05]  /*270e0*/  @!P0 BRA `(.L_x_2876) ;  /* 0xfffffda000a88947 */ /* 0x000fea000383ffff */
[----:B------:R-:W-:Y:S05]  /*270f0*/  BRA `(.L_x_2664) ;  /* 0x00000084001c7947 */ /* 0x000fea0003800000 */
.L_x_2662:
        /* <DEDUP_REMOVED lines=58> */
.L_x_2882:
[----:B------:R-:W-:Y:S01]  /*274a0*/  UIADD3 UR4, UR4, 0x1f, URZ ;  /* 0x0000001f04047890 */ /* 0x000fe2000fffe03f */
[----:B------:R-:W-:-:S05]  /*274b0*/  IMAD.U32 R19, RZ, RZ, UR7 ;  /* 0x00000007ff137e24 */ /* 0x000fca000f8e00ff */
[----:B0-----:R-:W-:-:S13]  /*274c0*/  ISETP.LE.AND P6, PT, R10, UR4, PT ;  /* 0x000000040a007c0c */ /* 0x001fda000bfc3270 */
[----:B------:R-:W-:Y:S05]  /*274d0*/  @P6 BRA `(.L_x_2879) ;  /* 0x0000000400b06947 */ /* 0x000fea0003800000 */
[----:B------:R-:W-:Y:S01]  /*274e0*/  IADD3 R7, R5, UR4, RZ ;  /* 0x0000000405077c10 */ /* 0x000fe2000fffe0ff */
[----:B------:R-:W-:Y:S01]  /*274f0*/  BSSY B0, `(.L_x_2880) ;  /* 0x0000007000007945 */ /* 0x000fe20003800000 */
[----:B------:R-:W-:Y:S02]  /*27500*/  IMAD.MOV.U32 R0, RZ, RZ, RZ ;  /* 0x000000ffff007224 */ /* 0x000fe400078e00ff */
[----:B------:R-:W-:-:S13]  /*27510*/  ISETP.GE.OR P6, PT, R7, R10, !P0 ;  /* 0x0000000a0700720c */ /* 0x000fda00047c6670 */
[----:B------:R-:W-:Y:S05]  /*27520*/  @P6 BRA `(.L_x_2881) ;  /* 0x00000000000c6947 */ /* 0x000fea0003800000 */
[----:B------:R-:W0:Y:S02]  /*27530*/  LDC.64 R2, c[0x0][0xc80] ;  /* 0x00032000ff027b82 */ /* 0x000e240000000a00 */
[----:B0-----:R-:W-:-:S05]  /*27540*/  IMAD.WIDE R2, R7, 0x4, R2 ;  /* 0x0000000407027825 */ /* 0x001fca00078e0202 */
[----:B------:R0:W5:Y:S02]  /*27550*/  LDG.E R0, desc[UR50][R2.64] ;  /* 0x0000003202007981 */ /* 0x000164000c1e1900 */
.L_x_2881:
[----:B------:R-:W-:Y:S05]  /*27560*/  BSYNC B0 ;  /* 0x0000000000007941 */ /* 0x000fea0003800000 */
.L_x_2880:
        /* <DEDUP_REMOVED lines=15> */
[----:B------:R-:W0:Y:S02]  /*27660*/  SHFL.IDX PT, R3, R6, 0x1f, 0x1f ;  /* 0x03e01f0006037f89 */ /* 0x000e2400000e0000 */
[----:B0-----:R-:W-:-:S04]  /*27670*/  IMAD R3, R3, UR5, RZ ;  /* 0x0000000503037c24 */ /* 0x001fc8000f8e02ff */
[----:B------:R-:W-:-:S05]  /*27680*/  IMAD.IADD R4, R3, 0x1, R4 ;  /* 0x0000000103047824 */ /* 0x000fca00078e0204 */
[----:B------:R-:W-:-:S13]  /*27690*/  ISETP.GT.AND P6, PT, R4, UR6, PT ;  /* 0x0000000604007c0c */ /* 0x000fda000bfc4270 */
[----:B------:R-:W-:Y:S05]  /*276a0*/  @!P6 BRA `(.L_x_2882) ;  /* 0xfffffffc007ce947 */ /* 0x000fea000383ffff */
.L_x_2878:
        /* <DEDUP_REMOVED lines=20> */
.L_x_2883:
[----:B-1----:R-:W-:Y:S01]  /*277f0*/  IADD3 R2, RZ, -R3, RZ ;  /* 0x80000003ff027210 */ /* 0x002fe20007ffe0ff */
[----:B---3--:R-:W-:-:S04]  /*27800*/  IMAD R16, R16, UR5, R11 ;  /* 0x0000000510107c24 */ /* 0x008fc8000f8e020b */
        /* <DEDUP_REMOVED lines=13> */
[-C--:B------:R-:W-:Y:S01]  /*278e0*/  @!P1 IADD3 R3, R3, -R12.reuse, RZ ;  /* 0x8000000c03039210 */ /* 0x080fe20007ffe0ff */
        /* <DEDUP_REMOVED lines=8> */
[----:B------:R-:W-:Y:S01]  /*27970*/  IMAD R11, R7, R2, RZ ;  /* 0x00000002070b7224 */ /* 0x000fe200078e02ff */
[----:B------:R-:W-:-:S03]  /*27980*/  IADD3 R2, -R2, RZ, RZ ;  /* 0x000000ff02027210 */ /* 0x000fc60007ffe1ff */
[----:B------:R-:W-:Y:S02]  /*27990*/  IMAD.MOV R6, RZ, RZ, -R11 ;  /* 0x000000ffff067224 */ /* 0x000fe400078e0a0b */
[----:B------:R-:W-:Y:S02]  /*279a0*/  IMAD R4, R4, R2, R9 ;  /* 0x0000000204047224 */ /* 0x000fe400078e0209 */
[----:B------:R-:W-:Y:S01]  /*279b0*/  IMAD.MOV.U32 R2, RZ, RZ, RZ ;  /* 0x000000ffff027224 */ /* 0x000fe200078e00ff */
[----:B------:R-:W-:Y:S02]  /*279c0*/  VIADDMNMX R13, R6, UR5, R7, PT ;  /* 0x00000005060d7c46 */ /* 0x000fe4000b800107 */
[----:B------:R-:W-:Y:S02]  /*279d0*/  IABS R9, R4 ;  /* 0x0000000400097213 */ /* 0x000fe40000000000 */
[-C--:B------:R-:W-:Y:S01]  /*279e0*/  IABS R8, R13.reuse ;  /* 0x0000000d00087213 */ /* 0x080fe20000000000 */
[----:B------:R-:W-:Y:S01]  /*279f0*/  IMAD.MOV R18, RZ, RZ, -R13 ;  /* 0x000000ffff127224 */ /* 0x000fe200078e0a0d */
[----:B0-----:R-:W-:-:S02]  /*27a00*/  IABS R10, R13 ;  /* 0x0000000d000a7213 */ /* 0x001fc40000000000 */
        /* <DEDUP_REMOVED lines=18> */
[----:B------:R-:W-:-:S06]  /*27b30*/  @P0 IADD3 R2, R2, 0x1, RZ ;  /* 0x0000000102020810 */ /* 0x000fcc0007ffe0ff */
[----:B------:R-:W-:Y:S01]  /*27b40*/  @!P2 IMAD.MOV R2, RZ, RZ, -R2 ;  /* 0x000000ffff02a224 */ /* 0x000fe200078e0a02 */
[----:B------:R-:W-:-:S04]  /*27b50*/  @!P1 LOP3.LUT R2, RZ, R13, RZ, 0x33, !PT ;  /* 0x0000000dff029212 */ /* 0x000fc800078e33ff */
[----:B------:R-:W-:Y:S01]  /*27b60*/  LOP3.LUT R17, RZ, R2, RZ, 0x33, !PT ;  /* 0x00000002ff117212 */ /* 0x000fe200078e33ff */
[----:B------:R-:W-:-:S04]  /*27b70*/  IMAD R18, R2, R18, R3 ;  /* 0x0000001202127224 */ /* 0x000fc800078e0203 */
[----:B------:R-:W-:Y:S01]  /*27b80*/  IMAD.IADD R17, R0, 0x1, R17 ;  /* 0x0000000100117824 */ /* 0x000fe200078e0211 */
[----:B------:R-:W-:Y:S06]  /*27b90*/  BRA `(.L_x_2884) ;  /* 0x00000000000c7947 */ /* 0x000fec0003800000 */
.L_x_2879:
[----:B------:R-:W-:Y:S01]  /*27ba0*/  IMAD.MOV.U32 R17, RZ, RZ, RZ ;  /* 0x000000ffff117224 */ /* 0x000fe200078e00ff */
[----:B------:R-:W-:Y:S01]  /*27bb0*/  MOV R16, UR6 ;  /* 0x0000000600107c02 */ /* 0x000fe20008000f00 */
[----:B------:R-:W-:-:S07]  /*27bc0*/  IMAD.MOV.U32 R18, RZ, RZ, RZ ;  /* 0x000000ffff127224 */ /* 0x000fce00078e00ff */
.L_x_2884:
[----:B------:R-:W-:-:S13]  /*27bd0*/  ISETP.NE.AND P0, PT, R5, RZ, PT ;  /* 0x000000ff0500720c */ /* 0x000fda0003f05270 */
[----:B------:R-:W0:Y:S01]  /*27be0*/  @!P0 S2R R3, SR_CgaCtaId ;  /* 0x0000000000038919 */ /* 0x000e220000008800 */
[----:B------:R-:W-:-:S04]  /*27bf0*/  @!P0 MOV R0, 0x400 ;  /* 0x0000040000008802 */ /* 0x000fc80000000f00 */
[----:B0-----:R-:W-:-:S05]  /*27c00*/  @!P0 LEA R0, R3, R0, 0x18 ;  /* 0x0000000003008211 */ /* 0x001fca00078ec0ff */
[----:B------:R2:W-:Y:S01]  /*27c10*/  @!P0 STS.128 [R0+0x334d0], R16 ;  /* 0x0334d01000008388 */ /* 0x0005e20000000c00 */
[----:B------:R-:W-:Y:S06]  /*27c20*/  BAR.ARV 0x5, 0x180 ;  /* 0x0146000000007b1d */ /* 0x000fec0000002000 */
.L_x_2877:
        /* <DEDUP_REMOVED lines=18> */
[C---:B0-----:R-:W-:Y:S01]  /*27d50*/  IMAD.SHL.U32 R2, R9.reuse, 0x40, RZ ;  /* 0x0000004009027824 */ /* 0x041fe200078e00ff */
[----:B------:R-:W-:Y:S01]  /*27d60*/  SHF.R.U32.HI R3, RZ, 0x1, R9 ;  /* 0x00000001ff037819 */ /* 0x000fe20000011609 */
[C---:B------:R-:W-:Y:S01]  /*27d70*/  IMAD.SHL.U32 R36, R9.reuse, 0x10, RZ ;  /* 0x0000001009247824 */ /* 0x040fe200078e00ff */
[C---:B------:R-:W-:Y:S01]  /*27d80*/  LOP3.LUT R11, R9.reuse, 0x7f, RZ, 0xc0, !PT ;  /* 0x0000007f090b7812 */ /* 0x040fe200078ec0ff */
[----:B------:R-:W-:Y:S01]  /*27d90*/  IMAD.SHL.U32 R8, R9, 0x4, RZ ;  /* 0x0000000409087824 */ /* 0x000fe200078e00ff */
[----:B--2---:R-:W-:-:S02]  /*27da0*/  LOP3.LUT R0, R2, 0x180, RZ, 0xc0, !PT ;  /* 0x0000018002007812 */ /* 0x004fc400078ec0ff */
[----:B------:R-:W-:Y:S01]  /*27db0*/  SHF.L.U32 R6, R9, 0x1, RZ ;  /* 0x0000000109067819 */ /* 0x000fe200000006ff */
[----:B------:R-:W-:Y:S01]  /*27dc0*/  IMAD.SHL.U32 R4, R11, 0x10, RZ ;  /* 0x000000100b047824 */ /* 0x000fe200078e00ff */
[----:B------:R-:W-:Y:S01]  /*27dd0*/  LOP3.LUT R3, R0, 0x30, R3, 0xf8, !PT ;  /* 0x0000003000037812 */ /* 0x000fe200078ef803 */
[C---:B------:R-:W-:Y:S01]  /*27de0*/  IMAD.SHL.U32 R0, R9.reuse, 0x20, RZ ;  /* 0x0000002009007824 */ /* 0x040fe200078e00ff */
[----:B------:R-:W-:Y:S02]  /*27df0*/  LOP3.LUT R5, R36, 0x1b0, RZ, 0xc0, !PT ;  /* 0x000001b024057812 */ /* 0x000fe400078ec0ff */
[----:B------:R-:W-:Y:S01]  /*27e00*/  LOP3.LUT R7, R4, 0x600, RZ, 0xc0, !PT ;  /* 0x0000060004077812 */ /* 0x000fe200078ec0ff */
[----:B------:R-:W-:Y:S01]  /*27e10*/  IMAD.SHL.U32 R4, R9, 0x8, RZ ;  /* 0x0000000809047824 */ /* 0x000fe200078e00ff */
[----:B------:R-:W-:Y:S02]  /*27e20*/  LOP3.LUT R6, R5, 0x30, R6, 0x78, !PT ;  /* 0x0000003005067812 */ /* 0x000fe400078e7806 */
[----:B------:R-:W-:-:S02]  /*27e30*/  LOP3.LUT R5, R0, 0x80, RZ, 0xc0, !PT ;  /* 0x0000008000057812 */ /* 0x000fc400078ec0ff */
[----:B------:R-:W-:Y:S02]  /*27e40*/  LOP3.LUT R3, R3, 0x30, R4, 0x78, !PT ;  /* 0x0000003003037812 */ /* 0x000fe400078e7804 */
[----:B------:R-:W-:Y:S02]  /*27e50*/  LOP3.LUT R5, R5, 0x10, R9, 0xf8, !PT ;  /* 0x0000001005057812 */ /* 0x000fe400078ef809 */
[C---:B------:R-:W-:Y:S02]  /*27e60*/  LOP3.LUT R9, R7.reuse, 0x40, R36, 0xf8, !PT ;  /* 0x0000004007097812 */ /* 0x040fe400078ef824 */
[----:B------:R-:W-:Y:S02]  /*27e70*/  LOP3.LUT R7, R7, 0x60, R0, 0xf8, !PT ;  /* 0x0000006007077812 */ /* 0x000fe400078ef800 */
[----:B------:R-:W-:Y:S02]  /*27e80*/  LOP3.LUT R10, R9, R6, RZ, 0xfc, !PT ;  /* 0x00000006090a7212 */ /* 0x000fe400078efcff */
[----:B------:R-:W-:-:S02]  /*27e90*/  LOP3.LUT R2, R3, 0x640, R2, 0xf8, !PT ;  /* 0x0000064003027812 */ /* 0x000fc400078ef802 */
[----:B------:R-:W-:Y:S01]  /*27ea0*/  LOP3.LUT R5, R5, 0x10, R8, 0x78, !PT ;  /* 0x0000001005057812 */ /* 0x000fe200078e7808 */
[----:B------:R-:W-:Y:S01]  /*27eb0*/  STL [R1+0x10], R10 ;  /* 0x0000100a01007387 */ /* 0x000fe20000100800 */
[--C-:B------:R-:W-:Y:S02]  /*27ec0*/  LOP3.LUT R4, R7, 0x100, R0.reuse, 0xf8, !PT ;  /* 0x0000010007047812 */ /* 0x100fe400078ef800 */
[----:B------:R-:W-:Y:S01]  /*27ed0*/  SHF.R.U32.HI R3, RZ, 0x2, R11 ;  /* 0x00000002ff037819 */ /* 0x000fe2000001160b */
[----:B------:R0:W-:Y:S01]  /*27ee0*/  STL [R1+0x18], R2 ;  /* 0x0000180201007387 */ /* 0x0001e20000100800 */
[----:B------:R-:W-:Y:S02]  /*27ef0*/  LOP3.LUT R36, R36, 0x30, RZ, 0xc0, !PT ;  /* 0x0000003024247812 */ /* 0x000fe400078ec0ff */
[----:B------:R-:W-:Y:S02]  /*27f00*/  LOP3.LUT R0, R3, 0x60, R0, 0xf8, !PT ;  /* 0x0000006003007812 */ /* 0x000fe400078ef800 */
[----:B------:R-:W-:-:S02]  /*27f10*/  LOP3.LUT R3, R36, 0x80, RZ, 0xfc, !PT ;  /* 0x0000008024037812 */ /* 0x000fc400078efcff */
        /* <DEDUP_REMOVED lines=10> */
.L_x_3005:
[----:B012---:R-:W1:Y:S02]  /*27fc0*/  LDC.64 R2, c[0x0][0xc88] ;  /* 0x00032200ff027b82 */ /* 0x007e640000000a00 */
[----:B-1----:R-:W-:-:S05]  /*27fd0*/  IMAD.WIDE R2, R19, 0x4, R2 ;  /* 0x0000000413027825 */ /* 0x002fca00078e0202 */
[----:B------:R-:W0:Y:S01]  /*27fe0*/  LDG.E R23, desc[UR50][R2.64] ;  /* 0x0000003202177981 */ /* 0x000e22000c1e1900 */
[----:B------:R-:W-:Y:S05]  /*27ff0*/  YIELD ;  /* 0x0000000000007946 */ /* 0x000fea0003800000 */
[----:B------:R-:W-:Y:S01]  /*28000*/  ULDC.64 UR4, c[0x0][0xa28] ;  /* 0x00028a0000047ab9 */ /* 0x000fe20000000a00 */
[----:B------:R-:W-:Y:S01]  /*28010*/  IMAD.MOV.U32 R8, RZ, RZ, RZ ;  /* 0x000000ffff087224 */ /* 0x000fe200078e00ff */
[----:B------:R-:W-:Y:S01]  /*28020*/  ISETP.NE.U32.AND P0, PT, RZ, UR4, PT ;  /* 0x00000004ff007c0c */ /* 0x000fe2000bf05070 */
[----:B------:R-:W-:Y:S01]  /*28030*/  ULDC.64 UR6, c[0x0][0xa10] ;  /* 0x0002840000067ab9 */ /* 0x000fe20000000a00 */
[----:B------:R-:W-:Y:S01]  /*28040*/  IMAD.MOV.U32 R27, RZ, RZ, RZ ;  /* 0x000000ffff1b7224 */ /* 0x000fe200078e00ff */
[----:B------:R-:W-:Y:S01]  /*28050*/  ULDC.64 UR8, c[0x0][0xa18] ;  /* 0x0002860000087ab9 */ /* 0x000fe20000000a00 */
[----:B------:R-:W-:-:S02]  /*28060*/  ISETP.NE.AND.EX P0, PT, RZ, UR5, PT, P0 ;  /* 0x00000005ff007c0c */ /* 0x000fc4000bf05300 */
[----:B0--3--:R-:W-:-:S11]  /*28070*/  SHF.R.S32.HI R0, RZ, 0x1f, R23 ;  /* 0x0000001fff007819 */ /* 0x009fd60000011417 */
[C---:B------:R-:W-:Y:S02]  /*28080*/  @P0 LEA R2, P1, R23.reuse, UR4, 0x2 ;  /* 0x0000000417020c11 */ /* 0x040fe4000f8210ff */
[C---:B------:R-:W-:Y:S01]  /*28090*/  SHF.L.U32 R24, R23.reuse, 0x2, RZ ;  /* 0x0000000217187819 */ /* 0x040fe200000006ff */
[----:B------:R0:W-:Y:S01]  /*280a0*/  STL [R1+0x2c], R0 ;  /* 0x00002c0001007387 */ /* 0x0001e20000100800 */
[----:B------:R-:W-:Y:S01]  /*280b0*/  @P0 LEA.HI.X R3, R23, UR5, R0, 0x2, P1 ;  /* 0x0000000517030c11 */ /* 0x000fe200088f1400 */
[----:B------:R-:W-:-:S04]  /*280c0*/  ULDC.64 UR4, c[0x0][0xa00] ;  /* 0x0002800000047ab9 */ /* 0x000fc80000000a00 */
[----:B------:R1:W2:Y:S01]  /*280d0*/  @P0 LDG.E R8, desc[UR50][R2.64] ;  /* 0x0000003202080981 */ /* 0x0002a2000c1e1900 */
[----:B------:R-:W-:Y:S02]  /*280e0*/  ISETP.NE.U32.AND P0, PT, RZ, UR4, PT ;  /* 0x00000004ff007c0c */ /* 0x000fe4000bf05070 */
[----:B------:R-:W-:Y:S02]  /*280f0*/  ISETP.NE.U32.AND P1, PT, RZ, UR6, PT ;  /* 0x00000006ff007c0c */ /* 0x000fe4000bf25070 */
[----:B------:R-:W-:Y:S02]  /*28100*/  ISETP.NE.AND.EX P0, PT, RZ, UR5, PT, P0 ;  /* 0x00000005ff007c0c */ /* 0x000fe4000bf05300 */
[----:B------:R-:W-:Y:S02]  /*28110*/  ISETP.NE.AND.EX P1, PT, RZ, UR7, PT, P1 ;  /* 0x00000007ff007c0c */ /* 0x000fe4000bf25310 */
[----:B------:R-:W-:Y:S01]  /*28120*/  SHF.L.U64.HI R25, R23, 0x2, R0 ;  /* 0x0000000217197819 */ /* 0x000fe20000010200 */
[----:B0-----:R-:W-:Y:S01]  /*28130*/  IMAD.MOV.U32 R0, RZ, RZ, RZ ;  /* 0x000000ffff007224 */ /* 0x001fe200078e00ff */
[----:B-1----:R-:W-:-:S02]  /*28140*/  IADD3 R2, P3, R24, UR4, RZ ;  /* 0x0000000418027c10 */ /* 0x002fc4000ff7e0ff */
[----:B------:R-:W-:Y:S02]  /*28150*/  IADD3 R4, P4, R24, UR6, RZ ;  /* 0x0000000618047c10 */ /* 0x000fe4000ff9e0ff */
[C---:B------:R-:W-:Y:S02]  /*28160*/  IADD3.X R3, R25.reuse, UR5, RZ, P3, !PT ;  /* 0x0000000519037c10 */ /* 0x040fe40009ffe4ff */
[----:B------:R-:W-:Y:S02]  /*28170*/  IADD3.X R5, R25, UR7, RZ, P4, !PT ;  /* 0x0000000719057c10 */ /* 0x000fe4000a7fe4ff */
[----:B------:R-:W-:Y:S01]  /*28180*/  ISETP.NE.U32.AND P2, PT, RZ, UR8, PT ;  /* 0x00000008ff007c0c */ /* 0x000fe2000bf45070 */
[----:B------:R-:W5:Y:S01]  /*28190*/  @P0 LDG.E R27, desc[UR50][R2.64] ;  /* 0x00000032021b0981 */ /* 0x000f62000c1e1900 */
[----:B------:R-:W-:Y:S02]  /*281a0*/  ULDC UR4, c[0x0][0x288] ;  /* 0x0000a20000047ab9 */ /* 0x000fe40000000800 */
[----:B------:R-:W-:Y:S01]  /*281b0*/  ISETP.NE.AND.EX P2, PT, RZ, UR9, PT, P2 ;  /* 0x00000009ff007c0c */ /* 0x000fe2000bf45320 */
[----:B------:R-:W5:Y:S01]  /*281c0*/  @P1 LDG.E R0, desc[UR50][R4.64] ;  /* 0x0000003204001981 */ /* 0x000f62000c1e1900 */
[----:B------:R-:W-:Y:S01]  /*281d0*/  IMAD.U32 R28, RZ, RZ, UR4 ;  /* 0x00000004ff1c7e24 */ /* 0x000fe2000f8e00ff */
[----:B------:R-:W-:-:S02]  /*281e0*/  ULDC.64 UR4, c[0x0][0x418] ;  /* 0x0001060000047ab9 */ /* 0x000fc40000000a00 */
[----:B------:R-:W-:-:S03]  /*281f0*/  UISETP.NE.U32.AND UP0, UPT, UR4, URZ, UPT ;  /* 0x0000003f0400728c */ /* 0x000fc6000bf05070 */
[----:B------:R-:W-:Y:S01]  /*28200*/  ULDC UR4, c[0x0][0x424] ;  /* 0x0001090000047ab9 */ /* 0x000fe20000000800 */
[----:B------:R-:W-:-:S03]  /*28210*/  UISETP.NE.AND.EX UP0, UPT, UR5, URZ, UPT, UP0 ;  /* 0x0000003f0500728c */ /* 0x000fc6000bf05300 */
[----:B------:R-:W-:Y:S01]  /*28220*/  ULDC UR5, c[0x0][0x2f0] ;  /* 0x0000bc0000057ab9 */ /* 0x000fe20000000800 */
[----:B------:R-:W-:Y:S01]  /*28230*/  @P2 IADD3 R6, P3, R24, UR8, RZ ;  /* 0x0000000818062c10 */ /* 0x000fe2000ff7e0ff */
[----:B------:R-:W-:-:S03]  /*28240*/  USEL UR4, UR4, 0x1, UP0 ;  /* 0x0000000104047887 */ /* 0x000fc60008000000 */
[----:B------:R-:W-:Y:S01]  /*28250*/  @P2 IADD3.X R7, R25, UR9, RZ, P3, !PT ;  /* 0x0000000919072c10 */ /* 0x000fe20009ffe4ff */
[----:B------:R-:W-:-:S03]  /*28260*/  UIMAD UR4, UR4, UR5, URZ ;  /* 0x00000005040472a4 */ /* 0x000fc6000f8e023f */
[----:B------:R-:W-:Y:S01]  /*28270*/  ULDC UR5, c[0x0][0x348] ;  /* 0x0000d20000057ab9 */ /* 0x000fe20000000800 */
[----:B------:R0:W5:Y:S02]  /*28280*/  @P2 LDG.E R28, desc[UR50][R6.64] ;  /* 0x00000032061c2981 */ /* 0x000164000c1e1900 */
[----:B0-----:R-:W-:Y:S02]  /*28290*/  IMAD.U32 R6, RZ, RZ, UR5 ;  /* 0x00000005ff067e24 */ /* 0x001fe4000f8e00ff */
[----:B------:R-:W-:Y:S01]  /*282a0*/  IMAD.U32 R7, RZ, RZ, UR4 ;  /* 0x00000004ff077e24 */ /* 0x000fe2000f8e00ff */
[----:B--2---:R0:W-:Y:S01]  /*282b0*/  STL [R1+0x4], R8 ;  /* 0x0000040801007387 */ /* 0x0041e20000100800 */
[----:B------:R-:W-:Y:S05]  /*282c0*/  @P2 BRA `(.L_x_2886) ;  /* 0x0000000000102947 */ /* 0x000fea0003800000 */
[----:B------:R-:W-:Y:S05]  /*282d0*/  @!P0 BRA `(.L_x_2886) ;  /* 0x00000000000c8947 */ /* 0x000fea0003800000 */
[----:B-----5:R-:W2:Y:S04]  /*282e0*/  LDG.E R28, desc[UR50][R2.64] ;  /* 0x00000032021c7981 */ /* 0x020ea8000c1e1900 */
[----:B------:R-:W2:Y:S02]  /*282f0*/  LDG.E R2, desc[UR50][R2.64+0x4] ;  /* 0x0000043202027981 */ /* 0x000ea4000c1e1900 */
[----:B--2---:R-:W-:-:S07]  /*28300*/  IADD3 R28, -R28, R2, RZ ;  /* 0x000000021c1c7210 */ /* 0x004fce0007ffe1ff */
.L_x_2886:
[----:B------:R-:W-:Y:S01]  /*28310*/  ULDC.64 UR4, c[0x0][0xa20] ;  /* 0x0002880000047ab9 */ /* 0x000fe20000000a00 */
[----:B------:R-:W-:Y:S01]  /*28320*/  IMAD.MOV.U32 R32, RZ, RZ, R23 ;  /* 0x000000ffff207224 */ /* 0x000fe200078e0017 */
[----:B------:R-:W-:-:S04]  /*28330*/  ISETP.NE.U32.AND P0, PT, RZ, UR4, PT ;  /* 0x00000004ff007c0c */ /* 0x000fc8000bf05070 */
[----:B------:R-:W-:-:S13]  /*28340*/  ISETP.NE.AND.EX P0, PT, RZ, UR5, PT, P0 ;  /* 0x00000005ff007c0c */ /* 0x000fda000bf05300 */
[----:B------:R-:W-:Y:S05]  /*28350*/  @!P0 BRA `(.L_x_2887) ;  /* 0x0000000000108947 */ /* 0x000fea0003800000 */
[----:B------:R-:W-:-:S04]  /*28360*/  IADD3 R2, P0, R24, UR4, RZ ;  /* 0x0000000418027c10 */ /* 0x000fc8000ff1e0ff */
[----:B------:R-:W-:-:S05]  /*28370*/  IADD3.X R3, R25, UR5, RZ, P0, !PT ;  /* 0x0000000519037c10 */ /* 0x000fca00087fe4ff */
[----:B------:R1:W5:Y:S01]  /*28380*/  LDG.E R7, desc[UR50][R2.64] ;  /* 0x0000003202077981 */ /* 0x000362000c1e1900 */
[----:B------:R-:W-:Y:S05]  /*28390*/  BRA `(.L_x_2888) ;  /* 0x0000000000247947 */ /* 0x000fea0003800000 */
.L_x_2887:
[----:B------:R-:W-:Y:S02]  /*283a0*/  ULDC.64 UR4, c[0x0][0xa08] ;  /* 0x0002820000047ab9 */ /* 0x000fe40000000a00 */
[----:B------:R-:W-:-:S04]  /*283b0*/  ISETP.NE.U32.AND P0, PT, RZ, UR4, PT ;  /* 0x00000004ff007c0c */ /* 0x000fc8000bf05070 */
[----:B------:R-:W-:-:S13]  /*283c0*/  ISETP.NE.AND.EX P0, PT, RZ, UR5, PT, P0 ;  /* 0x00000005ff007c0c */ /* 0x000fda000bf05300 */
[----:B------:R-:W-:Y:S05]  /*283d0*/  @!P0 BRA `(.L_x_2888) ;  /* 0x0000000000148947 */ /* 0x000fea0003800000 */
[----:B------:R-:W1:Y:S02]  /*283e0*/  LDC.64 R2, c[0x0][0xa08] ;  /* 0x00028200ff027b82 */ /* 0x000e640000000a00 */
[----:B-1----:R-:W-:-:S05]  /*283f0*/  IMAD.WIDE R2, R32, 0x4, R2 ;  /* 0x0000000420027825 */ /* 0x002fca00078e0202 */
[----:B------:R-:W2:Y:S04]  /*28400*/  LDG.E R7, desc[UR50][R2.64] ;  /* 0x0000003202077981 */ /* 0x000ea8000c1e1900 */
[----:B------:R-:W2:Y:S02]  /*28410*/  LDG.E R2, desc[UR50][R2.64+0x4] ;  /* 0x0000043202027981 */ /* 0x000ea4000c1e1900 */
[----:B--2---:R-:W-:-:S07]  /*28420*/  IMAD.IADD R7, R2, 0x1, -R7 ;  /* 0x0000000102077824 */ /* 0x004fce00078e0a07 */
.L_x_2888:
[----:B-1----:R-:W2:Y:S01]  /*28430*/  @P1 LDG.E R2, desc[UR50][R4.64] ;  /* 0x0000003204021981 */ /* 0x002ea2000c1e1900 */
[----:B------:R-:W1:Y:S03]  /*28440*/  LDC R3, c[0x0][0x448] ;  /* 0x00011200ff037b82 */ /* 0x000e660000000800 */
[----:B------:R3:W2:Y:S01]  /*28450*/  @P1 LDG.E R5, desc[UR50][R4.64+0x4] ;  /* 0x0000043204051981 */ /* 0x0006a2000c1e1900 */
[----:B-----5:R-:W-:Y:S01]  /*28460*/  IMAD.IADD R7, R7, 0x1, -R8 ;  /* 0x0000000107077824 */ /* 0x020fe200078e0a08 */
[----:B------:R-:W-:Y:S01]  /*28470*/  BSSY B0, `(.L_x_2889) ;  /* 0x0000164000007945 */ /* 0x000fe20003800000 */
[----:B-1----:R-:W-:-:S13]  /*28480*/  ISETP.NE.AND P0, PT, R3, 0x1, PT ;  /* 0x000000010300780c */ /* 0x002fda0003f05270 */
[----:B------:R-:W1:Y:S08]  /*28490*/  @P0 LDC R3, c[0x0][0x44c] ;  /* 0x00011300ff030b82 */ /* 0x000e700000000800 */
[----:B---3--:R-:W3:Y:S01]  /*284a0*/  @P0 LDC R4, c[0x0][0x450] ;  /* 0x00011400ff040b82 */ /* 0x008ee20000000800 */
[----:B--2---:R-:W-:Y:S02]  /*284b0*/  @P1 IMAD.IADD R6, R5, 0x1, -R2 ;  /* 0x0000000105061824 */ /* 0x004fe400078e0a02 */
[----:B------:R-:W-:-:S02]  /*284c0*/  IMAD.SHL.U32 R2, R17, 0x80, RZ ;  /* 0x0000008011027824 */ /* 0x000fc400078e00ff */
[----:B------:R-:W-:Y:S02]  /*284d0*/  IMAD.IADD R26, R7, 0x1, R6 ;  /* 0x00000001071a7824 */ /* 0x000fe400078e0206 */
[----:B------:R-:W-:Y:S02]  /*284e0*/  VIADD R2, R2, 0x7f ;  /* 0x0000007f02027836 */ /* 0x000fe40000000000 */
[----:B------:R-:W-:Y:S02]  /*284f0*/  VIADD R30, R26, 0x9f ;  /* 0x0000009f1a1e7836 */ /* 0x000fe40000000000 */
[----:B-1----:R-:W-:Y:S01]  /*28500*/  @P0 IMAD.HI.U32 R5, R2, R3, RZ ;  /* 0x0000000302050227 */ /* 0x002fe200078e00ff */
[----:B------:R-:W-:-:S03]  /*28510*/  MOV R3, R2 ;  /* 0x0000000200037202 */ /* 0x000fc60000000f00 */
[----:B------:R-:W-:Y:S01]  /*28520*/  IMAD.HI R30, R30, 0x66666667, RZ ;  /* 0x666666671e1e7827 */ /* 0x000fe200078e02ff */
[----:B---3--:R-:W-:-:S04]  /*28530*/  @P0 SHF.R.U32.HI R3, RZ, R4, R5 ;  /* 0x00000004ff030219 */ /* 0x008fc80000011605 */
[----:B------:R-:W-:-:S04]  /*28540*/  SHF.R.U32.HI R2, RZ, 0x1f, R30 ;  /* 0x0000001fff027819 */ /* 0x000fc8000001161e */
[----:B------:R-:W-:Y:S02]  /*28550*/  LEA.HI.SX32 R30, R30, R2, 0x1a ;  /* 0x000000021e1e7211 */ /* 0x000fe400078fd2ff */
[----:B------:R-:W-:-:S05]  /*28560*/  IADD3 R2, R26, 0xa0, -R28 ;  /* 0x000000a01a027810 */ /* 0x000fca0007ffe81c */
[----:B------:R-:W-:-:S04]  /*28570*/  IMAD.IADD R3, R2, 0x1, R3 ;  /* 0x0000000102037824 */ /* 0x000fc800078e0203 */
[----:B------:R-:W-:-:S05]  /*28580*/  IMAD.HI R3, R3, 0x66666667, RZ ;  /* 0x6666666703037827 */ /* 0x000fca00078e02ff */
[----:B------:R-:W-:-:S04]  /*28590*/  SHF.R.U32.HI R4, RZ, 0x1f, R3 ;  /* 0x0000001fff047819 */ /* 0x000fc80000011603 */
[----:B------:R-:W-:-:S04]  /*285a0*/  LEA.HI.SX32 R4, R3, R4, 0x1a ;  /* 0x0000000403047211 */ /* 0x000fc800078fd2ff */
[----:B------:R-:W-:-:S05]  /*285b0*/  VIMNMX R3, R30, R4, PT ;  /* 0x000000041e037248 */ /* 0x000fca0003fe0100 */
[--C-:B------:R-:W-:Y:S02]  /*285c0*/  IMAD R3, R3, 0xa0, -R7.reuse ;  /* 0x000000a003037824 */ /* 0x100fe400078e0a07 */
[----:B------:R-:W-:-:S03]  /*285d0*/  IMAD.MOV R7, RZ, RZ, -R7 ;  /* 0x000000ffff077224 */ /* 0x000fc600078e0a07 */
[----:B------:R-:W-:Y:S02]  /*285e0*/  VIMNMX R3, R3, R6, PT ;  /* 0x0000000603037248 */ /* 0x000fe40003fe0100 */
[----:B------:R-:W-:-:S04]  /*285f0*/  VIMNMX R7, RZ, R7, !PT ;  /* 0x00000007ff077248 */ /* 0x000fc80007fe0100 */
[----:B------:R-:W-:Y:S01]  /*28600*/  ISETP.GT.AND P0, PT, R3, R7, PT ;  /* 0x000000070300720c */ /* 0x000fe20003f04270 */
[----:B------:R-:W-:-:S05]  /*28610*/  IMAD.WIDE.U32 R4, R7, -0x33333333, RZ ;  /* 0xcccccccd07047825 */ /* 0x000fca00078e00ff */
[----:B------:R-:W-:-:S05]  /*28620*/  SHF.R.U32.HI R5, RZ, 0x7, R5 ;  /* 0x00000007ff057819 */ /* 0x000fca0000011605 */
[----:B------:R-:W-:Y:S02]  /*28630*/  IMAD.MOV.U32 R4, RZ, RZ, R5 ;  /* 0x000000ffff047224 */ /* 0x000fe400078e0005 */
[----:B------:R-:W-:-:S05]  /*28640*/  @P0 IADD3 R3, R3, 0x9f, RZ ;  /* 0x0000009f03030810 */ /* 0x000fca0007ffe0ff */
[----:B------:R-:W-:-:S05]  /*28650*/  @P0 IMAD.HI R3, R3, 0x66666667, RZ ;  /* 0x6666666703030827 */ /* 0x000fca00078e02ff */
[----:B------:R-:W-:-:S04]  /*28660*/  @P0 SHF.R.U32.HI R6, RZ, 0x1f, R3 ;  /* 0x0000001fff060819 */ /* 0x000fc80000011603 */
        /* <DEDUP_REMOVED lines=11> */
.L_x_3132:
[----:B--2---:R-:W-:Y:S02]  /*28720*/  ISETP.NE.AND P0, PT, R14, RZ, PT ;  /* 0x000000ff0e00720c */ /* 0x004fe40003f05270 */
[----:B------:R-:W-:-:S11]  /*28730*/  PLOP3.LUT P6, PT, PT, PT, PT, 0x8, 0x0 ;  /* 0x000000000000781c */ /* 0x000fd60003fce170 */
[----:B------:R-:W-:Y:S05]  /*28740*/  @P0 BRA `(.L_x_2892) ;  /* 0x00000000000c0947 */ /* 0x000fea0003800000 */
[----:B------:R-:W-:-:S03]  /*28750*/  UMOV UR4, 0xffffffff ;  /* 0xffffffff00047882 */ /* 0x000fc60000000000 */
[----:B------:R-:W-:Y:S05]  /*28760*/  BRA.DIV UR4, `(.L_x_2893) ;  /* 0x0000009a04807947 */ /* 0x000fea000b800000 */
[----:B------:R-:W-:-:S13]  /*28770*/  ELECT P6, URZ, PT ;  /* 0x00000000003f782f */ /* 0x000fda00038c0000 */
.L_x_2892:
[----:B-1----:R-:W2:Y:S01]  /*28780*/  LDL R6, [R1+0x30] ;  /* 0x0000300001067983 */ /* 0x002ea20000100800 */
[----:B------:R-:W-:Y:S01]  /*28790*/  BSSY B1, `(.L_x_2894) ;  /* 0x0000008000017945 */ /* 0x000fe20003800000 */
[----:B--2---:R-:W-:-:S05]  /*287a0*/  VIADD R6, R6, 0x1 ;  /* 0x0000000106067836 */ /* 0x004fca0000000000 */
[----:B------:R-:W-:-:S04]  /*287b0*/  LEA.HI R7, R6, R6, RZ, 0x1 ;  /* 0x0000000606077211 */ /* 0x000fc800078f08ff */
[----:B------:R-:W-:-:S05]  /*287c0*/  LOP3.LUT R7, R7, 0xfffffffe, RZ, 0xc0, !PT ;  /* 0xfffffffe07077812 */ /* 0x000fca00078ec0ff */
[----:B------:R-:W-:-:S05]  /*287d0*/  IMAD.IADD R6, R6, 0x1, -R7 ;  /* 0x0000000106067824 */ /* 0x000fca00078e0a07 */
[----:B------:R-:W-:-:S04]  /*287e0*/  SHF.L.U32 R6, R6, 0x1f, RZ ;  /* 0x0000001f06067819 */ /* 0x000fc800000006ff */
[----:B------:R-:W1:Y:S02]  /*287f0*/  SYNCS.PHASECHK.TRANS64.TRYWAIT P0, [R22+URZ+0x33420], R6 ;  /* 0x03342006160075a7 */ /* 0x000e64000800017f */
[----:B-1----:R-:W-:Y:S05]  /*28800*/  @!P0 BRA `(.L_x_2895) ;  /* 0x0000009800788947 */ /* 0x002fea0003800000 */
.L_x_3135:
[----:B------:R-:W-:Y:S05]  /*28810*/  BSYNC B1 ;  /* 0x0000000000017941 */ /* 0x000fea0003800000 */
.L_x_2894:
[----:B------:R-:W-:Y:S04]  /*28820*/  BSSY B1, `(.L_x_2896) ;  /* 0x000008b000017945 */ /* 0x000fe80003800000 */
[----:B------:R-:W-:Y:S05]  /*28830*/  @!P6 BRA `(.L_x_2897) ;  /* 0x000000080024e947 */ /* 0x000fea0003800000 */
[----:B------:R-:W-:Y:S01]  /*28840*/  IMAD R10, R31, 0x8, R22 ;  /* 0x000000081f0a7824 */ /* 0x000fe200078e0216 */
[----:B------:R-:W-:Y:S01]  /*28850*/  SHF.L.U32 R9, R35, 0x1f, RZ ;  /* 0x0000001f23097819 */ /* 0x000fe200000006ff */
[----:B------:R-:W2:Y:S01]  /*28860*/  S2R R7, SR_TID.X ;  /* 0x0000000000077919 */ /* 0x000ea20000002100 */
[----:B------:R-:W-:Y:S02]  /*28870*/  BSSY B2, `(.L_x_2898) ;  /* 0x0000005000027945 */ /* 0x000fe40003800000 */
[----:B------:R-:W3:Y:S01]  /*28880*/  SYNCS.PHASECHK.TRANS64.TRYWAIT P0, [R10+URZ+0x334a0], R9 ;  /* 0x0334a0090a0075a7 */ /* 0x000ee2000800017f */
[----:B--2---:R-:W-:-:S04]  /*28890*/  LOP3.LUT R7, R7, 0x7f, RZ, 0xc0, !PT ;  /* 0x0000007f07077812 */ /* 0x004fc800078ec0ff */
[----:B------:R-:W-:Y:S01]  /*288a0*/  ISETP.NE.AND P1, PT, R7, RZ, PT ;  /* 0x000000ff0700720c */ /* 0x000fe20003f25270 */
[----:B---3--:R-:W-:-:S12]  /*288b0*/  @!P0 BRA `(.L_x_2899) ;  /* 0x0000009800608947 */ /* 0x008fd80003800000 */
.L_x_3136:
[----:B------:R-:W-:Y:S05]  /*288c0*/  BSYNC B2 ;  /* 0x0000000000027941 */ /* 0x000fea0003800000 */
.L_x_2898:
[----:B------:R-:W-:Y:S04]  /*288d0*/  BSSY B2, `(.L_x_2900) ;  /* 0x0000009000027945 */ /* 0x000fe80003800000 */
[----:B------:R-:W-:Y:S05]  /*288e0*/  @P1 BRA `(.L_x_2901) ;  /* 0x00000000001c1947 */ /* 0x000fea0003800000 */
[----:B-1----:R-:W1:Y:S02]  /*288f0*/  S2R R6, SR_TID.X ;  /* 0x0000000000067919 */ /* 0x002e640000002100 */
[----:B-1----:R-:W-:Y:S01]  /*28900*/  LOP3.LUT R7, R6, 0x1f, RZ, 0xc0, !PT ;  /* 0x0000001f06077812 */ /* 0x002fe200078ec0ff */
[----:B------:R-:W-:-:S03]  /*28910*/  IMAD.MOV.U32 R6, RZ, RZ, 0x7800 ;  /* 0x00007800ff067424 */ /* 0x000fc600078e00ff */
[----:B------:R-:W-:Y:S01]  /*28920*/  ISETP.NE.AND P0, PT, R7, RZ, PT ;  /* 0x000000ff0700720c */ /* 0x000fe20003f05270 */
[----:B------:R3:W-:-:S12]  /*28930*/  SYNCS.ARRIVE.TRANS64 RZ, [R10+URZ+0x33490], R6 ;  /* 0x033490060aff79a7 */ /* 0x0007d8000800003f */
[----:B---3--:R-:W-:Y:S05]  /*28940*/  @!P0 BRA `(.L_x_2901) ;  /* 0x0000000000048947 */ /* 0x008fea0003800000 */
[----:B------:R-:W-:Y:S01]  /*28950*/  BPT.TRAP 0x1 ;  /* 0x000000040000795c */ /* 0x000fe20000300000 */
.L_x_2901:
[----:B------:R-:W-:Y:S05]  /*28960*/  BSYNC B2 ;  /* 0x0000000000027941 */ /* 0x000fea0003800000 */
.L_x_2900:
[----:B------:R-:W-:Y:S01]  /*28970*/  MOV R20, RZ ;  /* 0x000000ff00147202 */ /* 0x000fe20000000f00 */
[----:B------:R-:W-:Y:S01]  /*28980*/  IMAD R7, R4, 0xa0, R0 ;  /* 0x000000a004077824 */ /* 0x000fe200078e0200 */
[----:B------:R-:W-:Y:S01]  /*28990*/  UIADD3 UR4, UP0, UR40, 0x570, URZ ;  /* 0x0000057028047890 */ /* 0x000fe2000ff1e03f */
[----:B0-----:R-:W-:Y:S01]  /*289a0*/  IMAD R8, R31, 0x7800, R22 ;  /* 0x000078001f087824 */ /* 0x001fe200078e0216 */
[----:B------:R-:W-:Y:S01]  /*289b0*/  R2UR UR10, R20 ;  /* 0x00000000140a72ca */ /* 0x000fe200000e0000 */
[----:B------:R-:W-:Y:S01]  /*289c0*/  VIADD R7, R7, 0xffffff60 ;  /* 0xffffff6007077836 */ /* 0x000fe20000000000 */
[----:B------:R-:W-:Y:S01]  /*289d0*/  PLOP3.LUT P0, PT, PT, PT, PT, 0x80, 0x0 ;  /* 0x000000000000781c */ /* 0x000fe20003f0f070 */
[----:B-1----:R-:W-:Y:S01]  /*289e0*/  VIADD R6, R10, 0x33490 ;  /* 0x000334900a067836 */ /* 0x002fe20000000000 */
[----:B------:R-:W-:Y:S01]  /*289f0*/  UIADD3.X UR5, URZ, UR41, URZ, UP0, !UPT ;  /* 0x000000293f057290 */ /* 0x000fe200087fe43f */
[----:B------:R-:W-:Y:S01]  /*28a00*/  VIADD R11, R8, 0x24200 ;  /* 0x00024200080b7836 */ /* 0x000fe20000000000 */
[----:B------:R-:W-:Y:S01]  /*28a10*/  UMOV UR6, 0x0 ;  /* 0x0000000000067882 */ /* 0x000fe20000000000 */
[----:B------:R-:W-:-:S09]  /*28a20*/  UMOV UR7, 0x12f00000 ;  /* 0x12f0000000077882 */ /* 0x000fd20000000000 */
.L_x_2902:
        /* <DEDUP_REMOVED lines=16> */
.L_x_2903:
        /* <DEDUP_REMOVED lines=10> */
[----:B------:R-:W-:Y:S01]  /*28bd0*/  MOV R14, 0x80 ;  /* 0x00000080000e7802 */ /* 0x000fe20000000f00 */
[----:B------:R-:W-:Y:S01]  /*28be0*/  VIADD R11, R8, 0x29200 ;  /* 0x00029200080b7836 */ /* 0x000fe20000000000 */
[----:B------:R-:W-:Y:S01]  /*28bf0*/  PLOP3.LUT P0, PT, PT, PT, PT, 0x80, 0x0 ;  /* 0x000000000000781c */ /* 0x000fe20003f0f070 */
[----:B------:R-:W-:Y:S01]  /*28c00*/  UMOV UR6, 0x0 ;  /* 0x0000000000067882 */ /* 0x000fe20000000000 */
[----:B------:R-:W-:Y:S01]  /*28c10*/  R2UR UR10, R14 ;  /* 0x000000000e0a72ca */ /* 0x000fe200000e0000 */
[----:B------:R-:W-:-:S14]  /*28c20*/  UMOV UR7, 0x12f00000 ;  /* 0x12f0000000077882 */ /* 0x000fdc0000000000 */
.L_x_2904:
        /* <DEDUP_REMOVED lines=13> */
.L_x_3137:
[----:B------:R-:W-:Y:S05]  /*28d00*/  BSYNC B2 ;  /* 0x0000000000027941 */ /* 0x000fea0003800000 */
.L_x_2905:
[----:B------:R-:W-:Y:S01]  /*28d10*/  BSSY B2, `(.L_x_2907) ;  /* 0x000000b000027945 */ /* 0x000fe20003800000 */
[----:B------:R-:W-:Y:S02]  /*28d20*/  IMAD.MOV.U32 R12, RZ, RZ, 0x0 ;  /* 0x00000000ff0c7424 */ /* 0x000fe400078e00ff */
[----:B------:R-:W-:Y:S01]  /*28d30*/  IMAD.MOV.U32 R13, RZ, RZ, 0x12f00000 ;  /* 0x12f00000ff0d7424 */ /* 0x000fe200078e00ff */
[----:B------:R-:W-:Y:S06]  /*28d40*/  @P1 BRA `(.L_x_2908) ;  /* 0x00000000001c1947 */ /* 0x000fec0003800000 */
[----:B------:R-:W1:Y:S02]  /*28d50*/  S2R R6, SR_TID.X ;  /* 0x0000000000067919 */ /* 0x000e640000002100 */
[----:B-1----:R-:W-:Y:S01]  /*28d60*/  LOP3.LUT R11, R6, 0x1f, RZ, 0xc0, !PT ;  /* 0x0000001f060b7812 */ /* 0x002fe200078ec0ff */
[----:B------:R-:W-:-:S03]  /*28d70*/  IMAD.MOV.U32 R6, RZ, RZ, 0x7800 ;  /* 0x00007800ff067424 */ /* 0x000fc600078e00ff */
[----:B------:R-:W-:Y:S01]  /*28d80*/  ISETP.NE.AND P0, PT, R11, RZ, PT ;  /* 0x000000ff0b00720c */ /* 0x000fe20003f05270 */
[----:B------:R1:W-:-:S12]  /*28d90*/  SYNCS.ARRIVE.TRANS64 RZ, [R10+URZ+0x334b0], R6 ;  /* 0x0334b0060aff79a7 */ /* 0x0003d8000800003f */
[----:B-1----:R-:W-:Y:S05]  /*28da0*/  @!P0 BRA `(.L_x_2908) ;  /* 0x0000000000048947 */ /* 0x002fea0003800000 */
[----:B------:R-:W-:Y:S01]  /*28db0*/  BPT.TRAP 0x1 ;  /* 0x000000040000795c */ /* 0x000fe20000300000 */
.L_x_2908:
[----:B------:R-:W-:Y:S05]  /*28dc0*/  BSYNC B2 ;  /* 0x0000000000027941 */ /* 0x000fea0003800000 */
.L_x_2907:
[----:B------:R-:W-:Y:S01]  /*28dd0*/  R2UR UR10, R20 ;  /* 0x00000000140a72ca */ /* 0x000fe200000e0000 */
[----:B------:R-:W-:Y:S01]  /*28de0*/  UIADD3 UR4, UP0, UR40, 0x670, URZ ;  /* 0x0000067028047890 */ /* 0x000fe2000ff1e03f */
[----:B------:R-:W-:Y:S01]  /*28df0*/  R2UR UR6, R12 ;  /* 0x000000000c0672ca */ /* 0x000fe200000e0000 */
[----:B0-2---:R-:W-:Y:S01]  /*28e00*/  VIADD R10, R10, 0x334b0 ;  /* 0x000334b00a0a7836 */ /* 0x005fe20000000000 */
[----:B------:R-:W-:Y:S01]  /*28e10*/  R2UR UR7, R13 ;  /* 0x000000000d0772ca */ /* 0x000fe200000e0000 */
[----:B------:R-:W-:Y:S01]  /*28e20*/  UIADD3.X UR5, URZ, UR41, URZ, UP0, !UPT ;  /* 0x000000293f057290 */ /* 0x000fe200087fe43f */
[----:B------:R-:W-:Y:S02]  /*28e30*/  PLOP3.LUT P0, PT, PT, PT, PT, 0x80, 0x0 ;  /* 0x000000000000781c */ /* 0x000fe40003f0f070 */
[----:B------:R-:W-:-:S11]  /*28e40*/  IADD3 R6, R8, 0xf200, RZ ;  /* 0x0000f20008067810 */ /* 0x000fd60007ffe0ff */
.L_x_2909:
        /* <DEDUP_REMOVED lines=15> */
.L_x_2910:
        /* <DEDUP_REMOVED lines=15> */
.L_x_2911:
        /* <DEDUP_REMOVED lines=10> */
.L_x_2897:
[----:B------:R-:W-:Y:S05]  /*290d0*/  BSYNC B1 ;  /* 0x0000000000017941 */ /* 0x000fea0003800000 */
.L_x_2896:
        /* <DEDUP_REMOVED lines=9> */
.L_x_2928:
[----:B------:R-:W-:Y:S05]  /*29170*/  YIELD ;  /* 0x0000000000007946 */ /* 0x000fea0003800000 */
[----:B------:R-:W-:Y:S04]  /*29180*/  BSSY B1, `(.L_x_2912) ;  /* 0x000008a000017945 */ /* 0x000fe80003800000 */
[----:B------:R-:W-:Y:S05]  /*29190*/  @!P6 BRA `(.L_x_2913) ;  /* 0x000000080020e947 */ /* 0x000fea0003800000 */
[----:B------:R-:W-:Y:S01]  /*291a0*/  IMAD R9, R31, 0x8, R22 ;  /* 0x000000081f097824 */ /* 0x000fe200078e0216 */
[----:B0-----:R-:W-:Y:S01]  /*291b0*/  SHF.L.U32 R8, R35, 0x1f, RZ ;  /* 0x0000001f23087819 */ /* 0x001fe200000006ff */
[----:B------:R-:W0:Y:S01]  /*291c0*/  S2R R4, SR_TID.X ;  /* 0x0000000000047919 */ /* 0x000e220000002100 */
[----:B------:R-:W-:Y:S02]  /*291d0*/  BSSY B2, `(.L_x_2914) ;  /* 0x0000005000027945 */ /* 0x000fe40003800000 */
[----:B------:R-:W2:Y:S01]  /*291e0*/  SYNCS.PHASECHK.TRANS64.TRYWAIT P1, [R9+URZ+0x334a0], R8 ;  /* 0x0334a008090075a7 */ /* 0x000ea2000802017f */
[----:B0-----:R-:W-:-:S04]  /*291f0*/  LOP3.LUT R4, R4, 0x7f, RZ, 0xc0, !PT ;  /* 0x0000007f04047812 */ /* 0x001fc800078ec0ff */
[----:B------:R-:W-:Y:S01]  /*29200*/  ISETP.NE.AND P2, PT, R4, RZ, PT ;  /* 0x000000ff0400720c */ /* 0x000fe20003f45270 */
[----:B--2---:R-:W-:-:S12]  /*29210*/  @!P1 BRA `(.L_x_2915) ;  /* 0x0000009000309947 */ /* 0x004fd80003800000 */
.L_x_3138:
[----:B------:R-:W-:Y:S05]  /*29220*/  BSYNC B2 ;  /* 0x0000000000027941 */ /* 0x000fea0003800000 */
.L_x_2914:
[----:B------:R-:W-:Y:S04]  /*29230*/  BSSY B2, `(.L_x_2916) ;  /* 0x0000009000027945 */ /* 0x000fe80003800000 */
[----:B------:R-:W-:Y:S05]  /*29240*/  @P2 BRA `(.L_x_2917) ;  /* 0x00000000001c2947 */ /* 0x000fea0003800000 */
[----:B------:R-:W1:Y:S02]  /*29250*/  S2R R4, SR_TID.X ;  /* 0x0000000000047919 */ /* 0x000e640000002100 */
[----:B-1----:R-:W-:Y:S02]  /*29260*/  LOP3.LUT R6, R4, 0x1f, RZ, 0xc0, !PT ;  /* 0x0000001f04067812 */ /* 0x002fe400078ec0ff */
[----:B------:R-:W-:Y:S02]  /*29270*/  MOV R4, 0x7800 ;  /* 0x0000780000047802 */ /* 0x000fe40000000f00 */
[----:B------:R-:W-:Y:S02]  /*29280*/  ISETP.NE.AND P1, PT, R6, RZ, PT ;  /* 0x000000ff0600720c */ /* 0x000fe40003f25270 */
[----:B------:R2:W-:Y:S11]  /*29290*/  SYNCS.ARRIVE.TRANS64 RZ, [R9+URZ+0x33490], R4 ;  /* 0x0334900409ff79a7 */ /* 0x0005f6000800003f */
[----:B--2---:R-:W-:Y:S05]  /*292a0*/  @!P1 BRA `(.L_x_2917) ;  /* 0x0000000000049947 */ /* 0x004fea0003800000 */
[----:B------:R-:W-:Y:S01]  /*292b0*/  BPT.TRAP 0x1 ;  /* 0x000000040000795c */ /* 0x000fe20000300000 */
.L_x_2917:
[----:B------:R-:W-:Y:S05]  /*292c0*/  BSYNC B2 ;  /* 0x0000000000027941 */ /* 0x000fea0003800000 */
.L_x_2916:
[----:B------:R-:W-:Y:S01]  /*292d0*/  IMAD.MOV.U32 R14, RZ, RZ, RZ ;  /* 0x000000ffff0e7224 */ /* 0x000fe200078e00ff */
[----:B------:R-:W-:Y:S01]  /*292e0*/  UIADD3 UR4, UP0, UR40, 0x570, URZ ;  /* 0x0000057028047890 */ /* 0x000fe2000ff1e03f */
[----:B------:R-:W-:Y:S01]  /*292f0*/  IMAD R7, R31, 0x7800, R22 ;  /* 0x000078001f077824 */ /* 0x000fe200078e0216 */
[----:B------:R-:W-:Y:S01]  /*29300*/  PLOP3.LUT P1, PT, PT, PT, PT, 0x80, 0x0 ;  /* 0x000000000000781c */ /* 0x000fe20003f2f070 */
[----:B-1----:R-:W-:Y:S01]  /*29310*/  IMAD R6, R10, 0xa0, R0 ;  /* 0x000000a00a067824 */ /* 0x002fe200078e0200 */
[----:B------:R-:W-:Y:S01]  /*29320*/  R2UR UR10, R14 ;  /* 0x000000000e0a72ca */ /* 0x000fe200000e0000 */
[----:B------:R-:W-:Y:S01]  /*29330*/  VIADD R4, R9, 0x33490 ;  /* 0x0003349009047836 */ /* 0x000fe20000000000 */
[----:B------:R-:W-:Y:S01]  /*29340*/  UIADD3.X UR5, URZ, UR41, URZ, UP0, !UPT ;  /* 0x000000293f057290 */ /* 0x000fe200087fe43f */
[----:B------:R-:W-:Y:S01]  /*29350*/  VIADD R11, R7, 0x24200 ;  /* 0x00024200070b7836 */ /* 0x000fe20000000000 */
[----:B------:R-:W-:Y:S01]  /*29360*/  UMOV UR6, 0x0 ;  /* 0x0000000000067882 */ /* 0x000fe20000000000 */
[----:B------:R-:W-:-:S10]  /*29370*/  UMOV UR7, 0x12f00000 ;  /* 0x12f0000000077882 */ /* 0x000fd40000000000 */
.L_x_2918:
        /* <DEDUP_REMOVED lines=16> */
.L_x_2919:
        /* <DEDUP_REMOVED lines=16> */
.L_x_2920:
        /* <DEDUP_REMOVED lines=13> */
.L_x_3139:
[----:B------:R-:W-:Y:S05]  /*29650*/  BSYNC B2 ;  /* 0x0000000000027941 */ /* 0x000fea0003800000 */
.L_x_2921:
        /* <DEDUP_REMOVED lines=11> */
.L_x_2924:
[----:B------:R-:W-:Y:S05]  /*29710*/  BSYNC B2 ;  /* 0x0000000000027941 */ /* 0x000fea0003800000 */
.L_x_2923:
[----:B------:R-:W-:Y:S01]  /*29720*/  R2UR UR10, R14 ;  /* 0x000000000e0a72ca */ /* 0x000fe200000e0000 */
[----:B------:R-:W-:Y:S01]  /*29730*/  UIADD3 UR4, UP0, UR40, 0x670, URZ ;  /* 0x0000067028047890 */ /* 0x000fe2000ff1e03f */
[----:B------:R-:W-:Y:S01]  /*29740*/  R2UR UR6, R12 ;  /* 0x000000000c0672ca */ /* 0x000fe200000e0000 */
[----:B01----:R-:W-:Y:S01]  /*29750*/  VIADD R9, R9, 0x334b0 ;  /* 0x000334b009097836 */ /* 0x003fe20000000000 */
[----:B------:R-:W-:Y:S01]  /*29760*/  R2UR UR7, R13 ;  /* 0x000000000d0772ca */ /* 0x000fe200000e0000 */
[----:B------:R-:W-:Y:S01]  /*29770*/  UIADD3.X UR5, URZ, UR41, URZ, UP0, !UPT ;  /* 0x000000293f057290 */ /* 0x000fe200087fe43f */
[----:B------:R-:W-:Y:S02]  /*29780*/  PLOP3.LUT P1, PT, PT, PT, PT, 0x80, 0x0 ;  /* 0x000000000000781c */ /* 0x000fe40003f2f070 */
[----:B------:R-:W-:-:S11]  /*29790*/  IADD3 R4, R7, 0xf200, RZ ;  /* 0x0000f20007047810 */ /* 0x000fd60007ffe0ff */
.L_x_2925:
        /* <DEDUP_REMOVED lines=15> */
.L_x_2926:
        /* <DEDUP_REMOVED lines=15> */
.L_x_2927:
        /* <DEDUP_REMOVED lines=10> */
.L_x_2913:
[----:B------:R-:W-:Y:S05]  /*29a20*/  BSYNC B1 ;  /* 0x0000000000017941 */ /* 0x000fea0003800000 */
.L_x_2912:
        /* <DEDUP_REMOVED lines=8> */
.L_x_2890:
[----:B------:R-:W-:Y:S05]  /*29ab0*/  BSYNC B0 ;  /* 0x0000000000007941 */ /* 0x000fea0003800000 */
.L_x_2889:
[----:B------:R-:W2:Y:S01]  /*29ac0*/  LDC R0, c[0x0][0x448] ;  /* 0x00011200ff007b82 */ /* 0x000ea20000000800 */
[----:B------:R-:W-:Y:S01]  /*29ad0*/  LEA R3, R17, 0x7f, 0x7 ;  /* 0x0000007f11037811 */ /* 0x000fe200078e38ff */
[----:B------:R-:W-:Y:S06]  /*29ae0*/  @!P0 WARPSYNC.ALL ;  /* 0x0000000000008948 */ /* 0x000fec0003800000 */
[----:B------:R-:W-:Y:S01]  /*29af0*/  @!P0 BAR.SYNC.DEFER_BLOCKING 0xc, 0x180 ;  /* 0x0306000000008b1d */ /* 0x000fe20000010000 */
[----:B--2---:R-:W-:-:S13]  /*29b00*/  ISETP.NE.AND P1, PT, R0, 0x1, PT ;  /* 0x000000010000780c */ /* 0x004fda0003f25270 */
[----:B------:R-:W2:Y:S08]  /*29b10*/  @P1 LDC R4, c[0x0][0x44c] ;  /* 0x00011300ff041b82 */ /* 0x000eb00000000800 */
[----:B------:R-:W3:Y:S01]  /*29b20*/  @P1 LDC R0, c[0x0][0x450] ;  /* 0x00011400ff001b82 */ /* 0x000ee20000000800 */
[----:B--2---:R-:W-:-:S05]  /*29b30*/  @P1 IMAD.HI.U32 R4, R3, R4, RZ ;  /* 0x0000000403041227 */ /* 0x004fca00078e00ff */
[----:B---3--:R-:W-:-:S05]  /*29b40*/  @P1 SHF.R.U32.HI R3, RZ, R0, R4 ;  /* 0x00000000ff031219 */ /* 0x008fca0000011604 */
[----:B------:R-:W-:-:S04]  /*29b50*/  IMAD.IADD R3, R2, 0x1, R3 ;  /* 0x0000000102037824 */ /* 0x000fc800078e0203 */
[----:B------:R-:W-:-:S05]  /*29b60*/  IMAD.HI R3, R3, 0x66666667, RZ ;  /* 0x6666666703037827 */ /* 0x000fca00078e02ff */
[----:B------:R-:W-:-:S04]  /*29b70*/  SHF.R.U32.HI R0, RZ, 0x1f, R3 ;  /* 0x0000001fff007819 */ /* 0x000fc80000011603 */
[----:B------:R-:W-:-:S04]  /*29b80*/  LEA.HI.SX32 R3, R3, R0, 0x1a ;  /* 0x0000000003037211 */ /* 0x000fc800078fd2ff */
[----:B------:R-:W-:-:S04]  /*29b90*/  VIMNMX R30, R30, R3, PT ;  /* 0x000000031e1e7248 */ /* 0x000fc80003fe0100 */
[----:B------:R-:W-:-:S13]  /*29ba0*/  ISETP.GT.AND P0, PT, R30, RZ, PT ;  /* 0x000000ff1e00720c */ /* 0x000fda0003f04270 */
[----:B------:R-:W-:Y:S05]  /*29bb0*/  @P0 BRA `(.L_x_2929) ;  /* 0x0000000000440947 */ /* 0x000fea0003800000 */
[----:B-1----:R-:W1:Y:S02]  /*29bc0*/  S2R R6, SR_TID.X ;  /* 0x0000000000067919 */ /* 0x002e640000002100 */
[----:B-1----:R-:W-:-:S04]  /*29bd0*/  LOP3.LUT R6, R6, 0x7f, RZ, 0xc0, !PT ;  /* 0x0000007f06067812 */ /* 0x002fc800078ec0ff */
[----:B------:R-:W-:-:S13]  /*29be0*/  ISETP.NE.AND P0, PT, R6, RZ, PT ;  /* 0x000000ff0600720c */ /* 0x000fda0003f05270 */
[----:B------:R-:W-:Y:S05]  /*29bf0*/  @P0 BRA `(.L_x_2930) ;  /* 0x0000004800480947 */ /* 0x000fea0003800000 */
[----:B------:R-:W1:Y:S01]  /*29c00*/  S2R R5, SR_LANEID ;  /* 0x0000000000057919 */ /* 0x000e620000000000 */
[----:B------:R-:W-:Y:S01]  /*29c10*/  VOTEU.ANY UR4, UPT, PT ;  /* 0x0000000000047886 */ /* 0x000fe200038e0100 */
[----:B------:R-:W2:Y:S01]  /*29c20*/  LDC.64 R2, c[0x0][0xc60] ;  /* 0x00031800ff027b82 */ /* 0x000ea20000000a00 */
[----:B------:R-:W1:Y:S02]  /*29c30*/  FLO.U32 R0, UR4 ;  /* 0x0000000400007d00 */ /* 0x000e6400080e0000 */
[----:B-1----:R-:W-:-:S06]  /*29c40*/  ISETP.EQ.U32.AND P0, PT, R0, R5, PT ;  /* 0x000000050000720c */ /* 0x002fcc0003f02070 */
[----:B------:R-:W2:Y:S07]  /*29c50*/  POPC R5, UR4 ;  /* 0x0000000400057d09 */ /* 0x000eae0008000000 */
[----:B--2---:R-:W2:Y:S01]  /*29c60*/  @P0 ATOMG.E.ADD.STRONG.GPU PT, R3, desc[UR50][R2.64], R5 ;  /* 0x00000005020309a8 */ /* 0x004ea200081ee1f2 */
[----:B------:R-:W1:Y:S02]  /*29c70*/  S2R R4, SR_LTMASK ;  /* 0x0000000000047919 */ /* 0x000e640000003900 */
[----:B-1----:R-:W-:-:S04]  /*29c80*/  LOP3.LUT R4, R4, UR4, RZ, 0xc0, !PT ;  /* 0x0000000404047c12 */ /* 0x002fc8000f8ec0ff */
[----:B------:R-:W1:Y:S01]  /*29c90*/  POPC R7, R4 ;  /* 0x0000000400077309 */ /* 0x000e620000000000 */
[----:B--2---:R-:W1:Y:S02]  /*29ca0*/  SHFL.IDX PT, R0, R3, R0, 0x1f ;  /* 0x00001f0003007589 */ /* 0x004e6400000e0000 */
[----:B-1----:R-:W-:Y:S01]  /*29cb0*/  IADD3 R16, R0, UR38, R7 ;  /* 0x0000002600107c10 */ /* 0x002fe2000fffe007 */
[----:B------:R-:W-:Y:S06]  /*29cc0*/  BRA `(.L_x_2930) ;  /* 0x0000004800147947 */ /* 0x000fec0003800000 */
.L_x_2929:
[----:B------:R-:W-:Y:S01]  /*29cd0*/  IADD3 R0, R22, 0x24200, RZ ;  /* 0x0002420016007810 */ /* 0x000fe20007ffe0ff */
[----:B------:R-:W-:Y:S03]  /*29ce0*/  BSSY B6, `(.L_x_2931) ;  /* 0x0000013000067945 */ /* 0x000fe60003800000 */
[----:B------:R-:W-:-:S13]  /*29cf0*/  LOP3.LUT P0, RZ, R0, 0x1bf, RZ, 0xc0, !PT ;  /* 0x000001bf00ff7812 */ /* 0x000fda000780c0ff */
[----:B------:R-:W-:Y:S05]  /*29d00*/  @!P0 BRA `(.L_x_2932) ;  /* 0x0000000000408947 */ /* 0x000fea0003800000 */
[----:B------:R-:W-:Y:S01]  /*29d10*/  MOV R2, 0x0 ;  /* 0x0000000000027802 */ /* 0x000fe20000000f00 */
[----:B------:R-:W-:Y:S01]  /*29d20*/  ULDC.64 UR6, c[0x4][0xc0] ;  /* 0x0100300000067ab9 */ /* 0x000fe20000000a00 */
[----:B------:R-:W-:Y:S01]  /*29d30*/  ULDC.64 UR8, c[0x4][0xc8] ;  /* 0x0100320000087ab9 */ /* 0x000fe20000000a00 */
[----:B------:R-:W-:Y:S01]  /*29d40*/  ULDC.64 UR4, c[0x4][0x8] ;  /* 0x0100020000047ab9 */ /* 0x000fe20000000a00 */
[----:B------:R-:W-:Y:S01]  /*29d50*/  IMAD.U32 R4, RZ, RZ, UR6 ;  /* 0x00000006ff047e24 */ /* 0x000fe2000f8e00ff */
[----:B------:R-:W-:Y:S01]  /*29d60*/  MOV R11, UR5 ;  /* 0x00000005000b7c02 */ /* 0x000fe20008000f00 */
[----:B------:R-:W2:Y:S01]  /*29d70*/  LDC.64 R2, c[0x4][R2] ;  /* 0x0100000002027b82 */ /* 0x000ea20000000a00 */
[----:B------:R-:W-:Y:S02]  /*29d80*/  IMAD.U32 R5, RZ, RZ, UR7 ;  /* 0x00000007ff057e24 */ /* 0x000fe4000f8e00ff */
[----:B-1----:R-:W-:Y:S02]  /*29d90*/  IMAD.U32 R6, RZ, RZ, UR8 ;  /* 0x00000008ff067e24 */ /* 0x002fe4000f8e00ff */
[----:B------:R-:W-:-:S02]  /*29da0*/  IMAD.U32 R7, RZ, RZ, UR9 ;  /* 0x00000009ff077e24 */ /* 0x000fc4000f8e00ff */
[----:B------:R-:W-:Y:S02]  /*29db0*/  IMAD.U32 R10, RZ, RZ, UR4 ;  /* 0x00000004ff0a7e24 */ /* 0x000fe4000f8e00ff */
[----:B0-----:R-:W-:Y:S02]  /*29dc0*/  IMAD.MOV.U32 R8, RZ, RZ, 0x70 ;  /* 0x00000070ff087424 */ /* 0x001fe400078e00ff */
[----:B------:R-:W-:Y:S02]  /*29dd0*/  IMAD.MOV.U32 R12, RZ, RZ, 0x1 ;  /* 0x00000001ff0c7424 */ /* 0x000fe400078e00ff */
[----:B------:R-:W-:-:S07]  /*29de0*/  IMAD.MOV.U32 R13, RZ, RZ, RZ ;  /* 0x000000ffff0d7224 */ /* 0x000fce00078e00ff */
[----:B------:R-:W-:-:S07]  /*29df0*/  LEPC R20, `(.L_x_2932) ;  /* 0x000000001014794e */ /* 0x000fce0000000000 */
[----:B--2---:R-:W-:Y:S05]  /*29e00*/  CALL.ABS.NOINC R2 ;  /* 0x0000000002007343 */ /* 0x004fea0003c00000 */
.L_x_2932:
[----:B------:R-:W-:Y:S05]  /*29e10*/  BSYNC B6 ;  /* 0x0000000000067941 */ /* 0x000fea0003800000 */
.L_x_2931:
        /* <DEDUP_REMOVED lines=12> */
[----:B------:R-:W-:Y:S01]  /*29ee0*/  IMAD.U32 R4, RZ, RZ, UR6 ;  /* 0x00000006ff047e24 */ /* 0x000fe2000f8e00ff */
[----:B------:R-:W-:Y:S01]  /*29ef0*/  MOV R5, UR7 ;  /* 0x0000000700057c02 */ /* 0x000fe20008000f00 */
[----:B------:R-:W3:Y:S01]  /*29f00*/  LDC.64 R2, c[0x4][R2] ;  /* 0x0100000002027b82 */ /* 0x000ee20000000a00 */
[----:B-1----:R-:W-:Y:S01]  /*29f10*/  IMAD.U32 R6, RZ, RZ, UR8 ;  /* 0x00000008ff067e24 */ /* 0x002fe2000f8e00ff */
[----:B------:R-:W-:Y:S01]  /*29f20*/  MOV R12, 0x1 ;  /* 0x00000001000c7802 */ /* 0x000fe20000000f00 */
[----:B------:R-:W-:Y:S02]  /*29f30*/  IMAD.U32 R7, RZ, RZ, UR9 ;  /* 0x00000009ff077e24 */ /* 0x000fe4000f8e00ff */
[----:B------:R-:W-:-:S02]  /*29f40*/  IMAD.U32 R10, RZ, RZ, UR4 ;  /* 0x00000004ff0a7e24 */ /* 0x000fc4000f8e00ff */
[----:B------:R-:W-:Y:S02]  /*29f50*/  IMAD.U32 R11, RZ, RZ, UR5 ;  /* 0x00000005ff0b7e24 */ /* 0x000fe4000f8e00ff */
[----:B0-----:R-:W-:Y:S02]  /*29f60*/  IMAD.MOV.U32 R8, RZ, RZ, 0x70 ;  /* 0x00000070ff087424 */ /* 0x001fe400078e00ff */
[----:B------:R-:W-:-:S07]  /*29f70*/  IMAD.MOV.U32 R13, RZ, RZ, RZ ;  /* 0x000000ffff0d7224 */ /* 0x000fce00078e00ff */
[----:B------:R-:W-:-:S07]  /*29f80*/  LEPC R20, `(.L_x_2934) ;  /* 0x000000001014794e */ /* 0x000fce0000000000 */
[----:B--23--:R-:W-:Y:S05]  /*29f90*/  CALL.ABS.NOINC R2 ;  /* 0x0000000002007343 */ /* 0x00cfea0003c00000 */
.L_x_2934:
[----:B------:R-:W-:Y:S05]  /*29fa0*/  BSYNC B6 ;  /* 0x0000000000067941 */ /* 0x000fea0003800000 */
.L_x_2933:
        /* <DEDUP_REMOVED lines=19> */
[----:B--23--:R-:W-:Y:S05]  /*2a0e0*/  CALL.ABS.NOINC R2 ;  /* 0x0000000002007343 */ /* 0x00cfea0003c00000 */
.L_x_2936:
[----:B------:R-:W-:Y:S05]  /*2a0f0*/  BSYNC B6 ;  /* 0x0000000000067941 */ /* 0x000fea0003800000 */
.L_x_2935:
[----:B------:R-:W-:Y:S01]  /*2a100*/  LOP3.LUT P6, RZ, R34, 0x1, RZ, 0xc0, !PT ;  /* 0x0000000122ff7812 */ /* 0x000fe200078cc0ff */
[----:B------:R-:W-:-:S12]  /*2a110*/  BSSY B6, `(.L_x_2937) ;  /* 0x0000012000067945 */ /* 0x000fd80003800000 */
[----:B------:R-:W-:Y:S05]  /*2a120*/  @!P6 BRA `(.L_x_2938) ;  /* 0x000000000040e947 */ /* 0x000fea0003800000 */
[----:B------:R-:W-:Y:S01]  /*2a130*/  MOV R2, 0x0 ;  /* 0x0000000000027802 */ /* 0x000fe20000000f00 */
[----:B------:R-:W-:Y:S01]  /*2a140*/  ULDC.64 UR4, c[0x4][0xc0] ;  /* 0x0100300000047ab9 */ /* 0x000fe20000000a00 */
[----:B------:R-:W-:Y:S01]  /*2a150*/  ULDC.64 UR6, c[0x4][0xc8] ;  /* 0x0100320000067ab9 */ /* 0x000fe20000000a00 */
[----:B------:R-:W-:Y:S01]  /*2a160*/  ULDC.64 UR8, c[0x4][0x20] ;  /* 0x0100080000087ab9 */ /* 0x000fe20000000a00 */
[----:B------:R-:W-:Y:S01]  /*2a170*/  MOV R4, UR4 ;  /* 0x0000000400047c02 */ /* 0x000fe20008000f00 */
[----:B------:R-:W-:Y:S01]  /*2a180*/  IMAD.U32 R5, RZ, RZ, UR5 ;  /* 0x00000005ff057e24 */ /* 0x000fe2000f8e00ff */
[----:B------:R-:W3:Y:S01]  /*2a190*/  LDC.64 R2, c[0x4][R2] ;  /* 0x0100000002027b82 */ /* 0x000ee20000000a00 */
[----:B-1----:R-:W-:Y:S01]  /*2a1a0*/  IMAD.U32 R6, RZ, RZ, UR6 ;  /* 0x00000006ff067e24 */ /* 0x002fe2000f8e00ff */
[----:B0-----:R-:W-:Y:S01]  /*2a1b0*/  MOV R8, 0x70 ;  /* 0x0000007000087802 */ /* 0x001fe20000000f00 */
[----:B------:R-:W-:Y:S02]  /*2a1c0*/  IMAD.U32 R7, RZ, RZ, UR7 ;  /* 0x00000007ff077e24 */ /* 0x000fe4000f8e00ff */
[----:B------:R-:W-:-:S02]  /*2a1d0*/  IMAD.U32 R10, RZ, RZ, UR8 ;  /* 0x00000008ff0a7e24 */ /* 0x000fc4000f8e00ff */
[----:B------:R-:W-:Y:S02]  /*2a1e0*/  IMAD.U32 R11, RZ, RZ, UR9 ;  /* 0x00000009ff0b7e24 */ /* 0x000fe4000f8e00ff */
[----:B------:R-:W-:Y:S02]  /*2a1f0*/  IMAD.MOV.U32 R12, RZ, RZ, 0x1 ;  /* 0x00000001ff0c7424 */ /* 0x000fe400078e00ff */
[----:B------:R-:W-:-:S07]  /*2a200*/  IMAD.MOV.U32 R13, RZ, RZ, RZ ;  /* 0x000000ffff0d7224 */ /* 0x000fce00078e00ff */
[----:B------:R-:W-:-:S07]  /*2a210*/  LEPC R20, `(.L_x_2938) ;  /* 0x000000001014794e */ /* 0x000fce0000000000 */
[----:B--23--:R-:W-:Y:S05]  /*2a220*/  CALL.ABS.NOINC R2 ;  /* 0x0000000002007343 */ /* 0x00cfea0003c00000 */
.L_x_2938:
[----:B------:R-:W-:Y:S05]  /*2a230*/  BSYNC B6 ;  /* 0x0000000000067941 */ /* 0x000fea0003800000 */
.L_x_2937:
[----:B------:R-:W3:Y:S01]  /*2a240*/  LDL R21, [R1+0x4] ;  /* 0x0000040001157983 */ /* 0x000ee20000100800 */
[----:B------:R-:W-:Y:S01]  /*2a250*/  ULDC.64 UR4, c[0x0][0x9f8] ;  /* 0x00027e0000047ab9 */ /* 0x000fe20000000a00 */
[----:B------:R-:W4:Y:S01]  /*2a260*/  LDC R11, c[0x0][0x430] ;  /* 0x00010c00ff0b7b82 */ /* 0x000f220000000800 */
[----:B------:R-:W-:Y:S01]  /*2a270*/  ISETP.NE.U32.AND P0, PT, RZ, UR4, PT ;  /* 0x00000004ff007c0c */ /* 0x000fe2000bf05070 */
[----:B------:R-:W0:Y:S03]  /*2a280*/  S2R R2, SR_TID.X ;  /* 0x0000000000027919 */ /* 0x000e260000002100 */
[----:B------:R-:W-:-:S13]  /*2a290*/  ISETP.NE.AND.EX P0, PT, RZ, UR5, PT, P0 ;  /* 0x00000005ff007c0c */ /* 0x000fda000bf05300 */
[----:B------:R-:W-:-:S04]  /*2a2a0*/  @P0 IADD3 R24, P1, R24, UR4, RZ ;  /* 0x0000000418180c10 */ /* 0x000fc8000ff3e0ff */
[----:B------:R-:W-:-:S05]  /*2a2b0*/  @P0 IADD3.X R25, R25, UR5, RZ, P1, !PT ;  /* 0x0000000519190c10 */ /* 0x000fca0008ffe4ff */
[----:B------:R-:W3:Y:S01]  /*2a2c0*/  @P0 LDG.E R32, desc[UR50][R24.64] ;  /* 0x0000003218200981 */ /* 0x000ee2000c1e1900 */
[----:B------:R-:W-:Y:S01]  /*2a2d0*/  IMAD.MOV.U32 R7, RZ, RZ, 0xa0 ;  /* 0x000000a0ff077424 */ /* 0x000fe200078e00ff */
[----:B----4-:R-:W-:Y:S01]  /*2a2e0*/  ISETP.NE.AND P0, PT, R11, 0x1, PT ;  /* 0x000000010b00780c */ /* 0x010fe20003f05270 */
[----:B------:R-:W4:Y:S02]  /*2a2f0*/  S2R R20, SR_TID.X ;  /* 0x0000000000147919 */ /* 0x000f240000002100 */
[----:B-1----:R-:W-:Y:S01]  /*2a300*/  IMAD R6, R30, R7, -0xa0 ;  /* 0xffffff601e067424 */ /* 0x002fe200078e0207 */
[----:B0-----:R-:W-:-:S04]  /*2a310*/  LOP3.LUT R2, R2, 0x7f, RZ, 0xc0, !PT ;  /* 0x0000007f02027812 */ /* 0x001fc800078ec0ff */
[----:B------:R-:W-:-:S05]  /*2a320*/  SHF.R.U32.HI R2, RZ, 0x2, R2 ;  /* 0x00000002ff027819 */ /* 0x000fca0000011602 */
[----:B------:R-:W0:Y:S08]  /*2a330*/  @P0 LDC R5, c[0x0][0x434] ;  /* 0x00010d00ff050b82 */ /* 0x000e300000000800 */
[----:B------:R-:W1:Y:S08]  /*2a340*/  @P0 LDC R3, c[0x0][0x438] ;  /* 0x00010e00ff030b82 */ /* 0x000e700000000800 */
[----:B------:R-:W1:Y:S01]  /*2a350*/  @P0 LDC R0, c[0x0][0x434] ;  /* 0x00010d00ff000b82 */ /* 0x000e620000000800 */
[----:B----4-:R-:W-:-:S05]  /*2a360*/  IMAD.SHL.U32 R20, R20, 0x20, RZ ;  /* 0x0000002014147824 */ /* 0x010fca00078e00ff */
[----:B------:R-:W-:Y:S02]  /*2a370*/  LOP3.LUT R20, R2, 0x60, R20, 0xf8, !PT ;  /* 0x0000006002147812 */ /* 0x000fe400078ef814 */
[----:B------:R-:W4:Y:S03]  /*2a380*/  S2R R2, SR_TID.X ;  /* 0x0000000000027919 */ /* 0x000f260000002100 */
[----:B------:R-:W-:Y:S02]  /*2a390*/  IMAD.IADD R4, R20, 0x1, R6 ;  /* 0x0000000114047824 */ /* 0x000fe400078e0206 */
[----:B------:R-:W2:Y:S03]  /*2a3a0*/  S2R R20, SR_TID.X ;  /* 0x0000000000147919 */ /* 0x000ea60000002100 */
[----:B------:R-:W-:-:S02]  /*2a3b0*/  ISETP.GE.AND P1, PT, R4, R26, PT ;  /* 0x0000001a0400720c */ /* 0x000fc40003f26270 */
[----:B----4-:R-:W-:-:S04]  /*2a3c0*/  LOP3.LUT R2, R2, 0x7f, RZ, 0xc0, !PT ;  /* 0x0000007f02027812 */ /* 0x010fc800078ec0ff */
[----:B------:R-:W-:Y:S01]  /*2a3d0*/  SHF.R.U32.HI R8, RZ, 0x2, R2 ;  /* 0x00000002ff087819 */ /* 0x000fe20000011602 */
[----:B--2---:R-:W-:Y:S01]  /*2a3e0*/  IMAD.SHL.U32 R20, R20, 0x20, RZ ;  /* 0x0000002014147824 */ /* 0x004fe200078e00ff */
[----:B------:R-:W2:Y:S04]  /*2a3f0*/  @P0 LDC R2, c[0x0][0x438] ;  /* 0x00010e00ff020b82 */ /* 0x000ea80000000800 */
[----:B------:R-:W-:-:S04]  /*2a400*/  LOP3.LUT R20, R8, 0x60, R20, 0xf8, !PT ;  /* 0x0000006008147812 */ /* 0x000fc800078ef814 */
[----:B------:R-:W-:-:S05]  /*2a410*/  LOP3.LUT R20, R20, 0x80, RZ, 0xfc, !PT ;  /* 0x0000008014147812 */ /* 0x000fca00078efcff */
[----:B------:R-:W-:Y:S01]  /*2a420*/  IMAD.IADD R6, R20, 0x1, R6 ;  /* 0x0000000114067824 */ /* 0x000fe200078e0206 */
[----:B------:R-:W-:Y:S02]  /*2a430*/  LOP3.LUT R34, R34, 0xfffffff7, RZ, 0xc0, !PT ;  /* 0xfffffff722227812 */ /* 0x000fe400078ec0ff */
[----:B---3--:R-:W-:Y:S01]  /*2a440*/  IADD3 R10, R4, R21, RZ ;  /* 0x00000015040a7210 */ /* 0x008fe20007ffe0ff */
[----:B------:R-:W-:-:S04]  /*2a450*/  IMAD.IADD R8, R6, 0x1, R21 ;  /* 0x0000000106087824 */ /* 0x000fc800078e0215 */
[----:B0-----:R-:W-:-:S04]  /*2a460*/  @P0 IMAD.HI.U32 R5, R10, R5, RZ ;  /* 0x000000050a050227 */ /* 0x001fc800078e00ff */
[----:B------:R-:W-:Y:S01]  /*2a470*/  IMAD.MOV.U32 R9, RZ, RZ, R10 ;  /* 0x000000ffff097224 */ /* 0x000fe200078e000a */
[----:B-1----:R-:W-:Y:S01]  /*2a480*/  @P0 SHF.R.U32.HI R9, RZ, R3, R5 ;  /* 0x00000003ff090219 */ /* 0x002fe20000011605 */
[----:B------:R-:W-:Y:S01]  /*2a490*/  @P0 IMAD.HI.U32 R3, R8, R0, RZ ;  /* 0x0000000008030227 */ /* 0x000fe200078e00ff */
[----:B------:R-:W0:Y:S02]  /*2a4a0*/  @!P1 LDC.64 R4, c[0x0][0x418] ;  /* 0x00010600ff049b82 */ /* 0x000e240000000a00 */
[----:B------:R-:W-:Y:S01]  /*2a4b0*/  @!P1 SHF.R.S32.HI R7, RZ, 0x1f, R9 ;  /* 0x0000001fff079819 */ /* 0x000fe20000011409 */
[----:B------:R-:W-:Y:S01]  /*2a4c0*/  IMAD.MOV.U32 R0, RZ, RZ, R8 ;  /* 0x000000ffff007224 */ /* 0x000fe200078e0008 */
[----:B--2---:R-:W-:Y:S02]  /*2a4d0*/  @P0 SHF.R.U32.HI R0, RZ, R2, R3 ;  /* 0x00000002ff000219 */ /* 0x004fe40000011603 */
[----:B------:R-:W-:Y:S02]  /*2a4e0*/  ISETP.GE.AND P0, PT, R6, R26, PT ;  /* 0x0000001a0600720c */ /* 0x000fe40003f06270 */
[----:B------:R-:W1:Y:S01]  /*2a4f0*/  @!P1 LDC.64 R2, c[0x0][0x428] ;  /* 0x00010a00ff029b82 */ /* 0x000e620000000a00 */
[----:B------:R-:W-:-:S02]  /*2a500*/  @!P1 MOV R6, R9 ;  /* 0x0000000900069202 */ /* 0x000fc40000000f00 */
[----:B------:R-:W-:Y:S02]  /*2a510*/  ISETP.GT.U32.OR P0, PT, R20, 0x9f, P0 ;  /* 0x0000009f1400780c */ /* 0x000fe40000704470 */
        /* <DEDUP_REMOVED lines=9> */
[----:B------:R-:W-:Y:S01]  /*2a5b0*/  @!P0 IMAD.MOV.U32 R6, RZ, RZ, R0 ;  /* 0x000000ffff068224 */ /* 0x000fe200078e0000 */
[----:B------:R-:W0:Y:S01]  /*2a5c0*/  @!P0 LDC.64 R2, c[0x0][0x428] ;  /* 0x00010a00ff028b82 */ /* 0x000e220000000a00 */
[----:B------:R-:W-:-:S04]  /*2a5d0*/  IMAD.MOV R5, RZ, RZ, -R9 ;  /* 0x000000ffff057224 */ /* 0x000fc800078e0a09 */
[----:B------:R-:W-:-:S03]  /*2a5e0*/  IMAD R5, R11, R5, R10 ;  /* 0x000000050b057224 */ /* 0x000fc600078e020a */
[----:B------:R-:W1:Y:S01]  /*2a5f0*/  LDC R9, c[0x0][0x2f4] ;  /* 0x0000bd00ff097b82 */ /* 0x000e620000000800 */
[-C--:B0-----:R-:W-:Y:S02]  /*2a600*/  @!P0 IMAD R4, R14, R2.reuse, RZ ;  /* 0x000000020e048224 */ /* 0x081fe400078e02ff */
[----:B------:R-:W-:-:S04]  /*2a610*/  @!P0 IMAD.WIDE.U32 R6, R32, R2, R6 ;  /* 0x0000000220068225 */ /* 0x000fc800078e0006 */
[----:B------:R-:W-:Y:S02]  /*2a620*/  @!P0 IMAD R4, R32, R3, R4 ;  /* 0x0000000320048224 */ /* 0x000fe400078e0204 */
[----:B------:R-:W0:Y:S02]  /*2a630*/  @!P0 LDC.64 R2, c[0x0][0x418] ;  /* 0x00010600ff028b82 */ /* 0x000e240000000a00 */
[----:B------:R-:W-:Y:S01]  /*2a640*/  @!P0 IMAD.IADD R4, R4, 0x1, R7 ;  /* 0x0000000104048824 */ /* 0x000fe200078e0207 */
[----:B------:R-:W-:Y:S02]  /*2a650*/  MOV R10, UR39 ;  /* 0x00000027000a7c02 */ /* 0x000fe40008000f00 */
[----:B0-----:R-:W-:-:S04]  /*2a660*/  @!P0 LEA R2, P2, R6, R2, 0x2 ;  /* 0x0000000206028211 */ /* 0x001fc800078410ff */
[----:B------:R-:W-:Y:S02]  /*2a670*/  @!P0 LEA.HI.X R3, R6, R3, R4, 0x2, P2 ;  /* 0x0000000306038211 */ /* 0x000fe400010f1404 */
[----:B------:R-:W-:Y:S02]  /*2a680*/  CS2R R6, SRZ ;  /* 0x0000000000067805 */ /* 0x000fe4000001ff00 */
[----:B------:R-:W-:-:S04]  /*2a690*/  ISETP.GT.U32.AND P2, PT, R20, 0x9f, PT ;  /* 0x0000009f1400780c */ /* 0x000fc80003f44070 */
[----:B------:R0:W5:Y:S01]  /*2a6a0*/  @!P1 LDG.E R6, desc[UR50][R12.64] ;  /* 0x000000320c069981 */ /* 0x000162000c1e1900 */
[-C--:B-1----:R-:W-:Y:S02]  /*2a6b0*/  ISETP.GE.AND P1, PT, R36, R9.reuse, PT ;  /* 0x000000092400720c */ /* 0x082fe40003f26270 */
[----:B------:R-:W-:Y:S01]  /*2a6c0*/  ISETP.NE.AND P3, PT, R10, 0x3, PT ;  /* 0x000000030a00780c */ /* 0x000fe20003f65270 */
[----:B------:R0:W5:Y:S01]  /*2a6d0*/  @!P0 LDG.E R7, desc[UR50][R2.64] ;  /* 0x0000003202078981 */ /* 0x000162000c1e1900 */
[----:B--2---:R-:W-:Y:S01]  /*2a6e0*/  LOP3.LUT R14, R36, 0x40, RZ, 0xfc, !PT ;  /* 0x00000040240e7812 */ /* 0x004fe200078efcff */
[----:B------:R-:W-:Y:S01]  /*2a6f0*/  UMOV UR4, 0xffffffff ;  /* 0xffffffff00047882 */ /* 0x000fe20000000000 */
[----:B------:R-:W-:Y:S02]  /*2a700*/  IMAD.MOV R0, RZ, RZ, -R0 ;  /* 0x000000ffff007224 */ /* 0x000fe400078e0a00 */
[----:B------:R-:W-:Y:S02]  /*2a710*/  @P2 LOP3.LUT R34, R34, 0x8, RZ, 0xfc, !PT ;  /* 0x0000000822222812 */ /* 0x000fe400078efcff */
[----:B------:R-:W-:Y:S01]  /*2a720*/  ISETP.GE.AND P0, PT, R14, R9, PT ;  /* 0x000000090e00720c */ /* 0x000fe20003f06270 */
[----:B------:R-:W-:Y:S01]  /*2a730*/  IMAD R8, R11, R0, R8 ;  /* 0x000000000b087224 */ /* 0x000fe200078e0208 */
[----:B------:R-:W-:-:S02]  /*2a740*/  LOP3.LUT R34, R34, 0xffffffef, RZ, 0xc0, !PT ;  /* 0xffffffef22227812 */ /* 0x000fc400078ec0ff */
        /* <DEDUP_REMOVED lines=8> */
[----:B------:R-:W-:-:S05]  /*2a7d0*/  @P0 LOP3.LUT R34, R34, 0x1, RZ, 0xfc, !PT ;  /* 0x0000000122220812 */ /* 0x000fca00078efcff */
[----:B------:R0:W-:Y:S01]  /*2a7e0*/  STL [R1], R34 ;  /* 0x0000002201007387 */ /* 0x0001e20000100800 */
[----:B------:R-:W-:Y:S05]  /*2a7f0*/  BRA.DIV UR4, `(.L_x_2939) ;  /* 0x0000007a04e07947 */ /* 0x000fea000b800000 */
.L_x_3142:
[----:B------:R-:W-:Y:S01]  /*2a800*/  SHF.R.S32.HI R37, RZ, 0x1f, R18 ;  /* 0x0000001fff257819 */ /* 0x000fe20000011412 */
[----:B------:R-:W-:Y:S01]  /*2a810*/  VIADD R9, R30, 0xffffffff ;  /* 0xffffffff1e097836 */ /* 0x000fe20000000000 */
[----:B------:R-:W-:Y:S06]  /*2a820*/  @!P3 BRA `(.L_x_2940) ;  /* 0x000000000004b947 */ /* 0x000fec0003800000 */
[----:B------:R-:W-:Y:S01]  /*2a830*/  BPT.TRAP 0x1 ;  /* 0x000000040000795c */ /* 0x000fe20000300000 */
.L_x_2940:
[----:B------:R-:W-:Y:S01]  /*2a840*/  IMAD R0, R29, 0x8, R22 ;  /* 0x000000081d007824 */ /* 0x000fe200078e0216 */
[----:B0-----:R-:W-:Y:S01]  /*2a850*/  SHF.L.U32 R2, R33, 0x1f, RZ ;  /* 0x0000001f21027819 */ /* 0x001fe200000006ff */
[----:B------:R-:W-:Y:S01]  /*2a860*/  BSSY B0, `(.L_x_2941) ;  /* 0x0000005000007945 */ /* 0x000fe20003800000 */
[----:B------:R-:W-:Y:S02]  /*2a870*/  SHF.R.S32.HI R34, RZ, 0x1f, R5 ;  /* 0x0000001fff227819 */ /* 0x000fe40000011405 */
[----:B------:R-:W0:Y:S01]  /*2a880*/  SYNCS.PHASECHK.TRANS64.TRYWAIT P0, [R0+URZ+0x33480], R2 ;  /* 0x03348002000075a7 */ /* 0x000e22000800017f */
[----:B------:R1:W-:Y:S02]  /*2a890*/  STL [R1+0x28], R2 ;  /* 0x0000280201007387 */ /* 0x0003e40000100800 */
[----:B01----:R-:W-:Y:S05]  /*2a8a0*/  @!P0 BRA `(.L_x_2942) ;  /* 0x0000007800e88947 */ /* 0x003fea0003800000 */
.L_x_3143:
[----:B------:R-:W-:Y:S05]  /*2a8b0*/  BSYNC B0 ;  /* 0x0000000000007941 */ /* 0x000fea0003800000 */
.L_x_2941:
[----:B-----5:R-:W-:Y:S01]  /*2a8c0*/  SHF.R.S32.HI R10, RZ, 0x1f, R6 ;  /* 0x0000001fff0a7819 */ /* 0x020fe20000011406 */
[----:B------:R-:W-:Y:S01]  /*2a8d0*/  ULDC.64 UR4, c[0x0][0x328] ;  /* 0x0000ca0000047ab9 */ /* 0x000fe20000000a00 */
[----:B------:R-:W-:Y:S01]  /*2a8e0*/  ULDC.64 UR6, c[0x0][0x338] ;  /* 0x0000ce0000067ab9 */ /* 0x000fe20000000a00 */
[----:B------:R-:W-:Y:S01]  /*2a8f0*/  IMAD R4, R34, UR4, RZ ;  /* 0x0000000422047c24 */ /* 0x000fe2000f8e02ff */
[----:B------:R-:W-:Y:S01]  /*2a900*/  ULDC.64 UR8, c[0x0][0x330] ;  /* 0x0000cc0000087ab9 */ /* 0x000fe20000000a00 */
[----:B------:R1:W-:Y:S01]  /*2a910*/  STL [R1+0x24], R10 ;  /* 0x0000240a01007387 */ /* 0x0003e20000100800 */
[C---:B0-----:R-:W-:Y:S01]  /*2a920*/  IMAD.WIDE.U32 R2, R5.reuse, UR4, RZ ;  /* 0x0000000405027c25 */ /* 0x041fe2000f8e00ff */
[----:B------:R-:W-:Y:S02]  /*2a930*/  ULDC.64 UR10, c[0x0][0x318] ;  /* 0x0000c600000a7ab9 */ /* 0x000fe40000000a00 */
[----:B------:R-:W2:Y:S01]  /*2a940*/  LDL R13, [R1+0x10] ;  /* 0x00001000010d7983 */ /* 0x000ea20000100800 */
[----:B------:R-:W-:-:S03]  /*2a950*/  IMAD R4, R5, UR5, R4 ;  /* 0x0000000505047c24 */ /* 0x000fc6000f8e0204 */
[----:B------:R-:W3:Y:S01]  /*2a960*/  LDL.LU R12, [R1] ;  /* 0x00000000010c7983 */ /* 0x000ee20000300800 */
[----:B------:R-:W-:Y:S02]  /*2a970*/  IMAD.IADD R3, R3, 0x1, R4 ;  /* 0x0000000103037824 */ /* 0x000fe400078e0204 */
[----:B------:R-:W-:Y:S02]  /*2a980*/  IMAD R4, R10, UR6, RZ ;  /* 0x000000060a047c24 */ /* 0x000fe4000f8e02ff */
[C---:B------:R-:W-:Y:S01]  /*2a990*/  IMAD.WIDE.U32 R2, R6.reuse, UR6, R2 ;  /* 0x0000000606027c25 */ /* 0x040fe2000f8e0002 */
[----:B------:R-:W0:Y:S03]  /*2a9a0*/  S2R R14, SR_TID.X ;  /* 0x00000000000e7919 */ /* 0x000e260000002100 */
[----:B------:R-:W-:-:S04]  /*2a9b0*/  IMAD R4, R6, UR7, R4 ;  /* 0x0000000706047c24 */ /* 0x000fc8000f8e0204 */
[----:B------:R-:W-:Y:S02]  /*2a9c0*/  IMAD.IADD R3, R3, 0x1, R4 ;  /* 0x0000000103037824 */ /* 0x000fe400078e0204 */
[----:B------:R-:W-:Y:S01]  /*2a9d0*/  IMAD R11, R9, -0xa0, R26 ;  /* 0xffffff60090b7824 */ /* 0x000fe200078e021a */
[----:B------:R-:W-:Y:S01]  /*2a9e0*/  SHF.R.S32.HI R26, RZ, 0x1f, R8 ;  /* 0x0000001fff1a7819 */ /* 0x000fe20000011408 */
[----:B------:R-:W-:-:S04]  /*2a9f0*/  IMAD.WIDE.U32 R2, R18, UR8, R2 ;  /* 0x0000000812027c25 */ /* 0x000fc8000f8e0002 */
[----:B------:R-:W-:Y:S01]  /*2aa00*/  IMAD R4, R37, UR8, RZ ;  /* 0x0000000825047c24 */ /* 0x000fe2000f8e02ff */
[----:B-1----:R-:W-:Y:S01]  /*2aa10*/  IADD3 R10, P0, R2, UR10, RZ ;  /* 0x0000000a020a7c10 */ /* 0x002fe2000ff1e0ff */
[----:B------:R-:W-:Y:S02]  /*2aa20*/  IMAD R2, R26, UR4, RZ ;  /* 0x000000041a027c24 */ /* 0x000fe4000f8e02ff */
[----:B------:R-:W-:Y:S01]  /*2aa30*/  IMAD R4, R18, UR9, R4 ;  /* 0x0000000912047c24 */ /* 0x000fe2000f8e0204 */
[----:B------:R-:W-:Y:S01]  /*2aa40*/  SHF.R.S32.HI R25, RZ, 0x1f, R7 ;  /* 0x0000001fff197819 */ /* 0x000fe20000011407 */
[----:B------:R-:W-:-:S03]  /*2aa50*/  IMAD R9, R8, UR5, R2 ;  /* 0x0000000508097c24 */ /* 0x000fc6000f8e0202 */
[----:B------:R-:W-:Y:S01]  /*2aa60*/  IADD3.X R20, R3, UR11, R4, P0, !PT ;  /* 0x0000000b03147c10 */ /* 0x000fe200087fe404 */
[----:B------:R-:W-:-:S04]  /*2aa70*/  IMAD.WIDE.U32 R2, R8, UR4, RZ ;  /* 0x0000000408027c25 */ /* 0x000fc8000f8e00ff */
[----:B------:R-:W-:Y:S02]  /*2aa80*/  IMAD.IADD R3, R3, 0x1, R9 ;  /* 0x0000000103037824 */ /* 0x000fe400078e0209 */
[----:B------:R-:W-:Y:S02]  /*2aa90*/  IMAD R9, R25, UR6, RZ ;  /* 0x0000000619097c24 */ /* 0x000fe4000f8e02ff */
[----:B------:R-:W-:-:S04]  /*2aaa0*/  IMAD.WIDE.U32 R2, R7, UR6, R2 ;  /* 0x0000000607027c25 */ /* 0x000fc8000f8e0002 */
[----:B------:R-:W-:Y:S01]  /*2aab0*/  IMAD R9, R7, UR7, R9 ;  /* 0x0000000707097c24 */ /* 0x000fe2000f8e0209 */
[----:B0-----:R-:W-:-:S04]  /*2aac0*/  LOP3.LUT R14, R14, 0x7f, RZ, 0xc0, !PT ;  /* 0x0000007f0e0e7812 */ /* 0x001fc800078ec0ff */
[----:B------:R-:W-:Y:S02]  /*2aad0*/  IADD3 R3, R3, R9, RZ ;  /* 0x0000000903037210 */ /* 0x000fe40007ffe0ff */
[----:B------:R-:W-:Y:S01]  /*2aae0*/  SHF.R.U32.HI R14, RZ, 0x2, R14 ;  /* 0x00000002ff0e7819 */ /* 0x000fe2000001160e */
[----:B------:R-:W-:-:S04]  /*2aaf0*/  IMAD.WIDE.U32 R2, R18, UR8, R2 ;  /* 0x0000000812027c25 */ /* 0x000fc8000f8e0002 */
[----:B------:R-:W-:Y:S01]  /*2ab00*/  IMAD.IADD R9, R11, 0x1, -R14 ;  /* 0x000000010b097824 */ /* 0x000fe200078e0a0e */
[----:B------:R-:W-:-:S04]  /*2ab10*/  IADD3 R24, P0, R2, UR10, RZ ;  /* 0x0000000a02187c10 */ /* 0x000fc8000ff1e0ff */
[----:B------:R-:W-:Y:S02]  /*2ab20*/  IADD3.X R21, R4, UR11, R3, P0, !PT ;  /* 0x0000000b04157c10 */ /* 0x000fe400087fe403 */
[----:B------:R-:W-:Y:S01]  /*2ab30*/  ISETP.GE.AND P0, PT, R9, 0x1, PT ;  /* 0x000000010900780c */ /* 0x000fe20003f06270 */
[----:B------:R-:W-:Y:S01]  /*2ab40*/  UMOV UR4, 0xffffffff ;  /* 0xffffffff00047882 */ /* 0x000fe20000000000 */
[----:B---3--:R-:W-:-:S11]  /*2ab50*/  LOP3.LUT R12, R12, 0xffffffdf, RZ, 0xc0, !PT ;  /* 0xffffffdf0c0c7812 */ /* 0x008fd600078ec0ff */
[----:B------:R-:W-:-:S05]  /*2ab60*/  @P0 LOP3.LUT R12, R12, 0x20, RZ, 0xfc, !PT ;  /* 0x000000200c0c0812 */ /* 0x000fca00078efcff */
[----:B------:R0:W-:Y:S01]  /*2ab70*/  STL [R1], R12 ;  /* 0x0000000c01007387 */ /* 0x0001e20000100800 */
[----:B--2---:R-:W-:Y:S01]  /*2ab80*/  IMAD R4, R29, 0x7800, R13 ;  /* 0x000078001d047824 */ /* 0x004fe200078e020d */
[----:B------:R-:W-:Y:S06]  /*2ab90*/  BRA.DIV UR4, `(.L_x_2943) ;  /* 0x0000007a04447947 */ /* 0x000fec000b800000 */
[----:B------:R-:W1:Y:S01]  /*2aba0*/  SHFL.IDX PT, R2, R10, RZ, 0x1c1f ;  /* 0x001c1fff0a027589 */ /* 0x000e6200000e0000 */
[----:B0-----:R-:W0:Y:S01]  /*2abb0*/  LDC R12, c[0x0][0x2f4] ;  /* 0x0000bd00ff0c7b82 */ /* 0x001e220000000800 */
[----:B------:R-:W-:Y:S01]  /*2abc0*/  IMAD.IADD R4, R22, 0x1, R4 ;  /* 0x0000000116047824 */ /* 0x000fe200078e0204 */
[C---:B------:R-:W-:Y:S01]  /*2abd0*/  LOP3.LUT R11, R36.reuse, 0x80, RZ, 0xfc, !PT ;  /* 0x00000080240b7812 */ /* 0x040fe200078efcff */
[----:B------:R-:W2:Y:S01]  /*2abe0*/  SHFL.IDX PT, R3, R20, RZ, 0x1c1f ;  /* 0x001c1fff14037589 */ /* 0x000ea200000e0000 */
[C---:B------:R-:W-:Y:S02]  /*2abf0*/  LOP3.LUT R13, R36.reuse, 0x40, RZ, 0xfc, !PT ;  /* 0x00000040240d7812 */ /* 0x040fe400078efcff */
[C---:B-1----:R-:W-:Y:S02]  /*2ac00*/  IADD3 R2, P0, R36.reuse, R2, RZ ;  /* 0x0000000224027210 */ /* 0x042fe40007f1e0ff */
[-C--:B0-----:R-:W-:Y:S02]  /*2ac10*/  ISETP.GE.AND P3, PT, R36, R12.reuse, PT ;  /* 0x0000000c2400720c */ /* 0x081fe40003f66270 */
[----:B------:R-:W-:Y:S01]  /*2ac20*/  ISETP.GE.AND P2, PT, R13, R12, PT ;  /* 0x0000000c0d00720c */ /* 0x000fe20003f46270 */
[----:B--2---:R-:W-:Y:S01]  /*2ac30*/  IMAD.X R3, RZ, RZ, R3, P0 ;  /* 0x000000ffff037224 */ /* 0x004fe200000e0603 */
[----:B------:R-:W-:-:S13]  /*2ac40*/  ISETP.LT.OR P0, PT, R9, 0x1, P3 ;  /* 0x000000010900780c */ /* 0x000fda0001f01670 */
[----:B------:R-:W-:Y:S01]  /*2ac50*/  @!PT LDS RZ, [RZ] ;  /* 0x00000000fffff984 */ /* 0x000fe20000000800 */
[----:B------:R-:W-:Y:S01]  /*2ac60*/  LDGSTS.E.BYPASS.LTC128B.128 [R4+0xf200], desc[UR50][R2.64], !P0 ;  /* 0x0f20000002047fae */ /* 0x000fe2000c101d72 */
[----:B------:R-:W-:-:S03]  /*2ac70*/  ISETP.GE.AND P0, PT, R11, R12, PT ;  /* 0x0000000c0b00720c */ /* 0x000fc60003f06270 */
[----:B------:R-:W2:Y:S01]  /*2ac80*/  LDL.LU R11, [R1] ;  /* 0x00000000010b7983 */ /* 0x000ea20000300800 */
[C---:B------:R-:W-:Y:S02]  /*2ac90*/  ISETP.LT.OR P1, PT, R9.reuse, 0x1, P2 ;  /* 0x000000010900780c */ /* 0x040fe40001721670 */
[C---:B------:R-:W-:Y:S02]  /*2aca0*/  ISETP.GE.AND P6, PT, R9.reuse, 0x81, PT ;  /* 0x000000810900780c */ /* 0x040fe40003fc6270 */
[C---:B------:R-:W-:Y:S02]  /*2acb0*/  ISETP.GE.AND P5, PT, R9.reuse, 0x21, PT ;  /* 0x000000210900780c */ /* 0x040fe40003fa6270 */
[----:B------:R-:W-:-:S07]  /*2acc0*/  ISETP.GE.AND P4, PT, R9, 0x41, PT ;  /* 0x000000410900780c */ /* 0x000fce0003f86270 */
        /* <DEDUP_REMOVED lines=35> */
[----:B------:R0:W3:Y:S01]  /*2af00*/  SHFL.IDX PT, R2, R24, RZ, 0x1c1f ;  /* 0x001c1fff18027589 */ /* 0x0000e200000e0000 */
[----:B--2---:R-:W-:-:S04]  /*2af10*/  LOP3.LUT R11, R11, 0xffffffbf, RZ, 0xc0, !PT ;  /* 0xffffffbf0b0b7812 */ /* 0x004fc800078ec0ff */
[----:B------:R-:W-:-:S05]  /*2af20*/  @P6 LOP3.LUT R11, R11, 0x40, RZ, 0xfc, !PT ;  /* 0x000000400b0b6812 */ /* 0x000fca00078efcff */
[----:B------:R0:W-:Y:S02]  /*2af30*/  STL [R1], R11 ;  /* 0x0000000b01007387 */ /* 0x0001e40000100800 */
.L_x_3155:
[C---:B------:R-:W-:Y:S02]  /*2af40*/  ISETP.LT.OR P3, PT, R9.reuse, 0x81, P3 ;  /* 0x000000810900780c */ /* 0x040fe40001f61670 */
[C---:B------:R-:W-:Y:S02]  /*2af50*/  ISETP.LT.OR P2, PT, R9.reuse, 0x81, P2 ;  /* 0x000000810900780c */ /* 0x040fe40001741670 */
[----:B------:R-:W-:Y:S02]  /*2af60*/  ISETP.LT.OR P0, PT, R9, 0x81, P0 ;  /* 0x000000810900780c */ /* 0x000fe40000701670 */
[----:B---3--:R-:W-:-:S05]  /*2af70*/  IADD3 R2, P6, R36, R2, RZ ;  /* 0x0000000224027210 */ /* 0x008fca0007fde0ff */
        /* <DEDUP_REMOVED lines=9> */
.L_x_2944:
        /* <DEDUP_REMOVED lines=11> */
.L_x_2945:
[----:B------:R1:W-:Y:S01]  /*2b0c0*/  SYNCS.ARRIVE.TRANS64.A1T0 RZ, [R0+URZ+0x33470], RZ ;  /* 0x033470ff00ff79a7 */ /* 0x0003e2000810003f */
[----:B------:R-:W-:Y:S05]  /*2b0d0*/  @!P3 BRA `(.L_x_2946) ;  /* 0x000000000004b947 */ /* 0x000fea0003800000 */
[----:B------:R-:W-:Y:S01]  /*2b0e0*/  BPT.TRAP 0x1 ;  /* 0x000000040000795c */ /* 0x000fe20000300000 */
.L_x_2946:
[----:B------:R-:W3:Y:S01]  /*2b0f0*/  LDL R2, [R1+0x28] ;  /* 0x0000280001027983 */ /* 0x000ee20000100800 */
[----:B------:R-:W-:Y:S01]  /*2b100*/  BSSY B0, `(.L_x_2947) ;  /* 0x0000003000007945 */ /* 0x000fe20003800000 */
[----:B---3--:R-:W3:Y:S03]  /*2b110*/  SYNCS.PHASECHK.TRANS64.TRYWAIT P0, [R0+URZ+0x33440], R2 ;  /* 0x03344002000075a7 */ /* 0x008ee6000800017f */
[----:B---3--:R-:W-:Y:S05]  /*2b120*/  @!P0 BRA `(.L_x_2948) ;  /* 0x0000007800e88947 */ /* 0x008fea0003800000 */
.L_x_3156:
[----:B------:R-:W-:Y:S05]  /*2b130*/  BSYNC B0 ;  /* 0x0000000000007941 */ /* 0x000fea0003800000 */
.L_x_2947:
[----:B0-----:R-:W4:Y:S01]  /*2b140*/  LDL.LU R11, [R1+0x24] ;  /* 0x00002400010b7983 */ /* 0x001f220000300800 */
[----:B------:R-:W-:Y:S01]  /*2b150*/  ULDC.64 UR4, c[0x0][0x300] ;  /* 0x0000c00000047ab9 */ /* 0x000fe20000000a00 */
[----:B------:R-:W-:Y:S01]  /*2b160*/  ULDC.64 UR6, c[0x0][0x310] ;  /* 0x0000c40000067ab9 */ /* 0x000fe20000000a00 */
[----:B------:R-:W-:Y:S01]  /*2b170*/  IMAD R9, R34, UR4, RZ ;  /* 0x0000000422097c24 */ /* 0x000fe2000f8e02ff */
[----:B------:R0:W5:Y:S01]  /*2b180*/  LDL R20, [R1] ;  /* 0x0000000001147983 */ /* 0x0001620000100800 */
[----:B---3--:R-:W-:-:S04]  /*2b190*/  IMAD.WIDE.U32 R2, R5, UR4, RZ ;  /* 0x0000000405027c25 */ /* 0x008fc8000f8e00ff */
[----:B------:R-:W-:-:S04]  /*2b1a0*/  IMAD R9, R5, UR5, R9 ;  /* 0x0000000505097c24 */ /* 0x000fc8000f8e0209 */
[----:B------:R-:W-:Y:S02]  /*2b1b0*/  IMAD.IADD R3, R3, 0x1, R9 ;  /* 0x0000000103037824 */ /* 0x000fe400078e0209 */
[----:B------:R-:W-:-:S04]  /*2b1c0*/  IMAD.WIDE.U32 R2, R6, UR6, R2 ;  /* 0x0000000606027c25 */ /* 0x000fc8000f8e0002 */
[----:B--2---:R-:W-:Y:S02]  /*2b1d0*/  IMAD.MOV.U32 R10, RZ, RZ, R2 ;  /* 0x000000ffff0a7224 */ /* 0x004fe400078e0002 */
[----:B------:R-:W-:-:S04]  /*2b1e0*/  IMAD R9, R25, UR6, RZ ;  /* 0x0000000619097c24 */ /* 0x000fc8000f8e02ff */
[----:B------:R-:W-:Y:S02]  /*2b1f0*/  IMAD R9, R7, UR7, R9 ;  /* 0x0000000707097c24 */ /* 0x000fe4000f8e0209 */
[----:B----4-:R-:W-:-:S04]  /*2b200*/  IMAD R5, R11, UR6, RZ ;  /* 0x000000060b057c24 */ /* 0x010fc8000f8e02ff */
[----:B------:R-:W-:-:S04]  /*2b210*/  IMAD R5, R6, UR7, R5 ;  /* 0x0000000706057c24 */ /* 0x000fc8000f8e0205 */
[----:B------:R-:W-:Y:S02]  /*2b220*/  IMAD.IADD R11, R3, 0x1, R5 ;  /* 0x00000001030b7824 */ /* 0x000fe400078e0205 */
[----:B------:R-:W-:Y:S02]  /*2b230*/  IMAD R5, R26, UR4, RZ ;  /* 0x000000041a057c24 */ /* 0x000fe4000f8e02ff */
[----:B------:R-:W-:-:S04]  /*2b240*/  IMAD.WIDE.U32 R2, R8, UR4, RZ ;  /* 0x0000000408027c25 */ /* 0x000fc8000f8e00ff */
[----:B------:R-:W-:Y:S01]  /*2b250*/  IMAD R5, R8, UR5, R5 ;  /* 0x0000000508057c24 */ /* 0x000fe2000f8e0205 */
[----:B------:R-:W-:-:S04]  /*2b260*/  ULDC.64 UR4, c[0x0][0x308] ;  /* 0x0000c20000047ab9 */ /* 0x000fc80000000a00 */
[----:B------:R-:W-:Y:S01]  /*2b270*/  IADD3 R3, R3, R5, RZ ;  /* 0x0000000503037210 */ /* 0x000fe20007ffe0ff */
[----:B------:R-:W-:Y:S02]  /*2b280*/  IMAD R8, R37, UR4, RZ ;  /* 0x0000000425087c24 */ /* 0x000fe4000f8e02ff */
[----:B------:R-:W-:Y:S01]  /*2b290*/  IMAD.WIDE.U32 R2, R7, UR6, R2 ;  /* 0x0000000607027c25 */ /* 0x000fe2000f8e0002 */
[----:B------:R-:W-:-:S03]  /*2b2a0*/  ULDC.64 UR6, c[0x0][0x2e8] ;  /* 0x0000ba0000067ab9 */ /* 0x000fc60000000a00 */
[----:B------:R-:W-:-:S04]  /*2b2b0*/  IMAD.WIDE.U32 R6, R18, UR4, R10 ;  /* 0x0000000412067c25 */ /* 0x000fc8000f8e000a */
[----:B------:R-:W-:Y:S01]  /*2b2c0*/  IMAD.IADD R3, R3, 0x1, R9 ;  /* 0x0000000103037824 */ /* 0x000fe200078e0209 */
[----:B------:R-:W-:Y:S01]  /*2b2d0*/  IADD3 R5, P0, R6, UR6, RZ ;  /* 0x0000000606057c10 */ /* 0x000fe2000ff1e0ff */
[C---:B------:R-:W-:Y:S02]  /*2b2e0*/  IMAD R8, R18.reuse, UR5, R8 ;  /* 0x0000000512087c24 */ /* 0x040fe4000f8e0208 */
[----:B------:R-:W-:-:S03]  /*2b2f0*/  IMAD.WIDE.U32 R2, R18, UR4, R2 ;  /* 0x0000000412027c25 */ /* 0x000fc6000f8e0002 */
[----:B------:R-:W-:Y:S02]  /*2b300*/  IADD3.X R6, R7, UR7, R8, P0, !PT ;  /* 0x0000000707067c10 */ /* 0x000fe400087fe408 */
[----:B------:R-:W-:Y:S01]  /*2b310*/  IADD3 R7, P0, R2, UR6, RZ ;  /* 0x0000000602077c10 */ /* 0x000fe2000ff1e0ff */
[----:B------:R-:W-:-:S03]  /*2b320*/  UMOV UR4, 0xffffffff ;  /* 0xffffffff00047882 */ /* 0x000fc60000000000 */
[----:B------:R-:W-:Y:S01]  /*2b330*/  IADD3.X R8, R8, UR7, R3, P0, !PT ;  /* 0x0000000708087c10 */ /* 0x000fe200087fe403 */
[----:B0-----:R-:W-:Y:S08]  /*2b340*/  BRA.DIV UR4, `(.L_x_2949) ;  /* 0x0000007a04787947 */ /* 0x001ff0000b800000 */
[----:B------:R-:W0:Y:S01]  /*2b350*/  SHFL.IDX PT, R3, R5, RZ, 0x1c1f ;  /* 0x001c1fff05037589 */ /* 0x000e2200000e0000 */
[----:B-----5:R-:W-:Y:S01]  /*2b360*/  LOP3.LUT R20, R20, 0xfffffeff, RZ, 0xc0, !PT ;  /* 0xfffffeff14147812 */ /* 0x020fe200078ec0ff */
[----:B------:R-:W2:Y:S01]  /*2b370*/  LDC R10, c[0x0][0x2f4] ;  /* 0x0000bd00ff0a7b82 */ /* 0x000ea20000000800 */
[----:B------:R-:W-:Y:S01]  /*2b380*/  LOP3.LUT R11, R36, 0x40, RZ, 0xfc, !PT ;  /* 0x00000040240b7812 */ /* 0x000fe200078efcff */
[----:B------:R-:W3:Y:S01]  /*2b390*/  SHFL.IDX PT, R2, R6, RZ, 0x1c1f ;  /* 0x001c1fff06027589 */ /* 0x000ee200000e0000 */
[----:B------:R-:W-:Y:S02]  /*2b3a0*/  @P1 LOP3.LUT R20, R20, 0x100, RZ, 0xfc, !PT ;  /* 0x0000010014141812 */ /* 0x000fe400078efcff */
[----:B------:R-:W-:Y:S01]  /*2b3b0*/  LOP3.LUT R9, R36, 0x80, RZ, 0xfc, !PT ;  /* 0x0000008024097812 */ /* 0x000fe200078efcff */
[----:B------:R-:W-:Y:S01]  /*2b3c0*/  SHFL.IDX PT, R8, R8, RZ, 0x1c1f ;  /* 0x001c1fff08087589 */ /* 0x000fe200000e0000 */
[----:B------:R-:W-:-:S03]  /*2b3d0*/  LOP3.LUT P1, RZ, R20, 0x20, RZ, 0xc0, !PT ;  /* 0x0000002014ff7812 */ /* 0x000fc6000782c0ff */
[----:B------:R-:W-:Y:S10]  /*2b3e0*/  STL [R1], R20 ;  /* 0x0000001401007387 */ /* 0x000ff40000100800 */
[----:B0-----:R-:W-:-:S02]  /*2b3f0*/  @P1 IADD3 R3, P0, R36, R3, RZ ;  /* 0x0000000324031210 */ /* 0x001fc40007f1e0ff */
[-C--:B--2---:R-:W-:Y:S02]  /*2b400*/  ISETP.GE.AND P6, PT, R36, R10.reuse, PT ;  /* 0x0000000a2400720c */ /* 0x084fe40003fc6270 */
[-C--:B------:R-:W-:Y:S01]  /*2b410*/  ISETP.GE.AND P3, PT, R11, R10.reuse, PT ;  /* 0x0000000a0b00720c */ /* 0x080fe20003f66270 */
[----:B---3--:R-:W-:Y:S01]  /*2b420*/  @P1 IMAD.X R2, RZ, RZ, R2, P0 ;  /* 0x000000ffff021224 */ /* 0x008fe200000e0602 */
        /* <DEDUP_REMOVED lines=8> */
[----:B0-----:R-:W0:Y:S04]  /*2b4b0*/  SHFL.IDX PT, R3, R5, 0x1, 0x1c1f ;  /* 0x003c1f0005037f89 */ /* 0x001e2800000e0000 */
[----:B------:R-:W2:Y:S01]  /*2b4c0*/  SHFL.IDX PT, R2, R6, 0x1, 0x1c1f ;  /* 0x003c1f0006027f89 */ /* 0x000ea200000e0000 */
[----:B0-----:R-:W-:-:S05]  /*2b4d0*/  @P5 IADD3 R3, P0, R36, R3, RZ ;  /* 0x0000000324035210 */ /* 0x001fca0007f1e0ff */
[----:B--2---:R-:W-:-:S05]  /*2b4e0*/  @P5 IMAD.X R2, RZ, RZ, R2, P0 ;  /* 0x000000ffff025224 */ /* 0x004fca00000e0602 */
[----:B------:R-:W-:-:S04]  /*2b4f0*/  @P5 LOP3.LUT R3, R3, R2, RZ, 0x3c, !PT ;  /* 0x0000000203035212 */ /* 0x000fc800078e3cff */
[----:B------:R-:W-:-:S04]  /*2b500*/  @P5 LOP3.LUT R2, R3, R2, RZ, 0x3c, !PT ;  /* 0x0000000203025212 */ /* 0x000fc800078e3cff */
[----:B------:R-:W-:-:S05]  /*2b510*/  @P5 LOP3.LUT R3, R3, R2, RZ, 0x3c, !PT ;  /* 0x0000000203035212 */ /* 0x000fca00078e3cff */
[----:B------:R-:W-:Y:S04]  /*2b520*/  @P5 LDGSTS.E.BYPASS.LTC128B.128 [R4+0x24a00], desc[UR50][R2.64], !P6 ;  /* 0x24a0000002045fae */ /* 0x000fe8000f101d72 */
[----:B------:R-:W-:Y:S04]  /*2b530*/  @P5 LDGSTS.E.BYPASS.LTC128B.128 [R4+0x27200], desc[UR50][R2.64+0x40], !P3 ;  /* 0x2720004002045fae */ /* 0x000fe8000d901d72 */
[----:B------:R0:W-:Y:S04]  /*2b540*/  @P5 LDGSTS.E.BYPASS.LTC128B.128 [R4+0x29a00], desc[UR50][R2.64+0x80], !P2 ;  /* 0x29a0008002045fae */ /* 0x0001e8000d101d72 */
[----:B0-----:R-:W0:Y:S04]  /*2b550*/  SHFL.IDX PT, R3, R5, 0x2, 0x1c1f ;  /* 0x005c1f0005037f89 */ /* 0x001e2800000e0000 */
[----:B------:R-:W2:Y:S04]  /*2b560*/  SHFL.IDX PT, R2, R6, 0x2, 0x1c1f ;  /* 0x005c1f0006027f89 */ /* 0x000ea800000e0000 */
[----:B------:R-:W3:Y:S04]  /*2b570*/  SHFL.IDX PT, R5, R5, 0x3, 0x1c1f ;  /* 0x007c1f0005057f89 */ /* 0x000ee800000e0000 */
[----:B------:R-:W4:Y:S01]  /*2b580*/  SHFL.IDX PT, R6, R6, 0x3, 0x1c1f ;  /* 0x007c1f0006067f89 */ /* 0x000f2200000e0000 */
[----:B0-----:R-:W-:-:S05]  /*2b590*/  @P4 IADD3 R3, P0, R36, R3, RZ ;  /* 0x0000000324034210 */ /* 0x001fca0007f1e0ff */
[----:B--2---:R-:W-:-:S05]  /*2b5a0*/  @P4 IMAD.X R2, RZ, RZ, R2, P0 ;  /* 0x000000ffff024224 */ /* 0x004fca00000e0602 */
[----:B------:R-:W-:-:S04]  /*2b5b0*/  @P4 LOP3.LUT R3, R3, R2, RZ, 0x3c, !PT ;  /* 0x0000000203034212 */ /* 0x000fc800078e3cff */
[----:B------:R-:W-:-:S04]  /*2b5c0*/  @P4 LOP3.LUT R2, R3, R2, RZ, 0x3c, !PT ;  /* 0x0000000203024212 */ /* 0x000fc800078e3cff */
[----:B------:R-:W-:-:S05]  /*2b5d0*/  @P4 LOP3.LUT R3, R3, R2, RZ, 0x3c, !PT ;  /* 0x0000000203034212 */ /* 0x000fca00078e3cff */
[----:B------:R-:W-:Y:S04]  /*2b5e0*/  @P4 LDGSTS.E.BYPASS.LTC128B.128 [R4+0x25200], desc[UR50][R2.64], !P6 ;  /* 0x2520000002044fae */ /* 0x000fe8000f101d72 */
[----:B------:R-:W-:Y:S04]  /*2b5f0*/  @P4 LDGSTS.E.BYPASS.LTC128B.128 [R4+0x27a00], desc[UR50][R2.64+0x40], !P3 ;  /* 0x27a0004002044fae */ /* 0x000fe8000d901d72 */
[----:B------:R3:W-:Y:S02]  /*2b600*/  @P4 LDGSTS.E.BYPASS.LTC128B.128 [R4+0x2a200], desc[UR50][R2.64+0x80], !P2 ;  /* 0x2a20008002044fae */ /* 0x0007e4000d101d72 */
[----:B---3--:R-:W-:-:S05]  /*2b610*/  @P1 IADD3 R2, P0, R36, R5, RZ ;  /* 0x0000000524021210 */ /* 0x008fca0007f1e0ff */
[----:B----4-:R-:W-:-:S05]  /*2b620*/  @P1 IMAD.X R3, RZ, RZ, R6, P0 ;  /* 0x000000ffff031224 */ /* 0x010fca00000e0606 */
[----:B------:R-:W-:Y:S04]  /*2b630*/  @P1 LDGSTS.E.BYPASS.LTC128B.128 [R4+0x25a00], desc[UR50][R2.64], !P6 ;  /* 0x25a0000002041fae */ /* 0x000fe8000f101d72 */
[----:B------:R-:W-:Y:S04]  /*2b640*/  @P1 LDGSTS.E.BYPASS.LTC128B.128 [R4+0x28200], desc[UR50][R2.64+0x40], !P3 ;  /* 0x2820004002041fae */ /* 0x000fe8000d901d72 */
[----:B------:R0:W-:Y:S04]  /*2b650*/  @P1 LDGSTS.E.BYPASS.LTC128B.128 [R4+0x2aa00], desc[UR50][R2.64+0x80], !P2 ;  /* 0x2aa0008002041fae */ /* 0x0001e8000d101d72 */
[----:B0-----:R0:W2:Y:S02]  /*2b660*/  SHFL.IDX PT, R2, R7, RZ, 0x1c1f ;  /* 0x001c1fff07027589 */ /* 0x0010a400000e0000 */
.L_x_3168:
[----:B------:R-:W-:Y:S01]  /*2b670*/  LOP3.LUT P0, RZ, R20, 0x40, RZ, 0xc0, !PT ;  /* 0x0000004014ff7812 */ /* 0x000fe2000780c0ff */
[----:B------:R-:W-:-:S12]  /*2b680*/  BSSY B0, `(.L_x_2950) ;  /* 0x0000010000007945 */ /* 0x000fd80003800000 */
[----:B------:R-:W-:Y:S05]  /*2b690*/  @!P0 BRA `(.L_x_2951) ;  /* 0x0000000000388947 */ /* 0x000fea0003800000 */
[----:B------:R-:W3:Y:S01]  /*2b6a0*/  LDC R6, c[0x0][0x2f4] ;  /* 0x0000bd00ff067b82 */ /* 0x000ee20000000800 */
[C---:B0-----:R-:W-:Y:S02]  /*2b6b0*/  LOP3.LUT R7, R36.reuse, 0x40, RZ, 0xfc, !PT ;  /* 0x0000004024077812 */ /* 0x041fe400078efcff */
[C---:B------:R-:W-:Y:S02]  /*2b6c0*/  LOP3.LUT R5, R36.reuse, 0x80, RZ, 0xfc, !PT ;  /* 0x0000008024057812 */ /* 0x040fe400078efcff */
[----:B--2---:R-:W-:-:S04]  /*2b6d0*/  IADD3 R2, P0, R36, R2, RZ ;  /* 0x0000000224027210 */ /* 0x004fc80007f1e0ff */
[----:B------:R-:W-:Y:S02]  /*2b6e0*/  IADD3.X R3, RZ, R8, RZ, P0, !PT ;  /* 0x00000008ff037210 */ /* 0x000fe400007fe4ff */
[-C--:B---3--:R-:W-:Y:S02]  /*2b6f0*/  ISETP.GE.AND P3, PT, R36, R6.reuse, PT ;  /* 0x000000062400720c */ /* 0x088fe40003f66270 */
        /* <DEDUP_REMOVED lines=8> */
.L_x_2951:
[----:B------:R-:W-:Y:S05]  /*2b780*/  BSYNC B0 ;  /* 0x0000000000007941 */ /* 0x000fea0003800000 */
.L_x_2950:
[----:B------:R-:W-:Y:S01]  /*2b790*/  NOP ;  /* 0x0000000000007918 */ /* 0x000fe20000000000 */
[----:B------:R-:W-:-:S13]  /*2b7a0*/  PLOP3.LUT P0, PT, PT, PT, PT, 0x80, 0x0 ;  /* 0x000000000000781c */ /* 0x000fda0003f0f070 */
.L_x_2952:
[----:B------:R-:W-:Y:S02]  /*2b7b0*/  PLOP3.LUT P1, PT, P1, P0, PT, 0xa2, 0x0 ;  /* 0x000000000000781c */ /* 0x000fe40000f21472 */
[----:B------:R-:W-:-:S08]  /*2b7c0*/  @P0 R2UR P1, UR4, R0 ;  /* 0x00000000000402ca */ /* 0x000fd00000020000 */
[----:B------:R-:W-:-:S05]  /*2b7d0*/  @P0 PLOP3.LUT P0, PT, P1, PT, PT, 0x80, 0x0 ;  /* 0x000000000000081c */ /* 0x000fca0000f0f070 */
[----:B------:R-:W-:Y:S01]  /*2b7e0*/  @!P1 SYNCS.ARRIVE.TRANS64.RED.A0T1 RZ, [UR4+0x33430], RZ ;  /* 0x033430ffffff99a7 */ /* 0x000fe20008200404 */
[----:B------:R-:W-:Y:S07]  /*2b7f0*/  @!P1 ARRIVES.LDGSTSBAR.64.TRANSCNT [UR4+0x33430] ;  /* 0x03343000ff0099b0 */ /* 0x000fee0008000a84 */
[----:B------:R-:W-:Y:S05]  /*2b800*/  @P0 BRA.U.ANY `(.L_x_2952) ;  /* 0xfffffffd00e80947 */ /* 0x000fea000393ffff */
[----:B------:R-:W-:Y:S01]  /*2b810*/  NOP ;  /* 0x0000000000007918 */ /* 0x000fe20000000000 */
[----:B--23--:R-:W-:-:S05]  /*2b820*/  IMAD.U32 R2, RZ, RZ, UR39 ;  /* 0x00000027ff027e24 */ /* 0x00cfca000f8e00ff */
[----:B------:R-:W-:-:S13]  /*2b830*/  ISETP.NE.AND P2, PT, R2, 0x3, PT ;  /* 0x000000030200780c */ /* 0x000fda0003f45270 */
[----:B------:R-:W-:Y:S05]  /*2b840*/  @!P2 BRA `(.L_x_2953) ;  /* 0x000000000004a947 */ /* 0x000fea0003800000 */
[----:B------:R-:W-:Y:S01]  /*2b850*/  BPT.TRAP 0x1 ;  /* 0x000000040000795c */ /* 0x000fe20000300000 */
.L_x_2953:
[----:B------:R2:W5:Y:S01]  /*2b860*/  LDL.LU R3, [R1+0x2c] ;  /* 0x00002c0001037983 */ /* 0x0005620000300800 */
[----:B------:R2:W-:Y:S02]  /*2b870*/  SYNCS.ARRIVE.TRANS64.A1T0 RZ, [R0+URZ+0x33430], RZ ;  /* 0x033430ff00ff79a7 */ /* 0x0005e4000810003f */
[----:B------:R-:W-:Y:S05]  /*2b880*/  WARPSYNC.ALL ;  /* 0x0000000000007948 */ /* 0x000fea0003800000 */
[----:B------:R-:W-:Y:S01]  /*2b890*/  ULDC.64 UR6, c[0x0][0xa00] ;  /* 0x0002800000067ab9 */ /* 0x000fe20000000a00 */
[----:B------:R-:W-:Y:S01]  /*2b8a0*/  VIADD R2, R22, 0x1e200 ;  /* 0x0001e20016027836 */ /* 0x000fe20000000000 */
[----:B------:R-:W-:Y:S01]  /*2b8b0*/  BAR.SYNC.DEFER_BLOCKING 0x8, 0x180 ;  /* 0x0206000000007b1d */ /* 0x000fe20000010000 */
[----:B------:R-:W-:Y:S02]  /*2b8c0*/  ISETP.NE.U32.AND P0, PT, RZ, UR6, PT ;  /* 0x00000006ff007c0c */ /* 0x000fe4000bf05070 */
[----:B-12---:R-:W-:-:S02]  /*2b8d0*/  SHF.R.S32.HI R0, RZ, 0x1f, R27 ;  /* 0x0000001fff007819 */ /* 0x006fc4000001141b */
[----:B------:R-:W-:Y:S01]  /*2b8e0*/  ISETP.NE.AND.EX P0, PT, RZ, UR7, PT, P0 ;  /* 0x00000007ff007c0c */ /* 0x000fe2000bf05300 */
[----:B------:R-:W-:Y:S01]  /*2b8f0*/  ULDC.64 UR4, c[0x0][0x298] ;  /* 0x0000a60000047ab9 */ /* 0x000fe20000000a00 */
[----:B------:R-:W-:Y:S01]  /*2b900*/  BSSY B6, `(.L_x_2954) ;  /* 0x0000019000067945 */ /* 0x000fe20003800000 */
[----:B------:R-:W-:Y:S01]  /*2b910*/  IMAD R0, R0, UR4, RZ ;  /* 0x0000000400007c24 */ /* 0x000fe2000f8e02ff */
[----:B------:R-:W-:Y:S01]  /*2b920*/  SEL R23, R23, RZ, !P0 ;  /* 0x000000ff17177207 */ /* 0x000fe20004000000 */
[----:B------:R-:W-:-:S04]  /*2b930*/  IMAD.WIDE.U32 R24, R27, UR4, RZ ;  /* 0x000000041b187c25 */ /* 0x000fc8000f8e00ff */
[----:B------:R-:W-:-:S04]  /*2b940*/  IMAD R0, R27, UR5, R0 ;  /* 0x000000051b007c24 */ /* 0x000fc8000f8e0200 */
[----:B------:R-:W-:Y:S01]  /*2b950*/  IMAD.IADD R26, R25, 0x1, R0 ;  /* 0x00000001191a7824 */ /* 0x000fe200078e0200 */
[----:B-----5:R-:W-:Y:S02]  /*2b960*/  SEL R34, R3, RZ, !P0 ;  /* 0x000000ff03227207 */ /* 0x020fe40004000000 */
        /* <DEDUP_REMOVED lines=8> */
[----:B------:R-:W1:Y:S01]  /*2b9f0*/  LDC.64 R2, c[0x4][R2] ;  /* 0x0100000002027b82 */ /* 0x000e620000000a00 */
[----:B------:R-:W-:Y:S01]  /*2ba00*/  IMAD.U32 R5, RZ, RZ, UR5 ;  /* 0x00000005ff057e24 */ /* 0x000fe2000f8e00ff */
[----:B------:R-:W-:Y:S01]  /*2ba10*/  MOV R13, RZ ;  /* 0x000000ff000d7202 */ /* 0x000fe20000000f00 */
[----:B0-----:R-:W-:Y:S02]  /*2ba20*/  IMAD.U32 R7, RZ, RZ, UR7 ;  /* 0x00000007ff077e24 */ /* 0x001fe4000f8e00ff */
[----:B------:R-:W-:-:S02]  /*2ba30*/  IMAD.U32 R10, RZ, RZ, UR8 ;  /* 0x00000008ff0a7e24 */ /* 0x000fc4000f8e00ff */
[----:B------:R-:W-:Y:S02]  /*2ba40*/  IMAD.U32 R11, RZ, RZ, UR9 ;  /* 0x00000009ff0b7e24 */ /* 0x000fe4000f8e00ff */
[----:B------:R-:W-:Y:S02]  /*2ba50*/  IMAD.MOV.U32 R8, RZ, RZ, 0x70 ;  /* 0x00000070ff087424 */ /* 0x000fe400078e00ff */
[----:B------:R-:W-:-:S07]  /*2ba60*/  IMAD.MOV.U32 R12, RZ, RZ, 0x1 ;  /* 0x00000001ff0c7424 */ /* 0x000fce00078e00ff */
[----:B------:R-:W-:-:S07]  /*2ba70*/  LEPC R20, `(.L_x_2955) ;  /* 0x000000001014794e */ /* 0x000fce0000000000 */
[----:B-1----:R-:W-:Y:S05]  /*2ba80*/  CALL.ABS.NOINC R2 ;  /* 0x0000000002007343 */ /* 0x002fea0003c00000 */
.L_x_2955:
[----:B------:R-:W-:Y:S05]  /*2ba90*/  BSYNC B6 ;  /* 0x0000000000067941 */ /* 0x000fea0003800000 */
.L_x_2954:
[----:B------:R1:W5:Y:S01]  /*2baa0*/  LDL R8, [R1+0x1c] ;  /* 0x00001c0001087983 */ /* 0x0003620000100800 */
[----:B0-----:R-:W0:Y:S01]  /*2bab0*/  LDC R7, c[0x0][0x448] ;  /* 0x00011200ff077b82 */ /* 0x001e220000000800 */
[----:B------:R-:W-:Y:S01]  /*2bac0*/  ULDC.64 UR4, c[0x0][0x2d8] ;  /* 0x0000b60000047ab9 */ /* 0x000fe20000000a00 */
[----:B------:R-:W-:Y:S01]  /*2bad0*/  IMAD.MOV.U32 R2, RZ, RZ, R24 ;  /* 0x000000ffff027224 */ /* 0x000fe200078e0018 */
[----:B------:R-:W2:Y:S01]  /*2bae0*/  S2R R20, SR_TID.X ;  /* 0x0000000000147919 */ /* 0x000ea20000002100 */
[----:B------:R-:W-:Y:S02]  /*2baf0*/  IMAD.MOV.U32 R3, RZ, RZ, R26 ;  /* 0x000000ffff037224 */ /* 0x000fe400078e001a */
[----:B------:R-:W-:Y:S02]  /*2bb00*/  IMAD R0, R37, UR4, RZ ;  /* 0x0000000425007c24 */ /* 0x000fe4000f8e02ff */
[----:B------:R-:W-:-:S04]  /*2bb10*/  IMAD.WIDE.U32 R2, R18, UR4, R2 ;  /* 0x0000000412027c25 */ /* 0x000fc8000f8e0002 */
[----:B------:R-:W-:Y:S01]  /*2bb20*/  IMAD R0, R18, UR5, R0 ;  /* 0x0000000512007c24 */ /* 0x000fe2000f8e0200 */
[----:B------:R-:W-:-:S03]  /*2bb30*/  ULDC.64 UR4, c[0x0][0x2e0] ;  /* 0x0000b80000047ab9 */ /* 0x000fc60000000a00 */
[----:B------:R-:W-:Y:S02]  /*2bb40*/  IMAD.IADD R3, R3, 0x1, R0 ;  /* 0x0000000103037824 */ /* 0x000fe400078e0200 */
[----:B------:R-:W-:Y:S02]  /*2bb50*/  IMAD R0, R34, UR4, RZ ;  /* 0x0000000422007c24 */ /* 0x000fe4000f8e02ff */
[----:B------:R-:W-:Y:S01]  /*2bb60*/  IMAD.WIDE.U32 R2, R23, UR4, R2 ;  /* 0x0000000417027c25 */ /* 0x000fe2000f8e0002 */
[----:B0-----:R-:W-:-:S03]  /*2bb70*/  ISETP.NE.AND P0, PT, R7, 0x1, PT ;  /* 0x000000010700780c */ /* 0x001fc60003f05270 */
[----:B------:R-:W-:Y:S01]  /*2bb80*/  IMAD R0, R23, UR5, R0 ;  /* 0x0000000517007c24 */ /* 0x000fe2000f8e0200 */
[----:B------:R-:W-:-:S03]  /*2bb90*/  ULDC.64 UR4, c[0x0][0x2d0] ;  /* 0x0000b40000047ab9 */ /* 0x000fc60000000a00 */
[----:B------:R-:W-:Y:S01]  /*2bba0*/  IMAD.IADD R3, R3, 0x1, R0 ;  /* 0x0000000103037824 */ /* 0x000fe200078e0200 */
[C---:B--2---:R-:W-:Y:S01]  /*2bbb0*/  LOP3.LUT R21, R20.reuse, 0x7f, RZ, 0xc0, !PT ;  /* 0x0000007f14157812 */ /* 0x044fe200078ec0ff */
[----:B------:R-:W-:-:S04]  /*2bbc0*/  IMAD.SHL.U32 R20, R20, 0x20, RZ ;  /* 0x0000002014147824 */ /* 0x000fc800078e00ff */
[----:B------:R-:W0:Y:S01]  /*2bbd0*/  @P0 LDC R6, c[0x0][0x44c] ;  /* 0x00011300ff060b82 */ /* 0x000e220000000800 */
[----:B------:R-:W-:-:S04]  /*2bbe0*/  SHF.R.U32.HI R21, RZ, 0x2, R21 ;  /* 0x00000002ff157819 */ /* 0x000fc80000011615 */
[----:B------:R-:W-:-:S03]  /*2bbf0*/  LOP3.LUT R20, R21, 0x60, R20, 0xf8, !PT ;  /* 0x0000006015147812 */ /* 0x000fc600078ef814 */
[----:B------:R-:W2:Y:S01]  /*2bc00*/  @P0 LDC R0, c[0x0][0x450] ;  /* 0x00011400ff000b82 */ /* 0x000ea20000000800 */
[----:B------:R-:W-:Y:S02]  /*2bc10*/  LEA R5, R17, R20, 0x7 ;  /* 0x0000001411057211 */ /* 0x000fe400078e38ff */
[----:B------:R-:W3:Y:S03]  /*2bc20*/  S2R R20, SR_TID.X ;  /* 0x0000000000147919 */ /* 0x000ee60000002100 */
[----:B------:R-:W-:Y:S02]  /*2bc30*/  IMAD.MOV.U32 R4, RZ, RZ, R5 ;  /* 0x000000ffff047224 */ /* 0x000fe400078e0005 */
[----:B0-----:R-:W-:-:S05]  /*2bc40*/  @P0 IMAD.HI.U32 R6, R5, R6, RZ ;  /* 0x0000000605060227 */ /* 0x001fca00078e00ff */
[----:B--2---:R-:W-:-:S05]  /*2bc50*/  @P0 SHF.R.U32.HI R4, RZ, R0, R6 ;  /* 0x00000000ff040219 */ /* 0x004fca0000011606 */
        /* <DEDUP_REMOVED lines=15> */
[----:B---3--:R-:W-:Y:S02]  /*2bd50*/  LOP3.LUT R21, R20, 0x7f, RZ, 0xc0, !PT ;  /* 0x0000007f14157812 */ /* 0x008fe400078ec0ff */
[C---:B------:R-:W-:Y:S02]  /*2bd60*/  LOP3.LUT R27, R36.reuse, 0x40, RZ, 0xfc, !PT ;  /* 0x00000040241b7812 */ /* 0x040fe400078efcff */
[C---:B------:R-:W-:Y:S02]  /*2bd70*/  LOP3.LUT R20, R36.reuse, 0x80, RZ, 0xfc, !PT ;  /* 0x0000008024147812 */ /* 0x040fe400078efcff */
[----:B------:R-:W-:Y:S01]  /*2bd80*/  IADD3.X R4, R3, UR5, R4, P0, !PT ;  /* 0x0000000503047c10 */ /* 0x000fe200087fe404 */
[----:B------:R-:W-:Y:S01]  /*2bd90*/  UMOV UR5, 0xffffffff ;  /* 0xffffffff00057882 */ /* 0x000fe20000000000 */
[----:B------:R-:W-:-:S02]  /*2bda0*/  ISETP.GE.AND P3, PT, R36, UR4, PT ;  /* 0x0000000424007c0c */ /* 0x000fc4000bf66270 */
[----:B------:R-:W-:Y:S02]  /*2bdb0*/  ISETP.GE.AND P2, PT, R27, UR4, PT ;  /* 0x000000041b007c0c */ /* 0x000fe4000bf46270 */
[----:B------:R-:W-:Y:S02]  /*2bdc0*/  ISETP.GE.AND P0, PT, R20, UR4, PT ;  /* 0x0000000414007c0c */ /* 0x000fe4000bf06270 */
[----:B------:R-:W-:Y:S01]  /*2bdd0*/  SHF.R.U32.HI R9, RZ, 0x2, R21 ;  /* 0x00000002ff097819 */ /* 0x000fe20000011615 */
[----:B-1----:R-:W-:Y:S10]  /*2bde0*/  BRA.DIV UR5, `(.L_x_2956) ;  /* 0x0000007605a07947 */ /* 0x002ff4000b800000 */
[----:B------:R-:W0:Y:S01]  /*2bdf0*/  SHFL.IDX PT, R3, R0, RZ, 0x1c1f ;  /* 0x001c1fff00037589 */ /* 0x000e2200000e0000 */
[----:B------:R-:W-:Y:S02]  /*2be00*/  IMAD R28, R28, R7, RZ ;  /* 0x000000071c1c7224 */ /* 0x000fe400078e02ff */
[----:B------:R-:W-:Y:S01]  /*2be10*/  IMAD R17, R17, 0x80, R9 ;  /* 0x0000008011117824 */ /* 0x000fe200078e0209 */
[----:B------:R-:W1:Y:S04]  /*2be20*/  SHFL.IDX PT, R2, R4, RZ, 0x1c1f ;  /* 0x001c1fff04027589 */ /* 0x000e6800000e0000 */
[----:B------:R-:W-:Y:S01]  /*2be30*/  ISETP.GE.AND P1, PT, R17, R28, PT ;  /* 0x0000001c1100720c */ /* 0x000fe20003f26270 */
[----:B------:R-:W2:-:S12]  /*2be40*/  SHFL.IDX PT, R14, R0, 0x1, 0x1c1f ;  /* 0x003c1f00000e7f89 */ /* 0x000e9800000e0000 */
[----:B0-----:R-:W-:-:S05]  /*2be50*/  @!P1 IADD3 R5, P4, R36, R3, RZ ;  /* 0x0000000324059210 */ /* 0x001fca0007f9e0ff */
[----:B-1----:R-:W-:Y:S01]  /*2be60*/  @!P1 IMAD.X R3, RZ, RZ, R2, P4 ;  /* 0x000000ffff039224 */ /* 0x002fe200020e0602 */
[----:B------:R-:W-:Y:S01]  /*2be70*/  @!P1 MOV R2, R5 ;  /* 0x0000000500029202 */ /* 0x000fe20000000f00 */
[----:B------:R-:W-:-:S04]  /*2be80*/  VIADD R5, R17, 0x20 ;  /* 0x0000002011057836 */ /* 0x000fc80000000000 */
[----:B-----5:R-:W-:Y:S04]  /*2be90*/  @!P1 LDGSTS.E.BYPASS.LTC128B.128 [R8+0x1e200], desc[UR50][R2.64], !P3 ;  /* 0x1e20000002089fae */ /* 0x020fe8000d901d72 */
[----:B------:R-:W-:Y:S04]  /*2bea0*/  @!P1 LDGSTS.E.BYPASS.LTC128B.128 [R8+0x20200], desc[UR50][R2.64+0x40], !P2 ;  /* 0x2020004002089fae */ /* 0x000fe8000d101d72 */
[----:B------:R0:W-:Y:S01]  /*2beb0*/  @!P1 LDGSTS.E.BYPASS.LTC128B.128 [R8+0x22200], desc[UR50][R2.64+0x80], !P0 ;  /* 0x2220008002089fae */ /* 0x0001e2000c101d72 */
[----:B------:R-:W-:-:S03]  /*2bec0*/  ISETP.GE.AND P1, PT, R5, R28, PT ;  /* 0x0000001c0500720c */ /* 0x000fc60003f26270 */
[----:B0-----:R-:W0:Y:S10]  /*2bed0*/  SHFL.IDX PT, R2, R4, 0x1, 0x1c1f ;  /* 0x003c1f0004027f89 */ /* 0x001e3400000e0000 */
[----:B--2---:R-:W-:-:S02]  /*2bee0*/  @!P1 IADD3 R5, P4, R36, R14, RZ ;  /* 0x0000000e24059210 */ /* 0x004fc40007f9e0ff */
[----:B------:R-:W1:Y:S03]  /*2bef0*/  SHFL.IDX PT, R14, R0, 0x2, 0x1c1f ;  /* 0x005c1f00000e7f89 */ /* 0x000e6600000e0000 */
[----:B0-----:R-:W-:Y:S02]  /*2bf00*/  @!P1 IMAD.X R6, RZ, RZ, R2, P4 ;  /* 0x000000ffff069224 */ /* 0x001fe400020e0602 */
[----:B------:R-:W-:Y:S02]  /*2bf10*/  @!P1 IMAD.MOV.U32 R2, RZ, RZ, R5 ;  /* 0x000000ffff029224 */ /* 0x000fe400078e0005 */
[----:B------:R-:W-:Y:S02]  /*2bf20*/  @!P1 IMAD.MOV.U32 R3, RZ, RZ, R6 ;  /* 0x000000ffff039224 */ /* 0x000fe400078e0006 */
[----:B------:R-:W-:-:S03]  /*2bf30*/  VIADD R5, R17, 0x40 ;  /* 0x0000004011057836 */ /* 0x000fc60000000000 */
[----:B------:R-:W-:Y:S04]  /*2bf40*/  @!P1 LDGSTS.E.BYPASS.LTC128B.128 [R8+0x1ea00], desc[UR50][R2.64], !P3 ;  /* 0x1ea0000002089fae */ /* 0x000fe8000d901d72 */
[----:B------:R-:W-:Y:S04]  /*2bf50*/  @!P1 LDGSTS.E.BYPASS.LTC128B.128 [R8+0x20a00], desc[UR50][R2.64+0x40], !P2 ;  /* 0x20a0004002089fae */ /* 0x000fe8000d101d72 */
[----:B------:R0:W-:Y:S01]  /*2bf60*/  @!P1 LDGSTS.E.BYPASS.LTC128B.128 [R8+0x22a00], desc[UR50][R2.64+0x80], !P0 ;  /* 0x22a0008002089fae */ /* 0x0001e2000c101d72 */
[----:B------:R-:W-:-:S03]  /*2bf70*/  ISETP.GE.AND P1, PT, R5, R28, PT ;  /* 0x0000001c0500720c */ /* 0x000fc60003f26270 */
[----:B0-----:R-:W0:Y:S10]  /*2bf80*/  SHFL.IDX PT, R2, R4, 0x2, 0x1c1f ;  /* 0x005c1f0004027f89 */ /* 0x001e3400000e0000 */
[----:B-1----:R-:W-:Y:S01]  /*2bf90*/  @!P1 IADD3 R5, P4, R36, R14, RZ ;  /* 0x0000000e24059210 */ /* 0x002fe20007f9e0ff */
[----:B------:R-:W1:Y:S04]  /*2bfa0*/  SHFL.IDX PT, R4, R4, 0x3, 0x1c1f ;  /* 0x007c1f0004047f89 */ /* 0x000e6800000e0000 */
[----:B------:R2:W3:Y:S01]  /*2bfb0*/  SHFL.IDX PT, R14, R0, 0x3, 0x1c1f ;  /* 0x007c1f00000e7f89 */ /* 0x0004e200000e0000 */
[----:B0-----:R-:W-:Y:S01]  /*2bfc0*/  @!P1 IADD3.X R6, RZ, R2, RZ, P4, !PT ;  /* 0x00000002ff069210 */ /* 0x001fe200027fe4ff */
[----:B------:R-:W-:-:S04]  /*2bfd0*/  @!P1 IMAD.MOV.U32 R2, RZ, RZ, R5 ;  /* 0x000000ffff029224 */ /* 0x000fc800078e0005 */
[----:B------:R-:W-:-:S05]  /*2bfe0*/  @!P1 IMAD.MOV.U32 R3, RZ, RZ, R6 ;  /* 0x000000ffff039224 */ /* 0x000fca00078e0006 */
[----:B------:R2:W-:Y:S04]  /*2bff0*/  @!P1 LDGSTS.E.BYPASS.LTC128B.128 [R8+0x1f200], desc[UR50][R2.64], !P3 ;  /* 0x1f20000002089fae */ /* 0x0005e8000d901d72 */
[----:B------:R2:W-:Y:S04]  /*2c000*/  @!P1 LDGSTS.E.BYPASS.LTC128B.128 [R8+0x21200], desc[UR50][R2.64+0x40], !P2 ;  /* 0x2120004002089fae */ /* 0x0005e8000d101d72 */
[----:B-1-3--:R2:W-:Y:S02]  /*2c010*/  @!P1 LDGSTS.E.BYPASS.LTC128B.128 [R8+0x23200], desc[UR50][R2.64+0x80], !P0 ;  /* 0x2320008002089fae */ /* 0x00a5e4000c101d72 */
.L_x_3177:
[----:B------:R-:W-:Y:S01]  /*2c020*/  VIADD R17, R17, 0x60 ;  /* 0x0000006011117836 */ /* 0x000fe20000000000 */
[----:B------:R-:W-:Y:S04]  /*2c030*/  BSSY B0, `(.L_x_2957) ;  /* 0x000000b000007945 */ /* 0x000fe80003800000 */
[----:B------:R-:W-:-:S13]  /*2c040*/  ISETP.GE.AND P1, PT, R17, R28, PT ;  /* 0x0000001c1100720c */ /* 0x000fda0003f26270 */
[----:B------:R-:W-:Y:S05]  /*2c050*/  @P1 BRA `(.L_x_2958) ;  /* 0x0000000000201947 */ /* 0x000fea0003800000 */
[----:B--2---:R-:W-:-:S05]  /*2c060*/  IADD3 R2, P1, R36, R14, RZ ;  /* 0x0000000e24027210 */ /* 0x004fca0007f3e0ff */
[----:B------:R-:W-:-:S05]  /*2c070*/  IMAD.X R3, RZ, RZ, R4, P1 ;  /* 0x000000ffff037224 */ /* 0x000fca00008e0604 */
[----:B------:R-:W-:Y:S01]  /*2c080*/  @!PT LDS RZ, [RZ] ;  /* 0x00000000fffff984 */ /* 0x000fe20000000800 */
[----:B------:R-:W-:Y:S01]  /*2c090*/  @!PT LDS RZ, [RZ] ;  /* 0x00000000fffff984 */ /* 0x000fe20000000800 */
[----:B------:R-:W-:Y:S01]  /*2c0a0*/  @!PT LDS RZ, [RZ] ;  /* 0x00000000fffff984 */ /* 0x000fe20000000800 */
[----:B------:R0:W-:Y:S04]  /*2c0b0*/  LDGSTS.E.BYPASS.LTC128B.128 [R8+0x1fa00], desc[UR50][R2.64], !P3 ;  /* 0x1fa0000002087fae */ /* 0x0001e8000d901d72 */
[----:B------:R0:W-:Y:S04]  /*2c0c0*/  LDGSTS.E.BYPASS.LTC128B.128 [R8+0x21a00], desc[UR50][R2.64+0x40], !P2 ;  /* 0x21a0004002087fae */ /* 0x0001e8000d101d72 */
[----:B------:R0:W-:Y:S02]  /*2c0d0*/  LDGSTS.E.BYPASS.LTC128B.128 [R8+0x23a00], desc[UR50][R2.64+0x80], !P0 ;  /* 0x23a0008002087fae */ /* 0x0001e4000c101d72 */
.L_x_2958:
[----:B------:R-:W-:Y:S05]  /*2c0e0*/  BSYNC B0 ;  /* 0x0000000000007941 */ /* 0x000fea0003800000 */
.L_x_2957:
[----:B------:R-:W-:Y:S01]  /*2c0f0*/  NOP ;  /* 0x0000000000007918 */ /* 0x000fe20000000000 */
[----:B------:R-:W-:-:S13]  /*2c100*/  PLOP3.LUT P0, PT, PT, PT, PT, 0x80, 0x0 ;  /* 0x000000000000781c */ /* 0x000fda0003f0f070 */
.L_x_2959:
        /* <DEDUP_REMOVED lines=10> */
[----:B------:R-:W-:-:S04]  /*2c1b0*/  LOP3.LUT R0, R0, 0xfffffffe, RZ, 0xc0, !PT ;  /* 0xfffffffe00007812 */ /* 0x000fc800078ec0ff */
[----:B------:R-:W-:-:S04]  /*2c1c0*/  IADD3 R0, R2, -R0, RZ ;  /* 0x8000000002007210 */ /* 0x000fc80007ffe0ff */
[----:B------:R-:W-:Y:S01]  /*2c1d0*/  SHF.L.U32 R3, R0, 0x1f, RZ ;  /* 0x0000001f00037819 */ /* 0x000fe200000006ff */
[----:B------:R-:W-:Y:S01]  /*2c1e0*/  NOP ;  /* 0x0000000000007918 */ /* 0x000fe20000000000 */
[----:B------:R0:W-:Y:S01]  /*2c1f0*/  SYNCS.ARRIVE.TRANS64.A1T0 RZ, [R22+URZ+0x33400], RZ ;  /* 0x033400ff16ff79a7 */ /* 0x0001e2000810003f */
[----:B------:R-:W-:Y:S01]  /*2c200*/  BSSY B0, `(.L_x_2960) ;  /* 0x0000003000007945 */ /* 0x000fe20003800000 */
[----:B------:R-:W1:Y:S03]  /*2c210*/  SYNCS.PHASECHK.TRANS64.TRYWAIT P0, [R22+URZ+0x33420], R3 ;  /* 0x03342003160075a7 */ /* 0x000e66000800017f */
[----:B01----:R-:W-:Y:S05]  /*2c220*/  @!P0 BRA `(.L_x_2961) ;  /* 0x0000007400d08947 */ /* 0x003fea0003800000 */
.L_x_3178:
[----:B------:R-:W-:Y:S05]  /*2c230*/  BSYNC B0 ;  /* 0x0000000000007941 */ /* 0x000fea0003800000 */
.L_x_2960:
[----:B------:R-:W-:-:S13]  /*2c240*/  ISETP.GE.AND P0, PT, R30, 0x2, PT ;  /* 0x000000021e00780c */ /* 0x000fda0003f06270 */
[----:B------:R-:W-:Y:S05]  /*2c250*/  @!P0 BRA `(.L_x_2962) ;  /* 0x00000018003c8947 */ /* 0x000fea0003800000 */
[----:B------:R-:W-:Y:S02]  /*2c260*/  VIADD R30, R30, 0xfffffffe ;  /* 0xfffffffe1e1e7836 */ /* 0x000fe40000000000 */
[----:B------:R-:W-:Y:S02]  /*2c270*/  IMAD.MOV.U32 R17, RZ, RZ, R29 ;  /* 0x000000ffff117224 */ /* 0x000fe400078e001d */
[----:B------:R-:W-:-:S07]  /*2c280*/  IMAD.MOV.U32 R20, RZ, RZ, R33 ;  /* 0x000000ffff147224 */ /* 0x000fce00078e0021 */
.L_x_2982:
[----:B--2---:R-:W2:Y:S01]  /*2c290*/  LDL R0, [R1+0x4] ;  /* 0x0000040001007983 */ /* 0x004ea20000100800 */
[----:B-1----:R-:W1:Y:S03]  /*2c2a0*/  LDC R6, c[0x0][0x430] ;  /* 0x00010c00ff067b82 */ /* 0x002e660000000800 */
[----:B------:R-:W3:Y:S01]  /*2c2b0*/  LDL R9, [R1+0x8] ;  /* 0x0000080001097983 */ /* 0x000ee20000100800 */
[----:B0-----:R-:W0:Y:S01]  /*2c2c0*/  S2R R2, SR_TID.X ;  /* 0x0000000000027919 */ /* 0x001e220000002100 */
[----:B------:R-:W4:Y:S01]  /*2c2d0*/  S2R R8, SR_TID.X ;  /* 0x0000000000087919 */ /* 0x000f220000002100 */
[----:B-1----:R-:W-:-:S13]  /*2c2e0*/  ISETP.NE.AND P0, PT, R6, 0x1, PT ;  /* 0x000000010600780c */ /* 0x002fda0003f05270 */
[----:B------:R-:W1:Y:S01]  /*2c2f0*/  @P0 LDC R4, c[0x0][0x434] ;  /* 0x00010d00ff040b82 */ /* 0x000e620000000800 */
[C---:B0-----:R-:W-:Y:S01]  /*2c300*/  LOP3.LUT R3, R2.reuse, 0x7f, RZ, 0xc0, !PT ;  /* 0x0000007f02037812 */ /* 0x041fe200078ec0ff */
[----:B------:R-:W-:-:S03]  /*2c310*/  IMAD.SHL.U32 R5, R2, 0x20, RZ ;  /* 0x0000002002057824 */ /* 0x000fc600078e00ff */
[----:B------:R-:W-:-:S04]  /*2c320*/  SHF.R.U32.HI R3, RZ, 0x2, R3 ;  /* 0x00000002ff037819 */ /* 0x000fc80000011603 */
[----:B------:R-:W-:Y:S02]  /*2c330*/  LOP3.LUT R5, R3, 0x60, R5, 0xf8, !PT ;  /* 0x0000006003057812 */ /* 0x000fe400078ef805 */
[----:B------:R-:W0:Y:S01]  /*2c340*/  @P0 LDC R3, c[0x0][0x438] ;  /* 0x00010e00ff030b82 */ /* 0x000e220000000800 */
[----:B------:R-:W-:Y:S01]  /*2c350*/  LOP3.LUT R2, R2, 0x7f, RZ, 0xc0, !PT ;  /* 0x0000007f02027812 */ /* 0x000fe200078ec0ff */
[----:B----4-:R-:W-:-:S03]  /*2c360*/  IMAD.SHL.U32 R8, R8, 0x20, RZ ;  /* 0x0000002008087824 */ /* 0x010fc600078e00ff */
[----:B------:R-:W-:-:S04]  /*2c370*/  SHF.R.U32.HI R7, RZ, 0x2, R2 ;  /* 0x00000002ff077819 */ /* 0x000fc80000011602 */
[----:B------:R-:W-:Y:S02]  /*2c380*/  LOP3.LUT R8, R7, 0x60, R8, 0xf8, !PT ;  /* 0x0000006007087812 */ /* 0x000fe400078ef808 */
[----:B------:R-:W4:Y:S02]  /*2c390*/  @P0 LDC R7, c[0x0][0x434] ;  /* 0x00010d00ff070b82 */ /* 0x000f240000000800 */
[----:B------:R-:W-:Y:S01]  /*2c3a0*/  LOP3.LUT R8, R8, 0x80, RZ, 0xfc, !PT ;  /* 0x0000008008087812 */ /* 0x000fe200078efcff */
[----:B------:R-:W-:Y:S05]  /*2c3b0*/  YIELD ;  /* 0x0000000000007946 */ /* 0x000fea0003800000 */
[----:B------:R-:W-:Y:S01]  /*2c3c0*/  ULDC.64 UR4, c[0x0][0x428] ;  /* 0x00010a0000047ab9 */ /* 0x000fe20000000a00 */
[----:B------:R-:W-:Y:S01]  /*2c3d0*/  ULDC.64 UR6, c[0x0][0x418] ;  /* 0x0001060000067ab9 */ /* 0x000fe20000000a00 */
[----:B------:R-:W-:Y:S01]  /*2c3e0*/  ISETP.GT.U32.AND P1, PT, R8, 0x9f, PT ;  /* 0x0000009f0800780c */ /* 0x000fe20003f24070 */
[----:B--2---:R-:W-:-:S04]  /*2c3f0*/  IMAD R0, R30, 0xa0, R0 ;  /* 0x000000a01e007824 */ /* 0x004fc800078e0200 */
[----:B------:R-:W-:-:S04]  /*2c400*/  IMAD.IADD R5, R5, 0x1, R0 ;  /* 0x0000000105057824 */ /* 0x000fc800078e0200 */
[----:B-1----:R-:W-:Y:S01]  /*2c410*/  @P0 IMAD.HI.U32 R4, R5, R4, RZ ;  /* 0x0000000405040227 */ /* 0x002fe200078e00ff */
[----:B------:R-:W-:-:S04]  /*2c420*/  MOV R2, R5 ;  /* 0x0000000500027202 */ /* 0x000fc80000000f00 */
[----:B0-----:R-:W-:Y:S02]  /*2c430*/  @P0 SHF.R.U32.HI R2, RZ, R3, R4 ;  /* 0x00000003ff020219 */ /* 0x001fe40000011604 */
[----:B------:R-:W0:Y:S01]  /*2c440*/  @P0 LDC R3, c[0x0][0x438] ;  /* 0x00010e00ff030b82 */ /* 0x000e220000000800 */
[----:B------:R-:W-:-:S04]  /*2c450*/  IMAD.IADD R0, R8, 0x1, R0 ;  /* 0x0000000108007824 */ /* 0x000fc800078e0200 */
[----:B----4-:R-:W-:-:S04]  /*2c460*/  @P0 IMAD.HI.U32 R7, R0, R7, RZ ;  /* 0x0000000700070227 */ /* 0x010fc800078e00ff */
[----:B------:R-:W-:Y:S01]  /*2c470*/  IMAD.MOV.U32 R4, RZ, RZ, R0 ;  /* 0x000000ffff047224 */ /* 0x000fe200078e0000 */
[----:B0-----:R-:W-:Y:S01]  /*2c480*/  @P0 SHF.R.U32.HI R4, RZ, R3, R7 ;  /* 0x00000003ff040219 */ /* 0x001fe20000011607 */
[----:B------:R-:W-:-:S04]  /*2c490*/  IMAD.MOV R7, RZ, RZ, -R2 ;  /* 0x000000ffff077224 */ /* 0x000fc800078e0a02 */
[----:B------:R-:W-:Y:S02]  /*2c4a0*/  IMAD.MOV R3, RZ, RZ, -R4 ;  /* 0x000000ffff037224 */ /* 0x000fe400078e0a04 */
[C---:B------:R-:W-:Y:S02]  /*2c4b0*/  IMAD R5, R6.reuse, R7, R5 ;  /* 0x0000000706057224 */ /* 0x040fe400078e0205 */
[----:B------:R-:W-:Y:S01]  /*2c4c0*/  IMAD R6, R6, R3, R0 ;  /* 0x0000000306067224 */ /* 0x000fe200078e0200 */
[----:B------:R-:W-:Y:S01]  /*2c4d0*/  SHF.R.S32.HI R3, RZ, 0x1f, R2 ;  /* 0x0000001fff037819 */ /* 0x000fe20000011402 */
[----:B---3--:R-:W-:-:S04]  /*2c4e0*/  IMAD R0, R9, UR4, RZ ;  /* 0x0000000409007c24 */ /* 0x008fc8000f8e02ff */
[C---:B------:R-:W-:Y:S02]  /*2c4f0*/  IMAD R0, R32.reuse, UR5, R0 ;  /* 0x0000000520007c24 */ /* 0x040fe4000f8e0200 */
[----:B------:R-:W-:-:S05]  /*2c500*/  IMAD.WIDE.U32 R2, R32, UR4, R2 ;  /* 0x0000000420027c25 */ /* 0x000fca000f8e0002 */
[----:B------:R-:W-:Y:S02]  /*2c510*/  IADD3 R3, R0, R3, RZ ;  /* 0x0000000300037210 */ /* 0x000fe40007ffe0ff */
[----:B------:R-:W-:-:S04]  /*2c520*/  LEA R8, P0, R2, UR6, 0x2 ;  /* 0x0000000602087c11 */ /* 0x000fc8000f8010ff */
[----:B------:R-:W-:-:S05]  /*2c530*/  LEA.HI.X R9, R2, UR7, R3, 0x2, P0 ;  /* 0x0000000702097c11 */ /* 0x000fca00080f1403 */
[----:B------:R-:W2:Y:S01]  /*2c540*/  LDG.E R8, desc[UR50][R8.64] ;  /* 0x0000003208087981 */ /* 0x000ea2000c1e1900 */
[--C-:B------:R-:W-:Y:S01]  /*2c550*/  @!P1 SHF.R.S32.HI R3, RZ, 0x1f, R4.reuse ;  /* 0x0000001fff039819 */ /* 0x100fe20000011404 */
[----:B------:R-:W-:Y:S02]  /*2c560*/  @!P1 IMAD.MOV.U32 R2, RZ, RZ, R4 ;  /* 0x000000ffff029224 */ /* 0x000fe400078e0004 */
[----:B------:R-:W-:Y:S02]  /*2c570*/  IMAD.U32 R12, RZ, RZ, UR39 ;  /* 0x00000027ff0c7e24 */ /* 0x000fe4000f8e00ff */
[----:B------:R-:W-:-:S03]  /*2c580*/  @!P1 IMAD.WIDE.U32 R2, R32, UR4, R2 ;  /* 0x0000000420029c25 */ /* 0x000fc6000f8e0002 */
[----:B------:R-:W-:Y:S01]  /*2c590*/  ISETP.NE.AND P2, PT, R12, 0x3, PT ;  /* 0x000000030c00780c */ /* 0x000fe20003f45270 */
        /* <DEDUP_REMOVED lines=8> */
[C---:B------:R-:W-:Y:S02]  /*2c620*/  ISETP.GT.AND P1, PT, R30.reuse, RZ, PT ;  /* 0x000000ff1e00720c */ /* 0x040fe40003f24270 */
[----:B------:R-:W-:Y:S02]  /*2c630*/  SEL R29, R29, RZ, P0 ;  /* 0x000000ff1d1d7207 */ /* 0x000fe40000000000 */
[----:B------:R-:W-:Y:S02]  /*2c640*/  IADD3 R30, R30, -0x1, RZ ;  /* 0xffffffff1e1e7810 */ /* 0x000fe40007ffe0ff */
[----:B------:R-:W-:Y:S02]  /*2c650*/  LOP3.LUT R33, R20, R33, RZ, 0x3c, !PT ;  /* 0x0000002114217212 */ /* 0x000fe400078e3cff */
[----:B--2---:R-:W-:Y:S01]  /*2c660*/  SHF.R.S32.HI R27, RZ, 0x1f, R8 ;  /* 0x0000001fff1b7819 */ /* 0x004fe20000011408 */
[----:B0-----:R-:W-:Y:S06]  /*2c670*/  @!P2 BRA `(.L_x_2963) ;  /* 0x000000000004a947 */ /* 0x001fec0003800000 */
[----:B------:R-:W-:Y:S01]  /*2c680*/  BPT.TRAP 0x1 ;  /* 0x000000040000795c */ /* 0x000fe20000300000 */
.L_x_2963:
[----:B------:R-:W-:Y:S01]  /*2c690*/  IMAD R4, R29, 0x8, R22 ;  /* 0x000000081d047824 */ /* 0x000fe200078e0216 */
[----:B------:R-:W-:Y:S01]  /*2c6a0*/  SHF.L.U32 R28, R33, 0x1f, RZ ;  /* 0x0000001f211c7819 */ /* 0x000fe200000006ff */
[----:B------:R-:W-:Y:S01]  /*2c6b0*/  BSSY B0, `(.L_x_2964) ;  /* 0x0000004000007945 */ /* 0x000fe20003800000 */
[----:B------:R-:W-:Y:S02]  /*2c6c0*/  SHF.R.S32.HI R26, RZ, 0x1f, R5 ;  /* 0x0000001fff1a7819 */ /* 0x000fe40000011405 */
[----:B------:R-:W0:Y:S02]  /*2c6d0*/  SYNCS.PHASECHK.TRANS64.TRYWAIT P0, [R4+URZ+0x33480], R28 ;  /* 0x0334801c040075a7 */ /* 0x000e24000800017f */
[----:B0-----:R-:W-:Y:S05]  /*2c6e0*/  @!P0 BRA `(.L_x_2965) ;  /* 0x0000007000b48947 */ /* 0x001fea0003800000 */
.L_x_3179:
[----:B------:R-:W-:Y:S05]  /*2c6f0*/  BSYNC B0 ;  /* 0x0000000000007941 */ /* 0x000fea0003800000 */
.L_x_2964:
[----:B------:R-:W2:Y:S01]  /*2c700*/  LDL R14, [R1+0x10] ;  /* 0x00001000010e7983 */ /* 0x000ea20000100800 */
        /* <DEDUP_REMOVED lines=11> */
[C---:B------:R-:W-:Y:S01]  /*2c7c0*/  LOP3.LUT R13, R36.reuse, 0x80, RZ, 0xfc, !PT ;  /* 0x00000080240d7812 */ /* 0x040fe200078efcff */
        /* <DEDUP_REMOVED lines=30> */
[----:B-1----:R-:W-:-:S04]  /*2c9b0*/  IADD3 R2, P0, R36, R2, RZ ;  /* 0x0000000224027210 */ /* 0x002fc80007f1e0ff */
[----:B--2---:R-:W-:Y:S01]  /*2c9c0*/  IADD3.X R3, RZ, R0, RZ, P0, !PT ;  /* 0x00000000ff037210 */ /* 0x004fe200007fe4ff */
        /* <DEDUP_REMOVED lines=26> */
.L_x_3191:
        /* <DEDUP_REMOVED lines=10> */
.L_x_2967:
[----:B------:R-:W-:Y:S02]  /*2cc10*/  PLOP3.LUT P2, PT, P2, P0, PT, 0xa2, 0x0 ;  /* 0x000000000000781c */ /* 0x000fe40001741472 */
[----:B------:R-:W-:-:S08]  /*2cc20*/  @P0 R2UR P2, UR4, R4 ;  /* 0x00000000040402ca */ /* 0x000fd00000040000 */
[----:B------:R-:W-:-:S05]  /*2cc30*/  @P0 PLOP3.LUT P0, PT, P2, PT, PT, 0x80, 0x0 ;  /* 0x000000000000081c */ /* 0x000fca000170f070 */
[----:B------:R-:W-:Y:S01]  /*2cc40*/  @!P2 SYNCS.ARRIVE.TRANS64.RED.A0T1 RZ, [UR4+0x33470], RZ ;  /* 0x033470ffffffa9a7 */ /* 0x000fe20008200404 */
[----:B------:R-:W-:Y:S07]  /*2cc50*/  @!P2 ARRIVES.LDGSTSBAR.64.TRANSCNT [UR4+0x33470] ;  /* 0x03347000ff00a9b0 */ /* 0x000fee0008000a84 */
[----:B------:R-:W-:Y:S05]  /*2cc60*/  @P0 BRA.U.ANY `(.L_x_2967) ;  /* 0xfffffffd00e80947 */ /* 0x000fea000393ffff */
[----:B------:R-:W-:Y:S01]  /*2cc70*/  NOP ;  /* 0x0000000000007918 */ /* 0x000fe20000000000 */
[----:B--2---:R-:W-:-:S04]  /*2cc80*/  MOV R2, UR39 ;  /* 0x0000002700027c02 */ /* 0x004fc80008000f00 */
[----:B------:R-:W-:-:S13]  /*2cc90*/  ISETP.NE.AND P3, PT, R2, 0x3, PT ;  /* 0x000000030200780c */ /* 0x000fda0003f65270 */
[----:B------:R-:W-:Y:S05]  /*2cca0*/  @!P3 BRA `(.L_x_2968) ;  /* 0x000000000004b947 */ /* 0x000fea0003800000 */
[----:B------:R-:W-:Y:S01]  /*2ccb0*/  BPT.TRAP 0x1 ;  /* 0x000000040000795c */ /* 0x000fe20000300000 */
.L_x_2968:
[----:B------:R2:W-:Y:S01]  /*2ccc0*/  SYNCS.ARRIVE.TRANS64.A1T0 RZ, [R4+URZ+0x33470], RZ ;  /* 0x033470ff04ff79a7 */ /* 0x0005e2000810003f */
[----:B------:R-:W-:Y:S05]  /*2ccd0*/  @!P3 BRA `(.L_x_2969) ;  /* 0x000000000004b947 */ /* 0x000fea0003800000 */
[----:B------:R-:W-:Y:S01]  /*2cce0*/  BPT.TRAP 0x1 ;  /* 0x000000040000795c */ /* 0x000fe20000300000 */
.L_x_2969:
[----:B------:R-:W3:Y:S01]  /*2ccf0*/  SYNCS.PHASECHK.TRANS64.TRYWAIT P0, [R4+URZ+0x33440], R28 ;  /* 0x0334401c040075a7 */ /* 0x000ee2000800017f */
[----:B------:R-:W-:Y:S04]  /*2cd00*/  BSSY B0, `(.L_x_2970) ;  /* 0x0000002000007945 */ /* 0x000fe80003800000 */
[----:B---3--:R-:W-:Y:S05]  /*2cd10*/  @!P0 BRA `(.L_x_2971) ;  /* 0x0000007000bc8947 */ /* 0x008fea0003800000 */
.L_x_3192:
[----:B------:R-:W-:Y:S05]  /*2cd20*/  BSYNC B0 ;  /* 0x0000000000007941 */ /* 0x000fea0003800000 */
.L_x_2970:
        /* <DEDUP_REMOVED lines=10> */
[----:B------:R-:W-:Y:S02]  /*2cdd0*/  IMAD R5, R24, UR4, RZ ;  /* 0x0000000418057c24 */ /* 0x000fe4000f8e02ff */
[----:B------:R-:W-:-:S04]  /*2cde0*/  IMAD.WIDE.U32 R2, R8, UR6, R2 ;  /* 0x0000000608027c25 */ /* 0x000fc8000f8e0002 */
[----:B------:R-:W-:Y:S02]  /*2cdf0*/  IMAD R8, R8, UR7, R27 ;  /* 0x0000000708087c24 */ /* 0x000fe4000f8e021b */
[----:B------:R-:W-:Y:S02]  /*2ce00*/  IMAD R5, R6, UR5, R5 ;  /* 0x0000000506057c24 */ /* 0x000fe4000f8e0205 */
[----:B------:R-:W-:Y:S02]  /*2ce10*/  IMAD.IADD R9, R3, 0x1, R8 ;  /* 0x0000000103097824 */ /* 0x000fe400078e0208 */
[----:B------:R-:W-:Y:S01]  /*2ce20*/  IMAD.MOV.U32 R8, RZ, RZ, R2 ;  /* 0x000000ffff087224 */ /* 0x000fe200078e0002 */
        /* <DEDUP_REMOVED lines=26> */
[----:B----4-:R-:W-:-:S04]  /*2cfd0*/  IADD3 R2, P0, R36, R2, RZ ;  /* 0x0000000224027210 */ /* 0x010fc80007f1e0ff */
[----:B-----5:R-:W-:-:S05]  /*2cfe0*/  IADD3.X R3, RZ, R3, RZ, P0, !PT ;  /* 0x00000003ff037210 */ /* 0x020fca00007fe4ff */
        /* <DEDUP_REMOVED lines=23> */
.L_x_3204:
        /* <DEDUP_REMOVED lines=10> */
.L_x_2973:
        /* <DEDUP_REMOVED lines=11> */
.L_x_2974:
[----:B------:R-:W-:Y:S01]  /*2d2b0*/  MOV R0, UR37 ;  /* 0x0000002500007c02 */ /* 0x000fe20008000f00 */
[----:B------:R4:W-:Y:S03]  /*2d2c0*/  SYNCS.ARRIVE.TRANS64.A1T0 RZ, [R4+URZ+0x33430], RZ ;  /* 0x033430ff04ff79a7 */ /* 0x0009e6000810003f */
[----:B------:R-:W-:-:S13]  /*2d2d0*/  ISETP.NE.AND P0, PT, R0, 0x3, PT ;  /* 0x000000030000780c */ /* 0x000fda0003f05270 */
[----:B----4-:R-:W-:Y:S05]  /*2d2e0*/  @!P0 BRA `(.L_x_2975) ;  /* 0x0000000000048947 */ /* 0x010fea0003800000 */
[----:B------:R-:W-:Y:S01]  /*2d2f0*/  BPT.TRAP 0x1 ;  /* 0x000000040000795c */ /* 0x000fe20000300000 */
.L_x_2975:
[----:B------:R-:W-:Y:S01]  /*2d300*/  LOP3.LUT R3, R20, 0x1, RZ, 0x3c, !PT ;  /* 0x0000000114037812 */ /* 0x000fe200078e3cff */
[----:B------:R-:W-:Y:S01]  /*2d310*/  IMAD R0, R17, 0x8, R22 ;  /* 0x0000000811007824 */ /* 0x000fe200078e0216 */
[----:B------:R-:W-:Y:S02]  /*2d320*/  BSSY B0, `(.L_x_2976) ;  /* 0x0000004000007945 */ /* 0x000fe40003800000 */
[----:B------:R-:W-:-:S04]  /*2d330*/  SHF.L.U32 R3, R3, 0x1f, RZ ;  /* 0x0000001f03037819 */ /* 0x000fc800000006ff */
[----:B------:R-:W4:Y:S02]  /*2d340*/  SYNCS.PHASECHK.TRANS64.TRYWAIT P2, [R0+URZ+0x33470], R3 ;  /* 0x03347003000075a7 */ /* 0x000f24000804017f */
[----:B----4-:R-:W-:Y:S05]  /*2d350*/  @!P2 BRA `(.L_x_2977) ;  /* 0x0000007000b8a947 */ /* 0x010fea0003800000 */
.L_x_3205:
[----:B------:R-:W-:Y:S05]  /*2d360*/  BSYNC B0 ;  /* 0x0000000000007941 */ /* 0x000fea0003800000 */
.L_x_2976:
[----:B------:R-:W-:-:S05]  /*2d370*/  IMAD.U32 R2, RZ, RZ, UR39 ;  /* 0x00000027ff027e24 */ /* 0x000fca000f8e00ff */
[----:B------:R-:W-:-:S13]  /*2d380*/  ISETP.NE.AND P2, PT, R2, 0x3, PT ;  /* 0x000000030200780c */ /* 0x000fda0003f45270 */
[----:B------:R-:W-:Y:S05]  /*2d390*/  @!P2 BRA `(.L_x_2978) ;  /* 0x000000000004a947 */ /* 0x000fea0003800000 */
[----:B------:R-:W-:Y:S01]  /*2d3a0*/  BPT.TRAP 0x1 ;  /* 0x000000040000795c */ /* 0x000fe20000300000 */
.L_x_2978:
[----:B------:R-:W-:Y:S01]  /*2d3b0*/  SHF.L.U32 R5, R20, 0x1f, RZ ;  /* 0x0000001f14057819 */ /* 0x000fe200000006ff */
[----:B----4-:R-:W-:-:S03]  /*2d3c0*/  IMAD R3, R17, 0x7800, RZ ;  /* 0x0000780011037824 */ /* 0x010fc600078e02ff */
[----:B------:R-:W4:Y:S02]  /*2d3d0*/  SYNCS.PHASECHK.TRANS64.TRYWAIT P2, [R0+URZ+0x33460], R5 ;  /* 0x03346005000075a7 */ /* 0x000f24000804017f */
[----:B----4-:R-:W-:Y:S05]  /*2d3e0*/  @!P2 BRA `(.L_x_2979) ;  /* 0x0000007000a8a947 */ /* 0x010fea0003800000 */
.L_x_3206:
[----:B------:R-:W4:Y:S04]  /*2d3f0*/  LDL R2, [R1+0x18] ;  /* 0x0000180001027983 */ /* 0x000f280000100800 */
[----:B------:R-:W5:Y:S01]  /*2d400*/  LDL R8, [R1+0x14] ;  /* 0x0000140001087983 */ /* 0x000f620000100800 */
[----:B------:R-:W-:Y:S05]  /*2d410*/  WARPSYNC.ALL ;  /* 0x0000000000007948 */ /* 0x000fea0003800000 */
[----:B------:R-:W-:-:S05]  /*2d420*/  IMAD.U32 R17, RZ, RZ, UR39 ;  /* 0x00000027ff117e24 */ /* 0x000fca000f8e00ff */
[----:B------:R-:W-:Y:S02]  /*2d430*/  ISETP.NE.AND P2, PT, R17, 0x3, PT ;  /* 0x000000031100780c */ /* 0x000fe40003f45270 */
[C---:B----4-:R-:W-:Y:S02]  /*2d440*/  LOP3.LUT R5, R3.reuse, R2, RZ, 0xfc, !PT ;  /* 0x0000000203057212 */ /* 0x050fe400078efcff */
[----:B-----5:R-:W-:-:S03]  /*2d450*/  LOP3.LUT R3, R3, R8, RZ, 0xfc, !PT ;  /* 0x0000000803037212 */ /* 0x020fc600078efcff */
[C---:B------:R-:W-:Y:S02]  /*2d460*/  IMAD.IADD R2, R22.reuse, 0x1, R5 ;  /* 0x0000000116027824 */ /* 0x040fe400078e0205 */
[----:B------:R-:W-:-:S03]  /*2d470*/  IMAD.IADD R3, R22, 0x1, R3 ;  /* 0x0000000116037824 */ /* 0x000fc600078e0203 */
[----:B0-23--:R-:W0:Y:S02]  /*2d480*/  LDSM.16.MT88.4 R4, [R2+0xf200] ;  /* 0x00f200000204783b */ /* 0x00de240000004200 */
        /* <DEDUP_REMOVED lines=97> */
.L_x_2980:
[----:B--2---:R2:W-:Y:S01]  /*2daa0*/  SYNCS.ARRIVE.TRANS64.A1T0 RZ, [R0+URZ+0x33450], RZ ;  /* 0x033450ff00ff79a7 */ /* 0x0045e2000810003f */
[----:B------:R-:W-:Y:S06]  /*2dab0*/  BAR.SYNC.DEFER_BLOCKING 0x2, 0x80 ;  /* 0x0082000000007b1d */ /* 0x000fec0000010000 */
[----:B------:R-:W-:Y:S05]  /*2dac0*/  @!P0 BRA `(.L_x_2981) ;  /* 0x0000000000048947 */ /* 0x000fea0003800000 */
[----:B------:R-:W-:Y:S01]  /*2dad0*/  BPT.TRAP 0x1 ;  /* 0x000000040000795c */ /* 0x000fe20000300000 */
.L_x_2981:
[----:B------:R-:W3:Y:S01]  /*2dae0*/  LDL R2, [R1+0xc] ;  /* 0x00000c0001027983 */ /* 0x000ee20000100800 */
[----:B--2---:R-:W-:Y:S01]  /*2daf0*/  IADD3 R0, R0, 0x33480, RZ ;  /* 0x0003348000007810 */ /* 0x004fe20007ffe0ff */
[----:B------:R-:W-:Y:S02]  /*2db00*/  IMAD.MOV.U32 R17, RZ, RZ, R29 ;  /* 0x000000ffff117224 */ /* 0x000fe400078e001d */
[----:B------:R-:W-:Y:S01]  /*2db10*/  IMAD.MOV.U32 R20, RZ, RZ, R33 ;  /* 0x000000ffff147224 */ /* 0x000fe200078e0021 */
[----:B---3--:R-:W-:-:S04]  /*2db20*/  PRMT R0, R2, 0x654, R0 ;  /* 0x0000065402007816 */ /* 0x008fc80000000000 */
[----:B------:R2:W-:Y:S01]  /*2db30*/  SYNCS.ARRIVE.TRANS64.RED.A1T0 RZ, [R0+URZ], RZ ;  /* 0x000000ff00ff79a7 */ /* 0x0005e2000810043f */
[----:B------:R-:W-:Y:S05]  /*2db40*/  @P1 BRA `(.L_x_2982) ;  /* 0xffffffe400d01947 */ /* 0x000fea000383ffff */
.L_x_2962:
        /* <DEDUP_REMOVED lines=19> */
.L_x_2984:
[----:B------:R-:W-:Y:S05]  /*2dc80*/  BSYNC B0 ;  /* 0x0000000000007941 */ /* 0x000fea0003800000 */
.L_x_2983:
[----:B------:R-:W-:Y:S05]  /*2dc90*/  @!P0 BRA `(.L_x_2985) ;  /* 0x0000000000048947 */ /* 0x000fea0003800000 */
[----:B------:R-:W-:Y:S01]  /*2dca0*/  BPT.TRAP 0x1 ;  /* 0x000000040000795c */ /* 0x000fe20000300000 */
.L_x_2985:
[----:B------:R-:W-:Y:S01]  /*2dcb0*/  LOP3.LUT R0, R33, 0x1, RZ, 0x3c, !PT ;  /* 0x0000000121007812 */ /* 0x000fe200078e3cff */
[----:B0-----:R-:W-:Y:S01]  /*2dcc0*/  IMAD R3, R29, 0x8, R22 ;  /* 0x000000081d037824 */ /* 0x001fe200078e0216 */
[----:B------:R-:W-:Y:S02]  /*2dcd0*/  BSSY B0, `(.L_x_2986) ;  /* 0x0000004000007945 */ /* 0x000fe40003800000 */
[----:B------:R-:W-:-:S04]  /*2dce0*/  SHF.L.U32 R0, R0, 0x1f, RZ ;  /* 0x0000001f00007819 */ /* 0x000fc800000006ff */
[----:B------:R-:W0:Y:S02]  /*2dcf0*/  SYNCS.PHASECHK.TRANS64.TRYWAIT P1, [R3+URZ+0x33470], R0 ;  /* 0x03347000030075a7 */ /* 0x000e24000802017f */
[----:B0-----:R-:W-:Y:S05]  /*2dd00*/  @!P1 BRA `(.L_x_2987) ;  /* 0x0000006800749947 */ /* 0x001fea0003800000 */
.L_x_3207:
[----:B------:R-:W-:Y:S05]  /*2dd10*/  BSYNC B0 ;  /* 0x0000000000007941 */ /* 0x000fea0003800000 */
.L_x_2986:
[----:B------:R-:W-:-:S05]  /*2dd20*/  IMAD.U32 R2, RZ, RZ, UR39 ;  /* 0x00000027ff027e24 */ /* 0x000fca000f8e00ff */
[----:B------:R-:W-:-:S13]  /*2dd30*/  ISETP.NE.AND P1, PT, R2, 0x3, PT ;  /* 0x000000030200780c */ /* 0x000fda0003f25270 */
[----:B------:R-:W-:Y:S05]  /*2dd40*/  @!P1 BRA `(.L_x_2988) ;  /* 0x0000000000049947 */ /* 0x000fea0003800000 */
[----:B------:R-:W-:Y:S01]  /*2dd50*/  BPT.TRAP 0x1 ;  /* 0x000000040000795c */ /* 0x000fe20000300000 */
.L_x_2988:
[----:B0-----:R-:W-:-:S04]  /*2dd60*/  SHF.L.U32 R0, R33, 0x1f, RZ ;  /* 0x0000001f21007819 */ /* 0x001fc800000006ff */
[----:B------:R-:W0:Y:S02]  /*2dd70*/  SYNCS.PHASECHK.TRANS64.TRYWAIT P1, [R3+URZ+0x33460], R0 ;  /* 0x03346000030075a7 */ /* 0x000e24000802017f */
[----:B0-----:R-:W-:Y:S05]  /*2dd80*/  @!P1 BRA `(.L_x_2989) ;  /* 0x0000006800689947 */ /* 0x001fea0003800000 */
.L_x_3208:
[----:B------:R-:W2:Y:S04]  /*2dd90*/  LDL R4, [R1+0x18] ;  /* 0x0000180001047983 */ /* 0x000ea80000100800 */
[----:B------:R-:W3:Y:S01]  /*2dda0*/  LDL R10, [R1+0x14] ;  /* 0x00001400010a7983 */ /* 0x000ee20000100800 */
[----:B------:R-:W-:Y:S01]  /*2ddb0*/  IMAD R2, R29, 0x7800, RZ ;  /* 0x000078001d027824 */ /* 0x000fe200078e02ff */
[----:B------:R-:W-:Y:S05]  /*2ddc0*/  WARPSYNC.ALL ;  /* 0x0000000000007948 */ /* 0x000fea0003800000 */
[----:B------:R-:W-:-:S05]  /*2ddd0*/  IMAD.U32 R12, RZ, RZ, UR39 ;  /* 0x00000027ff0c7e24 */ /* 0x000fca000f8e00ff */
[----:B------:R-:W-:Y:S02]  /*2dde0*/  ISETP.NE.AND P1, PT, R12, 0x3, PT ;  /* 0x000000030c00780c */ /* 0x000fe40003f25270 */
[----:B--2---:R-:W-:-:S04]  /*2ddf0*/  LOP3.LUT R5, R2, R4, RZ, 0xfc, !PT ;  /* 0x0000000402057212 */ /* 0x004fc800078efcff */
[----:B0-----:R-:W-:-:S05]  /*2de00*/  IADD3 R0, R22, R5, RZ ;  /* 0x0000000516007210 */ /* 0x001fca0007ffe0ff */
        /* <DEDUP_REMOVED lines=100> */
.L_x_2990:
[----:B--2---:R2:W-:Y:S01]  /*2e450*/  SYNCS.ARRIVE.TRANS64.A1T0 RZ, [R3+URZ+0x33450], RZ ;  /* 0x033450ff03ff79a7 */ /* 0x0045e2000810003f */
[----:B------:R-:W-:Y:S06]  /*2e460*/  BAR.SYNC.DEFER_BLOCKING 0x2, 0x80 ;  /* 0x0082000000007b1d */ /* 0x000fec0000010000 */
[----:B------:R-:W-:Y:S05]  /*2e470*/  @!P0 BRA `(.L_x_2991) ;  /* 0x0000000000048947 */ /* 0x000fea0003800000 */
[----:B------:R-:W-:Y:S01]  /*2e480*/  BPT.TRAP 0x1 ;  /* 0x000000040000795c */ /* 0x000fe20000300000 */
.L_x_2991:
[----:B------:R-:W3:Y:S01]  /*2e490*/  LDL R0, [R1+0xc] ;  /* 0x00000c0001007983 */ /* 0x000ee20000100800 */
[----:B--2---:R-:W-:Y:S02]  /*2e4a0*/  VIADD R3, R3, 0x33480 ;  /* 0x0003348003037836 */ /* 0x004fe40000000000 */
[----:B------:R-:W-:-:S05]  /*2e4b0*/  VIADD R29, R29, 0x1 ;  /* 0x000000011d1d7836 */ /* 0x000fca0000000000 */
[----:B------:R-:W-:-:S04]  /*2e4c0*/  ISETP.NE.AND P0, PT, R29, 0x2, PT ;  /* 0x000000021d00780c */ /* 0x000fc80003f05270 */
[----:B------:R-:W-:Y:S02]  /*2e4d0*/  SEL R29, R29, RZ, P0 ;  /* 0x000000ff1d1d7207 */ /* 0x000fe40000000000 */
[----:B---3--:R-:W-:Y:S02]  /*2e4e0*/  PRMT R3, R0, 0x654, R3 ;  /* 0x0000065400037816 */ /* 0x008fe40000000003 */
[----:B------:R-:W-:Y:S02]  /*2e4f0*/  SEL R0, RZ, 0x1, P0 ;  /* 0x00000001ff007807 */ /* 0x000fe40000000000 */
[----:B------:R2:W-:Y:S02]  /*2e500*/  SYNCS.ARRIVE.TRANS64.RED.A1T0 RZ, [R3+URZ], RZ ;  /* 0x000000ff03ff79a7 */ /* 0x0005e4000810043f */
[----:B------:R-:W-:-:S07]  /*2e510*/  LOP3.LUT R33, R33, R0, RZ, 0x3c, !PT ;  /* 0x0000000021217212 */ /* 0x000fce00078e3cff */
.L_x_2930:
[----:B------:R-:W3:Y:S02]  /*2e520*/  LDL R0, [R1] ;  /* 0x0000000001007983 */ /* 0x000ee40000100800 */
[----:B---3--:R-:W-:-:S13]  /*2e530*/  LOP3.LUT P0, RZ, R0, 0x80, RZ, 0xc0, !PT ;  /* 0x0000008000ff7812 */ /* 0x008fda000780c0ff */
[----:B------:R-:W-:Y:S05]  /*2e540*/  @!P0 BRA `(.L_x_2992) ;  /* 0x0000000000288947 */ /* 0x000fea0003800000 */
[----:B------:R-:W-:Y:S05]  /*2e550*/  WARPSYNC.ALL ;  /* 0x0000000000007948 */ /* 0x000fea0003800000 */
[----:B------:R-:W3:Y:S08]  /*2e560*/  S2UR UR4, SR_CgaCtaId ;  /* 0x00000000000479c3 */ /* 0x000ef00000008800 */
[----:B------:R-:W-:Y:S01]  /*2e570*/  BAR.SYNC.DEFER_BLOCKING 0x5, 0x180 ;  /* 0x0146000000007b1d */ /* 0x000fe20000010000 */
[----:B------:R-:W-:Y:S01]  /*2e580*/  MOV R22, 0x400 ;  /* 0x0000040000167802 */ /* 0x000fe20000000f00 */
[----:B---3--:R-:W-:-:S05]  /*2e590*/  IMAD.U32 R0, RZ, RZ, UR4 ;  /* 0x00000004ff007e24 */ /* 0x008fca000f8e00ff */
[----:B------:R-:W-:Y:S01]  /*2e5a0*/  LEA R22, R0, R22, 0x18 ;  /* 0x0000001600167211 */ /* 0x000fe200078ec0ff */
[----:B------:R3:W-:Y:S04]  /*2e5b0*/  STL [R1+0xc], R0 ;  /* 0x00000c0001007387 */ /* 0x0007e80000100800 */
[----:B------:R3:W4:Y:S01]  /*2e5c0*/  LDS.128 R16, [R22+0x334d0] ;  /* 0x0334d00016107984 */ /* 0x0007220000000c00 */
[----:B------:R-:W-:Y:S06]  /*2e5d0*/  BAR.ARV 0x4, 0x180 ;  /* 0x0106000000007b1d */ /* 0x000fec0000002000 */
[----:B------:R-:W-:Y:S05]  /*2e5e0*/  BRA `(.L_x_2993) ;  /* 0x0000000800d47947 */ /* 0x000fea0003800000 */
.L_x_2992:
[----:B------:R-:W0:Y:S01]  /*2e5f0*/  S2R R0, SR_TID.X ;  /* 0x0000000000007919 */ /* 0x000e220000002100 */
[----:B------:R-:W-:Y:S01]  /*2e600*/  UMOV UR4, 0xffffffff ;  /* 0xffffffff00047882 */ /* 0x000fe20000000000 */
[----:B0-----:R-:W-:-:S04]  /*2e610*/  LOP3.LUT R8, R0, 0x1f, RZ, 0xc0, !PT ;  /* 0x0000001f00087812 */ /* 0x001fc800078ec0ff */
[----:B------:R-:W-:Y:S01]  /*2e620*/  ISETP.NE.AND P0, PT, R8, 0x1f, PT ;  /* 0x0000001f0800780c */ /* 0x000fe20003f05270 */
[----:B------:R-:W-:-:S12]  /*2e630*/  BRA.DIV UR4, `(.L_x_2994) ;  /* 0x0000006204507947 */ /* 0x000fd8000b800000 */
[----:B------:R-:W-:Y:S01]  /*2e640*/  IADD3 R5, R19, R8, RZ ;  /* 0x0000000813057210 */ /* 0x000fe20007ffe0ff */
[----:B------:R-:W-:-:S03]  /*2e650*/  ULDC UR4, c[0x0][0xc3c] ;  /* 0x00030f0000047ab9 */ /* 0x000fc60000000800 */
[----:B------:R-:W-:-:S13]  /*2e660*/  ISETP.GE.OR P1, PT, R5, UR4, !P0 ;  /* 0x0000000405007c0c */ /* 0x000fda000c726670 */
[----:B--2---:R-:W0:Y:S02]  /*2e670*/  @!P1 LDC.64 R2, c[0x0][0xc80] ;  /* 0x00032000ff029b82 */ /* 0x004e240000000a00 */
[----:B0-----:R-:W-:-:S06]  /*2e680*/  @!P1 IMAD.WIDE R2, R5, 0x4, R2 ;  /* 0x0000000405029825 */ /* 0x001fcc00078e0202 */
[----:B------:R-:W2:Y:S01]  /*2e690*/  @!P1 LDG.E R2, desc[UR50][R2.64] ;  /* 0x0000003202029981 */ /* 0x000ea2000c1e1900 */
[----:B------:R-:W-:Y:S01]  /*2e6a0*/  IMAD.MOV.U32 R17, RZ, RZ, RZ ;  /* 0x000000ffff117224 */ /* 0x000fe200078e00ff */
[C---:B------:R-:W-:Y:S02]  /*2e6b0*/  ISETP.GE.U32.AND P2, PT, R8.reuse, 0x2, PT ;  /* 0x000000020800780c */ /* 0x040fe40003f46070 */
[C---:B------:R-:W-:Y:S01]  /*2e6c0*/  ISETP.GE.U32.AND P3, PT, R8.reuse, 0x4, PT ;  /* 0x000000040800780c */ /* 0x040fe20003f66070 */
[----:B------:R-:W-:Y:S01]  /*2e6d0*/  SHFL.IDX PT, R0, R16, RZ, 0x1f ;  /* 0x00001fff10007589 */ /* 0x000fe200000e0000 */
[C---:B------:R-:W-:Y:S02]  /*2e6e0*/  ISETP.GE.U32.AND P4, PT, R8.reuse, 0x8, PT ;  /* 0x000000080800780c */ /* 0x040fe40003f86070 */
[C---:B------:R-:W-:Y:S01]  /*2e6f0*/  ISETP.GE.U32.AND P5, PT, R8.reuse, 0x10, PT ;  /* 0x000000100800780c */ /* 0x040fe20003fa6070 */
[----:B--2---:R-:W-:Y:S01]  /*2e700*/  @!P1 IMAD.MOV.U32 R17, RZ, RZ, R2 ;  /* 0x000000ffff119224 */ /* 0x004fe200078e0002 */
        /* <DEDUP_REMOVED lines=17> */
[----:B------:R0:W2:Y:S02]  /*2e820*/  SHFL.IDX PT, R14, R2, 0x1f, 0x1f ;  /* 0x03e01f00020e7f89 */ /* 0x0000a400000e0000 */
.L_x_3218:
[----:B------:R-:W-:Y:S02]  /*2e830*/  ULDC UR4, c[0x0][0xc38] ;  /* 0x00030e0000047ab9 */ /* 0x000fe40000000800 */
[----:B------:R-:W-:-:S04]  /*2e840*/  IMAD.U32 R4, RZ, RZ, UR4 ;  /* 0x00000004ff047e24 */ /* 0x000fc8000f8e00ff */
[----:B--2---:R-:W-:-:S04]  /*2e850*/  IMAD R14, R14, R4, RZ ;  /* 0x000000040e0e7224 */ /* 0x004fc800078e02ff */
[----:B------:R-:W-:-:S05]  /*2e860*/  IMAD.IADD R5, R5, 0x1, R14 ;  /* 0x0000000105057824 */ /* 0x000fca00078e020e */
[----:B------:R-:W-:-:S13]  /*2e870*/  ISETP.GT.AND P6, PT, R5, R0, PT ;  /* 0x000000000500720c */ /* 0x000fda0003fc4270 */
[----:B------:R-:W-:Y:S05]  /*2e880*/  @P6 BRA `(.L_x_2995) ;  /* 0x00000000009c6947 */ /* 0x000fea0003800000 */
.L_x_3000:
        /* <DEDUP_REMOVED lines=14> */
.L_x_2998:
[----:B------:R-:W-:Y:S05]  /*2e970*/  BSYNC B0 ;  /* 0x0000000000007941 */ /* 0x000fea0003800000 */
.L_x_2997:
[----:B------:R-:W-:-:S03]  /*2e980*/  UMOV UR4, 0xffffffff ;  /* 0xffffffff00047882 */ /* 0x000fc60000000000 */
[----:B------:R-:W-:Y:S05]  /*2e990*/  BRA.DIV UR4, `(.L_x_2999) ;  /* 0x00000062049c7947 */ /* 0x000fea000b800000 */
[----:B-----5:R-:W2:Y:S02]  /*2e9a0*/  SHFL.UP PT, R14, R17, 0x1, RZ ;  /* 0x04200000110e7989 */ /* 0x020ea400000e00ff */
[----:B--2---:R-:W-:-:S05]  /*2e9b0*/  SEL R14, R14, RZ, P1 ;  /* 0x000000ff0e0e7207 */ /* 0x004fca0000800000 */
        /* <DEDUP_REMOVED lines=13> */
[----:B------:R0:W2:Y:S02]  /*2ea90*/  SHFL.IDX PT, R14, R2, 0x1f, 0x1f ;  /* 0x03e01f00020e7f89 */ /* 0x0000a400000e0000 */
.L_x_3226:
[----:B------:R-:W-:Y:S02]  /*2eaa0*/  ULDC UR4, c[0x0][0xc38] ;  /* 0x00030e0000047ab9 */ /* 0x000fe40000000800 */
[----:B------:R-:W-:-:S05]  /*2eab0*/  MOV R4, UR4 ;  /* 0x0000000400047c02 */ /* 0x000fca0008000f00 */
[----:B--2---:R-:W-:-:S04]  /*2eac0*/  IMAD R14, R14, R4, RZ ;  /* 0x000000040e0e7224 */ /* 0x004fc800078e02ff */
[----:B------:R-:W-:-:S05]  /*2ead0*/  IMAD.IADD R5, R14, 0x1, R5 ;  /* 0x000000010e057824 */ /* 0x000fca00078e0205 */
[----:B------:R-:W-:-:S13]  /*2eae0*/  ISETP.GT.AND P6, PT, R5, R0, PT ;  /* 0x000000000500720c */ /* 0x000fda0003fc4270 */
[----:B------:R-:W-:Y:S05]  /*2eaf0*/  @!P6 BRA `(.L_x_3000) ;  /* 0xfffffffc0064e947 */ /* 0x000fea000383ffff */
.L_x_2995:
[----:B------:R-:W-:Y:S01]  /*2eb00*/  IMAD.IADD R5, R5, 0x1, -R14 ;  /* 0x0000000105057824 */ /* 0x000fe200078e0a0e */
[----:B------:R-:W-:-:S03]  /*2eb10*/  UMOV UR4, 0xffffffff ;  /* 0xffffffff00047882 */ /* 0x000fc60000000000 */
[----:B------:R-:W-:-:S05]  /*2eb20*/  IMAD R3, R2, R4, R5 ;  /* 0x0000000402037224 */ /* 0x000fca00078e0205 */
[----:B------:R-:W-:Y:S01]  /*2eb30*/  ISETP.GT.AND P6, PT, R3, R0, PT ;  /* 0x000000000300720c */ /* 0x000fe20003fc4270 */
[----:B------:R-:W-:-:S12]  /*2eb40*/  BRA.DIV UR4, `(.L_x_3001) ;  /* 0x0000006204ec7947 */ /* 0x000fd8000b800000 */
[----:B------:R-:W-:-:S04]  /*2eb50*/  VOTE.ANY R3, PT, !P6 ;  /* 0x0000000000037806 */ /* 0x000fc800070e0100 */
[----:B------:R-:W2:Y:S02]  /*2eb60*/  POPC R6, R3 ;  /* 0x0000000300067309 */ /* 0x000ea40000000000 */
[----:B--2---:R2:W3:Y:S02]  /*2eb70*/  SHFL.IDX PT, R17, R17, R6, 0x1f ;  /* 0x00001f0611117589 */ /* 0x0044e400000e0000 */
.L_x_3230:
[----:B------:R-:W-:Y:S01]  /*2eb80*/  ISETP.NE.AND P0, PT, R3, RZ, PT ;  /* 0x000000ff0300720c */ /* 0x000fe20003f05270 */
[----:B------:R-:W-:-:S12]  /*2eb90*/  IMAD.MOV.U32 R14, RZ, RZ, RZ ;  /* 0x000000ffff0e7224 */ /* 0x000fd800078e00ff */
[----:B------:R-:W-:Y:S05]  /*2eba0*/  @!P0 BRA `(.L_x_3002) ;  /* 0x0000000000108947 */ /* 0x000fea0003800000 */
[----:B------:R-:W-:Y:S01]  /*2ebb0*/  UMOV UR4, 0xffffffff ;  /* 0xffffffff00047882 */ /* 0x000fe20000000000 */
[----:B------:R-:W-:Y:S02]  /*2ebc0*/  VIADD R12, R6, 0xffffffff ;  /* 0xffffffff060c7836 */ /* 0x000fe40000000000 */
[----:B------:R-:W-:Y:S05]  /*2ebd0*/  BRA.DIV UR4, `(.L_x_3003) ;  /* 0x0000006604107947 */ /* 0x000fea000b800000 */
[----:B------:R4:W0:Y:S02]  /*2ebe0*/  SHFL.IDX PT, R14, R2, R12, 0x1f ;  /* 0x00001f0c020e7589 */ /* 0x00082400000e0000 */
.L_x_3002:
[----:B0---4-:R-:W0:Y:S01]  /*2ebf0*/  LDC.64 R2, c[0x0][0xc90] ;  /* 0x00032400ff027b82 */ /* 0x011e220000000a00 */
[----:B------:R-:W-:-:S04]  /*2ec00*/  IMAD.IADD R19, R6, 0x1, R19 ;  /* 0x0000000106137824 */ /* 0x000fc800078e0213 */
[----:B0-----:R-:W-:-:S05]  /*2ec10*/  IMAD.WIDE R2, R19, 0x4, R2 ;  /* 0x0000000413027825 */ /* 0x001fca00078e0202 */
[----:B------:R0:W2:Y:S01]  /*2ec20*/  LDG.E R7, desc[UR50][R2.64] ;  /* 0x0000003202077981 */ /* 0x0000a2000c1e1900 */
[----:B------:R-:W-:Y:S02]  /*2ec30*/  IMAD R16, R14, R4, R5 ;  /* 0x000000040e107224 */ /* 0x000fe400078e0205 */
[----:B0-----:R-:W-:Y:S02]  /*2ec40*/  IMAD.MOV.U32 R2, RZ, RZ, RZ ;  /* 0x000000ffff027224 */ /* 0x001fe400078e00ff */
[----:B--23--:R-:W-:-:S05]  /*2ec50*/  IMAD R6, R17, R7, RZ ;  /* 0x0000000711067224 */ /* 0x00cfca00078e02ff */
[----:B------:R-:W-:-:S04]  /*2ec60*/  IABS R8, R6 ;  /* 0x0000000600087213 */ /* 0x000fc80000000000 */
[----:B------:R-:W0:Y:S08]  /*2ec70*/  I2F.RP R9, R8 ;  /* 0x0000000800097306 */ /* 0x000e300000209400 */
[----:B0-----:R-:W0:Y:S02]  /*2ec80*/  MUFU.RCP R9, R9 ;  /* 0x0000000900097308 */ /* 0x001e240000001000 */
[----:B0-----:R-:W-:-:S06]  /*2ec90*/  IADD3 R10, R9, 0xffffffe, RZ ;  /* 0x0ffffffe090a7810 */ /* 0x001fcc0007ffe0ff */
[----:B------:R-:W0:Y:S02]  /*2eca0*/  F2I.FTZ.U32.TRUNC.NTZ R3, R10 ;  /* 0x0000000a00037305 */ /* 0x000e24000021f000 */
[----:B0-----:R-:W-:-:S04]  /*2ecb0*/  IMAD.MOV R11, RZ, RZ, -R3 ;  /* 0x000000ffff0b7224 */ /* 0x001fc800078e0a03 */
[----:B------:R-:W-:-:S04]  /*2ecc0*/  IMAD R5, R11, R8, RZ ;  /* 0x000000080b057224 */ /* 0x000fc800078e02ff */
[----:B------:R-:W-:-:S04]  /*2ecd0*/  IMAD.HI.U32 R2, R3, R5, R2 ;  /* 0x0000000503027227 */ /* 0x000fc800078e0002 */
[----:B------:R-:W-:Y:S01]  /*2ece0*/  IMAD.IADD R5, R0, 0x1, -R16 ;  /* 0x0000000100057824 */ /* 0x000fe200078e0a10 */
[----:B------:R-:W-:-:S04]  /*2ecf0*/  IABS R0, R6 ;  /* 0x0000000600007213 */ /* 0x000fc80000000000 */
[----:B------:R-:W-:Y:S01]  /*2ed00*/  IABS R3, R5 ;  /* 0x0000000500037213 */ /* 0x000fe20000000000 */
[----:B------:R-:W-:-:S04]  /*2ed10*/  IMAD.MOV R0, RZ, RZ, -R0 ;  /* 0x000000ffff007224 */ /* 0x000fc800078e0a00 */
[----:B------:R-:W-:-:S04]  /*2ed20*/  IMAD.HI.U32 R2, R2, R3, RZ ;  /* 0x0000000302027227 */ /* 0x000fc800078e00ff */
[----:B------:R-:W-:Y:S01]  /*2ed30*/  IMAD R3, R2, R0, R3 ;  /* 0x0000000002037224 */ /* 0x000fe200078e0203 */
[----:B------:R-:W-:-:S04]  /*2ed40*/  LOP3.LUT R0, R5, R6, RZ, 0x3c, !PT ;  /* 0x0000000605007212 */ /* 0x000fc800078e3cff */
[----:B------:R-:W-:Y:S02]  /*2ed50*/  ISETP.GT.U32.AND P1, PT, R8, R3, PT ;  /* 0x000000030800720c */ /* 0x000fe40003f24070 */
[----:B------:R-:W-:-:S11]  /*2ed60*/  ISETP.GE.AND P2, PT, R0, RZ, PT ;  /* 0x000000ff0000720c */ /* 0x000fd60003f46270 */
[----:B------:R-:W-:Y:S01]  /*2ed70*/  @!P1 IMAD.IADD R3, R3, 0x1, -R8 ;  /* 0x0000000103039824 */ /* 0x000fe200078e0a08 */
[----:B------:R-:W-:Y:S02]  /*2ed80*/  @!P1 IADD3 R2, R2, 0x1, RZ ;  /* 0x0000000102029810 */ /* 0x000fe40007ffe0ff */
        /* <DEDUP_REMOVED lines=10> */
[-C--:B------:R-:W-:Y:S02]  /*2ee30*/  IABS R7, R4.reuse ;  /* 0x0000000400077213 */ /* 0x080fe40000000000 */
[----:B------:R-:W-:Y:S02]  /*2ee40*/  IABS R6, R4 ;  /* 0x0000000400067213 */ /* 0x000fe40000000000 */
[----:B------:R-:W0:Y:S03]  /*2ee50*/  I2F.RP R8, R7 ;  /* 0x0000000700087306 */ /* 0x000e260000209400 */
[----:B------:R-:W-:-:S05]  /*2ee60*/  IMAD.MOV R6, RZ, RZ, -R6 ;  /* 0x000000ffff067224 */ /* 0x000fca00078e0a06 */
[----:B0-----:R-:W0:Y:S02]  /*2ee70*/  MUFU.RCP R8, R8 ;  /* 0x0000000800087308 */ /* 0x001e240000001000 */
[----:B0-----:R-:W-:-:S06]  /*2ee80*/  VIADD R3, R8, 0xffffffe ;  /* 0x0ffffffe08037836 */ /* 0x001fcc0000000000 */
[----:B------:R-:W0:Y:S02]  /*2ee90*/  F2I.FTZ.U32.TRUNC.NTZ R3, R3 ;  /* 0x0000000300037305 */ /* 0x000e24000021f000 */
[----:B0-----:R-:W-:-:S05]  /*2eea0*/  IADD3 R2, RZ, -R3, RZ ;  /* 0x80000003ff027210 */ /* 0x001fca0007ffe0ff */
[----:B------:R-:W-:Y:S02]  /*2eeb0*/  IMAD R9, R2, R7, RZ ;  /* 0x0000000702097224 */ /* 0x000fe400078e02ff */
[----:B------:R-:W-:-:S04]  /*2eec0*/  IMAD.MOV.U32 R2, RZ, RZ, RZ ;  /* 0x000000ffff027224 */ /* 0x000fc800078e00ff */
[----:B------:R-:W-:Y:S01]  /*2eed0*/  IMAD.HI.U32 R2, R3, R9, R2 ;  /* 0x0000000903027227 */ /* 0x000fe200078e0002 */
[----:B------:R-:W-:Y:S02]  /*2eee0*/  IABS R9, R5 ;  /* 0x0000000500097213 */ /* 0x000fe40000000000 */
[C---:B------:R-:W-:Y:S01]  /*2eef0*/  LOP3.LUT R3, R5.reuse, R4, RZ, 0x3c, !PT ;  /* 0x0000000405037212 */ /* 0x040fe200078e3cff */
[----:B------:R-:W-:Y:S02]  /*2ef00*/  IMAD.IADD R5, R5, 0x1, R0 ;  /* 0x0000000105057824 */ /* 0x000fe400078e0200 */
[----:B------:R-:W-:Y:S01]  /*2ef10*/  IMAD.HI.U32 R2, R2, R9, RZ ;  /* 0x0000000902027227 */ /* 0x000fe200078e00ff */
[----:B------:R-:W-:-:S03]  /*2ef20*/  ISETP.GE.AND P2, PT, R3, RZ, PT ;  /* 0x000000ff0300720c */ /* 0x000fc60003f46270 */
[----:B------:R-:W-:-:S05]  /*2ef30*/  IMAD R6, R2, R6, R9 ;  /* 0x0000000602067224 */ /* 0x000fca00078e0209 */
[----:B------:R-:W-:-:S13]  /*2ef40*/  ISETP.GT.U32.AND P1, PT, R7, R6, PT ;  /* 0x000000060700720c */ /* 0x000fda0003f24070 */
[----:B------:R-:W-:Y:S02]  /*2ef50*/  @!P1 IMAD.IADD R6, R6, 0x1, -R7 ;  /* 0x0000000106069824 */ /* 0x000fe400078e0a07 */
[----:B------:R-:W-:Y:S01]  /*2ef60*/  @!P1 VIADD R2, R2, 0x1 ;  /* 0x0000000102029836 */ /* 0x000fe20000000000 */
[----:B------:R-:W-:Y:S02]  /*2ef70*/  ISETP.NE.AND P1, PT, R4, RZ, PT ;  /* 0x000000ff0400720c */ /* 0x000fe40003f25270 */
[----:B------:R-:W-:-:S13]  /*2ef80*/  ISETP.GE.U32.AND P0, PT, R6, R7, PT ;  /* 0x000000070600720c */ /* 0x000fda0003f06070 */
[----:B------:R-:W-:-:S05]  /*2ef90*/  @P0 VIADD R2, R2, 0x1 ;  /* 0x0000000102020836 */ /* 0x000fca0000000000 */
[----:B------:R-:W-:Y:S02]  /*2efa0*/  @!P2 IADD3 R2, -R2, RZ, RZ ;  /* 0x000000ff0202a210 */ /* 0x000fe40007ffe1ff */
[----:B------:R-:W-:Y:S01]  /*2efb0*/  @!P1 LOP3.LUT R2, RZ, R4, RZ, 0x33, !PT ;  /* 0x00000004ff029212 */ /* 0x000fe200078e33ff */
[----:B------:R-:W-:-:S04]  /*2efc0*/  IMAD.MOV R4, RZ, RZ, -R4 ;  /* 0x000000ffff047224 */ /* 0x000fc800078e0a04 */
[----:B------:R-:W-:Y:S01]  /*2efd0*/  IMAD R18, R2, R4, R5 ;  /* 0x0000000402127224 */ /* 0x000fe200078e0205 */
[----:B------:R-:W-:-:S05]  /*2efe0*/  LOP3.LUT R2, RZ, R2, RZ, 0x33, !PT ;  /* 0x00000002ff027212 */ /* 0x000fca00078e33ff */
[----:B------:R-:W-:Y:S01]  /*2eff0*/  IMAD.IADD R17, R17, 0x1, R2 ;  /* 0x0000000111117824 */ /* 0x000fe200078e0202 */
[----:B------:R-:W-:Y:S06]  /*2f000*/  BRA `(.L_x_3004) ;  /* 0x00000000001c7947 */ /* 0x000fec0003800000 */
.L_x_2996:
[----:B------:R-:W-:Y:S01]  /*2f010*/  UMOV UR4, URZ ;  /* 0x0000003f00047c82 */ /* 0x000fe20008000000 */
[----:B------:R-:W-:Y:S01]  /*2f020*/  UMOV UR5, URZ ;  /* 0x0000003f00057c82 */ /* 0x000fe20008000000 */
[----:B------:R-:W-:Y:S01]  /*2f030*/  ULDC UR6, c[0x0][0xc3c] ;  /* 0x00030f0000067ab9 */ /* 0x000fe20000000800 */
[----:B------:R-:W-:Y:S01]  /*2f040*/  IMAD.MOV.U32 R16, RZ, RZ, R0 ;  /* 0x000000ffff107224 */ /* 0x000fe200078e0000 */
[----:B------:R-:W-:Y:S01]  /*2f050*/  MOV R18, UR5 ;  /* 0x0000000500127c02 */ /* 0x000fe20008000f00 */
[----:B------:R-:W-:Y:S02]  /*2f060*/  IMAD.U32 R17, RZ, RZ, UR4 ;  /* 0x00000004ff117e24 */ /* 0x000fe4000f8e00ff */
[----:B------:R-:W-:-:S07]  /*2f070*/  IMAD.U32 R19, RZ, RZ, UR6 ;  /* 0x00000006ff137e24 */ /* 0x000fce000f8e00ff */
.L_x_3004:
[----:B------:R0:W2:Y:S01]  /*2f080*/  LDL R2, [R1+0xc] ;  /* 0x00000c0001027983 */ /* 0x0000a20000100800 */
[----:B------:R-:W3:Y:S01]  /*2f090*/  S2R R0, SR_TID.X ;  /* 0x0000000000007919 */ /* 0x000ee20000002100 */
[----:B------:R-:W-:Y:S05]  /*2f0a0*/  WARPSYNC.ALL ;  /* 0x0000000000007948 */ /* 0x000fea0003800000 */
[----:B---3--:R-:W-:Y:S01]  /*2f0b0*/  LOP3.LUT R0, R0, 0x1f, RZ, 0xc0, !PT ;  /* 0x0000001f00007812 */ /* 0x008fe200078ec0ff */
[----:B------:R-:W-:Y:S03]  /*2f0c0*/  BAR.SYNC.DEFER_BLOCKING 0x4, 0x180 ;  /* 0x0106000000007b1d */ /* 0x000fe60000010000 */
[----:B------:R-:W-:-:S13]  /*2f0d0*/  ISETP.NE.AND P0, PT, R0, RZ, PT ;  /* 0x000000ff0000720c */ /* 0x000fda0003f05270 */
[----:B------:R-:W-:Y:S01]  /*2f0e0*/  @!P0 MOV R0, 0x400 ;  /* 0x0000040000008802 */ /* 0x000fe20000000f00 */
[----:B--2---:R-:W2:Y:S03]  /*2f0f0*/  @!P0 S2R R2, SR_CgaCtaId ;  /* 0x0000000000028919 */ /* 0x004ea60000008800 */
[----:B--2---:R-:W-:Y:S01]  /*2f100*/  @!P0 LEA R22, R2, R0, 0x18 ;  /* 0x0000000002168211 */ /* 0x004fe200078ec0ff */
[----:B------:R0:W-:Y:S04]  /*2f110*/  @!P0 STL [R1+0xc], R2 ;  /* 0x00000c0201008387 */ /* 0x0001e80000100800 */
[----:B------:R0:W-:Y:S01]  /*2f120*/  @!P0 STS.128 [R22+0x334d0], R16 ;  /* 0x0334d01016008388 */ /* 0x0001e20000000c00 */
[----:B------:R-:W-:Y:S06]  /*2f130*/  BAR.ARV 0x5, 0x180 ;  /* 0x0146000000007b1d */ /* 0x000fec0000002000 */
.L_x_2993:
[----:B------:R-:W-:Y:S02]  /*2f140*/  ULDC UR4, c[0x0][0xc3c] ;  /* 0x00030f0000047ab9 */ /* 0x000fe40000000800 */
[----:B----4-:R-:W-:-:S13]  /*2f150*/  ISETP.GE.AND P0, PT, R19, UR4, PT ;  /* 0x0000000413007c0c */ /* 0x010fda000bf06270 */
[----:B------:R-:W-:Y:S05]  /*2f160*/  @!P0 BRA `(.L_x_3005) ;  /* 0xffffff8c00948947 */ /* 0x000fea000383ffff */
[----:B------:R-:W-:Y:S05]  /*2f170*/  BSYNC B7 ;  /* 0x0000000000077941 */ /* 0x000fea0003800000 */
.L_x_2885:
[----:B--23--:R-:W2:Y:S01]  /*2f180*/  LDL.LU R0, [R1+0x30] ;  /* 0x0000300001007983 */ /* 0x00cea20000300800 */
[----:B------:R-:W-:Y:S01]  /*2f190*/  BSSY B0, `(.L_x_3006) ;  /* 0x000000b000007945 */ /* 0x000fe20003800000 */
[----:B------:R-:W3:Y:S01]  /*2f1a0*/  S2R R5, SR_CgaCtaId ;  /* 0x0000000000057919 */ /* 0x000ee20000008800 */
[----:B--2---:R-:W-:-:S05]  /*2f1b0*/  VIADD R0, R0, 0x1 ;  /* 0x0000000100007836 */ /* 0x004fca0000000000 */
[----:B0-----:R-:W-:-:S04]  /*2f1c0*/  LEA.HI R2, R0, R0, RZ, 0x1 ;  /* 0x0000000000027211 */ /* 0x001fc800078f08ff */
[----:B------:R-:W-:Y:S02]  /*2f1d0*/  LOP3.LUT R3, R2, 0xfffffffe, RZ, 0xc0, !PT ;  /* 0xfffffffe02037812 */ /* 0x000fe400078ec0ff */
[----:B------:R-:W-:-:S03]  /*2f1e0*/  MOV R2, 0x400 ;  /* 0x0000040000027802 */ /* 0x000fc60000000f00 */
[----:B------:R-:W-:Y:S01]  /*2f1f0*/  IMAD.IADD R0, R0, 0x1, -R3 ;  /* 0x0000000100007824 */ /* 0x000fe200078e0a03 */
[----:B---3--:R-:W-:-:S04]  /*2f200*/  LEA R5, R5, R2, 0x18 ;  /* 0x0000000205057211 */ /* 0x008fc800078ec0ff */
[----:B------:R-:W-:-:S04]  /*2f210*/  SHF.L.U32 R0, R0, 0x1f, RZ ;  /* 0x0000001f00007819 */ /* 0x000fc800000006ff */
[----:B------:R-:W0:Y:S02]  /*2f220*/  SYNCS.PHASECHK.TRANS64.TRYWAIT P0, [R5+URZ+0x33420], R0 ;  /* 0x03342000050075a7 */ /* 0x000e24000800017f */
[----:B0-----:R-:W-:Y:S05]  /*2f230*/  @!P0 BRA `(.L_x_3007) ;  /* 0x0000005c009c8947 */ /* 0x001fea0003800000 */
.L_x_3233:
[----:B------:R-:W-:Y:S05]  /*2f240*/  BSYNC B0 ;  /* 0x0000000000007941 */ /* 0x000fea0003800000 */
.L_x_3006:
[----:B------:R-:W-:-:S03]  /*2f250*/  UMOV UR4, 0xffffffff ;  /* 0xffffffff00047882 */ /* 0x000fc60000000000 */
[----:B------:R-:W-:Y:S05]  /*2f260*/  BRA.DIV UR4, `(.L_x_3008) ;  /* 0x0000005e04a47947 */ /* 0x000fea000b800000 */
[----:B0-----:R-:W0:Y:S02]  /*2f270*/  S2R R0, SR_TID.X ;  /* 0x0000000000007919 */ /* 0x001e240000002100 */
[----:B0-----:R-:W-:-:S04]  /*2f280*/  SHF.R.U32.HI R0, RZ, 0x5, R0 ;  /* 0x00000005ff007819 */ /* 0x001fc80000011600 */
[----:B------:R-:W-:-:S05]  /*2f290*/  LOP3.LUT R0, R0, 0x3, RZ, 0xc0, !PT ;  /* 0x0000000300007812 */ /* 0x000fca00078ec0ff */
[----:B------:R0:W2:Y:S02]  /*2f2a0*/  SHFL.IDX PT, R14, R0, RZ, 0x1f ;  /* 0x00001fff000e7589 */ /* 0x0000a400000e0000 */
.L_x_3236:
[----:B--2---:R-:W-:-:S13]  /*2f2b0*/  ISETP.NE.AND P0, PT, R14, RZ, PT ;  /* 0x000000ff0e00720c */ /* 0x004fda0003f05270 */
[----:B------:R-:W-:Y:S05]  /*2f2c0*/  @P0 BRA `(.L_x_2664) ;  /* 0x0000000000a80947 */ /* 0x000fea0003800000 */
[----:B------:R-:W-:-:S03]  /*2f2d0*/  UMOV UR4, 0xffffffff ;  /* 0xffffffff00047882 */ /* 0x000fc60000000000 */
[----:B------:R-:W-:Y:S05]  /*2f2e0*/  BRA.DIV UR4, `(.L_x_3009) ;  /* 0x0000005e04b87947 */ /* 0x000fea000b800000 */
[----:B------:R-:W-:-:S13]  /*2f2f0*/  ELECT P6, URZ, PT ;  /* 0x00000000003f782f */ /* 0x000fda00038c0000 */
.L_x_3239:
[----:B------:R-:W-:Y:S05]  /*2f300*/  @!P6 BRA `(.L_x_2664) ;  /* 0x000000000098e947 */ /* 0x000fea0003800000 */
[----:B------:R-:W-:-:S06]  /*2f310*/  ULOP3.LUT UR4, UR36, 0x2, URZ, 0xfc, !UPT ;  /* 0x0000000224047892 */ /* 0x000fcc000f8efc3f */
[----:B0-----:R-:W-:-:S05]  /*2f320*/  IMAD.U32 R0, RZ, RZ, UR4 ;  /* 0x00000004ff007e24 */ /* 0x001fca000f8e00ff */
[----:B------:R-:W-:-:S13]  /*2f330*/  ISETP.NE.AND P0, PT, R0, 0x3, PT ;  /* 0x000000030000780c */ /* 0x000fda0003f05270 */
[----:B------:R-:W-:Y:S05]  /*2f340*/  @!P0 BRA `(.L_x_3010) ;  /* 0x0000000000048947 */ /* 0x000fea0003800000 */
[----:B------:R-:W-:Y:S01]  /*2f350*/  BPT.TRAP 0x1 ;  /* 0x000000040000795c */ /* 0x000fe20000300000 */
.L_x_3010:
[----:B------:R-:W-:Y:S01]  /*2f360*/  IMAD R3, R29, 0x8, R5 ;  /* 0x000000081d037824 */ /* 0x000fe200078e0205 */
[----:B------:R-:W-:Y:S02]  /*2f370*/  SHF.L.U32 R2, R33, 0x1f, RZ ;  /* 0x0000001f21027819 */ /* 0x000fe400000006ff */
[----:B------:R-:W-:Y:S02]  /*2f380*/  IADD3 R29, R29, 0x1, RZ ;  /* 0x000000011d1d7810 */ /* 0x000fe40007ffe0ff */
[----:B------:R-:W0:Y:S02]  /*2f390*/  SYNCS.PHASECHK.TRANS64.TRYWAIT P1, [R3+URZ+0x33440], R2 ;  /* 0x03344002030075a7 */ /* 0x000e24000802017f */
[----:B------:R-:W-:-:S04]  /*2f3a0*/  ISETP.NE.AND P2, PT, R29, 0x2, PT ;  /* 0x000000021d00780c */ /* 0x000fc80003f45270 */
[----:B------:R-:W-:Y:S01]  /*2f3b0*/  SEL R0, RZ, 0x1, P2 ;  /* 0x00000001ff007807 */ /* 0x000fe20001000000 */
[----:B0-----:R-:W-:Y:S08]  /*2f3c0*/  @!P1 BRA `(.L_x_3011) ;  /* 0x0000005c00a09947 */ /* 0x001ff00003800000 */
.L_x_3240:
[----:B------:R-:W-:Y:S02]  /*2f3d0*/  SEL R29, R29, RZ, P2 ;  /* 0x000000ff1d1d7207 */ /* 0x000fe40001000000 */
[----:B------:R-:W-:Y:S01]  /*2f3e0*/  LOP3.LUT R0, R33, R0, RZ, 0x3c, !PT ;  /* 0x0000000021007212 */ /* 0x000fe200078e3cff */
[----:B------:R-:W-:Y:S06]  /*2f3f0*/  @!P0 BRA `(.L_x_3012) ;  /* 0x0000000000048947 */ /* 0x000fec0003800000 */
[----:B------:R-:W-:Y:S01]  /*2f400*/  BPT.TRAP 0x1 ;  /* 0x000000040000795c */ /* 0x000fe20000300000 */
.L_x_3012:
[----:B------:R-:W-:Y:S01]  /*2f410*/  IMAD R29, R29, 0x8, R5 ;  /* 0x000000081d1d7824 */ /* 0x000fe200078e0205 */
[----:B------:R-:W-:-:S04]  /*2f420*/  SHF.L.U32 R0, R0, 0x1f, RZ ;  /* 0x0000001f00007819 */ /* 0x000fc800000006ff */
[----:B------:R-:W2:Y:S02]  /*2f430*/  SYNCS.PHASECHK.TRANS64.TRYWAIT P1, [R29+URZ+0x33440], R0 ;  /* 0x033440001d0075a7 */ /* 0x000ea4000802017f */
[----:B--2---:R-:W-:Y:S05]  /*2f440*/  @!P1 BRA `(.L_x_3013) ;  /* 0x0000005c00949947 */ /* 0x004fea0003800000 */
.L_x_3241:
[----:B------:R-:W-:Y:S05]  /*2f450*/  @!P0 BRA `(.L_x_3014) ;  /* 0x0000000000048947 */ /* 0x000fea0003800000 */
[----:B------:R-:W-:Y:S01]  /*2f460*/  BPT.TRAP 0x1 ;  /* 0x000000040000795c */ /* 0x000fe20000300000 */
.L_x_3014:
[----:B------:R-:W3:Y:S02]  /*2f470*/  SYNCS.PHASECHK.TRANS64.TRYWAIT P1, [R3+URZ+0x33460], R2 ;  /* 0x03346002030075a7 */ /* 0x000ee4000802017f */
[----:B---3--:R-:W-:Y:S05]  /*2f480*/  @!P1 BRA `(.L_x_3015) ;  /* 0x0000005c00989947 */ /* 0x008fea0003800000 */
.L_x_3242:
[----:B------:R-:W-:Y:S05]  /*2f490*/  @!P0 BRA `(.L_x_3016) ;  /* 0x0000000000048947 */ /* 0x000fea0003800000 */
[----:B------:R-:W-:Y:S01]  /*2f4a0*/  BPT.TRAP 0x1 ;  /* 0x000000040000795c */ /* 0x000fe20000300000 */
.L_x_3016:
[----:B------:R-:W4:Y:S02]  /*2f4b0*/  SYNCS.PHASECHK.TRANS64.TRYWAIT P1, [R29+URZ+0x33460], R0 ;  /* 0x033460001d0075a7 */ /* 0x000f24000802017f */
[----:B----4-:R-:W-:Y:S05]  /*2f4c0*/  @!P1 BRA `(.L_x_3017) ;  /* 0x0000005c009c9947 */ /* 0x010fea0003800000 */
.L_x_3243:
[----:B------:R-:W-:Y:S05]  /*2f4d0*/  @!P0 BRA `(.L_x_3018) ;  /* 0x0000000000048947 */ /* 0x000fea0003800000 */
[----:B------:R-:W-:Y:S01]  /*2f4e0*/  BPT.TRAP 0x1 ;  /* 0x000000040000795c */ /* 0x000fe20000300000 */
.L_x_3018:
[----:B------:R-:W5:Y:S02]  /*2f4f0*/  SYNCS.PHASECHK.TRANS64.TRYWAIT P1, [R3+URZ+0x33480], R2 ;  /* 0x03348002030075a7 */ /* 0x000f64000802017f */
[----:B-----5:R-:W-:Y:S05]  /*2f500*/  @!P1 BRA `(.L_x_3019) ;  /* 0x0000005c00a09947 */ /* 0x020fea0003800000 */
.L_x_3244:
[----:B------:R-:W-:Y:S05]  /*2f510*/  @!P0 BRA `(.L_x_3020) ;  /* 0x0000000000048947 */ /* 0x000fea0003800000 */
[----:B------:R-:W-:Y:S01]  /*2f520*/  BPT.TRAP 0x1 ;  /* 0x000000040000795c */ /* 0x000fe20000300000 */
.L_x_3020:
[----:B------:R0:W0:Y:S02]  /*2f530*/  SYNCS.PHASECHK.TRANS64.TRYWAIT P0, [R29+URZ+0x33480], R0 ;  /* 0x033480001d0075a7 */ /* 0x000024000800017f */
[----:B0-----:R-:W-:Y:S05]  /*2f540*/  @!P0 NANOSLEEP.SYNCS 0x989680 ;  /* 0x009896800000895d */ /* 0x001fea0003900000 */
[----:B------:R-:W0:Y:S02]  /*2f550*/  @!P0 SYNCS.PHASECHK.TRANS64 P0, [R29+URZ+0x33480], R0 ;  /* 0x033480001d0085a7 */ /* 0x000e24000800007f */
[----:B0-----:R-:W-:Y:S05]  /*2f560*/  @!P0 BRA `(.L_x_3020) ;  /* 0xfffffffc00f08947 */ /* 0x001fea000383ffff */
.L_x_2664:
[----:B------:R-:W-:Y:S05]  /*2f570*/  BSYNC B8 ;  /* 0x0000000000087941 */ /* 0x000fea0003800000 */
.L_x_2661:
[----:B------:R-:W-:Y:S05]  /*2f580*/  EXIT ;  /* 0x000000000000794d */ /* 0x000fea0003800000 */
.L_x_2682:
[----:B-1----:R1:W2:Y:S02]  /*2f590*/  SYNCS.PHASECHK.TRANS64.TRYWAIT P5, [R93+URZ+0x33490], R94 ;  /* 0x0334905e5d0075a7 */ /* 0x0022a400080a017f */
[----:B--2---:R-:W-:Y:S05]  /*2f5a0*/  @!P5 NANOSLEEP.SYNCS 0x989680 ;  /* 0x009896800000d95d */ /* 0x004fea0003900000 */
[----:B------:R-:W2:Y:S02]  /*2f5b0*/  @!P5 SYNCS.PHASECHK.TRANS64 P5, [R93+URZ+0x33490], R94 ;  /* 0x0334905e5d00d5a7 */ /* 0x000ea400080a007f */
[----:B--2---:R-:W-:Y:S05]  /*2f5c0*/  @!P5 BRA `(.L_x_2682) ;  /* 0xfffffffc00f0d947 */ /* 0x004fea000383ffff */
[----:B------:R-:W-:Y:S05]  /*2f5d0*/  BRA `(.L_x_3021) ;  /* 0xfffffd40001c7947 */ /* 0x000fea000383ffff */
.L_x_2683:
        /* <DEDUP_REMOVED lines=8> */
.L_x_3023:
[----:B------:R-:W-:Y:S05]  /*2f660*/  BSYNC B1 ;  /* 0x0000000000017941 */ /* 0x000fea0003800000 */
.L_x_3022:
[----:B------:R-:W-:Y:S01]  /*2f670*/  IMAD.MOV.U32 R13, RZ, RZ, R119 ;  /* 0x000000ffff0d7224 */ /* 0x000fe200078e0077 */
[----:B------:R-:W-:Y:S01]  /*2f680*/  MOV R141, R14 ;  /* 0x0000000e008d7202 */ /* 0x000fe20000000f00 */
[----:B------:R-:W-:Y:S02]  /*2f690*/  IMAD.MOV.U32 R12, RZ, RZ, RZ ;  /* 0x000000ffff0c7224 */ /* 0x000fe400078e00ff */
[----:B------:R-:W-:Y:S02]  /*2f6a0*/  IMAD.MOV.U32 R11, RZ, RZ, 0x1e1f ;  /* 0x00001e1fff0b7424 */ /* 0x000fe400078e00ff */
[----:B------:R-:W-:-:S07]  /*2f6b0*/  IMAD.MOV.U32 R15, RZ, RZ, -0x1 ;  /* 0xffffffffff0f7424 */ /* 0x000fce00078e00ff */
[----:B------:R-:W-:Y:S05]  /*2f6c0*/  WARPSYNC.COLLECTIVE R15, `(.L_x_3024) ;  /* 0x000000000f087348 */ /* 0x000fea0003c00000 */
[----:B------:R0:W1:Y:S02]  /*2f6d0*/  SHFL.IDX P6, R14, R13, R12, R11 ;  /* 0x0000000c0d0e7389 */ /* 0x00006400000c000b */
[----:B01----:R-:W-:Y:S01]  /*2f6e0*/  ENDCOLLECTIVE ;  /* 0x000000000000791b */ /* 0x003fe20003800000 */
.L_x_3024:
[----:B------:R-:W-:Y:S01]  /*2f6f0*/  IMAD.MOV.U32 R143, RZ, RZ, R14 ;  /* 0x000000ffff8f7224 */ /* 0x000fe200078e000e */
[----:B------:R-:W-:Y:S06]  /*2f700*/  BRA `(.L_x_3025) ;  /* 0xfffffd3c00e47947 */ /* 0x000fec000383ffff */
.L_x_2708:
[----:B------:R-:W-:Y:S01]  /*2f710*/  BSSY B1, `(.L_x_3026) ;  /* 0x0000008000017945 */ /* 0x000fe20003800000 */
[----:B0-----:R-:W-:Y:S01]  /*2f720*/  MOV R13, R118 ;  /* 0x00000076000d7202 */ /* 0x001fe20000000f00 */
[----:B------:R-:W-:Y:S02]  /*2f730*/  IMAD.MOV.U32 R12, RZ, RZ, 0x1 ;  /* 0x00000001ff0c7424 */ /* 0x000fe400078e00ff */
[----:B------:R-:W-:Y:S02]  /*2f740*/  IMAD.MOV.U32 R11, RZ, RZ, 0x1e1f ;  /* 0x00001e1fff0b7424 */ /* 0x000fe400078e00ff */
[----:B------:R-:W-:-:S07]  /*2f750*/  IMAD.MOV.U32 R15, RZ, RZ, -0x1 ;  /* 0xffffffffff0f7424 */ /* 0x000fce00078e00ff */
[----:B-1234-:R-:W-:Y:S05]  /*2f760*/  WARPSYNC.COLLECTIVE R15, `(.L_x_3027) ;  /* 0x000000000f087348 */ /* 0x01efea0003c00000 */
[----:B------:R0:W0:Y:S02]  /*2f770*/  SHFL.IDX P6, R14, R13, R12, R11 ;  /* 0x0000000c0d0e7389 */ /* 0x00002400000c000b */
[----:B01234-:R-:W-:Y:S01]  /*2f780*/  ENDCOLLECTIVE ;  /* 0x000000000000791b */ /* 0x01ffe20003800000 */
.L_x_3027:
[----:B------:R-:W-:Y:S05]  /*2f790*/  BSYNC B1 ;  /* 0x0000000000017941 */ /* 0x000fea0003800000 */
.L_x_3026:
        /* <DEDUP_REMOVED lines=8> */
.L_x_3028:
[----:B------:R-:W-:Y:S01]  /*2f820*/  IMAD.MOV.U32 R119, RZ, RZ, R14 ;  /* 0x000000ffff777224 */ /* 0x000fe200078e000e */
[----:B------:R-:W-:Y:S06]  /*2f830*/  BRA `(.L_x_3029) ;  /* 0xfffffd6800ac7947 */ /* 0x000fec000383ffff */
.L_x_2738:
[----:B-1----:R1:W2:Y:S02]  /*2f840*/  SYNCS.PHASECHK.TRANS64.TRYWAIT P5, [R93+URZ+0x33490], R94 ;  /* 0x0334905e5d0075a7 */ /* 0x0022a400080a017f */
[----:B--2---:R-:W-:Y:S05]  /*2f850*/  @!P5 NANOSLEEP.SYNCS 0x989680 ;  /* 0x009896800000d95d */ /* 0x004fea0003900000 */
[----:B------:R-:W2:Y:S02]  /*2f860*/  @!P5 SYNCS.PHASECHK.TRANS64 P5, [R93+URZ+0x33490], R94 ;  /* 0x0334905e5d00d5a7 */ /* 0x000ea400080a007f */
[----:B--2---:R-:W-:Y:S05]  /*2f870*/  @!P5 BRA `(.L_x_2738) ;  /* 0xfffffffc00f0d947 */ /* 0x004fea000383ffff */
[----:B------:R-:W-:Y:S05]  /*2f880*/  BRA `(.L_x_3030) ;  /* 0xfffffd9c00c87947 */ /* 0x000fea000383ffff */
.L_x_2739:
        /* <DEDUP_REMOVED lines=8> */
.L_x_3032:
[----:B------:R-:W-:Y:S05]  /*2f910*/  BSYNC B1 ;  /* 0x0000000000017941 */ /* 0x000fea0003800000 */
.L_x_3031:
        /* <DEDUP_REMOVED lines=8> */
.L_x_3033:
[----:B------:R-:W-:Y:S01]  /*2f9a0*/  IMAD.MOV.U32 R154, RZ, RZ, R14 ;  /* 0x000000ffff9a7224 */ /* 0x000fe200078e000e */
[----:B------:R-:W-:Y:S06]  /*2f9b0*/  BRA `(.L_x_3034) ;  /* 0xfffffd9c00947947 */ /* 0x000fec000383ffff */
.L_x_2752:
[----:B------:R-:W-:Y:S01]  /*2f9c0*/  BSSY B1, `(.L_x_3035) ;  /* 0x0000008000017945 */ /* 0x000fe20003800000 */
[----:B0-----:R-:W-:Y:S02]  /*2f9d0*/  IMAD.MOV.U32 R13, RZ, RZ, R118 ;  /* 0x000000ffff0d7224 */ /* 0x001fe400078e0076 */
[----:B------:R-:W-:Y:S02]  /*2f9e0*/  IMAD.MOV.U32 R12, RZ, RZ, 0x1 ;  /* 0x00000001ff0c7424 */ /* 0x000fe400078e00ff */
[----:B------:R-:W-:Y:S02]  /*2f9f0*/  IMAD.MOV.U32 R11, RZ, RZ, 0x1e1f ;  /* 0x00001e1fff0b7424 */ /* 0x000fe400078e00ff */
[----:B------:R-:W-:-:S07]  /*2fa00*/  IMAD.MOV.U32 R15, RZ, RZ, -0x1 ;  /* 0xffffffffff0f7424 */ /* 0x000fce00078e00ff */
[----:B-1234-:R-:W-:Y:S05]  /*2fa10*/  WARPSYNC.COLLECTIVE R15, `(.L_x_3036) ;  /* 0x000000000f087348 */ /* 0x01efea0003c00000 */
[----:B------:R0:W0:Y:S02]  /*2fa20*/  SHFL.IDX P6, R14, R13, R12, R11 ;  /* 0x0000000c0d0e7389 */ /* 0x00002400000c000b */
[----:B01234-:R-:W-:Y:S01]  /*2fa30*/  ENDCOLLECTIVE ;  /* 0x000000000000791b */ /* 0x01ffe20003800000 */
.L_x_3036:
[----:B------:R-:W-:Y:S05]  /*2fa40*/  BSYNC B1 ;  /* 0x0000000000017941 */ /* 0x000fea0003800000 */
.L_x_3035:
[----:B------:R-:W-:Y:S01]  /*2fa50*/  IMAD.MOV.U32 R13, RZ, RZ, R119 ;  /* 0x000000ffff0d7224 */ /* 0x000fe200078e0077 */
[----:B------:R-:W-:Y:S01]  /*2fa60*/  MOV R118, R14 ;  /* 0x0000000e00767202 */ /* 0x000fe20000000f00 */
[----:B------:R-:W-:Y:S02]  /*2fa70*/  IMAD.MOV.U32 R12, RZ, RZ, 0x1 ;  /* 0x00000001ff0c7424 */ /* 0x000fe400078e00ff */
[----:B------:R-:W-:Y:S02]  /*2fa80*/  IMAD.MOV.U32 R11, RZ, RZ, 0x1e1f ;  /* 0x00001e1fff0b7424 */ /* 0x000fe400078e00ff */
[----:B------:R-:W-:-:S07]  /*2fa90*/  IMAD.MOV.U32 R15, RZ, RZ, -0x1 ;  /* 0xffffffffff0f7424 */ /* 0x000fce00078e00ff */
[----:B------:R-:W-:Y:S05]  /*2faa0*/  WARPSYNC.COLLECTIVE R15, `(.L_x_3037) ;  /* 0x000000000f087348 */ /* 0x000fea0003c00000 */
[----:B------:R0:W1:Y:S02]  /*2fab0*/  SHFL.IDX P6, R14, R13, R12, R11 ;  /* 0x0000000c0d0e7389 */ /* 0x00006400000c000b */
[----:B01----:R-:W-:Y:S01]  /*2fac0*/  ENDCOLLECTIVE ;  /* 0x000000000000791b */ /* 0x003fe20003800000 */
.L_x_3037:
[----:B------:R-:W-:Y:S01]  /*2fad0*/  IMAD.MOV.U32 R44, RZ, RZ, R14 ;  /* 0x000000ffff2c7224 */ /* 0x000fe200078e000e */
[----:B------:R-:W-:Y:S06]  /*2fae0*/  BRA `(.L_x_3038) ;  /* 0xfffffdc800f07947 */ /* 0x000fec000383ffff */
.L_x_2765:
[----:B0-----:R0:W1:Y:S02]  /*2faf0*/  SYNCS.PHASECHK.TRANS64.TRYWAIT P3, [R93+URZ+0x33490], R94 ;  /* 0x0334905e5d0075a7 */ /* 0x001064000806017f */
[----:B-1----:R-:W-:Y:S05]  /*2fb00*/  @!P3 NANOSLEEP.SYNCS 0x989680 ;  /* 0x009896800000b95d */ /* 0x002fea0003900000 */
[----:B------:R-:W1:Y:S02]  /*2fb10*/  @!P3 SYNCS.PHASECHK.TRANS64 P3, [R93+URZ+0x33490], R94 ;  /* 0x0334905e5d00b5a7 */ /* 0x000e64000806007f */
[----:B-1----:R-:W-:Y:S05]  /*2fb20*/  @!P3 BRA `(.L_x_2765) ;  /* 0xfffffffc00f0b947 */ /* 0x002fea000383ffff */
[----:B------:R-:W-:Y:S05]  /*2fb30*/  BRA `(.L_x_3039) ;  /* 0xfffffdf800a07947 */ /* 0x000fea000383ffff */
.L_x_2766:
[----:B------:R-:W-:Y:S01]  /*2fb40*/  BSSY B1, `(.L_x_3040) ;  /* 0x0000008000017945 */ /* 0x000fe20003800000 */
[----:B------:R-:W-:Y:S01]  /*2fb50*/  MOV R13, R50 ;  /* 0x00000032000d7202 */ /* 0x000fe20000000f00 */
[----:B------:R-:W-:Y:S02]  /*2fb60*/  IMAD.MOV.U32 R12, RZ, RZ, RZ ;  /* 0x000000ffff0c7224 */ /* 0x000fe400078e00ff */
[----:B------:R-:W-:Y:S02]  /*2fb70*/  IMAD.MOV.U32 R11, RZ, RZ, 0x1e1f ;  /* 0x00001e1fff0b7424 */ /* 0x000fe400078e00ff */
[----:B------:R-:W-:-:S07]  /*2fb80*/  IMAD.MOV.U32 R15, RZ, RZ, -0x1 ;  /* 0xffffffffff0f7424 */ /* 0x000fce00078e00ff */
[----:B0-----:R-:W-:Y:S05]  /*2fb90*/  WARPSYNC.COLLECTIVE R15, `(.L_x_3041) ;  /* 0x000000000f087348 */ /* 0x001fea0003c00000 */
[----:B------:R1:W2:Y:S02]  /*2fba0*/  SHFL.IDX P6, R14, R13, R12, R11 ;  /* 0x0000000c0d0e7389 */ /* 0x0002a400000c000b */
[----:B012---:R-:W-:Y:S01]  /*2fbb0*/  ENDCOLLECTIVE ;  /* 0x000000000000791b */ /* 0x007fe20003800000 */
.L_x_3041:
[----:B------:R-:W-:Y:S05]  /*2fbc0*/  BSYNC B1 ;  /* 0x0000000000017941 */ /* 0x000fea0003800000 */
.L_x_3040:
        /* <DEDUP_REMOVED lines=8> */
.L_x_3042:
[----:B------:R-:W-:Y:S01]  /*2fc50*/  IMAD.MOV.U32 R49, RZ, RZ, R14 ;  /* 0x000000ffff317224 */ /* 0x000fe200078e000e */
[----:B------:R-:W-:Y:S06]  /*2fc60*/  BRA `(.L_x_3043) ;  /* 0xfffffdf800d47947 */ /* 0x000fec000383ffff */
.L_x_2769:
        /* <DEDUP_REMOVED lines=8> */
.L_x_3045:
[----:B------:R-:W-:Y:S05]  /*2fcf0*/  BSYNC B1 ;  /* 0x0000000000017941 */ /* 0x000fea0003800000 */
.L_x_3044:
[----:B------:R-:W-:Y:S01]  /*2fd00*/  IMAD.MOV.U32 R13, RZ, RZ, R48 ;  /* 0x000000ffff0d7224 */ /* 0x000fe200078e0030 */
[----:B------:R-:W-:Y:S01]  /*2fd10*/  MOV R15, 0xffffffff ;  /* 0xffffffff000f7802 */ /* 0x000fe20000000f00 */
[----:B------:R-:W-:Y:S02]  /*2fd20*/  IMAD.MOV.U32 R12, RZ, RZ, 0x1 ;  /* 0x00000001ff0c7424 */ /* 0x000fe400078e00ff */
[----:B------:R-:W-:Y:S02]  /*2fd30*/  IMAD.MOV.U32 R11, RZ, RZ, 0x1e1f ;  /* 0x00001e1fff0b7424 */ /* 0x000fe400078e00ff */
[----:B------:R-:W-:-:S07]  /*2fd40*/  IMAD.MOV.U32 R41, RZ, RZ, R14 ;  /* 0x000000ffff297224 */ /* 0x000fce00078e000e */
[----:B------:R-:W-:Y:S05]  /*2fd50*/  WARPSYNC.COLLECTIVE R15, `(.L_x_3046) ;  /* 0x000000000f087348 */ /* 0x000fea0003c00000 */
[----:B------:R0:W1:Y:S02]  /*2fd60*/  SHFL.IDX P6, R14, R13, R12, R11 ;  /* 0x0000000c0d0e7389 */ /* 0x00006400000c000b */
[----:B01----:R-:W-:Y:S01]  /*2fd70*/  ENDCOLLECTIVE ;  /* 0x000000000000791b */ /* 0x003fe20003800000 */
.L_x_3046:
[----:B------:R-:W-:Y:S01]  /*2fd80*/  IMAD.MOV.U32 R49, RZ, RZ, R14 ;  /* 0x000000ffff317224 */ /* 0x000fe200078e000e */
[----:B------:R-:W-:Y:S06]  /*2fd90*/  BRA `(.L_x_3047) ;  /* 0xfffffdfc00347947 */ /* 0x000fec000383ffff */
.L_x_2773:
[----:B------:R0:W0:Y:S02]  /*2fda0*/  SYNCS.PHASECHK.TRANS64.TRYWAIT P2, [R93+URZ+0x334b0], R94 ;  /* 0x0334b05e5d0075a7 */ /* 0x000024000804017f */
[----:B0-----:R-:W-:Y:S05]  /*2fdb0*/  @!P2 NANOSLEEP.SYNCS 0x989680 ;  /* 0x009896800000a95d */ /* 0x001fea0003900000 */
[----:B------:R-:W0:Y:S02]  /*2fdc0*/  @!P2 SYNCS.PHASECHK.TRANS64 P2, [R93+URZ+0x334b0], R94 ;  /* 0x0334b05e5d00a5a7 */ /* 0x000e24000804007f */
[----:B0-----:R-:W-:Y:S05]  /*2fdd0*/  @!P2 BRA `(.L_x_2773) ;  /* 0xfffffffc00f0a947 */ /* 0x001fea000383ffff */
[----:B------:R-:W-:Y:S05]  /*2fde0*/  BRA `(.L_x_3048) ;  /* 0xfffffe0000107947 */ /* 0x000fea000383ffff */
.L_x_2781:
[----:B------:R-:W-:Y:S01]  /*2fdf0*/  BSSY B0, `(.L_x_3049) ;  /* 0x0000007000007945 */ /* 0x000fe20003800000 */
[----:B------:R-:W-:Y:S02]  /*2fe00*/  IMAD.MOV.U32 R12, RZ, RZ, RZ ;  /* 0x000000ffff0c7224 */ /* 0x000fe400078e00ff */
[----:B------:R-:W-:Y:S02]  /*2fe10*/  IMAD.MOV.U32 R11, RZ, RZ, 0x1f ;  /* 0x0000001fff0b7424 */ /* 0x000fe400078e00ff */
[----:B------:R-:W-:-:S07]  /*2fe20*/  IMAD.MOV.U32 R15, RZ, RZ, -0x1 ;  /* 0xffffffffff0f7424 */ /* 0x000fce00078e00ff */
[----:B------:R-:W-:Y:S05]  /*2fe30*/  WARPSYNC.COLLECTIVE R15, `(.L_x_3050) ;  /* 0x000000000f087348 */ /* 0x000fea0003c00000 */
[----:B------:R0:W1:Y:S02]  /*2fe40*/  SHFL.IDX P6, R14, R13, R12, R11 ;  /* 0x0000000c0d0e7389 */ /* 0x00006400000c000b */
[----:B01----:R-:W-:Y:S01]  /*2fe50*/  ENDCOLLECTIVE ;  /* 0x000000000000791b */ /* 0x003fe20003800000 */
.L_x_3050:
[----:B------:R-:W-:Y:S05]  /*2fe60*/  BSYNC B0 ;  /* 0x0000000000007941 */ /* 0x000fea0003800000 */
.L_x_3049:
[----:B------:R-:W-:Y:S01]  /*2fe70*/  IMAD.MOV.U32 R23, RZ, RZ, R14 ;  /* 0x000000ffff177224 */ /* 0x000fe200078e000e */
[----:B------:R-:W-:Y:S06]  /*2fe80*/  BRA `(.L_x_3051) ;  /* 0xfffffe0c00d47947 */ /* 0x000fec000383ffff */
.L_x_2791:
[----:B------:R-:W-:Y:S01]  /*2fe90*/  BSSY B1, `(.L_x_3052) ;  /* 0x0000007000017945 */ /* 0x000fe20003800000 */
[----:B------:R-:W-:Y:S01]  /*2fea0*/  MOV R12, RZ ;  /* 0x000000ff000c7202 */ /* 0x000fe20000000f00 */
[----:B------:R-:W-:Y:S02]  /*2feb0*/  IMAD.MOV.U32 R11, RZ, RZ, 0x1e1f ;  /* 0x00001e1fff0b7424 */ /* 0x000fe400078e00ff */
[----:B------:R-:W-:-:S07]  /*2fec0*/  IMAD.MOV.U32 R15, RZ, RZ, -0x1 ;  /* 0xffffffffff0f7424 */ /* 0x000fce00078e00ff */
[----:B------:R-:W-:Y:S05]  /*2fed0*/  WARPSYNC.COLLECTIVE R15, `(.L_x_3053) ;  /* 0x000000000f087348 */ /* 0x000fea0003c00000 */
[----:B------:R0:W1:Y:S02]  /*2fee0*/  SHFL.IDX P6, R14, R13, R12, R11 ;  /* 0x0000000c0d0e7389 */ /* 0x00006400000c000b */
[----:B01----:R-:W-:Y:S01]  /*2fef0*/  ENDCOLLECTIVE ;  /* 0x000000000000791b */ /* 0x003fe20003800000 */
.L_x_3053:
[----:B------:R-:W-:Y:S05]  /*2ff00*/  BSYNC B1 ;  /* 0x0000000000017941 */ /* 0x000fea0003800000 */
.L_x_3052:
        /* <DEDUP_REMOVED lines=8> */
.L_x_3054:
[----:B------:R-:W-:Y:S02]  /*2ff90*/  IMAD.MOV.U32 R13, RZ, RZ, R4 ;  /* 0x000000ffff0d7224 */ /* 0x000fe400078e0004 */
[----:B------:R-:W-:-:S07]  /*2ffa0*/  IMAD.MOV.U32 R3, RZ, RZ, R14 ;  /* 0x000000ffff037224 */ /* 0x000fce00078e000e */
[----:B------:R-:W-:Y:S05]  /*2ffb0*/  WARPSYNC.COLLECTIVE R15, `(.L_x_3055) ;  /* 0x000000000f087348 */ /* 0x000fea0003c00000 */
[----:B------:R0:W1:Y:S02]  /*2ffc0*/  SHFL.IDX P6, R14, R13, R12, R11 ;  /* 0x0000000c0d0e7389 */ /* 0x00006400000c000b */
[----:B01----:R-:W-:Y:S01]  /*2ffd0*/  ENDCOLLECTIVE ;  /* 0x000000000000791b */ /* 0x003fe20003800000 */
.L_x_3055:
[----:B------:R-:W-:Y:S02]  /*2ffe0*/  IMAD.MOV.U32 R13, RZ, RZ, R5 ;  /* 0x000000ffff0d7224 */ /* 0x000fe400078e0005 */
[----:B------:R-:W-:-:S07]  /*2fff0*/  IMAD.MOV.U32 R4, RZ, RZ, R14 ;  /* 0x000000ffff047224 */ /* 0x000fce00078e000e */
[----:B------:R-:W-:Y:S05]  /*30000*/  WARPSYNC.COLLECTIVE R15, `(.L_x_3056) ;  /* 0x000000000f087348 */ /* 0x000fea0003c00000 */
[----:B------:R0:W1:Y:S02]  /*30010*/  SHFL.IDX P6, R14, R13, R12, R11 ;  /* 0x0000000c0d0e7389 */ /* 0x00006400000c000b */
[----:B01----:R-:W-:Y:S01]  /*30020*/  ENDCOLLECTIVE ;  /* 0x000000000000791b */ /* 0x003fe20003800000 */
.L_x_3056:
[----:B------:R-:W-:Y:S05]  /*30030*/  BRA `(.L_x_3057) ;  /* 0xfffffe14003c7947 */ /* 0x000fea000383ffff */
.L_x_2795:
[----:B-1----:R1:W2:Y:S02]  /*30040*/  SYNCS.PHASECHK.TRANS64.TRYWAIT P0, [R18+URZ+0x33400], R3 ;  /* 0x03340003120075a7 */ /* 0x0022a4000800017f */
[----:B--2---:R-:W-:Y:S05]  /*30050*/  @!P0 NANOSLEEP.SYNCS 0x989680 ;  /* 0x009896800000895d */ /* 0x004fea0003900000 */
[----:B------:R-:W2:Y:S02]  /*30060*/  @!P0 SYNCS.PHASECHK.TRANS64 P0, [R18+URZ+0x33400], R3 ;  /* 0x03340003120085a7 */ /* 0x000ea4000800007f */
[----:B--2---:R-:W-:Y:S05]  /*30070*/  @!P0 BRA `(.L_x_2795) ;  /* 0xfffffffc00f08947 */ /* 0x004fea000383ffff */
[----:B------:R-:W-:Y:S05]  /*30080*/  BRA `(.L_x_3058) ;  /* 0xfffffe1800a07947 */ /* 0x000fea000383ffff */
.L_x_2807:
[----:B------:R-:W-:Y:S01]  /*30090*/  BSSY B1, `(.L_x_3059) ;  /* 0x0000007000017945 */ /* 0x000fe20003800000 */
[----:B------:R-:W-:Y:S01]  /*300a0*/  MOV R12, RZ ;  /* 0x000000ff000c7202 */ /* 0x000fe20000000f00 */
[----:B------:R-:W-:Y:S02]  /*300b0*/  IMAD.MOV.U32 R11, RZ, RZ, 0x1e1f ;  /* 0x00001e1fff0b7424 */ /* 0x000fe400078e00ff */
[----:B------:R-:W-:-:S07]  /*300c0*/  IMAD.MOV.U32 R15, RZ, RZ, -0x1 ;  /* 0xffffffffff0f7424 */ /* 0x000fce00078e00ff */
[----:B------:R-:W-:Y:S05]  /*300d0*/  WARPSYNC.COLLECTIVE R15, `(.L_x_3060) ;  /* 0x000000000f087348 */ /* 0x000fea0003c00000 */
[----:B------:R0:W1:Y:S02]  /*300e0*/  SHFL.IDX P6, R14, R13, R12, R11 ;  /* 0x0000000c0d0e7389 */ /* 0x00006400000c000b */
[----:B01----:R-:W-:Y:S01]  /*300f0*/  ENDCOLLECTIVE ;  /* 0x000000000000791b */ /* 0x003fe20003800000 */
.L_x_3060:
[----:B------:R-:W-:Y:S05]  /*30100*/  BSYNC B1 ;  /* 0x0000000000017941 */ /* 0x000fea0003800000 */
.L_x_3059:
        /* <DEDUP_REMOVED lines=8> */
.L_x_3061:
[----:B------:R-:W-:Y:S02]  /*30190*/  IMAD.MOV.U32 R13, RZ, RZ, R7 ;  /* 0x000000ffff0d7224 */ /* 0x000fe400078e0007 */
[----:B------:R-:W-:-:S07]  /*301a0*/  IMAD.MOV.U32 R5, RZ, RZ, R14 ;  /* 0x000000ffff057224 */ /* 0x000fce00078e000e */
[----:B------:R-:W-:Y:S05]  /*301b0*/  WARPSYNC.COLLECTIVE R15, `(.L_x_3062) ;  /* 0x000000000f087348 */ /* 0x000fea0003c00000 */
[----:B------:R0:W1:Y:S02]  /*301c0*/  SHFL.IDX P6, R14, R13, R12, R11 ;  /* 0x0000000c0d0e7389 */ /* 0x00006400000c000b */
[----:B01----:R-:W-:Y:S01]  /*301d0*/  ENDCOLLECTIVE ;  /* 0x000000000000791b */ /* 0x003fe20003800000 */
.L_x_3062:
[----:B------:R-:W-:Y:S02]  /*301e0*/  IMAD.MOV.U32 R13, RZ, RZ, R21 ;  /* 0x000000ffff0d7224 */ /* 0x000fe400078e0015 */
[----:B------:R-:W-:-:S07]  /*301f0*/  IMAD.MOV.U32 R7, RZ, RZ, R14 ;  /* 0x000000ffff077224 */ /* 0x000fce00078e000e */
[----:B------:R-:W-:Y:S05]  /*30200*/  WARPSYNC.COLLECTIVE R15, `(.L_x_3063) ;  /* 0x000000000f087348 */ /* 0x000fea0003c00000 */
[----:B------:R0:W1:Y:S02]  /*30210*/  SHFL.IDX P6, R14, R13, R12, R11 ;  /* 0x0000000c0d0e7389 */ /* 0x00006400000c000b */
[----:B01----:R-:W-:Y:S01]  /*30220*/  ENDCOLLECTIVE ;  /* 0x000000000000791b */ /* 0x003fe20003800000 */
.L_x_3063:
[----:B------:R-:W-:Y:S01]  /*30230*/  MOV R21, R14 ;  /* 0x0000000e00157202 */ /* 0x000fe20000000f00 */
[----:B------:R-:W-:Y:S06]  /*30240*/  BRA `(.L_x_3064) ;  /* 0xfffffe4800ac7947 */ /* 0x000fec000383ffff */
.L_x_2811:
[----:B0-----:R0:W1:Y:S02]  /*30250*/  SYNCS.PHASECHK.TRANS64.TRYWAIT P0, [R18+URZ+0x33400], R3 ;  /* 0x03340003120075a7 */ /* 0x001064000800017f */
[----:B-1----:R-:W-:Y:S05]  /*30260*/  @!P0 NANOSLEEP.SYNCS 0x989680 ;  /* 0x009896800000895d */ /* 0x002fea0003900000 */
[----:B------:R-:W1:Y:S02]  /*30270*/  @!P0 SYNCS.PHASECHK.TRANS64 P0, [R18+URZ+0x33400], R3 ;  /* 0x03340003120085a7 */ /* 0x000e64000800007f */
[----:B-1----:R-:W-:Y:S05]  /*30280*/  @!P0 BRA `(.L_x_2811) ;  /* 0xfffffffc00f08947 */ /* 0x002fea000383ffff */
[----:B------:R-:W-:Y:S05]  /*30290*/  BRA `(.L_x_3065) ;  /* 0xfffffe4c00b87947 */ /* 0x000fea000383ffff */
.L_x_2819:
[----:B-1----:R1:W2:Y:S02]  /*302a0*/  SYNCS.PHASECHK.TRANS64.TRYWAIT P1, [R3+URZ+0x33430], R0 ;  /* 0x03343000030075a7 */ /* 0x0022a4000802017f */
[----:B--2---:R-:W-:Y:S05]  /*302b0*/  @!P1 NANOSLEEP.SYNCS 0x989680 ;  /* 0x009896800000995d */ /* 0x004fea0003900000 */
[----:B------:R-:W2:Y:S02]  /*302c0*/  @!P1 SYNCS.PHASECHK.TRANS64 P1, [R3+URZ+0x33430], R0 ;  /* 0x03343000030095a7 */ /* 0x000ea4000802007f */
[----:B--2---:R-:W-:Y:S05]  /*302d0*/  @!P1 BRA `(.L_x_2819) ;  /* 0xfffffffc00f09947 */ /* 0x004fea000383ffff */
[----:B------:R-:W-:Y:S05]  /*302e0*/  BRA `(.L_x_2818) ;  /* 0xfffffe7c00fc7947 */ /* 0x000fea000383ffff */
.L_x_2826:
[----:B---3--:R3:W4:Y:S02]  /*302f0*/  SYNCS.PHASECHK.TRANS64.TRYWAIT P2, [R5+URZ+0x33430], R0 ;  /* 0x03343000050075a7 */ /* 0x008724000804017f */
[----:B----4-:R-:W-:Y:S05]  /*30300*/  @!P2 NANOSLEEP.SYNCS 0x989680 ;  /* 0x009896800000a95d */ /* 0x010fea0003900000 */
[----:B------:R-:W4:Y:S02]  /*30310*/  @!P2 SYNCS.PHASECHK.TRANS64 P2, [R5+URZ+0x33430], R0 ;  /* 0x033430000500a5a7 */ /* 0x000f24000804007f */
[----:B----4-:R-:W-:Y:S05]  /*30320*/  @!P2 BRA `(.L_x_2826) ;  /* 0xfffffffc00f0a947 */ /* 0x010fea000383ffff */
[----:B------:R-:W-:Y:S05]  /*30330*/  BRA `(.L_x_2825) ;  /* 0xfffffeb800587947 */ /* 0x000fea000383ffff */
.L_x_2830:
[----:B--2---:R2:W3:Y:S02]  /*30340*/  SYNCS.PHASECHK.TRANS64.TRYWAIT P1, [R4+URZ+0x33450], R0 ;  /* 0x03345000040075a7 */ /* 0x0044e4000802017f */
[----:B---3--:R-:W-:Y:S05]  /*30350*/  @!P1 NANOSLEEP.SYNCS 0x989680 ;  /* 0x009896800000995d */ /* 0x008fea0003900000 */
[----:B------:R-:W3:Y:S02]  /*30360*/  @!P1 SYNCS.PHASECHK.TRANS64 P1, [R4+URZ+0x33450], R0 ;  /* 0x03345000040095a7 */ /* 0x000ee4000802007f */
[----:B---3--:R-:W-:Y:S05]  /*30370*/  @!P1 BRA `(.L_x_2830) ;  /* 0xfffffffc00f09947 */ /* 0x008fea000383ffff */
[----:B------:R-:W-:Y:S05]  /*30380*/  BRA `(.L_x_2827) ;  /* 0xfffffec800947947 */ /* 0x000fea000383ffff */
.L_x_2839:
[----:B----4-:R4:W0:Y:S02]  /*30390*/  SYNCS.PHASECHK.TRANS64.TRYWAIT P1, [R0+URZ+0x33430], R5 ;  /* 0x03343005000075a7 */ /* 0x010824000802017f */
[----:B0-----:R-:W-:Y:S05]  /*303a0*/  @!P1 NANOSLEEP.SYNCS 0x989680 ;  /* 0x009896800000995d */ /* 0x001fea0003900000 */
[----:B------:R-:W0:Y:S02]  /*303b0*/  @!P1 SYNCS.PHASECHK.TRANS64 P1, [R0+URZ+0x33430], R5 ;  /* 0x03343005000095a7 */ /* 0x000e24000802007f */
[----:B0-----:R-:W-:Y:S05]  /*303c0*/  @!P1 BRA `(.L_x_2839) ;  /* 0xfffffffc00f09947 */ /* 0x001fea000383ffff */
[----:B------:R-:W-:Y:S05]  /*303d0*/  BRA `(.L_x_2838) ;  /* 0xfffffef800547947 */ /* 0x000fea000383ffff */
.L_x_2843:
[----:B---3--:R3:W4:Y:S02]  /*303e0*/  SYNCS.PHASECHK.TRANS64.TRYWAIT P1, [R4+URZ+0x33450], R0 ;  /* 0x03345000040075a7 */ /* 0x008724000802017f */
[----:B----4-:R-:W-:Y:S05]  /*303f0*/  @!P1 NANOSLEEP.SYNCS 0x989680 ;  /* 0x009896800000995d */ /* 0x010fea0003900000 */
[----:B------:R-:W4:Y:S02]  /*30400*/  @!P1 SYNCS.PHASECHK.TRANS64 P1, [R4+URZ+0x33450], R0 ;  /* 0x03345000040095a7 */ /* 0x000f24000802007f */
[----:B----4-:R-:W-:Y:S05]  /*30410*/  @!P1 BRA `(.L_x_2843) ;  /* 0xfffffffc00f09947 */ /* 0x010fea000383ffff */
[----:B------:R-:W-:Y:S05]  /*30420*/  BRA `(.L_x_2840) ;  /* 0xffffff0800847947 */ /* 0x000fea000383ffff */
.L_x_2850:
[----:B---3--:R3:W4:Y:S02]  /*30430*/  SYNCS.PHASECHK.TRANS64.TRYWAIT P1, [R20+URZ+0x33450], R3 ;  /* 0x03345003140075a7 */ /* 0x008724000802017f */
[----:B----4-:R-:W-:Y:S05]  /*30440*/  @!P1 NANOSLEEP.SYNCS 0x989680 ;  /* 0x009896800000995d */ /* 0x010fea0003900000 */
[----:B------:R-:W4:Y:S02]  /*30450*/  @!P1 SYNCS.PHASECHK.TRANS64 P1, [R20+URZ+0x33450], R3 ;  /* 0x03345003140095a7 */ /* 0x000f24000802007f */
[----:B----4-:R-:W-:Y:S05]  /*30460*/  @!P1 BRA `(.L_x_2850) ;  /* 0xfffffffc00f09947 */ /* 0x010fea000383ffff */
[----:B------:R-:W-:Y:S05]  /*30470*/  BRA `(.L_x_2849) ;  /* 0xffffff2c00187947 */ /* 0x000fea000383ffff */
.L_x_2854:
[----:B------:R-:W-:Y:S01]  /*30480*/  SEL R35, R12, R101, P0 ;  /* 0x000000650c237207 */ /* 0x000fe20000000000 */
[----:B------:R-:W-:Y:S01]  /*30490*/  IMAD.MOV.U32 R11, RZ, RZ, 0x1c1f ;  /* 0x00001c1fff0b7424 */ /* 0x000fe200078e00ff */
[----:B------:R-:W-:Y:S01]  /*304a0*/  SEL R44, R101, R12, P0 ;  /* 0x0000000c652c7207 */ /* 0x000fe20000000000 */
[----:B------:R-:W-:Y:S01]  /*304b0*/  IMAD.MOV.U32 R12, RZ, RZ, R0 ;  /* 0x000000ffff0c7224 */ /* 0x000fe200078e0000 */
[----:B------:R-:W-:Y:S01]  /*304c0*/  SEL R7, R32, R33, P0 ;  /* 0x0000002120077207 */ /* 0x000fe20000000000 */
[----:B------:R-:W-:Y:S01]  /*304d0*/  IMAD.MOV.U32 R15, RZ, RZ, -0x1 ;  /* 0xffffffffff0f7424 */ /* 0x000fe200078e00ff */
[----:B------:R-:W-:Y:S02]  /*304e0*/  SEL R27, R56, R43, P0 ;  /* 0x0000002b381b7207 */ /* 0x000fe40000000000 */
[----:B------:R-:W-:-:S07]  /*304f0*/  SEL R28, R43, R56, P0 ;  /* 0x000000382b1c7207 */ /* 0x000fce0000000000 */
[----:B01----:R-:W-:Y:S05]  /*30500*/  WARPSYNC.COLLECTIVE R15, `(.L_x_3066) ;  /* 0x000000000f087348 */ /* 0x003fea0003c00000 */
[----:B------:R2:W3:Y:S02]  /*30510*/  SHFL.IDX P6, R14, R13, R12, R11 ;  /* 0x0000000c0d0e7389 */ /* 0x0004e400000c000b */
[----:B0123--:R-:W-:Y:S01]  /*30520*/  ENDCOLLECTIVE ;  /* 0x000000000000791b */ /* 0x00ffe20003800000 */
.L_x_3066:
        /* <DEDUP_REMOVED lines=18> */
.L_x_3067:
        /* <DEDUP_REMOVED lines=19> */
.L_x_3068:
        /* <DEDUP_REMOVED lines=18> */
.L_x_3069:
[----:B------:R-:W-:Y:S02]  /*308a0*/  SEL R59, R78, R65, P0 ;  /* 0x000000414e3b7207 */ /* 0x000fe40000000000 */
[----:B------:R-:W-:Y:S02]  /*308b0*/  SEL R78, R65, R78, P0 ;  /* 0x0000004e414e7207 */ /* 0x000fe40000000000 */
[----:B------:R-:W-:Y:S02]  /*308c0*/  SEL R65, R82, R93, P0 ;  /* 0x0000005d52417207 */ /* 0x000fe40000000000 */
[----:B------:R-:W-:Y:S02]  /*308d0*/  SEL R82, R93, R82, P0 ;  /* 0x000000525d527207 */ /* 0x000fe40000000000 */
[----:B------:R-:W-:Y:S02]  /*308e0*/  SEL R4, R6, R5, P0 ;  /* 0x0000000506047207 */ /* 0x000fe40000000000 */
[----:B------:R-:W-:Y:S01]  /*308f0*/  SEL R6, R5, R6, P0 ;  /* 0x0000000605067207 */ /* 0x000fe20000000000 */
[----:B------:R-:W-:-:S02]  /*30900*/  IMAD.MOV.U32 R13, RZ, RZ, R9 ;  /* 0x000000ffff0d7224 */ /* 0x000fc400078e0009 */
[----:B------:R-:W-:Y:S02]  /*30910*/  IMAD.MOV.U32 R12, RZ, RZ, R0 ;  /* 0x000000ffff0c7224 */ /* 0x000fe400078e0000 */
[----:B------:R-:W-:-:S07]  /*30920*/  IMAD.MOV.U32 R7, RZ, RZ, R14 ;  /* 0x000000ffff077224 */ /* 0x000fce00078e000e */
[----:B------:R-:W-:Y:S05]  /*30930*/  WARPSYNC.COLLECTIVE R15, `(.L_x_3070) ;  /* 0x000000000f087348 */ /* 0x000fea0003c00000 */
[----:B------:R0:W1:Y:S02]  /*30940*/  SHFL.IDX P6, R14, R13, R12, R11 ;  /* 0x0000000c0d0e7389 */ /* 0x00006400000c000b */
[----:B01----:R-:W-:Y:S01]  /*30950*/  ENDCOLLECTIVE ;  /* 0x000000000000791b */ /* 0x003fe20003800000 */
.L_x_3070:
        /* <DEDUP_REMOVED lines=8> */
.L_x_3071:
[----:B------:R-:W-:Y:S02]  /*309e0*/  IMAD.MOV.U32 R13, RZ, RZ, R25 ;  /* 0x000000ffff0d7224 */ /* 0x000fe400078e0019 */
[----:B------:R-:W-:Y:S02]  /*309f0*/  IMAD.MOV.U32 R12, RZ, RZ, R0 ;  /* 0x000000ffff0c7224 */ /* 0x000fe400078e0000 */
[----:B------:R-:W-:-:S07]  /*30a00*/  IMAD.MOV.U32 R9, RZ, RZ, R14 ;  /* 0x000000ffff097224 */ /* 0x000fce00078e000e */
[----:B------:R-:W-:Y:S05]  /*30a10*/  WARPSYNC.COLLECTIVE R15, `(.L_x_3072) ;  /* 0x000000000f087348 */ /* 0x000fea0003c00000 */
[----:B------:R0:W1:Y:S02]  /*30a20*/  SHFL.IDX P6, R14, R13, R12, R11 ;  /* 0x0000000c0d0e7389 */ /* 0x00006400000c000b */
[----:B01----:R-:W-:Y:S01]  /*30a30*/  ENDCOLLECTIVE ;  /* 0x000000000000791b */ /* 0x003fe20003800000 */
.L_x_3072:
[----:B------:R-:W-:Y:S01]  /*30a40*/  IMAD.MOV.U32 R13, RZ, RZ, R24 ;  /* 0x000000ffff0d7224 */ /* 0x000fe200078e0018 */
[----:B------:R-:W-:Y:S02]  /*30a50*/  MOV R12, R3 ;  /* 0x00000003000c7202 */ /* 0x000fe40000000f00 */
[----:B------:R-:W-:Y:S02]  /*30a60*/  SEL R24, R26, R9, P0 ;  /* 0x000000091a187207 */ /* 0x000fe40000000000 */
[----:B------:R-:W-:Y:S01]  /*30a70*/  SEL R26, R9, R26, P0 ;  /* 0x0000001a091a7207 */ /* 0x000fe20000000000 */
[----:B------:R-:W-:-:S07]  /*30a80*/  IMAD.MOV.U32 R30, RZ, RZ, R14 ;  /* 0x000000ffff1e7224 */ /* 0x000fce00078e000e */
[----:B------:R-:W-:Y:S05]  /*30a90*/  WARPSYNC.COLLECTIVE R15, `(.L_x_3073) ;  /* 0x000000000f087348 */ /* 0x000fea0003c00000 */
[----:B------:R0:W1:Y:S02]  /*30aa0*/  SHFL.IDX P6, R14, R13, R12, R11 ;  /* 0x0000000c0d0e7389 */ /* 0x00006400000c000b */
[----:B01----:R-:W-:Y:S01]  /*30ab0*/  ENDCOLLECTIVE ;  /* 0x000000000000791b */ /* 0x003fe20003800000 */
.L_x_3073:
[----:B------:R-:W-:Y:S02]  /*30ac0*/  IMAD.MOV.U32 R13, RZ, RZ, R27 ;  /* 0x000000ffff0d7224 */ /* 0x000fe400078e001b */
[----:B------:R-:W-:Y:S02]  /*30ad0*/  IMAD.MOV.U32 R12, RZ, RZ, R0 ;  /* 0x000000ffff0c7224 */ /* 0x000fe400078e0000 */
[----:B------:R-:W-:-:S07]  /*30ae0*/  IMAD.MOV.U32 R25, RZ, RZ, R14 ;  /* 0x000000ffff197224 */ /* 0x000fce00078e000e */
[----:B------:R-:W-:Y:S05]  /*30af0*/  WARPSYNC.COLLECTIVE R15, `(.L_x_3074) ;  /* 0x000000000f087348 */ /* 0x000fea0003c00000 */
[----:B------:R0:W1:Y:S02]  /*30b00*/  SHFL.IDX P6, R14, R13, R12, R11 ;  /* 0x0000000c0d0e7389 */ /* 0x00006400000c000b */
[----:B01----:R-:W-:Y:S01]  /*30b10*/  ENDCOLLECTIVE ;  /* 0x000000000000791b */ /* 0x003fe20003800000 */
.L_x_3074:
        /* <DEDUP_REMOVED lines=8> */
.L_x_3075:
[----:B------:R-:W-:Y:S02]  /*30ba0*/  IMAD.MOV.U32 R13, RZ, RZ, R29 ;  /* 0x000000ffff0d7224 */ /* 0x000fe400078e001d */
[----:B------:R-:W-:Y:S02]  /*30bb0*/  IMAD.MOV.U32 R12, RZ, RZ, R0 ;  /* 0x000000ffff0c7224 */ /* 0x000fe400078e0000 */
[----:B------:R-:W-:-:S07]  /*30bc0*/  IMAD.MOV.U32 R27, RZ, RZ, R14 ;  /* 0x000000ffff1b7224 */ /* 0x000fce00078e000e */
[----:B------:R-:W-:Y:S05]  /*30bd0*/  WARPSYNC.COLLECTIVE R15, `(.L_x_3076) ;  /* 0x000000000f087348 */ /* 0x000fea0003c00000 */
[----:B------:R0:W1:Y:S02]  /*30be0*/  SHFL.IDX P6, R14, R13, R12, R11 ;  /* 0x0000000c0d0e7389 */ /* 0x00006400000c000b */
[----:B01----:R-:W-:Y:S01]  /*30bf0*/  ENDCOLLECTIVE ;  /* 0x000000000000791b */ /* 0x003fe20003800000 */
.L_x_3076:
        /* <DEDUP_REMOVED lines=8> */
.L_x_3077:
[----:B------:R-:W-:Y:S02]  /*30c80*/  IMAD.MOV.U32 R13, RZ, RZ, R31 ;  /* 0x000000ffff0d7224 */ /* 0x000fe400078e001f */
[----:B------:R-:W-:Y:S02]  /*30c90*/  IMAD.MOV.U32 R12, RZ, RZ, R0 ;  /* 0x000000ffff0c7224 */ /* 0x000fe400078e0000 */
[----:B------:R-:W-:-:S07]  /*30ca0*/  IMAD.MOV.U32 R29, RZ, RZ, R14 ;  /* 0x000000ffff1d7224 */ /* 0x000fce00078e000e */
[----:B------:R-:W-:Y:S05]  /*30cb0*/  WARPSYNC.COLLECTIVE R15, `(.L_x_3078) ;  /* 0x000000000f087348 */ /* 0x000fea0003c00000 */
[----:B------:R0:W1:Y:S02]  /*30cc0*/  SHFL.IDX P6, R14, R13, R12, R11 ;  /* 0x0000000c0d0e7389 */ /* 0x00006400000c000b */
[----:B01----:R-:W-:Y:S01]  /*30cd0*/  ENDCOLLECTIVE ;  /* 0x000000000000791b */ /* 0x003fe20003800000 */
.L_x_3078:
        /* <DEDUP_REMOVED lines=8> */
.L_x_3079:
[----:B------:R-:W-:Y:S02]  /*30d60*/  IMAD.MOV.U32 R13, RZ, RZ, R33 ;  /* 0x000000ffff0d7224 */ /* 0x000fe400078e0021 */
[----:B------:R-:W-:Y:S02]  /*30d70*/  IMAD.MOV.U32 R12, RZ, RZ, R0 ;  /* 0x000000ffff0c7224 */ /* 0x000fe400078e0000 */
[----:B------:R-:W-:-:S07]  /*30d80*/  IMAD.MOV.U32 R40, RZ, RZ, R14 ;  /* 0x000000ffff287224 */ /* 0x000fce00078e000e */
[----:B------:R-:W-:Y:S05]  /*30d90*/  WARPSYNC.COLLECTIVE R15, `(.L_x_3080) ;  /* 0x000000000f087348 */ /* 0x000fea0003c00000 */
[----:B------:R0:W1:Y:S02]  /*30da0*/  SHFL.IDX P6, R14, R13, R12, R11 ;  /* 0x0000000c0d0e7389 */ /* 0x00006400000c000b */
[----:B01----:R-:W-:Y:S01]  /*30db0*/  ENDCOLLECTIVE ;  /* 0x000000000000791b */ /* 0x003fe20003800000 */
.L_x_3080:
[----:B------:R-:W-:Y:S01]  /*30dc0*/  IMAD.MOV.U32 R13, RZ, RZ, R42 ;  /* 0x000000ffff0d7224 */ /* 0x000fe200078e002a */
[----:B------:R-:W-:Y:S01]  /*30dd0*/  MOV R12, R3 ;  /* 0x00000003000c7202 */ /* 0x000fe20000000f00 */
[----:B------:R-:W-:-:S07]  /*30de0*/  IMAD.MOV.U32 R33, RZ, RZ, R14 ;  /* 0x000000ffff217224 */ /* 0x000fce00078e000e */
[----:B------:R-:W-:Y:S05]  /*30df0*/  WARPSYNC.COLLECTIVE R15, `(.L_x_3081) ;  /* 0x000000000f087348 */ /* 0x000fea0003c00000 */
[----:B------:R0:W1:Y:S02]  /*30e00*/  SHFL.IDX P6, R14, R13, R12, R11 ;  /* 0x0000000c0d0e7389 */ /* 0x00006400000c000b */
[----:B01----:R-:W-:Y:S01]  /*30e10*/  ENDCOLLECTIVE ;  /* 0x000000000000791b */ /* 0x003fe20003800000 */
.L_x_3081:
[----:B------:R-:W-:Y:S02]  /*30e20*/  IMAD.MOV.U32 R13, RZ, RZ, R35 ;  /* 0x000000ffff0d7224 */ /* 0x000fe400078e0023 */
[----:B------:R-:W-:Y:S02]  /*30e30*/  IMAD.MOV.U32 R12, RZ, RZ, R0 ;  /* 0x000000ffff0c7224 */ /* 0x000fe400078e0000 */
[----:B------:R-:W-:-:S07]  /*30e40*/  IMAD.MOV.U32 R42, RZ, RZ, R14 ;  /* 0x000000ffff2a7224 */ /* 0x000fce00078e000e */
[----:B------:R-:W-:Y:S05]  /*30e50*/  WARPSYNC.COLLECTIVE R15, `(.L_x_3082) ;  /* 0x000000000f087348 */ /* 0x000fea0003c00000 */
[----:B------:R0:W1:Y:S02]  /*30e60*/  SHFL.IDX P6, R14, R13, R12, R11 ;  /* 0x0000000c0d0e7389 */ /* 0x00006400000c000b */
[----:B01----:R-:W-:Y:S01]  /*30e70*/  ENDCOLLECTIVE ;  /* 0x000000000000791b */ /* 0x003fe20003800000 */
.L_x_3082:
[----:B------:R-:W-:Y:S01]  /*30e80*/  IMAD.MOV.U32 R13, RZ, RZ, R44 ;  /* 0x000000ffff0d7224 */ /* 0x000fe200078e002c */
[----:B------:R-:W-:Y:S01]  /*30e90*/  MOV R12, R3 ;  /* 0x00000003000c7202 */ /* 0x000fe20000000f00 */
[----:B------:R-:W-:-:S07]  /*30ea0*/  IMAD.MOV.U32 R46, RZ, RZ, R14 ;  /* 0x000000ffff2e7224 */ /* 0x000fce00078e000e */
[----:B------:R-:W-:Y:S05]  /*30eb0*/  WARPSYNC.COLLECTIVE R15, `(.L_x_3083) ;  /* 0x000000000f087348 */ /* 0x000fea0003c00000 */
[----:B------:R0:W1:Y:S02]  /*30ec0*/  SHFL.IDX P6, R14, R13, R12, R11 ;  /* 0x0000000c0d0e7389 */ /* 0x00006400000c000b */
[----:B01----:R-:W-:Y:S01]  /*30ed0*/  ENDCOLLECTIVE ;  /* 0x000000000000791b */ /* 0x003fe20003800000 */
.L_x_3083:
[----:B------:R-:W-:Y:S02]  /*30ee0*/  IMAD.MOV.U32 R13, RZ, RZ, R37 ;  /* 0x000000ffff0d7224 */ /* 0x000fe400078e0025 */
[----:B------:R-:W-:Y:S02]  /*30ef0*/  IMAD.MOV.U32 R12, RZ, RZ, R0 ;  /* 0x000000ffff0c7224 */ /* 0x000fe400078e0000 */
[----:B------:R-:W-:-:S07]  /*30f00*/  IMAD.MOV.U32 R35, RZ, RZ, R14 ;  /* 0x000000ffff237224 */ /* 0x000fce00078e000e */
[----:B------:R-:W-:Y:S05]  /*30f10*/  WARPSYNC.COLLECTIVE R15, `(.L_x_3084) ;  /* 0x000000000f087348 */ /* 0x000fea0003c00000 */
[----:B------:R0:W1:Y:S02]  /*30f20*/  SHFL.IDX P6, R14, R13, R12, R11 ;  /* 0x0000000c0d0e7389 */ /* 0x00006400000c000b */
[----:B01----:R-:W-:Y:S01]  /*30f30*/  ENDCOLLECTIVE ;  /* 0x000000000000791b */ /* 0x003fe20003800000 */
.L_x_3084:
        /* <DEDUP_REMOVED lines=8> */
.L_x_3085:
[----:B------:R-:W-:Y:S02]  /*30fc0*/  IMAD.MOV.U32 R13, RZ, RZ, R39 ;  /* 0x000000ffff0d7224 */ /* 0x000fe400078e0027 */
[----:B------:R-:W-:Y:S02]  /*30fd0*/  IMAD.MOV.U32 R12, RZ, RZ, R0 ;  /* 0x000000ffff0c7224 */ /* 0x000fe400078e0000 */
[----:B------:R-:W-:-:S07]  /*30fe0*/  IMAD.MOV.U32 R37, RZ, RZ, R14 ;  /* 0x000000ffff257224 */ /* 0x000fce00078e000e */
[----:B------:R-:W-:Y:S05]  /*30ff0*/  WARPSYNC.COLLECTIVE R15, `(.L_x_3086) ;  /* 0x000000000f087348 */ /* 0x000fea0003c00000 */
[----:B------:R0:W1:Y:S02]  /*31000*/  SHFL.IDX P6, R14, R13, R12, R11 ;  /* 0x0000000c0d0e7389 */ /* 0x00006400000c000b */
[----:B01----:R-:W-:Y:S01]  /*31010*/  ENDCOLLECTIVE ;  /* 0x000000000000791b */ /* 0x003fe20003800000 */
.L_x_3086:
        /* <DEDUP_REMOVED lines=8> */
.L_x_3087:
[----:B------:R-:W-:Y:S02]  /*310a0*/  IMAD.MOV.U32 R13, RZ, RZ, R41 ;  /* 0x000000ffff0d7224 */ /* 0x000fe400078e0029 */
[----:B------:R-:W-:Y:S02]  /*310b0*/  IMAD.MOV.U32 R12, RZ, RZ, R0 ;  /* 0x000000ffff0c7224 */ /* 0x000fe400078e0000 */
[----:B------:R-:W-:-:S07]  /*310c0*/  IMAD.MOV.U32 R39, RZ, RZ, R14 ;  /* 0x000000ffff277224 */ /* 0x000fce00078e000e */
[----:B------:R-:W-:Y:S05]  /*310d0*/  WARPSYNC.COLLECTIVE R15, `(.L_x_3088) ;  /* 0x000000000f087348 */ /* 0x000fea0003c00000 */
[----:B------:R0:W1:Y:S02]  /*310e0*/  SHFL.IDX P6, R14, R13, R12, R11 ;  /* 0x0000000c0d0e7389 */ /* 0x00006400000c000b */
[----:B01----:R-:W-:Y:S01]  /*310f0*/  ENDCOLLECTIVE ;  /* 0x000000000000791b */ /* 0x003fe20003800000 */
.L_x_3088:
        /* <DEDUP_REMOVED lines=8> */
.L_x_3089:
[----:B------:R-:W-:Y:S02]  /*31180*/  IMAD.MOV.U32 R13, RZ, RZ, R43 ;  /* 0x000000ffff0d7224 */ /* 0x000fe400078e002b */
[----:B------:R-:W-:Y:S02]  /*31190*/  IMAD.MOV.U32 R12, RZ, RZ, R0 ;  /* 0x000000ffff0c7224 */ /* 0x000fe400078e0000 */
[----:B------:R-:W-:-:S07]  /*311a0*/  IMAD.MOV.U32 R41, RZ, RZ, R14 ;  /* 0x000000ffff297224 */ /* 0x000fce00078e000e */
[----:B------:R-:W-:Y:S05]  /*311b0*/  WARPSYNC.COLLECTIVE R15, `(.L_x_3090) ;  /* 0x000000000f087348 */ /* 0x000fea0003c00000 */
[----:B------:R0:W1:Y:S02]  /*311c0*/  SHFL.IDX P6, R14, R13, R12, R11 ;  /* 0x0000000c0d0e7389 */ /* 0x00006400000c000b */
[----:B01----:R-:W-:Y:S01]  /*311d0*/  ENDCOLLECTIVE ;  /* 0x000000000000791b */ /* 0x003fe20003800000 */
.L_x_3090:
        /* <DEDUP_REMOVED lines=8> */
.L_x_3091:
[----:B------:R-:W-:Y:S02]  /*31260*/  IMAD.MOV.U32 R13, RZ, RZ, R45 ;  /* 0x000000ffff0d7224 */ /* 0x000fe400078e002d */
[----:B------:R-:W-:Y:S02]  /*31270*/  IMAD.MOV.U32 R12, RZ, RZ, R0 ;  /* 0x000000ffff0c7224 */ /* 0x000fe400078e0000 */
[----:B------:R-:W-:-:S07]  /*31280*/  IMAD.MOV.U32 R62, RZ, RZ, R14 ;  /* 0x000000ffff3e7224 */ /* 0x000fce00078e000e */
[----:B------:R-:W-:Y:S05]  /*31290*/  WARPSYNC.COLLECTIVE R15, `(.L_x_3092) ;  /* 0x000000000f087348 */ /* 0x000fea0003c00000 */
[----:B------:R0:W1:Y:S02]  /*312a0*/  SHFL.IDX P6, R14, R13, R12, R11 ;  /* 0x0000000c0d0e7389 */ /* 0x00006400000c000b */
[----:B01----:R-:W-:Y:S01]  /*312b0*/  ENDCOLLECTIVE ;  /* 0x000000000000791b */ /* 0x003fe20003800000 */
.L_x_3092:
        /* <DEDUP_REMOVED lines=8> */
.L_x_3093:
[----:B------:R-:W-:Y:S02]  /*31340*/  IMAD.MOV.U32 R13, RZ, RZ, R47 ;  /* 0x000000ffff0d7224 */ /* 0x000fe400078e002f */
[----:B------:R-:W-:Y:S02]  /*31350*/  IMAD.MOV.U32 R12, RZ, RZ, R0 ;  /* 0x000000ffff0c7224 */ /* 0x000fe400078e0000 */
[----:B------:R-:W-:-:S07]  /*31360*/  IMAD.MOV.U32 R64, RZ, RZ, R14 ;  /* 0x000000ffff407224 */ /* 0x000fce00078e000e */
[----:B------:R-:W-:Y:S05]  /*31370*/  WARPSYNC.COLLECTIVE R15, `(.L_x_3094) ;  /* 0x000000000f087348 */ /* 0x000fea0003c00000 */
[----:B------:R0:W1:Y:S02]  /*31380*/  SHFL.IDX P6, R14, R13, R12, R11 ;  /* 0x0000000c0d0e7389 */ /* 0x00006400000c000b */
[----:B01----:R-:W-:Y:S01]  /*31390*/  ENDCOLLECTIVE ;  /* 0x000000000000791b */ /* 0x003fe20003800000 */
.L_x_3094:
[----:B------:R-:W-:Y:S01]  /*313a0*/  SEL R9, R45, R64, P0 ;  /* 0x000000402d097207 */ /* 0x000fe20000000000 */
[----:B------:R-:W-:Y:S01]  /*313b0*/  IMAD.MOV.U32 R13, RZ, RZ, R66 ;  /* 0x000000ffff0d7224 */ /* 0x000fe200078e0042 */
[----:B------:R-:W-:Y:S01]  /*313c0*/  MOV R12, R3 ;  /* 0x00000003000c7202 */ /* 0x000fe20000000f00 */
[----:B------:R-:W-:-:S07]  /*313d0*/  IMAD.MOV.U32 R47, RZ, RZ, R14 ;  /* 0x000000ffff2f7224 */ /* 0x000fce00078e000e */
[----:B------:R-:W-:Y:S05]  /*313e0*/  WARPSYNC.COLLECTIVE R15, `(.L_x_3095) ;  /* 0x000000000f087348 */ /* 0x000fea0003c00000 */
[----:B------:R0:W1:Y:S02]  /*313f0*/  SHFL.IDX P6, R14, R13, R12, R11 ;  /* 0x0000000c0d0e7389 */ /* 0x00006400000c000b */
[----:B01----:R-:W-:Y:S01]  /*31400*/  ENDCOLLECTIVE ;  /* 0x000000000000791b */ /* 0x003fe20003800000 */
.L_x_3095:
[----:B------:R-:W-:Y:S02]  /*31410*/  IMAD.MOV.U32 R13, RZ, RZ, R49 ;  /* 0x000000ffff0d7224 */ /* 0x000fe400078e0031 */
[----:B------:R-:W-:Y:S02]  /*31420*/  IMAD.MOV.U32 R12, RZ, RZ, R0 ;  /* 0x000000ffff0c7224 */ /* 0x000fe400078e0000 */
[----:B------:R-:W-:-:S07]  /*31430*/  IMAD.MOV.U32 R66, RZ, RZ, R14 ;  /* 0x000000ffff427224 */ /* 0x000fce00078e000e */
[----:B------:R-:W-:Y:S05]  /*31440*/  WARPSYNC.COLLECTIVE R15, `(.L_x_3096) ;  /* 0x000000000f087348 */ /* 0x000fea0003c00000 */
[----:B------:R0:W1:Y:S02]  /*31450*/  SHFL.IDX P6, R14, R13, R12, R11 ;  /* 0x0000000c0d0e7389 */ /* 0x00006400000c000b */
[----:B01----:R-:W-:Y:S01]  /*31460*/  ENDCOLLECTIVE ;  /* 0x000000000000791b */ /* 0x003fe20003800000 */
.L_x_3096:
        /* <DEDUP_REMOVED lines=8> */
.L_x_3097:
[----:B------:R-:W-:Y:S02]  /*314f0*/  IMAD.MOV.U32 R13, RZ, RZ, R51 ;  /* 0x000000ffff0d7224 */ /* 0x000fe400078e0033 */
[----:B------:R-:W-:Y:S02]  /*31500*/  IMAD.MOV.U32 R12, RZ, RZ, R0 ;  /* 0x000000ffff0c7224 */ /* 0x000fe400078e0000 */
[----:B------:R-:W-:-:S07]  /*31510*/  IMAD.MOV.U32 R68, RZ, RZ, R14 ;  /* 0x000000ffff447224 */ /* 0x000fce00078e000e */
[----:B------:R-:W-:Y:S05]  /*31520*/  WARPSYNC.COLLECTIVE R15, `(.L_x_3098) ;  /* 0x000000000f087348 */ /* 0x000fea0003c00000 */
[----:B------:R0:W1:Y:S02]  /*31530*/  SHFL.IDX P6, R14, R13, R12, R11 ;  /* 0x0000000c0d0e7389 */ /* 0x00006400000c000b */
[----:B01----:R-:W-:Y:S01]  /*31540*/  ENDCOLLECTIVE ;  /* 0x000000000000791b */ /* 0x003fe20003800000 */
.L_x_3098:
[----:B------:R-:W-:Y:S01]  /*31550*/  SEL R29, R49, R68, P0 ;  /* 0x00000044311d7207 */ /* 0x000fe20000000000 */
[----:B------:R-:W-:Y:S01]  /*31560*/  IMAD.MOV.U32 R13, RZ, RZ, R70 ;  /* 0x000000ffff0d7224 */ /* 0x000fe200078e0046 */
[----:B------:R-:W-:Y:S01]  /*31570*/  MOV R12, R3 ;  /* 0x00000003000c7202 */ /* 0x000fe20000000f00 */
[----:B------:R-:W-:-:S07]  /*31580*/  IMAD.MOV.U32 R51, RZ, RZ, R14 ;  /* 0x000000ffff337224 */ /* 0x000fce00078e000e */
[----:B------:R-:W-:Y:S05]  /*31590*/  WARPSYNC.COLLECTIVE R15, `(.L_x_3099) ;  /* 0x000000000f087348 */ /* 0x000fea0003c00000 */
[----:B------:R0:W1:Y:S02]  /*315a0*/  SHFL.IDX P6, R14, R13, R12, R11 ;  /* 0x0000000c0d0e7389 */ /* 0x00006400000c000b */
[----:B01----:R-:W-:Y:S01]  /*315b0*/  ENDCOLLECTIVE ;  /* 0x000000000000791b */ /* 0x003fe20003800000 */
.L_x_3099:
[----:B------:R-:W-:Y:S02]  /*315c0*/  IMAD.MOV.U32 R13, RZ, RZ, R53 ;  /* 0x000000ffff0d7224 */ /* 0x000fe400078e0035 */
[----:B------:R-:W-:Y:S02]  /*315d0*/  IMAD.MOV.U32 R12, RZ, RZ, R0 ;  /* 0x000000ffff0c7224 */ /* 0x000fe400078e0000 */
[----:B------:R-:W-:-:S07]  /*315e0*/  IMAD.MOV.U32 R70, RZ, RZ, R14 ;  /* 0x000000ffff467224 */ /* 0x000fce00078e000e */
[----:B------:R-:W-:Y:S05]  /*315f0*/  WARPSYNC.COLLECTIVE R15, `(.L_x_3100) ;  /* 0x000000000f087348 */ /* 0x000fea0003c00000 */
[----:B------:R0:W1:Y:S02]  /*31600*/  SHFL.IDX P6, R14, R13, R12, R11 ;  /* 0x0000000c0d0e7389 */ /* 0x00006400000c000b */
[----:B01----:R-:W-:Y:S01]  /*31610*/  ENDCOLLECTIVE ;  /* 0x000000000000791b */ /* 0x003fe20003800000 */
.L_x_3100:
[----:B------:R-:W-:Y:S01]  /*31620*/  SEL R35, R70, R51, P0 ;  /* 0x0000003346237207 */ /* 0x000fe20000000000 */
[----:B------:R-:W-:Y:S01]  /*31630*/  IMAD.MOV.U32 R13, RZ, RZ, R72 ;  /* 0x000000ffff0d7224 */ /* 0x000fe200078e0048 */
[----:B------:R-:W-:Y:S01]  /*31640*/  MOV R12, R3 ;  /* 0x00000003000c7202 */ /* 0x000fe20000000f00 */
[----:B------:R-:W-:-:S07]  /*31650*/  IMAD.MOV.U32 R53, RZ, RZ, R14 ;  /* 0x000000ffff357224 */ /* 0x000fce00078e000e */
[----:B------:R-:W-:Y:S05]  /*31660*/  WARPSYNC.COLLECTIVE R15, `(.L_x_3101) ;  /* 0x000000000f087348 */ /* 0x000fea0003c00000 */
[----:B------:R0:W1:Y:S02]  /*31670*/  SHFL.IDX P6, R14, R13, R12, R11 ;  /* 0x0000000c0d0e7389 */ /* 0x00006400000c000b */
[----:B01----:R-:W-:Y:S01]  /*31680*/  ENDCOLLECTIVE ;  /* 0x000000000000791b */ /* 0x003fe20003800000 */
.L_x_3101:
[----:B------:R-:W-:Y:S02]  /*31690*/  IMAD.MOV.U32 R13, RZ, RZ, R55 ;  /* 0x000000ffff0d7224 */ /* 0x000fe400078e0037 */
[----:B------:R-:W-:Y:S02]  /*316a0*/  IMAD.MOV.U32 R12, RZ, RZ, R0 ;  /* 0x000000ffff0c7224 */ /* 0x000fe400078e0000 */
[----:B------:R-:W-:-:S07]  /*316b0*/  IMAD.MOV.U32 R72, RZ, RZ, R14 ;  /* 0x000000ffff487224 */ /* 0x000fce00078e000e */
[----:B------:R-:W-:Y:S05]  /*316c0*/  WARPSYNC.COLLECTIVE R15, `(.L_x_3102) ;  /* 0x000000000f087348 */ /* 0x000fea0003c00000 */
[----:B------:R0:W1:Y:S02]  /*316d0*/  SHFL.IDX P6, R14, R13, R12, R11 ;  /* 0x0000000c0d0e7389 */ /* 0x00006400000c000b */
[----:B01----:R-:W-:Y:S01]  /*316e0*/  ENDCOLLECTIVE ;  /* 0x000000000000791b */ /* 0x003fe20003800000 */
.L_x_3102:
        /* <DEDUP_REMOVED lines=8> */
.L_x_3103:
[----:B------:R-:W-:Y:S02]  /*31770*/  IMAD.MOV.U32 R13, RZ, RZ, R57 ;  /* 0x000000ffff0d7224 */ /* 0x000fe400078e0039 */
[----:B------:R-:W-:Y:S02]  /*31780*/  IMAD.MOV.U32 R12, RZ, RZ, R0 ;  /* 0x000000ffff0c7224 */ /* 0x000fe400078e0000 */
[----:B------:R-:W-:-:S07]  /*31790*/  IMAD.MOV.U32 R74, RZ, RZ, R14 ;  /* 0x000000ffff4a7224 */ /* 0x000fce00078e000e */
[----:B------:R-:W-:Y:S05]  /*317a0*/  WARPSYNC.COLLECTIVE R15, `(.L_x_3104) ;  /* 0x000000000f087348 */ /* 0x000fea0003c00000 */
[----:B------:R0:W1:Y:S02]  /*317b0*/  SHFL.IDX P6, R14, R13, R12, R11 ;  /* 0x0000000c0d0e7389 */ /* 0x00006400000c000b */
[----:B01----:R-:W-:Y:S01]  /*317c0*/  ENDCOLLECTIVE ;  /* 0x000000000000791b */ /* 0x003fe20003800000 */
.L_x_3104:
[----:B------:R-:W-:Y:S01]  /*317d0*/  IMAD.MOV.U32 R13, RZ, RZ, R76 ;  /* 0x000000ffff0d7224 */ /* 0x000fe200078e004c */
[----:B------:R-:W-:Y:S01]  /*317e0*/  MOV R12, R3 ;  /* 0x00000003000c7202 */ /* 0x000fe20000000f00 */
[----:B------:R-:W-:-:S07]  /*317f0*/  IMAD.MOV.U32 R57, RZ, RZ, R14 ;  /* 0x000000ffff397224 */ /* 0x000fce00078e000e */
[----:B------:R-:W-:Y:S05]  /*31800*/  WARPSYNC.COLLECTIVE R15, `(.L_x_3105) ;  /* 0x000000000f087348 */ /* 0x000fea0003c00000 */
[----:B------:R0:W1:Y:S02]  /*31810*/  SHFL.IDX P6, R14, R13, R12, R11 ;  /* 0x0000000c0d0e7389 */ /* 0x00006400000c000b */
[----:B01----:R-:W-:Y:S01]  /*31820*/  ENDCOLLECTIVE ;  /* 0x000000000000791b */ /* 0x003fe20003800000 */
.L_x_3105:
[----:B------:R-:W-:Y:S02]  /*31830*/  IMAD.MOV.U32 R13, RZ, RZ, R59 ;  /* 0x000000ffff0d7224 */ /* 0x000fe400078e003b */
[----:B------:R-:W-:Y:S02]  /*31840*/  IMAD.MOV.U32 R12, RZ, RZ, R0 ;  /* 0x000000ffff0c7224 */ /* 0x000fe400078e0000 */
[----:B------:R-:W-:-:S07]  /*31850*/  IMAD.MOV.U32 R76, RZ, RZ, R14 ;  /* 0x000000ffff4c7224 */ /* 0x000fce00078e000e */
[----:B------:R-:W-:Y:S05]  /*31860*/  WARPSYNC.COLLECTIVE R15, `(.L_x_3106) ;  /* 0x000000000f087348 */ /* 0x000fea0003c00000 */
[----:B------:R0:W1:Y:S02]  /*31870*/  SHFL.IDX P6, R14, R13, R12, R11 ;  /* 0x0000000c0d0e7389 */ /* 0x00006400000c000b */
[----:B01----:R-:W-:Y:S01]  /*31880*/  ENDCOLLECTIVE ;  /* 0x000000000000791b */ /* 0x003fe20003800000 */
.L_x_3106:
        /* <DEDUP_REMOVED lines=8> */
.L_x_3107:
[----:B------:R-:W-:Y:S02]  /*31910*/  IMAD.MOV.U32 R13, RZ, RZ, R63 ;  /* 0x000000ffff0d7224 */ /* 0x000fe400078e003f */
[----:B------:R-:W-:Y:S02]  /*31920*/  IMAD.MOV.U32 R12, RZ, RZ, R0 ;  /* 0x000000ffff0c7224 */ /* 0x000fe400078e0000 */
[----:B------:R-:W-:-:S07]  /*31930*/  IMAD.MOV.U32 R78, RZ, RZ, R14 ;  /* 0x000000ffff4e7224 */ /* 0x000fce00078e000e */
[----:B------:R-:W-:Y:S05]  /*31940*/  WARPSYNC.COLLECTIVE R15, `(.L_x_3108) ;  /* 0x000000000f087348 */ /* 0x000fea0003c00000 */
[----:B------:R0:W1:Y:S02]  /*31950*/  SHFL.IDX P6, R14, R13, R12, R11 ;  /* 0x0000000c0d0e7389 */ /* 0x00006400000c000b */
[----:B01----:R-:W-:Y:S01]  /*31960*/  ENDCOLLECTIVE ;  /* 0x000000000000791b */ /* 0x003fe20003800000 */
.L_x_3108:
[----:B------:R-:W-:Y:S01]  /*31970*/  SEL R47, R78, R59, P0 ;  /* 0x0000003b4e2f7207 */ /* 0x000fe20000000000 */
[----:B------:R-:W-:Y:S01]  /*31980*/  IMAD.MOV.U32 R13, RZ, RZ, R80 ;  /* 0x000000ffff0d7224 */ /* 0x000fe200078e0050 */
[----:B------:R-:W-:Y:S01]  /*31990*/  MOV R12, R3 ;  /* 0x00000003000c7202 */ /* 0x000fe20000000f00 */
[----:B------:R-:W-:-:S07]  /*319a0*/  IMAD.MOV.U32 R63, RZ, RZ, R14 ;  /* 0x000000ffff3f7224 */ /* 0x000fce00078e000e */
[----:B------:R-:W-:Y:S05]  /*319b0*/  WARPSYNC.COLLECTIVE R15, `(.L_x_3109) ;  /* 0x000000000f087348 */ /* 0x000fea0003c00000 */
[----:B------:R0:W1:Y:S02]  /*319c0*/  SHFL.IDX P6, R14, R13, R12, R11 ;  /* 0x0000000c0d0e7389 */ /* 0x00006400000c000b */
[----:B01----:R-:W-:Y:S01]  /*319d0*/  ENDCOLLECTIVE ;  /* 0x000000000000791b */ /* 0x003fe20003800000 */
.L_x_3109:
[----:B------:R-:W-:Y:S02]  /*319e0*/  IMAD.MOV.U32 R13, RZ, RZ, R65 ;  /* 0x000000ffff0d7224 */ /* 0x000fe400078e0041 */
[----:B------:R-:W-:Y:S02]  /*319f0*/  IMAD.MOV.U32 R12, RZ, RZ, R0 ;  /* 0x000000ffff0c7224 */ /* 0x000fe400078e0000 */
[----:B------:R-:W-:-:S07]  /*31a00*/  IMAD.MOV.U32 R80, RZ, RZ, R14 ;  /* 0x000000ffff507224 */ /* 0x000fce00078e000e */
[----:B------:R-:W-:Y:S05]  /*31a10*/  WARPSYNC.COLLECTIVE R15, `(.L_x_3110) ;  /* 0x000000000f087348 */ /* 0x000fea0003c00000 */
[----:B------:R0:W1:Y:S02]  /*31a20*/  SHFL.IDX P6, R14, R13, R12, R11 ;  /* 0x0000000c0d0e7389 */ /* 0x00006400000c000b */
[----:B01----:R-:W-:Y:S01]  /*31a30*/  ENDCOLLECTIVE ;  /* 0x000000000000791b */ /* 0x003fe20003800000 */
.L_x_3110:
[----:B------:R-:W-:Y:S01]  /*31a40*/  IMAD.MOV.U32 R13, RZ, RZ, R82 ;  /* 0x000000ffff0d7224 */ /* 0x000fe200078e0052 */
[----:B------:R-:W-:Y:S01]  /*31a50*/  MOV R12, R3 ;  /* 0x00000003000c7202 */ /* 0x000fe20000000f00 */
[----:B------:R-:W-:-:S07]  /*31a60*/  IMAD.MOV.U32 R65, RZ, RZ, R14 ;  /* 0x000000ffff417224 */ /* 0x000fce00078e000e */
[----:B------:R-:W-:Y:S05]  /*31a70*/  WARPSYNC.COLLECTIVE R15, `(.L_x_3111) ;  /* 0x000000000f087348 */ /* 0x000fea0003c00000 */
[----:B------:R0:W1:Y:S02]  /*31a80*/  SHFL.IDX P6, R14, R13, R12, R11 ;  /* 0x0000000c0d0e7389 */ /* 0x00006400000c000b */
[----:B01----:R-:W-:Y:S01]  /*31a90*/  ENDCOLLECTIVE ;  /* 0x000000000000791b */ /* 0x003fe20003800000 */
.L_x_3111:
[----:B------:R-:W-:Y:S02]  /*31aa0*/  IMAD.MOV.U32 R13, RZ, RZ, R67 ;  /* 0x000000ffff0d7224 */ /* 0x000fe400078e0043 */
[----:B------:R-:W-:Y:S02]  /*31ab0*/  IMAD.MOV.U32 R12, RZ, RZ, R0 ;  /* 0x000000ffff0c7224 */ /* 0x000fe400078e0000 */
[----:B------:R-:W-:Y:S02]  /*31ac0*/  IMAD.MOV.U32 R0, RZ, RZ, RZ ;  /* 0x000000ffff007224 */ /* 0x000fe400078e00ff */
[----:B------:R-:W-:-:S07]  /*31ad0*/  IMAD.MOV.U32 R82, RZ, RZ, R14 ;  /* 0x000000ffff527224 */ /* 0x000fce00078e000e */
[----:B------:R-:W-:Y:S05]  /*31ae0*/  WARPSYNC.COLLECTIVE R15, `(.L_x_3112) ;  /* 0x000000000f087348 */ /* 0x000fea0003c00000 */
[----:B------:R0:W1:Y:S02]  /*31af0*/  SHFL.IDX P6, R14, R13, R12, R11 ;  /* 0x0000000c0d0e7389 */ /* 0x00006400000c000b */
[----:B01----:R-:W-:Y:S01]  /*31b00*/  ENDCOLLECTIVE ;  /* 0x000000000000791b */ /* 0x003fe20003800000 */
.L_x_3112:
[----:B------:R-:W-:Y:S01]  /*31b10*/  SEL R53, R65, R82, P0 ;  /* 0x0000005241357207 */ /* 0x000fe20000000000 */
[----:B------:R-:W-:Y:S01]  /*31b20*/  IMAD.MOV.U32 R13, RZ, RZ, R84 ;  /* 0x000000ffff0d7224 */ /* 0x000fe200078e0054 */
[----:B------:R-:W-:Y:S01]  /*31b30*/  MOV R12, R3 ;  /* 0x00000003000c7202 */ /* 0x000fe20000000f00 */
[----:B------:R-:W-:-:S07]  /*31b40*/  IMAD.MOV.U32 R67, RZ, RZ, R14 ;  /* 0x000000ffff437224 */ /* 0x000fce00078e000e */
[----:B------:R-:W-:Y:S05]  /*31b50*/  WARPSYNC.COLLECTIVE R15, `(.L_x_3113) ;  /* 0x000000000f087348 */ /* 0x000fea0003c00000 */
[----:B------:R0:W1:Y:S02]  /*31b60*/  SHFL.IDX P6, R14, R13, R12, R11 ;  /* 0x0000000c0d0e7389 */ /* 0x00006400000c000b */
[----:B01----:R-:W-:Y:S01]  /*31b70*/  ENDCOLLECTIVE ;  /* 0x000000000000791b */ /* 0x003fe20003800000 */
.L_x_3113:
        /* <DEDUP_REMOVED lines=12> */
[----:B------:R-:W-:-:S02]  /*31c40*/  SEL R51, R80, R63, P0 ;  /* 0x0000003f50337207 */ /* 0x000fc40000000000 */
[----:B------:R-:W-:Y:S01]  /*31c50*/  SEL R55, R82, R65, P0 ;  /* 0x0000004152377207 */ /* 0x000fe20000000000 */
[----:B------:R-:W-:Y:S06]  /*31c60*/  BRA `(.L_x_3114) ;  /* 0xffffff3000c87947 */ /* 0x000fec000383ffff */
.L_x_2866:
[----:B------:R-:W-:Y:S01]  /*31c70*/  IMAD.MOV.U32 R13, RZ, RZ, R3 ;  /* 0x000000ffff0d7224 */ /* 0x000fe200078e0003 */
[----:B------:R-:W-:Y:S01]  /*31c80*/  MOV R15, 0xffffffff ;  /* 0xffffffff000f7802 */ /* 0x000fe20000000f00 */
[----:B------:R-:W-:Y:S02]  /*31c90*/  IMAD.MOV.U32 R12, RZ, RZ, RZ ;  /* 0x000000ffff0c7224 */ /* 0x000fe400078e00ff */
[----:B------:R-:W-:-:S07]  /*31ca0*/  IMAD.MOV.U32 R11, RZ, RZ, 0x181f ;  /* 0x0000181fff0b7424 */ /* 0x000fce00078e00ff */
[----:B0-----:R-:W-:Y:S05]  /*31cb0*/  WARPSYNC.COLLECTIVE R15, `(.L_x_3115) ;  /* 0x000000000f087348 */ /* 0x001fea0003c00000 */
[----:B------:R1:W2:Y:S02]  /*31cc0*/  SHFL.IDX P6, R14, R13, R12, R11 ;  /* 0x0000000c0d0e7389 */ /* 0x0002a400000c000b */
[----:B012---:R-:W-:Y:S01]  /*31cd0*/  ENDCOLLECTIVE ;  /* 0x000000000000791b */ /* 0x007fe20003800000 */
.L_x_3115:
[----:B------:R-:W-:Y:S02]  /*31ce0*/  IMAD.MOV.U32 R13, RZ, RZ, R2 ;  /* 0x000000ffff0d7224 */ /* 0x000fe400078e0002 */
[----:B------:R-:W-:-:S07]  /*31cf0*/  IMAD.MOV.U32 R0, RZ, RZ, R14 ;  /* 0x000000ffff007224 */ /* 0x000fce00078e000e */
[----:B------:R-:W-:Y:S05]  /*31d00*/  WARPSYNC.COLLECTIVE R15, `(.L_x_3116) ;  /* 0x000000000f087348 */ /* 0x000fea0003c00000 */
[----:B------:R0:W1:Y:S02]  /*31d10*/  SHFL.IDX P6, R14, R13, R12, R11 ;  /* 0x0000000c0d0e7389 */ /* 0x00006400000c000b */
[----:B01----:R-:W-:Y:S01]  /*31d20*/  ENDCOLLECTIVE ;  /* 0x000000000000791b */ /* 0x003fe20003800000 */
.L_x_3116:
[----:B------:R-:W-:Y:S05]  /*31d30*/  BRA `(.L_x_3117) ;  /* 0xffffff4c00907947 */ /* 0x000fea000383ffff */
.L_x_2869:
[----:B------:R-:W-:Y:S01]  /*31d40*/  BSSY B1, `(.L_x_3118) ;  /* 0x0000008000017945 */ /* 0x000fe20003800000 */
[----:B----4-:R-:W-:Y:S01]  /*31d50*/  IMAD.MOV.U32 R13, RZ, RZ, R3 ;  /* 0x000000ffff0d7224 */ /* 0x010fe200078e0003 */
[----:B------:R-:W-:Y:S01]  /*31d60*/  MOV R15, 0xffffffff ;  /* 0xffffffff000f7802 */ /* 0x000fe20000000f00 */
[----:B------:R-:W-:Y:S02]  /*31d70*/  IMAD.MOV.U32 R12, RZ, RZ, 0x1 ;  /* 0x00000001ff0c7424 */ /* 0x000fe400078e00ff */
[----:B------:R-:W-:-:S07]  /*31d80*/  IMAD.MOV.U32 R11, RZ, RZ, 0x181f ;  /* 0x0000181fff0b7424 */ /* 0x000fce00078e00ff */
[----:B0123--:R-:W-:Y:S05]  /*31d90*/  WARPSYNC.COLLECTIVE R15, `(.L_x_3119) ;  /* 0x000000000f087348 */ /* 0x00ffea0003c00000 */
[----:B---3--:R3:W4:Y:S02]  /*31da0*/  SHFL.IDX P6, R14, R13, R12, R11 ;  /* 0x0000000c0d0e7389 */ /* 0x00872400000c000b */
[----:B01234-:R-:W-:Y:S01]  /*31db0*/  ENDCOLLECTIVE ;  /* 0x000000000000791b */ /* 0x01ffe20003800000 */
.L_x_3119:
[----:B------:R-:W-:Y:S05]  /*31dc0*/  BSYNC B1 ;  /* 0x0000000000017941 */ /* 0x000fea0003800000 */
.L_x_3118:
        /* <DEDUP_REMOVED lines=8> */
.L_x_3120:
[----:B------:R-:W-:Y:S05]  /*31e50*/  BRA `(.L_x_3121) ;  /* 0xffffff4c00a47947 */ /* 0x000fea000383ffff */
.L_x_2872:
[----:B------:R-:W-:Y:S01]  /*31e60*/  BSSY B1, `(.L_x_3122) ;  /* 0x0000008000017945 */ /* 0x000fe20003800000 */
[----:B----4-:R-:W-:Y:S01]  /*31e70*/  MOV R13, R3 ;  /* 0x00000003000d7202 */ /* 0x010fe20000000f00 */
[----:B------:R-:W-:Y:S02]  /*31e80*/  IMAD.MOV.U32 R12, RZ, RZ, 0x2 ;  /* 0x00000002ff0c7424 */ /* 0x000fe400078e00ff */
[----:B------:R-:W-:Y:S02]  /*31e90*/  IMAD.MOV.U32 R11, RZ, RZ, 0x181f ;  /* 0x0000181fff0b7424 */ /* 0x000fe400078e00ff */
[----:B------:R-:W-:-:S07]  /*31ea0*/  IMAD.MOV.U32 R15, RZ, RZ, -0x1 ;  /* 0xffffffffff0f7424 */ /* 0x000fce00078e00ff */
[----:B0123--:R-:W-:Y:S05]  /*31eb0*/  WARPSYNC.COLLECTIVE R15, `(.L_x_3123) ;  /* 0x000000000f087348 */ /* 0x00ffea0003c00000 */
[----:B---3--:R3:W4:Y:S02]  /*31ec0*/  SHFL.IDX P6, R14, R13, R12, R11 ;  /* 0x0000000c0d0e7389 */ /* 0x00872400000c000b */
[----:B01234-:R-:W-:Y:S01]  /*31ed0*/  ENDCOLLECTIVE ;  /* 0x000000000000791b */ /* 0x01ffe20003800000 */
.L_x_3123:
[----:B------:R-:W-:Y:S05]  /*31ee0*/  BSYNC B1 ;  /* 0x0000000000017941 */ /* 0x000fea0003800000 */
.L_x_3122:
        /* <DEDUP_REMOVED lines=8> */
.L_x_3124:
[----:B------:R-:W-:Y:S05]  /*31f70*/  BRA `(.L_x_3125) ;  /* 0xffffff4c00b47947 */ /* 0x000fea000383ffff */
.L_x_2875:
[----:B------:R-:W-:Y:S01]  /*31f80*/  BSSY B1, `(.L_x_3126) ;  /* 0x0000008000017945 */ /* 0x000fe20003800000 */
[----:B0-----:R-:W-:Y:S01]  /*31f90*/  IMAD.MOV.U32 R13, RZ, RZ, R3 ;  /* 0x000000ffff0d7224 */ /* 0x001fe200078e0003 */
[----:B------:R-:W-:Y:S01]  /*31fa0*/  MOV R15, 0xffffffff ;  /* 0xffffffff000f7802 */ /* 0x000fe20000000f00 */
[----:B------:R-:W-:Y:S02]  /*31fb0*/  IMAD.MOV.U32 R12, RZ, RZ, 0x3 ;  /* 0x00000003ff0c7424 */ /* 0x000fe400078e00ff */
[----:B------:R-:W-:-:S07]  /*31fc0*/  IMAD.MOV.U32 R11, RZ, RZ, 0x181f ;  /* 0x0000181fff0b7424 */ /* 0x000fce00078e00ff */
[----:B-1234-:R-:W-:Y:S05]  /*31fd0*/  WARPSYNC.COLLECTIVE R15, `(.L_x_3127) ;  /* 0x000000000f087348 */ /* 0x01efea0003c00000 */
[----:B----4-:R0:W4:Y:S02]  /*31fe0*/  SHFL.IDX P6, R14, R13, R12, R11 ;  /* 0x0000000c0d0e7389 */ /* 0x01012400000c000b */
[----:B01234-:R-:W-:Y:S01]  /*31ff0*/  ENDCOLLECTIVE ;  /* 0x000000000000791b */ /* 0x01ffe20003800000 */
.L_x_3127:
[----:B------:R-:W-:Y:S05]  /*32000*/  BSYNC B1 ;  /* 0x0000000000017941 */ /* 0x000fea0003800000 */
.L_x_3126:
        /* <DEDUP_REMOVED lines=8> */
.L_x_3128:
[----:B------:R-:W-:Y:S05]  /*32090*/  BRA `(.L_x_3129) ;  /* 0xffffff4c00c47947 */ /* 0x000fea000383ffff */
.L_x_2891:
[----:B0-----:R-:W0:Y:S01]  /*320a0*/  S2R R8, SR_TID.X ;  /* 0x0000000000087919 */ /* 0x001e220000002100 */
[----:B------:R-:W-:Y:S01]  /*320b0*/  BSSY B1, `(.L_x_3130) ;  /* 0x000000a000017945 */ /* 0x000fe20003800000 */
[----:B------:R-:W-:Y:S02]  /*320c0*/  IMAD.MOV.U32 R12, RZ, RZ, RZ ;  /* 0x000000ffff0c7224 */ /* 0x000fe400078e00ff */
[----:B------:R-:W-:Y:S02]  /*320d0*/  IMAD.MOV.U32 R11, RZ, RZ, 0x1f ;  /* 0x0000001fff0b7424 */ /* 0x000fe400078e00ff */
[----:B------:R-:W-:Y:S01]  /*320e0*/  IMAD.MOV.U32 R15, RZ, RZ, -0x1 ;  /* 0xffffffffff0f7424 */ /* 0x000fe200078e00ff */
[----:B0-----:R-:W-:-:S04]  /*320f0*/  SHF.R.U32.HI R8, RZ, 0x5, R8 ;  /* 0x00000005ff087819 */ /* 0x001fc80000011608 */
[----:B------:R-:W-:-:S04]  /*32100*/  LOP3.LUT R8, R8, 0x3, RZ, 0xc0, !PT ;  /* 0x0000000308087812 */ /* 0x000fc800078ec0ff */
[----:B------:R-:W-:-:S07]  /*32110*/  MOV R13, R8 ;  /* 0x00000008000d7202 */ /* 0x000fce0000000f00 */
[----:B------:R-:W-:Y:S05]  /*32120*/  WARPSYNC.COLLECTIVE R15, `(.L_x_3131) ;  /* 0x000000000f087348 */ /* 0x000fea0003c00000 */
[----:B------:R0:W1:Y:S02]  /*32130*/  SHFL.IDX P6, R14, R13, R12, R11 ;  /* 0x0000000c0d0e7389 */ /* 0x00006400000c000b */
[----:B01----:R-:W-:Y:S01]  /*32140*/  ENDCOLLECTIVE ;  /* 0x000000000000791b */ /* 0x003fe20003800000 */
.L_x_3131:
[----:B------:R-:W-:Y:S05]  /*32150*/  BSYNC B1 ;  /* 0x0000000000017941 */ /* 0x000fea0003800000 */
.L_x_3130:
[----:B------:R-:W-:Y:S05]  /*32160*/  BRA `(.L_x_3132) ;  /* 0xffffff64006c7947 */ /* 0x000fea000383ffff */
.L_x_2893:
[----:B------:R-:W-:Y:S01]  /*32170*/  BSSY B1, `(.L_x_3133) ;  /* 0x0000006000017945 */ /* 0x000fe20003800000 */
[----:B------:R-:W-:-:S07]  /*32180*/  IMAD.MOV.U32 R15, RZ, RZ, -0x1 ;  /* 0xffffffffff0f7424 */ /* 0x000fce00078e00ff */
[----:B01----:R-:W-:Y:S05]  /*32190*/  WARPSYNC.COLLECTIVE R15, `(.L_x_3134) ;  /* 0x000000000f0c7348 */ /* 0x003fea0003c00000 */
[----:B------:R-:W-:Y:S02]  /*321a0*/  ELECT P6, UR62, PT ;  /* 0x00000000003e782f */ /* 0x000fe400038c0000 */
[----:B------:R-:W-:Y:S01]  /*321b0*/  MOV R14, UR62 ;  /* 0x0000003e000e7c02 */ /* 0x000fe20008000f00 */
[----:B01----:R-:W-:Y:S10]  /*321c0*/  ENDCOLLECTIVE ;  /* 0x000000000000791b */ /* 0x003ff40003800000 */
.L_x_3134:
[----:B------:R-:W-:Y:S05]  /*321d0*/  BSYNC B1 ;  /* 0x0000000000017941 */ /* 0x000fea0003800000 */
.L_x_3133:
[----:B------:R-:W-:Y:S05]  /*321e0*/  BRA `(.L_x_2892) ;  /* 0xffffff6400647947 */ /* 0x000fea000383ffff */
.L_x_2895:
[----:B-1----:R1:W2:Y:S02]  /*321f0*/  SYNCS.PHASECHK.TRANS64.TRYWAIT P0, [R22+URZ+0x33420], R6 ;  /* 0x03342006160075a7 */ /* 0x0022a4000800017f */
[----:B--2---:R-:W-:Y:S05]  /*32200*/  @!P0 NANOSLEEP.SYNCS 0x989680 ;  /* 0x009896800000895d */ /* 0x004fea0003900000 */
[----:B------:R-:W2:Y:S02]  /*32210*/  @!P0 SYNCS.PHASECHK.TRANS64 P0, [R22+URZ+0x33420], R6 ;  /* 0x03342006160085a7 */ /* 0x000ea4000800007f */
[----:B--2---:R-:W-:Y:S05]  /*32220*/  @!P0 BRA `(.L_x_2895) ;  /* 0xfffffffc00f08947 */ /* 0x004fea000383ffff */
[----:B------:R-:W-:Y:S05]  /*32230*/  BRA `(.L_x_3135) ;  /* 0xffffff6400747947 */ /* 0x000fea000383ffff */
.L_x_2899:
[----:B--2---:R2:W3:Y:S02]  /*32240*/  SYNCS.PHASECHK.TRANS64.TRYWAIT P0, [R10+URZ+0x334a0], R9 ;  /* 0x0334a0090a0075a7 */ /* 0x0044e4000800017f */
[----:B---3--:R-:W-:Y:S05]  /*32250*/  @!P0 NANOSLEEP.SYNCS 0x989680 ;  /* 0x009896800000895d */ /* 0x008fea0003900000 */
[----:B------:R-:W3:Y:S02]  /*32260*/  @!P0 SYNCS.PHASECHK.TRANS64 P0, [R10+URZ+0x334a0], R9 ;  /* 0x0334a0090a0085a7 */ /* 0x000ee4000800007f */
[----:B---3--:R-:W-:Y:S05]  /*32270*/  @!P0 BRA `(.L_x_2899) ;  /* 0xfffffffc00f08947 */ /* 0x008fea000383ffff */
[----:B------:R-:W-:Y:S05]  /*32280*/  BRA `(.L_x_3136) ;  /* 0xffffff64008c7947 */ /* 0x000fea000383ffff */
.L_x_2906:
[----:B0-----:R0:W1:Y:S02]  /*32290*/  SYNCS.PHASECHK.TRANS64.TRYWAIT P0, [R10+URZ+0x334c0], R9 ;  /* 0x0334c0090a0075a7 */ /* 0x001064000800017f */
[----:B-1----:R-:W-:Y:S05]  /*322a0*/  @!P0 NANOSLEEP.SYNCS 0x989680 ;  /* 0x009896800000895d */ /* 0x002fea0003900000 */
[----:B------:R-:W1:Y:S02]  /*322b0*/  @!P0 SYNCS.PHASECHK.TRANS64 P0, [R10+URZ+0x334c0], R9 ;  /* 0x0334c0090a0085a7 */ /* 0x000e64000800007f */
[----:B-1----:R-:W-:Y:S05]  /*322c0*/  @!P0 BRA `(.L_x_2906) ;  /* 0xfffffffc00f08947 */ /* 0x002fea000383ffff */
[----:B------:R-:W-:Y:S05]  /*322d0*/  BRA `(.L_x_3137) ;  /* 0xffffff6800887947 */ /* 0x000fea000383ffff */
.L_x_2915:
[----:B0-----:R0:W2:Y:S02]  /*322e0*/  SYNCS.PHASECHK.TRANS64.TRYWAIT P1, [R9+URZ+0x334a0], R8 ;  /* 0x0334a008090075a7 */ /* 0x0010a4000802017f */
[----:B--2---:R-:W-:Y:S05]  /*322f0*/  @!P1 NANOSLEEP.SYNCS 0x989680 ;  /* 0x009896800000995d */ /* 0x004fea0003900000 */
[----:B------:R-:W2:Y:S02]  /*32300*/  @!P1 SYNCS.PHASECHK.TRANS64 P1, [R9+URZ+0x334a0], R8 ;  /* 0x0334a008090095a7 */ /* 0x000ea4000802007f */
[----:B--2---:R-:W-:Y:S05]  /*32310*/  @!P1 BRA `(.L_x_2915) ;  /* 0xfffffffc00f09947 */ /* 0x004fea000383ffff */
[----:B------:R-:W-:Y:S05]  /*32320*/  BRA `(.L_x_3138) ;  /* 0xffffff6c00bc7947 */ /* 0x000fea000383ffff */
.L_x_2922:
[----:B-1----:R1:W2:Y:S02]  /*32330*/  SYNCS.PHASECHK.TRANS64.TRYWAIT P1, [R9+URZ+0x334c0], R8 ;  /* 0x0334c008090075a7 */ /* 0x0022a4000802017f */
[----:B--2---:R-:W-:Y:S05]  /*32340*/  @!P1 NANOSLEEP.SYNCS 0x989680 ;  /* 0x009896800000995d */ /* 0x004fea0003900000 */
[----:B------:R-:W2:Y:S02]  /*32350*/  @!P1 SYNCS.PHASECHK.TRANS64 P1, [R9+URZ+0x334c0], R8 ;  /* 0x0334c008090095a7 */ /* 0x000ea4000802007f */
[----:B--2---:R-:W-:Y:S05]  /*32360*/  @!P1 BRA `(.L_x_2922) ;  /* 0xfffffffc00f09947 */ /* 0x004fea000383ffff */
[----:B------:R-:W-:Y:S05]  /*32370*/  BRA `(.L_x_3139) ;  /* 0xffffff7000b47947 */ /* 0x000fea000383ffff */
.L_x_2939:
[----:B------:R-:W1:Y:S01]  /*32380*/  S2R R20, SR_TID.X ;  /* 0x0000000000147919 */ /* 0x000e620000002100 */
[----:B------:R-:W-:Y:S01]  /*32390*/  BSSY B0, `(.L_x_3140) ;  /* 0x000000a000007945 */ /* 0x000fe20003800000 */
[----:B0-----:R-:W-:Y:S01]  /*323a0*/  MOV R12, RZ ;  /* 0x000000ff000c7202 */ /* 0x001fe20000000f00 */
[----:B------:R-:W-:Y:S02]  /*323b0*/  IMAD.MOV.U32 R11, RZ, RZ, 0x1f ;  /* 0x0000001fff0b7424 */ /* 0x000fe400078e00ff */
[----:B------:R-:W-:Y:S01]  /*323c0*/  IMAD.MOV.U32 R15, RZ, RZ, -0x1 ;  /* 0xffffffffff0f7424 */ /* 0x000fe200078e00ff */
[----:B-1----:R-:W-:-:S04]  /*323d0*/  SHF.R.U32.HI R9, RZ, 0x5, R20 ;  /* 0x00000005ff097819 */ /* 0x002fc80000011614 */
[----:B------:R-:W-:-:S05]  /*323e0*/  LOP3.LUT R9, R9, 0x3, RZ, 0xc0, !PT ;  /* 0x0000000309097812 */ /* 0x000fca00078ec0ff */
[----:B------:R-:W-:-:S07]  /*323f0*/  IMAD.MOV.U32 R13, RZ, RZ, R9 ;  /* 0x000000ffff0d7224 */ /* 0x000fce00078e0009 */
[----:B-----5:R-:W-:Y:S05]  /*32400*/  WARPSYNC.COLLECTIVE R15, `(.L_x_3141) ;  /* 0x000000000f087348 */ /* 0x020fea0003c00000 */
[----:B------:R0:W1:Y:S02]  /*32410*/  SHFL.IDX P6, R14, R13, R12, R11 ;  /* 0x0000000c0d0e7389 */ /* 0x00006400000c000b */
[----:B01---5:R-:W-:Y:S01]  /*32420*/  ENDCOLLECTIVE ;  /* 0x000000000000791b */ /* 0x023fe20003800000 */
.L_x_3141:
[----:B------:R-:W-:Y:S05]  /*32430*/  BSYNC B0 ;  /* 0x0000000000007941 */ /* 0x000fea0003800000 */
.L_x_3140:
[----:B------:R-:W-:Y:S05]  /*32440*/  BRA `(.L_x_3142) ;  /* 0xffffff8000ec7947 */ /* 0x000fea000383ffff */
.L_x_2942:
[----:B0-----:R-:W2:Y:S02]  /*32450*/  LDL R2, [R1+0x28] ;  /* 0x0000280001027983 */ /* 0x001ea40000100800 */
[----:B--2---:R0:W1:Y:S02]  /*32460*/  SYNCS.PHASECHK.TRANS64.TRYWAIT P0, [R0+URZ+0x33480], R2 ;  /* 0x03348002000075a7 */ /* 0x004064000800017f */
[----:B-1----:R-:W-:Y:S05]  /*32470*/  @!P0 NANOSLEEP.SYNCS 0x989680 ;  /* 0x009896800000895d */ /* 0x002fea0003900000 */
[----:B------:R-:W1:Y:S02]  /*32480*/  @!P0 SYNCS.PHASECHK.TRANS64 P0, [R0+URZ+0x33480], R2 ;  /* 0x03348002000085a7 */ /* 0x000e64000800007f */
[----:B-1----:R-:W-:Y:S05]  /*32490*/  @!P0 BRA `(.L_x_2942) ;  /* 0xfffffffc00ec8947 */ /* 0x002fea000383ffff */
[----:B------:R-:W-:Y:S05]  /*324a0*/  BRA `(.L_x_3143) ;  /* 0xffffff8400007947 */ /* 0x000fea000383ffff */
.L_x_2943:
[----:B------:R-:W-:Y:S01]  /*324b0*/  BSSY B0, `(.L_x_3144) ;  /* 0x0000008000007945 */ /* 0x000fe20003800000 */
[----:B------:R-:W-:Y:S01]  /*324c0*/  IMAD.MOV.U32 R13, RZ, RZ, R20 ;  /* 0x000000ffff0d7224 */ /* 0x000fe200078e0014 */
[----:B------:R-:W-:Y:S01]  /*324d0*/  MOV R15, 0xffffffff ;  /* 0xffffffff000f7802 */ /* 0x000fe20000000f00 */
[----:B0-----:R-:W-:Y:S02]  /*324e0*/  IMAD.MOV.U32 R12, RZ, RZ, RZ ;  /* 0x000000ffff0c7224 */ /* 0x001fe400078e00ff */
[----:B------:R-:W-:-:S07]  /*324f0*/  IMAD.MOV.U32 R11, RZ, RZ, 0x1c1f ;  /* 0x00001c1fff0b7424 */ /* 0x000fce00078e00ff */
[----:B------:R-:W-:Y:S05]  /*32500*/  WARPSYNC.COLLECTIVE R15, `(.L_x_3145) ;  /* 0x000000000f087348 */ /* 0x000fea0003c00000 */
[----:B------:R0:W1:Y:S02]  /*32510*/  SHFL.IDX P6, R14, R13, R12, R11 ;  /* 0x0000000c0d0e7389 */ /* 0x00006400000c000b */
[----:B01----:R-:W-:Y:S01]  /*32520*/  ENDCOLLECTIVE ;  /* 0x000000000000791b */ /* 0x003fe20003800000 */
.L_x_3145:
[----:B------:R-:W-:Y:S05]  /*32530*/  BSYNC B0 ;  /* 0x0000000000007941 */ /* 0x000fea0003800000 */
.L_x_3144:
        /* <DEDUP_REMOVED lines=9> */
.L_x_3146:
[----:B------:R-:W0:Y:S01]  /*325d0*/  LDC R11, c[0x0][0x2f4] ;  /* 0x0000bd00ff0b7b82 */ /* 0x000e220000000800 */
[C---:B------:R-:W-:Y:S01]  /*325e0*/  LOP3.LUT R12, R36.reuse, 0x40, RZ, 0xfc, !PT ;  /* 0x00000040240c7812 */ /* 0x040fe200078efcff */
[----:B------:R-:W-:Y:S01]  /*325f0*/  IMAD.MOV.U32 R13, RZ, RZ, R20 ;  /* 0x000000ffff0d7224 */ /* 0x000fe200078e0014 */
[----:B------:R-:W-:Y:S02]  /*32600*/  LOP3.LUT R15, R36, 0x80, RZ, 0xfc, !PT ;  /* 0x00000080240f7812 */ /* 0x000fe400078efcff */
[----:B------:R-:W-:-:S04]  /*32610*/  MOV R2, R14 ;  /* 0x0000000e00027202 */ /* 0x000fc80000000f00 */
[----:B------:R-:W-:-:S05]  /*32620*/  IADD3 R2, P0, R36, R2, RZ ;  /* 0x0000000224027210 */ /* 0x000fca0007f1e0ff */
[----:B------:R-:W-:Y:S01]  /*32630*/  IMAD.X R3, RZ, RZ, R3, P0 ;  /* 0x000000ffff037224 */ /* 0x000fe200000e0603 */
        /* <DEDUP_REMOVED lines=10> */
[----:B------:R-:W-:Y:S01]  /*326e0*/  IMAD.MOV.U32 R11, RZ, RZ, 0x1c1f ;  /* 0x00001c1fff0b7424 */ /* 0x000fe200078e00ff */
[----:B------:R-:W-:Y:S01]  /*326f0*/  MOV R15, 0xffffffff ;  /* 0xffffffff000f7802 */ /* 0x000fe20000000f00 */
[----:B------:R0:W-:Y:S01]  /*32700*/  LDGSTS.E.BYPASS.LTC128B.128 [R4+0x11a00], desc[UR50][R2.64+0x40], !P1 ;  /* 0x11a0004002047fae */ /* 0x0001e2000c901d72 */
[----:B------:R-:W-:-:S13]  /*32710*/  ISETP.LT.OR P1, PT, R9, 0x1, P0 ;  /* 0x000000010900780c */ /* 0x000fda0000721670 */
[----:B0-----:R-:W-:Y:S05]  /*32720*/  WARPSYNC.COLLECTIVE R15, `(.L_x_3147) ;  /* 0x000000000f087348 */ /* 0x001fea0003c00000 */
[----:B------:R1:W2:Y:S02]  /*32730*/  SHFL.IDX P6, R14, R13, R12, R11 ;  /* 0x0000000c0d0e7389 */ /* 0x0002a400000c000b */
[----:B012---:R-:W-:Y:S01]  /*32740*/  ENDCOLLECTIVE ;  /* 0x000000000000791b */ /* 0x007fe20003800000 */
.L_x_3147:
        /* <DEDUP_REMOVED lines=9> */
.L_x_3148:
[----:B------:R-:W-:Y:S01]  /*327e0*/  IMAD.MOV.U32 R13, RZ, RZ, R20 ;  /* 0x000000ffff0d7224 */ /* 0x000fe200078e0014 */
[----:B------:R-:W-:Y:S01]  /*327f0*/  MOV R12, 0x2 ;  /* 0x00000002000c7802 */ /* 0x000fe20000000f00 */
[----:B------:R-:W-:-:S07]  /*32800*/  IMAD.MOV.U32 R2, RZ, RZ, R14 ;  /* 0x000000ffff027224 */ /* 0x000fce00078e000e */
[----:B------:R-:W-:Y:S05]  /*32810*/  WARPSYNC.COLLECTIVE R15, `(.L_x_3149) ;  /* 0x000000000f087348 */ /* 0x000fea0003c00000 */
[----:B------:R0:W1:Y:S02]  /*32820*/  SHFL.IDX P6, R14, R13, R12, R11 ;  /* 0x0000000c0d0e7389 */ /* 0x00006400000c000b */
[----:B01----:R-:W-:Y:S01]  /*32830*/  ENDCOLLECTIVE ;  /* 0x000000000000791b */ /* 0x003fe20003800000 */
.L_x_3149:
        /* <DEDUP_REMOVED lines=16> */
.L_x_3150:
[----:B------:R-:W-:Y:S01]  /*32940*/  IMAD.MOV.U32 R13, RZ, RZ, R20 ;  /* 0x000000ffff0d7224 */ /* 0x000fe200078e0014 */
[----:B------:R-:W-:Y:S01]  /*32950*/  MOV R12, 0x3 ;  /* 0x00000003000c7802 */ /* 0x000fe20000000f00 */
[----:B------:R-:W-:-:S07]  /*32960*/  IMAD.MOV.U32 R2, RZ, RZ, R14 ;  /* 0x000000ffff027224 */ /* 0x000fce00078e000e */
[----:B------:R-:W-:Y:S05]  /*32970*/  WARPSYNC.COLLECTIVE R15, `(.L_x_3151) ;  /* 0x000000000f087348 */ /* 0x000fea0003c00000 */
[----:B------:R0:W1:Y:S02]  /*32980*/  SHFL.IDX P6, R14, R13, R12, R11 ;  /* 0x0000000c0d0e7389 */ /* 0x00006400000c000b */
[----:B01----:R-:W-:Y:S01]  /*32990*/  ENDCOLLECTIVE ;  /* 0x000000000000791b */ /* 0x003fe20003800000 */
.L_x_3151:
[----:B------:R-:W-:-:S05]  /*329a0*/  IADD3 R2, P1, R36, R2, RZ ;  /* 0x0000000224027210 */ /* 0x000fca0007f3e0ff */
[----:B------:R-:W-:Y:S01]  /*329b0*/  IMAD.X R3, RZ, RZ, R3, P1 ;  /* 0x000000ffff037224 */ /* 0x000fe200008e0603 */
[C---:B------:R-:W-:Y:S01]  /*329c0*/  ISETP.LT.OR P1, PT, R9.reuse, 0x41, P3 ;  /* 0x000000410900780c */ /* 0x040fe20001f21670 */
[----:B------:R-:W-:Y:S02]  /*329d0*/  IMAD.MOV.U32 R13, RZ, RZ, R10 ;  /* 0x000000ffff0d7224 */ /* 0x000fe400078e000a */
[----:B------:R0:W5:Y:S10]  /*329e0*/  LDL.LU R10, [R1] ;  /* 0x00000000010a7983 */ /* 0x0001740000300800 */
[----:B------:R-:W-:Y:S01]  /*329f0*/  @!PT LDS RZ, [RZ] ;  /* 0x00000000fffff984 */ /* 0x000fe20000000800 */
[----:B------:R-:W-:Y:S01]  /*32a00*/  @!PT LDS RZ, [RZ] ;  /* 0x00000000fffff984 */ /* 0x000fe20000000800 */
[----:B------:R-:W-:Y:S01]  /*32a10*/  @!PT LDS RZ, [RZ] ;  /* 0x00000000fffff984 */ /* 0x000fe20000000800 */
[----:B------:R0:W-:Y:S01]  /*32a20*/  LDGSTS.E.BYPASS.LTC128B.128 [R4+0x10200], desc[UR50][R2.64], !P1 ;  /* 0x1020000002047fae */ /* 0x0001e2000c901d72 */
[----:B------:R-:W-:Y:S01]  /*32a30*/  ISETP.LT.OR P1, PT, R9, 0x41, P2 ;  /* 0x000000410900780c */ /* 0x000fe20001721670 */
[----:B------:R-:W-:-:S12]  /*32a40*/  IMAD.MOV.U32 R20, RZ, RZ, R14 ;  /* 0x000000ffff147224 */ /* 0x000fd800078e000e */
[----:B0----5:R-:W-:Y:S05]  /*32a50*/  WARPSYNC.COLLECTIVE R15, `(.L_x_3152) ;  /* 0x000000000f087348 */ /* 0x021fea0003c00000 */
[----:B------:R1:W2:Y:S02]  /*32a60*/  SHFL.IDX P6, R14, R13, R12, R11 ;  /* 0x0000000c0d0e7389 */ /* 0x0002a400000c000b */
[----:B012--5:R-:W-:Y:S01]  /*32a70*/  ENDCOLLECTIVE ;  /* 0x000000000000791b */ /* 0x027fe20003800000 */
.L_x_3152:
[----:B------:R-:W-:Y:S01]  /*32a80*/  @!PT LDS RZ, [RZ] ;  /* 0x00000000fffff984 */ /* 0x000fe20000000800 */
[----:B------:R-:W-:Y:S01]  /*32a90*/  @!PT LDS RZ, [RZ] ;  /* 0x00000000fffff984 */ /* 0x000fe20000000800 */
[----:B------:R-:W-:Y:S01]  /*32aa0*/  @!PT LDS RZ, [RZ] ;  /* 0x00000000fffff984 */ /* 0x000fe20000000800 */
[----:B------:R-:W-:Y:S01]  /*32ab0*/  LDGSTS.E.BYPASS.LTC128B.128 [R4+0x12a00], desc[UR50][R2.64+0x40], !P1 ;  /* 0x12a0004002047fae */ /* 0x000fe2000c901d72 */
[----:B------:R-:W-:-:S13]  /*32ac0*/  ISETP.LT.OR P1, PT, R9, 0x41, P0 ;  /* 0x000000410900780c */ /* 0x000fda0000721670 */
[----:B------:R0:W-:Y:S02]  /*32ad0*/  LDGSTS.E.BYPASS.LTC128B.128 [R4+0x15200], desc[UR50][R2.64+0x80], !P1 ;  /* 0x1520008002047fae */ /* 0x0001e4000c901d72 */
[----:B0-----:R-:W-:-:S05]  /*32ae0*/  IMAD.MOV.U32 R2, RZ, RZ, R14 ;  /* 0x000000ffff027224 */ /* 0x001fca00078e000e */
[----:B------:R-:W-:-:S05]  /*32af0*/  IADD3 R2, P1, R36, R2, RZ ;  /* 0x0000000224027210 */ /* 0x000fca0007f3e0ff */
[----:B------:R-:W-:Y:S01]  /*32b00*/  IMAD.X R3, RZ, RZ, R20, P1 ;  /* 0x000000ffff037224 */ /* 0x000fe200008e0614 */
[----:B------:R-:W-:Y:S01]  /*32b10*/  ISETP.LT.OR P1, PT, R9, 0x61, P3 ;  /* 0x000000610900780c */ /* 0x000fe20001f21670 */
[----:B------:R-:W-:Y:S01]  /*32b20*/  IMAD.MOV.U32 R13, RZ, RZ, R21 ;  /* 0x000000ffff0d7224 */ /* 0x000fe200078e0015 */
[----:B------:R-:W-:-:S11]  /*32b30*/  MOV R12, RZ ;  /* 0x000000ff000c7202 */ /* 0x000fd60000000f00 */
[----:B------:R-:W-:Y:S05]  /*32b40*/  WARPSYNC.COLLECTIVE R15, `(.L_x_3153) ;  /* 0x000000000f087348 */ /* 0x000fea0003c00000 */
[----:B------:R0:W1:Y:S02]  /*32b50*/  SHFL.IDX P6, R14, R13, R12, R11 ;  /* 0x0000000c0d0e7389 */ /* 0x00006400000c000b */
[----:B01----:R-:W-:Y:S01]  /*32b60*/  ENDCOLLECTIVE ;  /* 0x000000000000791b */ /* 0x003fe20003800000 */
.L_x_3153:
        /* <DEDUP_REMOVED lines=13> */
.L_x_3154:
[C---:B------:R-:W-:Y:S01]  /*32c40*/  ISETP.GE.AND P6, PT, R9.reuse, 0x81, PT ;  /* 0x000000810900780c */ /* 0x040fe20003fc6270 */
[----:B------:R-:W-:Y:S01]  /*32c50*/  IMAD.MOV.U32 R2, RZ, RZ, R14 ;  /* 0x000000ffff027224 */ /* 0x000fe200078e000e */
[C---:B------:R-:W-:Y:S02]  /*32c60*/  ISETP.GE.AND P5, PT, R9.reuse, 0x21, PT ;  /* 0x000000210900780c */ /* 0x040fe40003fa6270 */
[C---:B------:R-:W-:Y:S02]  /*32c70*/  ISETP.GE.AND P4, PT, R9.reuse, 0x41, PT ;  /* 0x000000410900780c */ /* 0x040fe40003f86270 */
[----:B------:R-:W-:Y:S02]  /*32c80*/  ISETP.GE.AND P1, PT, R9, 0x61, PT ;  /* 0x000000610900780c */ /* 0x000fe40003f26270 */
[----:B------:R-:W-:-:S05]  /*32c90*/  LOP3.LUT R10, R10, 0xffffffbf, RZ, 0xc0, !PT ;  /* 0xffffffbf0a0a7812 */ /* 0x000fca00078ec0ff */
[----:B------:R-:W-:-:S05]  /*32ca0*/  @P6 LOP3.LUT R10, R10, 0x40, RZ, 0xfc, !PT ;  /* 0x000000400a0a6812 */ /* 0x000fca00078efcff */
[----:B------:R2:W-:Y:S01]  /*32cb0*/  STL [R1], R10 ;  /* 0x0000000a01007387 */ /* 0x0005e20000100800 */
[----:B------:R-:W-:Y:S05]  /*32cc0*/  BRA `(.L_x_3155) ;  /* 0xffffff80009c7947 */ /* 0x000fea000383ffff */
.L_x_2948:
[----:B---3--:R-:W3:Y:S02]  /*32cd0*/  LDL R2, [R1+0x28] ;  /* 0x0000280001027983 */ /* 0x008ee40000100800 */
[----:B---3--:R3:W4:Y:S02]  /*32ce0*/  SYNCS.PHASECHK.TRANS64.TRYWAIT P0, [R0+URZ+0x33440], R2 ;  /* 0x03344002000075a7 */ /* 0x008724000800017f */
[----:B----4-:R-:W-:Y:S05]  /*32cf0*/  @!P0 NANOSLEEP.SYNCS 0x989680 ;  /* 0x009896800000895d */ /* 0x010fea0003900000 */
[----:B------:R-:W4:Y:S02]  /*32d00*/  @!P0 SYNCS.PHASECHK.TRANS64 P0, [R0+URZ+0x33440], R2 ;  /* 0x03344002000085a7 */ /* 0x000f24000800007f */
[----:B----4-:R-:W-:Y:S05]  /*32d10*/  @!P0 BRA `(.L_x_2948) ;  /* 0xfffffffc00ec8947 */ /* 0x010fea000383ffff */
[----:B------:R-:W-:Y:S05]  /*32d20*/  BRA `(.L_x_3156) ;  /* 0xffffff8400007947 */ /* 0x000fea000383ffff */
.L_x_2949:
[----:B------:R-:W-:Y:S01]  /*32d30*/  BSSY B0, `(.L_x_3157) ;  /* 0x0000008000007945 */ /* 0x000fe20003800000 */
[----:B------:R-:W-:Y:S01]  /*32d40*/  IMAD.MOV.U32 R13, RZ, RZ, R6 ;  /* 0x000000ffff0d7224 */ /* 0x000fe200078e0006 */
[----:B------:R-:W-:Y:S01]  /*32d50*/  MOV R11, 0x1c1f ;  /* 0x00001c1f000b7802 */ /* 0x000fe20000000f00 */
[----:B------:R-:W-:Y:S02]  /*32d60*/  IMAD.MOV.U32 R12, RZ, RZ, RZ ;  /* 0x000000ffff0c7224 */ /* 0x000fe400078e00ff */
[----:B------:R-:W-:-:S07]  /*32d70*/  IMAD.MOV.U32 R15, RZ, RZ, -0x1 ;  /* 0xffffffffff0f7424 */ /* 0x000fce00078e00ff */
[----:B-1---5:R-:W-:Y:S05]  /*32d80*/  WARPSYNC.COLLECTIVE R15, `(.L_x_3158) ;  /* 0x000000000f087348 */ /* 0x022fea0003c00000 */
[----:B------:R0:W2:Y:S02]  /*32d90*/  SHFL.IDX P6, R14, R13, R12, R11 ;  /* 0x0000000c0d0e7389 */ /* 0x0000a400000c000b */
[----:B012--5:R-:W-:Y:S01]  /*32da0*/  ENDCOLLECTIVE ;  /* 0x000000000000791b */ /* 0x027fe20003800000 */
.L_x_3158:
[----:B------:R-:W-:Y:S05]  /*32db0*/  BSYNC B0 ;  /* 0x0000000000007941 */ /* 0x000fea0003800000 */
.L_x_3157:
[----:B------:R-:W-:Y:S01]  /*32dc0*/  IMAD.MOV.U32 R13, RZ, RZ, R5 ;  /* 0x000000ffff0d7224 */ /* 0x000fe200078e0005 */
[----:B------:R-:W-:Y:S01]  /*32dd0*/  MOV R15, 0xffffffff ;  /* 0xffffffff000f7802 */ /* 0x000fe20000000f00 */
[----:B------:R-:W-:Y:S01]  /*32de0*/  IMAD.MOV.U32 R12, RZ, RZ, RZ ;  /* 0x000000ffff0c7224 */ /* 0x000fe200078e00ff */
[----:B------:R-:W0:Y:S01]  /*32df0*/  LDC R21, c[0x0][0x2f4] ;  /* 0x0000bd00ff157b82 */ /* 0x000e220000000800 */
[----:B------:R-:W-:Y:S01]  /*32e00*/  IMAD.MOV.U32 R11, RZ, RZ, 0x1c1f ;  /* 0x00001c1fff0b7424 */ /* 0x000fe200078e00ff */
[C---:B------:R-:W-:Y:S01]  /*32e10*/  LOP3.LUT R34, R36.reuse, 0x40, RZ, 0xfc, !PT ;  /* 0x0000004024227812 */ /* 0x040fe200078efcff */
[----:B------:R-:W-:Y:S01]  /*32e20*/  IMAD.MOV.U32 R2, RZ, RZ, R14 ;  /* 0x000000ffff027224 */ /* 0x000fe200078e000e */
[----:B------:R-:W-:-:S07]  /*32e30*/  LOP3.LUT R24, R36, 0x80, RZ, 0xfc, !PT ;  /* 0x0000008024187812 */ /* 0x000fce00078efcff */
[----:B0-----:R-:W-:Y:S05]  /*32e40*/  WARPSYNC.COLLECTIVE R15, `(.L_x_3159) ;  /* 0x000000000f087348 */ /* 0x001fea0003c00000 */
[----:B------:R1:W2:Y:S02]  /*32e50*/  SHFL.IDX P6, R14, R13, R12, R11 ;  /* 0x0000000c0d0e7389 */ /* 0x0002a400000c000b */
[----:B012---:R-:W-:Y:S01]  /*32e60*/  ENDCOLLECTIVE ;  /* 0x000000000000791b */ /* 0x007fe20003800000 */
.L_x_3159:
[----:B------:R-:W-:Y:S02]  /*32e70*/  IMAD.MOV.U32 R13, RZ, RZ, R6 ;  /* 0x000000ffff0d7224 */ /* 0x000fe400078e0006 */
[----:B------:R-:W-:Y:S01]  /*32e80*/  IMAD.MOV.U32 R12, RZ, RZ, 0x1 ;  /* 0x00000001ff0c7424 */ /* 0x000fe200078e00ff */
        /* <DEDUP_REMOVED lines=19> */
.L_x_3160:
[----:B------:R-:W-:Y:S01]  /*32fc0*/  MOV R13, R5 ;  /* 0x00000005000d7202 */ /* 0x000fe20000000f00 */
[----:B------:R-:W-:-:S07]  /*32fd0*/  IMAD.MOV.U32 R2, RZ, RZ, R14 ;  /* 0x000000ffff027224 */ /* 0x000fce00078e000e */
[----:B------:R-:W-:Y:S05]  /*32fe0*/  WARPSYNC.COLLECTIVE R15, `(.L_x_3161) ;  /* 0x000000000f087348 */ /* 0x000fea0003c00000 */
[----:B------:R0:W1:Y:S02]  /*32ff0*/  SHFL.IDX P6, R14, R13, R12, R11 ;  /* 0x0000000c0d0e7389 */ /* 0x00006400000c000b */
[----:B01----:R-:W-:Y:S01]  /*33000*/  ENDCOLLECTIVE ;  /* 0x000000000000791b */ /* 0x003fe20003800000 */
.L_x_3161:
        /* <DEDUP_REMOVED lines=16> */
.L_x_3162:
[----:B------:R-:W-:Y:S01]  /*33110*/  @!PT LDS RZ, [RZ] ;  /* 0x00000000fffff984 */ /* 0x000fe20000000800 */
[----:B------:R-:W-:Y:S01]  /*33120*/  @!PT LDS RZ, [RZ] ;  /* 0x00000000fffff984 */ /* 0x000fe20000000800 */
[----:B------:R-:W-:Y:S01]  /*33130*/  @!PT LDS RZ, [RZ] ;  /* 0x00000000fffff984 */ /* 0x000fe20000000800 */
[----:B------:R-:W-:Y:S04]  /*33140*/  @P5 LDGSTS.E.BYPASS.LTC128B.128 [R4+0x27200], desc[UR50][R2.64+0x40], !P3 ;  /* 0x2720004002045fae */ /* 0x000fe8000d901d72 */
[----:B------:R0:W-:Y:S01]  /*33150*/  @P5 LDGSTS.E.BYPASS.LTC128B.128 [R4+0x29a00], desc[UR50][R2.64+0x80], !P2 ;  /* 0x29a0008002045fae */ /* 0x0001e2000d101d72 */
[----:B------:R-:W-:Y:S02]  /*33160*/  ISETP.GE.AND P5, PT, R36, R21, PT ;  /* 0x000000152400720c */ /* 0x000fe40003fa6270 */
[----:B------:R-:W-:Y:S01]  /*33170*/  MOV R13, R5 ;  /* 0x00000005000d7202 */ /* 0x000fe20000000f00 */
[----:B0-----:R-:W-:-:S10]  /*33180*/  IMAD.MOV.U32 R2, RZ, RZ, R14 ;  /* 0x000000ffff027224 */ /* 0x001fd400078e000e */
[----:B------:R-:W-:Y:S05]  /*33190*/  WARPSYNC.COLLECTIVE R15, `(.L_x_3163) ;  /* 0x000000000f087348 */ /* 0x000fea0003c00000 */
[----:B------:R0:W1:Y:S02]  /*331a0*/  SHFL.IDX P6, R14, R13, R12, R11 ;  /* 0x0000000c0d0e7389 */ /* 0x00006400000c000b */
[----:B01----:R-:W-:Y:S01]  /*331b0*/  ENDCOLLECTIVE ;  /* 0x000000000000791b */ /* 0x003fe20003800000 */
.L_x_3163:
[----:B------:R-:W-:Y:S02]  /*331c0*/  IMAD.MOV.U32 R13, RZ, RZ, R6 ;  /* 0x000000ffff0d7224 */ /* 0x000fe400078e0006 */
[----:B------:R-:W-:Y:S02]  /*331d0*/  IMAD.MOV.U32 R12, RZ, RZ, 0x3 ;  /* 0x00000003ff0c7424 */ /* 0x000fe400078e00ff */
[----:B------:R-:W-:-:S07]  /*331e0*/  IMAD.MOV.U32 R3, RZ, RZ, R14 ;  /* 0x000000ffff037224 */ /* 0x000fce00078e000e */
[----:B------:R-:W-:Y:S05]  /*331f0*/  WARPSYNC.COLLECTIVE R15, `(.L_x_3164) ;  /* 0x000000000f087348 */ /* 0x000fea0003c00000 */
[----:B------:R0:W1:Y:S02]  /*33200*/  SHFL.IDX P6, R14, R13, R12, R11 ;  /* 0x0000000c0d0e7389 */ /* 0x00006400000c000b */
[----:B01----:R-:W-:Y:S01]  /*33210*/  ENDCOLLECTIVE ;  /* 0x000000000000791b */ /* 0x003fe20003800000 */
.L_x_3164:
[----:B------:R-:W-:-:S05]  /*33220*/  @P4 IADD3 R3, P0, R36, R3, RZ ;  /* 0x0000000324034210 */ /* 0x000fca0007f1e0ff */
[----:B------:R-:W-:-:S05]  /*33230*/  @P4 IMAD.X R2, RZ, RZ, R2, P0 ;  /* 0x000000ffff024224 */ /* 0x000fca00000e0602 */
[-C--:B------:R-:W-:Y:S02]  /*33240*/  @P4 LOP3.LUT R3, R3, R2.reuse, RZ, 0x3c, !PT ;  /* 0x0000000203034212 */ /* 0x080fe400078e3cff */
[----:B------:R-:W-:Y:S02]  /*33250*/  MOV R13, R5 ;  /* 0x00000005000d7202 */ /* 0x000fe40000000f00 */
[----:B------:R-:W-:-:S04]  /*33260*/  @P4 LOP3.LUT R2, R3, R2, RZ, 0x3c, !PT ;  /* 0x0000000203024212 */ /* 0x000fc800078e3cff */
[----:B------:R-:W-:Y:S01]  /*33270*/  @P4 LOP3.LUT R3, R3, R2, RZ, 0x3c, !PT ;  /* 0x0000000203034212 */ /* 0x000fe200078e3cff */
[----:B------:R-:W-:-:S07]  /*33280*/  IMAD.MOV.U32 R6, RZ, RZ, R14 ;  /* 0x000000ffff067224 */ /* 0x000fce00078e000e */
[----:B------:R-:W-:Y:S05]  /*33290*/  WARPSYNC.COLLECTIVE R15, `(.L_x_3165) ;  /* 0x000000000f087348 */ /* 0x000fea0003c00000 */
[----:B------:R0:W1:Y:S02]  /*332a0*/  SHFL.IDX P6, R14, R13, R12, R11 ;  /* 0x0000000c0d0e7389 */ /* 0x00006400000c000b */
[----:B01----:R-:W-:Y:S01]  /*332b0*/  ENDCOLLECTIVE ;  /* 0x000000000000791b */ /* 0x003fe20003800000 */
.L_x_3165:
[----:B------:R-:W-:Y:S01]  /*332c0*/  @!PT LDS RZ, [RZ] ;  /* 0x00000000fffff984 */ /* 0x000fe20000000800 */
[----:B------:R-:W-:Y:S01]  /*332d0*/  @!PT LDS RZ, [RZ] ;  /* 0x00000000fffff984 */ /* 0x000fe20000000800 */
[----:B------:R-:W-:Y:S01]  /*332e0*/  @!PT LDS RZ, [RZ] ;  /* 0x00000000fffff984 */ /* 0x000fe20000000800 */
[----:B------:R0:W-:Y:S04]  /*332f0*/  @P4 LDGSTS.E.BYPASS.LTC128B.128 [R4+0x25200], desc[UR50][R2.64], !P5 ;  /* 0x2520000002044fae */ /* 0x0001e8000e901d72 */
[----:B------:R0:W-:Y:S04]  /*33300*/  @P4 LDGSTS.E.BYPASS.LTC128B.128 [R4+0x27a00], desc[UR50][R2.64+0x40], !P3 ;  /* 0x27a0004002044fae */ /* 0x0001e8000d901d72 */
[----:B------:R0:W-:Y:S01]  /*33310*/  @P4 LDGSTS.E.BYPASS.LTC128B.128 [R4+0x2a200], desc[UR50][R2.64+0x80], !P2 ;  /* 0x2a20008002044fae */ /* 0x0001e2000d101d72 */
[----:B------:R-:W-:Y:S02]  /*33320*/  IMAD.MOV.U32 R13, RZ, RZ, R8 ;  /* 0x000000ffff0d7224 */ /* 0x000fe400078e0008 */
[----:B------:R-:W-:-:S02]  /*33330*/  IMAD.MOV.U32 R12, RZ, RZ, RZ ;  /* 0x000000ffff0c7224 */ /* 0x000fc400078e00ff */
[----:B------:R-:W-:-:S07]  /*33340*/  IMAD.MOV.U32 R5, RZ, RZ, R14 ;  /* 0x000000ffff057224 */ /* 0x000fce00078e000e */
[----:B0-----:R-:W-:Y:S05]  /*33350*/  WARPSYNC.COLLECTIVE R15, `(.L_x_3166) ;  /* 0x000000000f087348 */ /* 0x001fea0003c00000 */
[----:B------:R1:W2:Y:S02]  /*33360*/  SHFL.IDX P6, R14, R13, R12, R11 ;  /* 0x0000000c0d0e7389 */ /* 0x0002a400000c000b */
[----:B012---:R-:W-:Y:S01]  /*33370*/  ENDCOLLECTIVE ;  /* 0x000000000000791b */ /* 0x007fe20003800000 */
.L_x_3166:
        /* <DEDUP_REMOVED lines=13> */
.L_x_3167:
[----:B------:R-:W-:Y:S01]  /*33450*/  IMAD.MOV.U32 R2, RZ, RZ, R14 ;  /* 0x000000ffff027224 */ /* 0x000fe200078e000e */
[----:B------:R-:W-:Y:S06]  /*33460*/  BRA `(.L_x_3168) ;  /* 0xffffff8000807947 */ /* 0x000fec000383ffff */
.L_x_2956:
[----:B------:R-:W-:Y:S02]  /*33470*/  IMAD.MOV.U32 R13, RZ, RZ, R4 ;  /* 0x000000ffff0d7224 */ /* 0x000fe400078e0004 */
[----:B------:R-:W-:Y:S02]  /*33480*/  IMAD.MOV.U32 R12, RZ, RZ, RZ ;  /* 0x000000ffff0c7224 */ /* 0x000fe400078e00ff */
[----:B------:R-:W-:Y:S02]  /*33490*/  IMAD.MOV.U32 R11, RZ, RZ, 0x1c1f ;  /* 0x00001c1fff0b7424 */ /* 0x000fe400078e00ff */
[----:B------:R-:W-:Y:S02]  /*334a0*/  IMAD.MOV.U32 R15, RZ, RZ, -0x1 ;  /* 0xffffffffff0f7424 */ /* 0x000fe400078e00ff */
[----:B------:R-:W-:Y:S02]  /*334b0*/  IMAD R28, R28, R7, RZ ;  /* 0x000000071c1c7224 */ /* 0x000fe400078e02ff */
[----:B------:R-:W-:-:S07]  /*334c0*/  IMAD R17, R17, 0x80, R9 ;  /* 0x0000008011117824 */ /* 0x000fce00078e0209 */
[----:B-----5:R-:W-:Y:S05]  /*334d0*/  WARPSYNC.COLLECTIVE R15, `(.L_x_3169) ;  /* 0x000000000f087348 */ /* 0x020fea0003c00000 */
[----:B------:R0:W1:Y:S02]  /*334e0*/  SHFL.IDX P6, R14, R13, R12, R11 ;  /* 0x0000000c0d0e7389 */ /* 0x00006400000c000b */
[----:B01---5:R-:W-:Y:S01]  /*334f0*/  ENDCOLLECTIVE ;  /* 0x000000000000791b */ /* 0x023fe20003800000 */
.L_x_3169:
[----:B------:R-:W-:Y:S01]  /*33500*/  ISETP.GE.AND P1, PT, R17, R28, PT ;  /* 0x0000001c1100720c */ /* 0x000fe20003f26270 */
[----:B------:R-:W-:Y:S01]  /*33510*/  IMAD.MOV.U32 R13, RZ, RZ, R0 ;  /* 0x000000ffff0d7224 */ /* 0x000fe200078e0000 */
[----:B------:R-:W-:-:S11]  /*33520*/  MOV R2, R14 ;  /* 0x0000000e00027202 */ /* 0x000fd60000000f00 */
[----:B------:R-:W-:Y:S05]  /*33530*/  WARPSYNC.COLLECTIVE R15, `(.L_x_3170) ;  /* 0x000000000f087348 */ /* 0x000fea0003c00000 */
[----:B------:R0:W1:Y:S02]  /*33540*/  SHFL.IDX P6, R14, R13, R12, R11 ;  /* 0x0000000c0d0e7389 */ /* 0x00006400000c000b */
[----:B01----:R-:W-:Y:S01]  /*33550*/  ENDCOLLECTIVE ;  /* 0x000000000000791b */ /* 0x003fe20003800000 */
.L_x_3170:
[----:B------:R-:W-:Y:S02]  /*33560*/  IMAD.MOV.U32 R13, RZ, RZ, R4 ;  /* 0x000000ffff0d7224 */ /* 0x000fe400078e0004 */
[----:B------:R-:W-:Y:S02]  /*33570*/  IMAD.MOV.U32 R12, RZ, RZ, 0x1 ;  /* 0x00000001ff0c7424 */ /* 0x000fe400078e00ff */
[----:B------:R-:W-:-:S07]  /*33580*/  IMAD.MOV.U32 R3, RZ, RZ, R14 ;  /* 0x000000ffff037224 */ /* 0x000fce00078e000e */
[----:B------:R-:W-:Y:S05]  /*33590*/  WARPSYNC.COLLECTIVE R15, `(.L_x_3171) ;  /* 0x000000000f087348 */ /* 0x000fea0003c00000 */
[----:B------:R0:W1:Y:S02]  /*335a0*/  SHFL.IDX P6, R14, R13, R12, R11 ;  /* 0x0000000c0d0e7389 */ /* 0x00006400000c000b */
[----:B01----:R-:W-:Y:S01]  /*335b0*/  ENDCOLLECTIVE ;  /* 0x000000000000791b */ /* 0x003fe20003800000 */
.L_x_3171:
[----:B------:R-:W-:-:S05]  /*335c0*/  @!P1 IADD3 R5, P4, R36, R3, RZ ;  /* 0x0000000324059210 */ /* 0x000fca0007f9e0ff */
[----:B------:R-:W-:Y:S02]  /*335d0*/  @!P1 IMAD.X R3, RZ, RZ, R2, P4 ;  /* 0x000000ffff039224 */ /* 0x000fe400020e0602 */
[----:B------:R-:W-:Y:S01]  /*335e0*/  @!P1 IMAD.MOV.U32 R2, RZ, RZ, R5 ;  /* 0x000000ffff029224 */ /* 0x000fe200078e0005 */
[----:B------:R-:W-:Y:S01]  /*335f0*/  IADD3 R5, R17, 0x20, RZ ;  /* 0x0000002011057810 */ /* 0x000fe20007ffe0ff */
[----:B------:R-:W-:-:S03]  /*33600*/  IMAD.MOV.U32 R13, RZ, RZ, R0 ;  /* 0x000000ffff0d7224 */ /* 0x000fc600078e0000 */
        /* <DEDUP_REMOVED lines=11> */
.L_x_3172:
[----:B------:R-:W-:Y:S02]  /*336c0*/  IMAD.MOV.U32 R13, RZ, RZ, R4 ;  /* 0x000000ffff0d7224 */ /* 0x000fe400078e0004 */
[----:B------:R-:W-:Y:S01]  /*336d0*/  IMAD.MOV.U32 R12, RZ, RZ, 0x2 ;  /* 0x00000002ff0c7424 */ /* 0x000fe200078e00ff */
[----:B------:R-:W-:-:S13]  /*336e0*/  @!P1 IADD3 R5, P4, R36, R14, RZ ;  /* 0x0000000e24059210 */ /* 0x000fda0007f9e0ff */
[----:B------:R-:W-:Y:S05]  /*336f0*/  WARPSYNC.COLLECTIVE R15, `(.L_x_3173) ;  /* 0x000000000f087348 */ /* 0x000fea0003c00000 */
[----:B------:R0:W1:Y:S02]  /*33700*/  SHFL.IDX P6, R14, R13, R12, R11 ;  /* 0x0000000c0d0e7389 */ /* 0x00006400000c000b */
[----:B01----:R-:W-:Y:S01]  /*33710*/  ENDCOLLECTIVE ;  /* 0x000000000000791b */ /* 0x003fe20003800000 */
.L_x_3173:
[----:B------:R-:W-:Y:S01]  /*33720*/  @!P1 IMAD.X R6, RZ, RZ, R2, P4 ;  /* 0x000000ffff069224 */ /* 0x000fe200020e0602 */
[----:B------:R-:W-:Y:S01]  /*33730*/  @!P1 MOV R2, R5 ;  /* 0x0000000500029202 */ /* 0x000fe20000000f00 */
[----:B------:R-:W-:Y:S02]  /*33740*/  VIADD R5, R17, 0x40 ;  /* 0x0000004011057836 */ /* 0x000fe40000000000 */
[----:B------:R-:W-:-:S05]  /*33750*/  @!P1 IMAD.MOV.U32 R3, RZ, RZ, R6 ;  /* 0x000000ffff039224 */ /* 0x000fca00078e0006 */
[----:B------:R-:W-:Y:S01]  /*33760*/  @!PT LDS RZ, [RZ] ;  /* 0x00000000fffff984 */ /* 0x000fe20000000800 */
[----:B------:R-:W-:Y:S01]  /*33770*/  @!PT LDS RZ, [RZ] ;  /* 0x00000000fffff984 */ /* 0x000fe20000000800 */
[----:B------:R-:W-:Y:S01]  /*33780*/  @!PT LDS RZ, [RZ] ;  /* 0x00000000fffff984 */ /* 0x000fe20000000800 */
[----:B------:R-:W-:Y:S01]  /*33790*/  @!P1 LDGSTS.E.BYPASS.LTC128B.128 [R8+0x1ea00], desc[UR50][R2.64], !P3 ;  /* 0x1ea0000002089fae */ /* 0x000fe2000d901d72 */
[----:B------:R-:W-:-:S03]  /*337a0*/  MOV R13, R0 ;  /* 0x00000000000d7202 */ /* 0x000fc60000000f00 */
[----:B------:R-:W-:Y:S04]  /*337b0*/  @!P1 LDGSTS.E.BYPASS.LTC128B.128 [R8+0x20a00], desc[UR50][R2.64+0x40], !P2 ;  /* 0x20a0004002089fae */ /* 0x000fe8000d101d72 */
[----:B------:R0:W-:Y:S01]  /*337c0*/  @!P1 LDGSTS.E.BYPASS.LTC128B.128 [R8+0x22a00], desc[UR50][R2.64+0x80], !P0 ;  /* 0x22a0008002089fae */ /* 0x0001e2000c101d72 */
[----:B------:R-:W-:Y:S01]  /*337d0*/  ISETP.GE.AND P1, PT, R5, R28, PT ;  /* 0x0000001c0500720c */ /* 0x000fe20003f26270 */
[----:B0-----:R-:W-:-:S12]  /*337e0*/  IMAD.MOV.U32 R2, RZ, RZ, R14 ;  /* 0x000000ffff027224 */ /* 0x001fd800078e000e */
[----:B------:R-:W-:Y:S05]  /*337f0*/  WARPSYNC.COLLECTIVE R15, `(.L_x_3174) ;  /* 0x000000000f087348 */ /* 0x000fea0003c00000 */
[----:B------:R0:W1:Y:S02]  /*33800*/  SHFL.IDX P6, R14, R13, R12, R11 ;  /* 0x0000000c0d0e7389 */ /* 0x00006400000c000b */
[----:B01----:R-:W-:Y:S01]  /*33810*/  ENDCOLLECTIVE ;  /* 0x000000000000791b */ /* 0x003fe20003800000 */
.L_x_3174:
[----:B------:R-:W-:Y:S02]  /*33820*/  IMAD.MOV.U32 R13, RZ, RZ, R4 ;  /* 0x000000ffff0d7224 */ /* 0x000fe400078e0004 */
[----:B------:R-:W-:Y:S01]  /*33830*/  IMAD.MOV.U32 R12, RZ, RZ, 0x3 ;  /* 0x00000003ff0c7424 */ /* 0x000fe200078e00ff */
[----:B------:R-:W-:-:S13]  /*33840*/  @!P1 IADD3 R5, P4, R36, R14, RZ ;  /* 0x0000000e24059210 */ /* 0x000fda0007f9e0ff */
[----:B------:R-:W-:Y:S05]  /*33850*/  WARPSYNC.COLLECTIVE R15, `(.L_x_3175) ;  /* 0x000000000f087348 */ /* 0x000fea0003c00000 */
[----:B------:R0:W1:Y:S02]  /*33860*/  SHFL.IDX P6, R14, R13, R12, R11 ;  /* 0x0000000c0d0e7389 */ /* 0x00006400000c000b */
[----:B01----:R-:W-:Y:S01]  /*33870*/  ENDCOLLECTIVE ;  /* 0x000000000000791b */ /* 0x003fe20003800000 */
.L_x_3175:
[----:B------:R-:W-:Y:S02]  /*33880*/  @!P1 IMAD.X R6, RZ, RZ, R2, P4 ;  /* 0x000000ffff069224 */ /* 0x000fe400020e0602 */
[----:B------:R-:W-:Y:S02]  /*33890*/  @!P1 IMAD.MOV.U32 R2, RZ, RZ, R5 ;  /* 0x000000ffff029224 */ /* 0x000fe400078e0005 */
        /* <DEDUP_REMOVED lines=8> */
[----:B------:R-:W-:-:S07]  /*33920*/  MOV R4, R14 ;  /* 0x0000000e00047202 */ /* 0x000fce0000000f00 */
[----:B0-----:R-:W-:Y:S05]  /*33930*/  WARPSYNC.COLLECTIVE R15, `(.L_x_3176) ;  /* 0x000000000f087348 */ /* 0x001fea0003c00000 */
[----:B------:R1:W2:Y:S02]  /*33940*/  SHFL.IDX P6, R14, R13, R12, R11 ;  /* 0x0000000c0d0e7389 */ /* 0x0002a400000c000b */
[----:B012---:R-:W-:Y:S01]  /*33950*/  ENDCOLLECTIVE ;  /* 0x000000000000791b */ /* 0x007fe20003800000 */
.L_x_3176:
[----:B------:R-:W-:Y:S05]  /*33960*/  BRA `(.L_x_3177) ;  /* 0xffffff8400ac7947 */ /* 0x000fea000383ffff */
.L_x_2961:
[----:B0-----:R0:W1:Y:S02]  /*33970*/  SYNCS.PHASECHK.TRANS64.TRYWAIT P0, [R22+URZ+0x33420], R3 ;  /* 0x03342003160075a7 */ /* 0x001064000800017f */
[----:B-1----:R-:W-:Y:S05]  /*33980*/  @!P0 NANOSLEEP.SYNCS 0x989680 ;  /* 0x009896800000895d */ /* 0x002fea0003900000 */
[----:B------:R-:W1:Y:S02]  /*33990*/  @!P0 SYNCS.PHASECHK.TRANS64 P0, [R22+URZ+0x33420], R3 ;  /* 0x03342003160085a7 */ /* 0x000e64000800007f */
[----:B-1----:R-:W-:Y:S05]  /*339a0*/  @!P0 BRA `(.L_x_2961) ;  /* 0xfffffffc00f08947 */ /* 0x002fea000383ffff */
[----:B------:R-:W-:Y:S05]  /*339b0*/  BRA `(.L_x_3178) ;  /* 0xffffff88001c7947 */ /* 0x000fea000383ffff */
.L_x_2965:
[----:B0-----:R0:W1:Y:S02]  /*339c0*/  SYNCS.PHASECHK.TRANS64.TRYWAIT P0, [R4+URZ+0x33480], R28 ;  /* 0x0334801c040075a7 */ /* 0x001064000800017f */
[----:B-1----:R-:W-:Y:S05]  /*339d0*/  @!P0 NANOSLEEP.SYNCS 0x989680 ;  /* 0x009896800000895d */ /* 0x002fea0003900000 */
[----:B------:R-:W1:Y:S02]  /*339e0*/  @!P0 SYNCS.PHASECHK.TRANS64 P0, [R4+URZ+0x33480], R28 ;  /* 0x0334801c040085a7 */ /* 0x000e64000800007f */
[----:B-1----:R-:W-:Y:S05]  /*339f0*/  @!P0 BRA `(.L_x_2965) ;  /* 0xfffffffc00f08947 */ /* 0x002fea000383ffff */
[----:B------:R-:W-:Y:S05]  /*33a00*/  BRA `(.L_x_3179) ;  /* 0xffffff8c00387947 */ /* 0x000fea000383ffff */
.L_x_2966:
        /* <DEDUP_REMOVED lines=8> */
.L_x_3181:
[----:B------:R-:W-:Y:S05]  /*33a90*/  BSYNC B0 ;  /* 0x0000000000007941 */ /* 0x000fea0003800000 */
.L_x_3180:
        /* <DEDUP_REMOVED lines=8> */
.L_x_3182:
[----:B------:R-:W-:Y:S02]  /*33b20*/  IMAD.MOV.U32 R13, RZ, RZ, R10 ;  /* 0x000000ffff0d7224 */ /* 0x000fe400078e000a */
[----:B------:R-:W-:Y:S02]  /*33b30*/  IMAD.MOV.U32 R12, RZ, RZ, 0x1 ;  /* 0x00000001ff0c7424 */ /* 0x000fe400078e00ff */
[----:B------:R-:W-:-:S07]  /*33b40*/  IMAD.MOV.U32 R2, RZ, RZ, R14 ;  /* 0x000000ffff027224 */ /* 0x000fce00078e000e */
[----:B------:R-:W-:Y:S05]  /*33b50*/  WARPSYNC.COLLECTIVE R15, `(.L_x_3183) ;  /* 0x000000000f087348 */ /* 0x000fea0003c00000 */
[----:B------:R0:W1:Y:S02]  /*33b60*/  SHFL.IDX P6, R14, R13, R12, R11 ;  /* 0x0000000c0d0e7389 */ /* 0x00006400000c000b */
[----:B01----:R-:W-:Y:S01]  /*33b70*/  ENDCOLLECTIVE ;  /* 0x000000000000791b */ /* 0x003fe20003800000 */
.L_x_3183:
[----:B------:R-:W-:-:S04]  /*33b80*/  IADD3 R2, P0, R36, R2, RZ ;  /* 0x0000000224027210 */ /* 0x000fc80007f1e0ff */
[----:B------:R-:W-:Y:S01]  /*33b90*/  IADD3.X R3, RZ, R0, RZ, P0, !PT ;  /* 0x00000000ff037210 */ /* 0x000fe200007fe4ff */
[----:B------:R-:W-:-:S05]  /*33ba0*/  IMAD.IADD R0, R22, 0x1, R34 ;  /* 0x0000000116007824 */ /* 0x000fca00078e0222 */
        /* <DEDUP_REMOVED lines=11> */
.L_x_3184:
[----:B------:R-:W-:Y:S02]  /*33c60*/  IMAD.MOV.U32 R13, RZ, RZ, R10 ;  /* 0x000000ffff0d7224 */ /* 0x000fe400078e000a */
[----:B------:R-:W-:Y:S01]  /*33c70*/  IMAD.MOV.U32 R12, RZ, RZ, 0x2 ;  /* 0x00000002ff0c7424 */ /* 0x000fe200078e00ff */
[----:B------:R-:W-:-:S07]  /*33c80*/  MOV R2, R14 ;  /* 0x0000000e00027202 */ /* 0x000fce0000000f00 */
[----:B------:R-:W-:Y:S05]  /*33c90*/  WARPSYNC.COLLECTIVE R15, `(.L_x_3185) ;  /* 0x000000000f087348 */ /* 0x000fea0003c00000 */
[----:B------:R0:W1:Y:S02]  /*33ca0*/  SHFL.IDX P6, R14, R13, R12, R11 ;  /* 0x0000000c0d0e7389 */ /* 0x00006400000c000b */
[----:B01----:R-:W-:Y:S01]  /*33cb0*/  ENDCOLLECTIVE ;  /* 0x000000000000791b */ /* 0x003fe20003800000 */
.L_x_3185:
        /* <DEDUP_REMOVED lines=13> */
.L_x_3186:
[----:B------:R-:W-:Y:S02]  /*33d90*/  IMAD.MOV.U32 R13, RZ, RZ, R10 ;  /* 0x000000ffff0d7224 */ /* 0x000fe400078e000a */
[----:B------:R-:W-:Y:S01]  /*33da0*/  IMAD.MOV.U32 R12, RZ, RZ, 0x3 ;  /* 0x00000003ff0c7424 */ /* 0x000fe200078e00ff */
[----:B------:R-:W-:-:S07]  /*33db0*/  MOV R2, R14 ;  /* 0x0000000e00027202 */ /* 0x000fce0000000f00 */
[----:B------:R-:W-:Y:S05]  /*33dc0*/  WARPSYNC.COLLECTIVE R15, `(.L_x_3187) ;  /* 0x000000000f087348 */ /* 0x000fea0003c00000 */
[----:B------:R0:W1:Y:S02]  /*33dd0*/  SHFL.IDX P6, R14, R13, R12, R11 ;  /* 0x0000000c0d0e7389 */ /* 0x00006400000c000b */
[----:B01----:R-:W-:Y:S01]  /*33de0*/  ENDCOLLECTIVE ;  /* 0x000000000000791b */ /* 0x003fe20003800000 */
.L_x_3187:
        /* <DEDUP_REMOVED lines=13> */
.L_x_3188:
[----:B------:R-:W-:Y:S02]  /*33ec0*/  IMAD.MOV.U32 R13, RZ, RZ, R21 ;  /* 0x000000ffff0d7224 */ /* 0x000fe400078e0015 */
[----:B------:R-:W-:Y:S01]  /*33ed0*/  IMAD.MOV.U32 R12, RZ, RZ, RZ ;  /* 0x000000ffff0c7224 */ /* 0x000fe200078e00ff */
[----:B------:R-:W-:-:S07]  /*33ee0*/  MOV R2, R14 ;  /* 0x0000000e00027202 */ /* 0x000fce0000000f00 */
[----:B------:R-:W-:Y:S05]  /*33ef0*/  WARPSYNC.COLLECTIVE R15, `(.L_x_3189) ;  /* 0x000000000f087348 */ /* 0x000fea0003c00000 */
[----:B------:R0:W1:Y:S02]  /*33f00*/  SHFL.IDX P6, R14, R13, R12, R11 ;  /* 0x0000000c0d0e7389 */ /* 0x00006400000c000b */
[----:B01----:R-:W-:Y:S01]  /*33f10*/  ENDCOLLECTIVE ;  /* 0x000000000000791b */ /* 0x003fe20003800000 */
.L_x_3189:
        /* <DEDUP_REMOVED lines=13> */
.L_x_3190:
[----:B------:R-:W-:Y:S01]  /*33ff0*/  MOV R2, R14 ;  /* 0x0000000e00027202 */ /* 0x000fe20000000f00 */
[----:B------:R-:W-:Y:S06]  /*34000*/  BRA `(.L_x_3191) ;  /* 0xffffff8800d87947 */ /* 0x000fec000383ffff */
.L_x_2971:
[----:B---3--:R3:W4:Y:S02]  /*34010*/  SYNCS.PHASECHK.TRANS64.TRYWAIT P0, [R4+URZ+0x33440], R28 ;  /* 0x0334401c040075a7 */ /* 0x008724000800017f */
[----:B----4-:R-:W-:Y:S05]  /*34020*/  @!P0 NANOSLEEP.SYNCS 0x989680 ;  /* 0x009896800000895d */ /* 0x010fea0003900000 */
[----:B------:R-:W4:Y:S02]  /*34030*/  @!P0 SYNCS.PHASECHK.TRANS64 P0, [R4+URZ+0x33440], R28 ;  /* 0x0334401c040085a7 */ /* 0x000f24000800007f */
[----:B----4-:R-:W-:Y:S05]  /*34040*/  @!P0 BRA `(.L_x_2971) ;  /* 0xfffffffc00f08947 */ /* 0x010fea000383ffff */
[----:B------:R-:W-:Y:S05]  /*34050*/  BRA `(.L_x_3192) ;  /* 0xffffff8c00307947 */ /* 0x000fea000383ffff */
.L_x_2972:
        /* <DEDUP_REMOVED lines=8> */
.L_x_3194:
[----:B------:R-:W-:Y:S05]  /*340e0*/  BSYNC B0 ;  /* 0x0000000000007941 */ /* 0x000fea0003800000 */
.L_x_3193:
        /* <DEDUP_REMOVED lines=8> */
.L_x_3195:
[----:B------:R-:W-:Y:S01]  /*34170*/  MOV R13, R8 ;  /* 0x00000008000d7202 */ /* 0x000fe20000000f00 */
[----:B------:R-:W-:Y:S02]  /*34180*/  IMAD.MOV.U32 R12, RZ, RZ, 0x1 ;  /* 0x00000001ff0c7424 */ /* 0x000fe400078e00ff */
[----:B------:R-:W-:-:S07]  /*34190*/  IMAD.MOV.U32 R2, RZ, RZ, R14 ;  /* 0x000000ffff027224 */ /* 0x000fce00078e000e */
[----:B------:R-:W-:Y:S05]  /*341a0*/  WARPSYNC.COLLECTIVE R15, `(.L_x_3196) ;  /* 0x000000000f087348 */ /* 0x000fea0003c00000 */
[----:B------:R0:W1:Y:S02]  /*341b0*/  SHFL.IDX P6, R14, R13, R12, R11 ;  /* 0x0000000c0d0e7389 */ /* 0x00006400000c000b */
[----:B01----:R-:W-:Y:S01]  /*341c0*/  ENDCOLLECTIVE ;  /* 0x000000000000791b */ /* 0x003fe20003800000 */
.L_x_3196:
        /* <DEDUP_REMOVED lines=13> */
.L_x_3197:
[----:B------:R-:W-:Y:S01]  /*342a0*/  MOV R13, R8 ;  /* 0x00000008000d7202 */ /* 0x000fe20000000f00 */
[----:B------:R-:W-:Y:S02]  /*342b0*/  IMAD.MOV.U32 R12, RZ, RZ, 0x2 ;  /* 0x00000002ff0c7424 */ /* 0x000fe400078e00ff */
[----:B------:R-:W-:-:S07]  /*342c0*/  IMAD.MOV.U32 R2, RZ, RZ, R14 ;  /* 0x000000ffff027224 */ /* 0x000fce00078e000e */
[----:B------:R-:W-:Y:S05]  /*342d0*/  WARPSYNC.COLLECTIVE R15, `(.L_x_3198) ;  /* 0x000000000f087348 */ /* 0x000fea0003c00000 */
[----:B------:R0:W1:Y:S02]  /*342e0*/  SHFL.IDX P6, R14, R13, R12, R11 ;  /* 0x0000000c0d0e7389 */ /* 0x00006400000c000b */
[----:B01----:R-:W-:Y:S01]  /*342f0*/  ENDCOLLECTIVE ;  /* 0x000000000000791b */ /* 0x003fe20003800000 */
.L_x_3198:
        /* <DEDUP_REMOVED lines=13> */
.L_x_3199:
[----:B------:R-:W-:Y:S01]  /*343d0*/  MOV R13, R8 ;  /* 0x00000008000d7202 */ /* 0x000fe20000000f00 */
[----:B------:R-:W-:Y:S02]  /*343e0*/  IMAD.MOV.U32 R12, RZ, RZ, 0x3 ;  /* 0x00000003ff0c7424 */ /* 0x000fe400078e00ff */
[----:B------:R-:W-:-:S07]  /*343f0*/  IMAD.MOV.U32 R2, RZ, RZ, R14 ;  /* 0x000000ffff027224 */ /* 0x000fce00078e000e */
[----:B------:R-:W-:Y:S05]  /*34400*/  WARPSYNC.COLLECTIVE R15, `(.L_x_3200) ;  /* 0x000000000f087348 */ /* 0x000fea0003c00000 */
[----:B------:R0:W1:Y:S02]  /*34410*/  SHFL.IDX P6, R14, R13, R12, R11 ;  /* 0x0000000c0d0e7389 */ /* 0x00006400000c000b */
[----:B01----:R-:W-:Y:S01]  /*34420*/  ENDCOLLECTIVE ;  /* 0x000000000000791b */ /* 0x003fe20003800000 */
.L_x_3200:
        /* <DEDUP_REMOVED lines=13> */
.L_x_3201:
[----:B------:R-:W-:Y:S01]  /*34500*/  MOV R13, R7 ;  /* 0x00000007000d7202 */ /* 0x000fe20000000f00 */
[----:B------:R-:W-:Y:S02]  /*34510*/  IMAD.MOV.U32 R12, RZ, RZ, RZ ;  /* 0x000000ffff0c7224 */ /* 0x000fe400078e00ff */
[----:B------:R-:W-:-:S07]  /*34520*/  IMAD.MOV.U32 R2, RZ, RZ, R14 ;  /* 0x000000ffff027224 */ /* 0x000fce00078e000e */
[----:B------:R-:W-:Y:S05]  /*34530*/  WARPSYNC.COLLECTIVE R15, `(.L_x_3202) ;  /* 0x000000000f087348 */ /* 0x000fea0003c00000 */
[----:B------:R0:W1:Y:S02]  /*34540*/  SHFL.IDX P6, R14, R13, R12, R11 ;  /* 0x0000000c0d0e7389 */ /* 0x00006400000c000b */
[----:B01----:R-:W-:Y:S01]  /*34550*/  ENDCOLLECTIVE ;  /* 0x000000000000791b */ /* 0x003fe20003800000 */
.L_x_3202:
        /* <DEDUP_REMOVED lines=13> */
.L_x_3203:
[----:B------:R-:W-:Y:S05]  /*34630*/  BRA `(.L_x_3204) ;  /* 0xffffff8800c87947 */ /* 0x000fea000383ffff */
.L_x_2977:
[----:B----4-:R4:W0:Y:S02]  /*34640*/  SYNCS.PHASECHK.TRANS64.TRYWAIT P2, [R0+URZ+0x33470], R3 ;  /* 0x03347003000075a7 */ /* 0x010824000804017f */
[----:B0-----:R-:W-:Y:S05]  /*34650*/  @!P2 NANOSLEEP.SYNCS 0x989680 ;  /* 0x009896800000a95d */ /* 0x001fea0003900000 */
[----:B------:R-:W0:Y:S02]  /*34660*/  @!P2 SYNCS.PHASECHK.TRANS64 P2, [R0+URZ+0x33470], R3 ;  /* 0x033470030000a5a7 */ /* 0x000e24000804007f */
[----:B0-----:R-:W-:Y:S05]  /*34670*/  @!P2 BRA `(.L_x_2977) ;  /* 0xfffffffc00f0a947 */ /* 0x001fea000383ffff */
[----:B------:R-:W-:Y:S05]  /*34680*/  BRA `(.L_x_3205) ;  /* 0xffffff8c00347947 */ /* 0x000fea000383ffff */
.L_x_2979:
[----:B----4-:R4:W0:Y:S02]  /*34690*/  SYNCS.PHASECHK.TRANS64.TRYWAIT P2, [R0+URZ+0x33460], R5 ;  /* 0x03346005000075a7 */ /* 0x010824000804017f */
[----:B0-----:R-:W-:Y:S05]  /*346a0*/  @!P2 NANOSLEEP.SYNCS 0x989680 ;  /* 0x009896800000a95d */ /* 0x001fea0003900000 */
[----:B------:R-:W0:Y:S02]  /*346b0*/  @!P2 SYNCS.PHASECHK.TRANS64 P2, [R0+URZ+0x33460], R5 ;  /* 0x033460050000a5a7 */ /* 0x000e24000804007f */
[----:B0-----:R-:W-:Y:S05]  /*346c0*/  @!P2 BRA `(.L_x_2979) ;  /* 0xfffffffc00f0a947 */ /* 0x001fea000383ffff */
[----:B------:R-:W-:Y:S05]  /*346d0*/  BRA `(.L_x_3206) ;  /* 0xffffff8c00447947 */ /* 0x000fea000383ffff */
.L_x_2987:
[----:B0-----:R0:W2:Y:S02]  /*346e0*/  SYNCS.PHASECHK.TRANS64.TRYWAIT P1, [R3+URZ+0x33470], R0 ;  /* 0x03347000030075a7 */ /* 0x0010a4000802017f */
[----:B--2---:R-:W-:Y:S05]  /*346f0*/  @!P1 NANOSLEEP.SYNCS 0x989680 ;  /* 0x009896800000995d */ /* 0x004fea0003900000 */
[----:B------:R-:W2:Y:S02]  /*34700*/  @!P1 SYNCS.PHASECHK.TRANS64 P1, [R3+URZ+0x33470], R0 ;  /* 0x03347000030095a7 */ /* 0x000ea4000802007f */
[----:B--2---:R-:W-:Y:S05]  /*34710*/  @!P1 BRA `(.L_x_2987) ;  /* 0xfffffffc00f09947 */ /* 0x004fea000383ffff */
[----:B------:R-:W-:Y:S05]  /*34720*/  BRA `(.L_x_3207) ;  /* 0xffffff9400787947 */ /* 0x000fea000383ffff */
.L_x_2989:
[----:B0-----:R0:W2:Y:S02]  /*34730*/  SYNCS.PHASECHK.TRANS64.TRYWAIT P1, [R3+URZ+0x33460], R0 ;  /* 0x03346000030075a7 */ /* 0x0010a4000802017f */
[----:B--2---:R-:W-:Y:S05]  /*34740*/  @!P1 NANOSLEEP.SYNCS 0x989680 ;  /* 0x009896800000995d */ /* 0x004fea0003900000 */
[----:B------:R-:W2:Y:S02]  /*34750*/  @!P1 SYNCS.PHASECHK.TRANS64 P1, [R3+URZ+0x33460], R0 ;  /* 0x03346000030095a7 */ /* 0x000ea4000802007f */
[----:B--2---:R-:W-:Y:S05]  /*34760*/  @!P1 BRA `(.L_x_2989) ;  /* 0xfffffffc00f09947 */ /* 0x004fea000383ffff */
[----:B------:R-:W-:Y:S05]  /*34770*/  BRA `(.L_x_3208) ;  /* 0xffffff9400847947 */ /* 0x000fea000383ffff */
.L_x_2994:
[----:B------:R-:W-:Y:S01]  /*34780*/  BSSY B0, `(.L_x_3209) ;  /* 0x0000008000007945 */ /* 0x000fe20003800000 */
[----:B------:R-:W-:Y:S01]  /*34790*/  IMAD.MOV.U32 R13, RZ, RZ, R16 ;  /* 0x000000ffff0d7224 */ /* 0x000fe200078e0010 */
[----:B------:R-:W-:Y:S01]  /*347a0*/  MOV R11, 0x1f ;  /* 0x0000001f000b7802 */ /* 0x000fe20000000f00 */
[----:B------:R-:W-:Y:S02]  /*347b0*/  IMAD.MOV.U32 R12, RZ, RZ, RZ ;  /* 0x000000ffff0c7224 */ /* 0x000fe400078e00ff */
[----:B------:R-:W-:-:S07]  /*347c0*/  IMAD.MOV.U32 R15, RZ, RZ, -0x1 ;  /* 0xffffffffff0f7424 */ /* 0x000fce00078e00ff */
[----:B-12---:R-:W-:Y:S05]  /*347d0*/  WARPSYNC.COLLECTIVE R15, `(.L_x_3210) ;  /* 0x000000000f087348 */ /* 0x006fea0003c00000 */
[----:B------:R0:W3:Y:S02]  /*347e0*/  SHFL.IDX P6, R14, R13, R12, R11 ;  /* 0x0000000c0d0e7389 */ /* 0x0000e400000c000b */
[----:B0123--:R-:W-:Y:S01]  /*347f0*/  ENDCOLLECTIVE ;  /* 0x000000000000791b */ /* 0x00ffe20003800000 */
.L_x_3210:
[----:B------:R-:W-:Y:S05]  /*34800*/  BSYNC B0 ;  /* 0x0000000000007941 */ /* 0x000fea0003800000 */
.L_x_3209:
        /* <DEDUP_REMOVED lines=9> */
.L_x_3211:
[----:B------:R-:W-:Y:S02]  /*348a0*/  ULDC UR4, c[0x0][0xc3c] ;  /* 0x00030f0000047ab9 */ /* 0x000fe40000000800 */
[----:B------:R-:W-:-:S13]  /*348b0*/  ISETP.GE.OR P1, PT, R7, UR4, !P0 ;  /* 0x0000000407007c0c */ /* 0x000fda000c726670 */
[----:B------:R-:W0:Y:S01]  /*348c0*/  @!P1 LDC.64 R2, c[0x0][0xc80] ;  /* 0x00032000ff029b82 */ /* 0x000e220000000a00 */
[----:B------:R-:W-:Y:S01]  /*348d0*/  IMAD.MOV.U32 R17, RZ, RZ, RZ ;  /* 0x000000ffff117224 */ /* 0x000fe200078e00ff */
[----:B------:R-:W-:Y:S01]  /*348e0*/  MOV R11, RZ ;  /* 0x000000ff000b7202 */ /* 0x000fe20000000f00 */
        /* <DEDUP_REMOVED lines=13> */
.L_x_3212:
[----:B------:R-:W-:Y:S01]  /*349c0*/  IMAD.MOV.U32 R12, RZ, RZ, 0x2 ;  /* 0x00000002ff0c7424 */ /* 0x000fe200078e00ff */
[----:B------:R-:W-:-:S05]  /*349d0*/  SEL R4, R14, RZ, P1 ;  /* 0x000000ff0e047207 */ /* 0x000fca0000800000 */
[----:B------:R-:W-:-:S04]  /*349e0*/  IMAD.IADD R4, R17, 0x1, R4 ;  /* 0x0000000111047824 */ /* 0x000fc800078e0204 */
[----:B------:R-:W-:-:S07]  /*349f0*/  IMAD.MOV.U32 R13, RZ, RZ, R4 ;  /* 0x000000ffff0d7224 */ /* 0x000fce00078e0004 */
[----:B------:R-:W-:Y:S05]  /*34a00*/  WARPSYNC.COLLECTIVE R15, `(.L_x_3213) ;  /* 0x000000000f087348 */ /* 0x000fea0003c00000 */
[----:B------:R0:W1:Y:S02]  /*34a10*/  SHFL.UP P6, R14, R13, R12, R11 ;  /* 0x0400000c0d0e7389 */ /* 0x00006400000c000b */
[----:B01----:R-:W-:Y:S01]  /*34a20*/  ENDCOLLECTIVE ;  /* 0x000000000000791b */ /* 0x003fe20003800000 */
.L_x_3213:
[----:B------:R-:W-:Y:S02]  /*34a30*/  MOV R12, 0x4 ;  /* 0x00000004000c7802 */ /* 0x000fe40000000f00 */
[----:B------:R-:W-:-:S05]  /*34a40*/  SEL R3, R14, RZ, P2 ;  /* 0x000000ff0e037207 */ /* 0x000fca0001000000 */
[----:B------:R-:W-:-:S04]  /*34a50*/  IMAD.IADD R6, R4, 0x1, R3 ;  /* 0x0000000104067824 */ /* 0x000fc800078e0203 */
[----:B------:R-:W-:-:S07]  /*34a60*/  IMAD.MOV.U32 R13, RZ, RZ, R6 ;  /* 0x000000ffff0d7224 */ /* 0x000fce00078e0006 */
[----:B------:R-:W-:Y:S05]  /*34a70*/  WARPSYNC.COLLECTIVE R15, `(.L_x_3214) ;  /* 0x000000000f087348 */ /* 0x000fea0003c00000 */
[----:B------:R0:W1:Y:S02]  /*34a80*/  SHFL.UP P6, R14, R13, R12, R11 ;  /* 0x0400000c0d0e7389 */ /* 0x00006400000c000b */
[----:B01----:R-:W-:Y:S01]  /*34a90*/  ENDCOLLECTIVE ;  /* 0x000000000000791b */ /* 0x003fe20003800000 */
.L_x_3214:
[----:B------:R-:W-:Y:S01]  /*34aa0*/  IMAD.MOV.U32 R12, RZ, RZ, 0x8 ;  /* 0x00000008ff0c7424 */ /* 0x000fe200078e00ff */
[----:B------:R-:W-:-:S05]  /*34ab0*/  SEL R3, R14, RZ, P3 ;  /* 0x000000ff0e037207 */ /* 0x000fca0001800000 */
[----:B------:R-:W-:-:S04]  /*34ac0*/  IMAD.IADD R2, R6, 0x1, R3 ;  /* 0x0000000106027824 */ /* 0x000fc800078e0203 */
[----:B------:R-:W-:-:S07]  /*34ad0*/  IMAD.MOV.U32 R13, RZ, RZ, R2 ;  /* 0x000000ffff0d7224 */ /* 0x000fce00078e0002 */
[----:B------:R-:W-:Y:S05]  /*34ae0*/  WARPSYNC.COLLECTIVE R15, `(.L_x_3215) ;  /* 0x000000000f087348 */ /* 0x000fea0003c00000 */
[----:B------:R0:W1:Y:S02]  /*34af0*/  SHFL.UP P6, R14, R13, R12, R11 ;  /* 0x0400000c0d0e7389 */ /* 0x00006400000c000b */
[----:B01----:R-:W-:Y:S01]  /*34b00*/  ENDCOLLECTIVE ;  /* 0x000000000000791b */ /* 0x003fe20003800000 */
.L_x_3215:
[----:B------:R-:W-:Y:S02]  /*34b10*/  MOV R12, 0x10 ;  /* 0x00000010000c7802 */ /* 0x000fe40000000f00 */
[----:B------:R-:W-:-:S05]  /*34b20*/  SEL R3, R14, RZ, P4 ;  /* 0x000000ff0e037207 */ /* 0x000fca0002000000 */
[----:B------:R-:W-:-:S04]  /*34b30*/  IMAD.IADD R3, R2, 0x1, R3 ;  /* 0x0000000102037824 */ /* 0x000fc800078e0203 */
[----:B------:R-:W-:-:S07]  /*34b40*/  IMAD.MOV.U32 R13, RZ, RZ, R3 ;  /* 0x000000ffff0d7224 */ /* 0x000fce00078e0003 */
[----:B------:R-:W-:Y:S05]  /*34b50*/  WARPSYNC.COLLECTIVE R15, `(.L_x_3216) ;  /* 0x000000000f087348 */ /* 0x000fea0003c00000 */
[----:B------:R0:W1:Y:S02]  /*34b60*/  SHFL.UP P6, R14, R13, R12, R11 ;  /* 0x0400000c0d0e7389 */ /* 0x00006400000c000b */
[----:B01----:R-:W-:Y:S01]  /*34b70*/  ENDCOLLECTIVE ;  /* 0x000000000000791b */ /* 0x003fe20003800000 */
.L_x_3216:
        /* <DEDUP_REMOVED lines=8> */
.L_x_3217:
[----:B------:R-:W-:Y:S05]  /*34c00*/  BRA `(.L_x_3218) ;  /* 0xffffff9c00087947 */ /* 0x000fea000383ffff */
.L_x_2999:
[----:B------:R-:W-:Y:S01]  /*34c10*/  BSSY B0, `(.L_x_3219) ;  /* 0x0000008000007945 */ /* 0x000fe20003800000 */
[----:B-----5:R-:W-:Y:S01]  /*34c20*/  IMAD.MOV.U32 R13, RZ, RZ, R17 ;  /* 0x000000ffff0d7224 */ /* 0x020fe200078e0011 */
[----:B------:R-:W-:Y:S01]  /*34c30*/  MOV R12, 0x1 ;  /* 0x00000001000c7802 */ /* 0x000fe20000000f00 */
[----:B------:R-:W-:Y:S02]  /*34c40*/  IMAD.MOV.U32 R11, RZ, RZ, RZ ;  /* 0x000000ffff0b7224 */ /* 0x000fe400078e00ff */
[----:B------:R-:W-:-:S07]  /*34c50*/  IMAD.MOV.U32 R15, RZ, RZ, -0x1 ;  /* 0xffffffffff0f7424 */ /* 0x000fce00078e00ff */
[----:B01----:R-:W-:Y:S05]  /*34c60*/  WARPSYNC.COLLECTIVE R15, `(.L_x_3220) ;  /* 0x000000000f087348 */ /* 0x003fea0003c00000 */
[----:B------:R2:W3:Y:S02]  /*34c70*/  SHFL.UP P6, R14, R13, R12, R11 ;  /* 0x0400000c0d0e7389 */ /* 0x0004e400000c000b */
[----:B0123--:R-:W-:Y:S01]  /*34c80*/  ENDCOLLECTIVE ;  /* 0x000000000000791b */ /* 0x00ffe20003800000 */
.L_x_3220:
[----:B------:R-:W-:Y:S05]  /*34c90*/  BSYNC B0 ;  /* 0x0000000000007941 */ /* 0x000fea0003800000 */
.L_x_3219:
        /* <DEDUP_REMOVED lines=8> */
.L_x_3221:
[----:B------:R-:W-:Y:S01]  /*34d20*/  IMAD.MOV.U32 R12, RZ, RZ, 0x4 ;  /* 0x00000004ff0c7424 */ /* 0x000fe200078e00ff */
[----:B------:R-:W-:-:S05]  /*34d30*/  SEL R2, R14, RZ, P2 ;  /* 0x000000ff0e027207 */ /* 0x000fca0001000000 */
[----:B------:R-:W-:-:S04]  /*34d40*/  IMAD.IADD R2, R13, 0x1, R2 ;  /* 0x000000010d027824 */ /* 0x000fc800078e0202 */
[----:B------:R-:W-:-:S07]  /*34d50*/  IMAD.MOV.U32 R13, RZ, RZ, R2 ;  /* 0x000000ffff0d7224 */ /* 0x000fce00078e0002 */
[----:B------:R-:W-:Y:S05]  /*34d60*/  WARPSYNC.COLLECTIVE R15, `(.L_x_3222) ;  /* 0x000000000f087348 */ /* 0x000fea0003c00000 */
[----:B------:R0:W1:Y:S02]  /*34d70*/  SHFL.UP P6, R14, R13, R12, R11 ;  /* 0x0400000c0d0e7389 */ /* 0x00006400000c000b */
[----:B01----:R-:W-:Y:S01]  /*34d80*/  ENDCOLLECTIVE ;  /* 0x000000000000791b */ /* 0x003fe20003800000 */
.L_x_3222:
[----:B------:R-:W-:Y:S02]  /*34d90*/  MOV R12, 0x8 ;  /* 0x00000008000c7802 */ /* 0x000fe40000000f00 */
[----:B------:R-:W-:-:S05]  /*34da0*/  SEL R3, R14, RZ, P3 ;  /* 0x000000ff0e037207 */ /* 0x000fca0001800000 */
[----:B------:R-:W-:-:S04]  /*34db0*/  IMAD.IADD R3, R2, 0x1, R3 ;  /* 0x0000000102037824 */ /* 0x000fc800078e0203 */
[----:B------:R-:W-:-:S07]  /*34dc0*/  IMAD.MOV.U32 R13, RZ, RZ, R3 ;  /* 0x000000ffff0d7224 */ /* 0x000fce00078e0003 */
[----:B------:R-:W-:Y:S05]  /*34dd0*/  WARPSYNC.COLLECTIVE R15, `(.L_x_3223) ;  /* 0x000000000f087348 */ /* 0x000fea0003c00000 */
[----:B------:R0:W1:Y:S02]  /*34de0*/  SHFL.UP P6, R14, R13, R12, R11 ;  /* 0x0400000c0d0e7389 */ /* 0x00006400000c000b */
[----:B01----:R-:W-:Y:S01]  /*34df0*/  ENDCOLLECTIVE ;  /* 0x000000000000791b */ /* 0x003fe20003800000 */
.L_x_3223:
[----:B------:R-:W-:Y:S01]  /*34e00*/  IMAD.MOV.U32 R12, RZ, RZ, 0x10 ;  /* 0x00000010ff0c7424 */ /* 0x000fe200078e00ff */
[----:B------:R-:W-:-:S05]  /*34e10*/  SEL R4, R14, RZ, P4 ;  /* 0x000000ff0e047207 */ /* 0x000fca0002000000 */
[----:B------:R-:W-:-:S04]  /*34e20*/  IMAD.IADD R4, R3, 0x1, R4 ;  /* 0x0000000103047824 */ /* 0x000fc800078e0204 */
[----:B------:R-:W-:-:S07]  /*34e30*/  IMAD.MOV.U32 R13, RZ, RZ, R4 ;  /* 0x000000ffff0d7224 */ /* 0x000fce00078e0004 */
[----:B------:R-:W-:Y:S05]  /*34e40*/  WARPSYNC.COLLECTIVE R15, `(.L_x_3224) ;  /* 0x000000000f087348 */ /* 0x000fea0003c00000 */
[----:B------:R0:W1:Y:S02]  /*34e50*/  SHFL.UP P6, R14, R13, R12, R11 ;  /* 0x0400000c0d0e7389 */ /* 0x00006400000c000b */
[----:B01----:R-:W-:Y:S01]  /*34e60*/  ENDCOLLECTIVE ;  /* 0x000000000000791b */ /* 0x003fe20003800000 */
.L_x_3224:
[----:B------:R-:W-:Y:S01]  /*34e70*/  MOV R12, 0x1f ;  /* 0x0000001f000c7802 */ /* 0x000fe20000000f00 */
[----:B------:R-:W-:Y:S01]  /*34e80*/  IMAD.MOV.U32 R11, RZ, RZ, 0x1f ;  /* 0x0000001fff0b7424 */ /* 0x000fe200078e00ff */
[----:B------:R-:W-:-:S05]  /*34e90*/  SEL R3, R14, RZ, P5 ;  /* 0x000000ff0e037207 */ /* 0x000fca0002800000 */
[----:B------:R-:W-:-:S04]  /*34ea0*/  IMAD.IADD R2, R4, 0x1, R3 ;  /* 0x0000000104027824 */ /* 0x000fc800078e0203 */
[----:B------:R-:W-:-:S07]  /*34eb0*/  IMAD.MOV.U32 R13, RZ, RZ, R2 ;  /* 0x000000ffff0d7224 */ /* 0x000fce00078e0002 */
[----:B------:R-:W-:Y:S05]  /*34ec0*/  WARPSYNC.COLLECTIVE R15, `(.L_x_3225) ;  /* 0x000000000f087348 */ /* 0x000fea0003c00000 */
[----:B------:R0:W1:Y:S02]  /*34ed0*/  SHFL.IDX P6, R14, R13, R12, R11 ;  /* 0x0000000c0d0e7389 */ /* 0x00006400000c000b */
[----:B01----:R-:W-:Y:S01]  /*34ee0*/  ENDCOLLECTIVE ;  /* 0x000000000000791b */ /* 0x003fe20003800000 */
.L_x_3225:
[----:B------:R-:W-:Y:S05]  /*34ef0*/  BRA `(.L_x_3226) ;  /* 0xffffff9800e87947 */ /* 0x000fea000383ffff */
.L_x_3001:
[----:B------:R-:W-:Y:S01]  /*34f00*/  BSSY B0, `(.L_x_3227) ;  /* 0x0000006000007945 */ /* 0x000fe20003800000 */
[----:B------:R-:W-:Y:S01]  /*34f10*/  PLOP3.LUT P6, PT, P6, PT, PT, 0x8, 0x0 ;  /* 0x000000000000781c */ /* 0x000fe200037ce170 */
[----:B------:R-:W-:-:S12]  /*34f20*/  IMAD.MOV.U32 R15, RZ, RZ, -0x1 ;  /* 0xffffffffff0f7424 */ /* 0x000fd800078e00ff */
[----:B01----:R-:W-:Y:S05]  /*34f30*/  WARPSYNC.COLLECTIVE R15, `(.L_x_3228) ;  /* 0x000000000f087348 */ /* 0x003fea0003c00000 */
[----:B------:R-:W-:Y:S01]  /*34f40*/  VOTE.ANY R14, PT, P6 ;  /* 0x00000000000e7806 */ /* 0x000fe200030e0100 */
[----:B01----:R-:W-:Y:S06]  /*34f50*/  ENDCOLLECTIVE ;  /* 0x000000000000791b */ /* 0x003fec0003800000 */
.L_x_3228:
[----:B------:R-:W-:Y:S05]  /*34f60*/  BSYNC B0 ;  /* 0x0000000000007941 */ /* 0x000fea0003800000 */
.L_x_3227:
[----:B------:R-:W-:Y:S01]  /*34f70*/  IMAD.MOV.U32 R3, RZ, RZ, R14 ;  /* 0x000000ffff037224 */ /* 0x000fe200078e000e */
[----:B------:R-:W-:Y:S01]  /*34f80*/  MOV R11, 0x1f ;  /* 0x0000001f000b7802 */ /* 0x000fe20000000f00 */
[----:B------:R-:W-:Y:S02]  /*34f90*/  IMAD.MOV.U32 R13, RZ, RZ, R17 ;  /* 0x000000ffff0d7224 */ /* 0x000fe400078e0011 */
[----:B------:R-:W0:Y:S01]  /*34fa0*/  POPC R6, R3 ;  /* 0x0000000300067309 */ /* 0x000e220000000000 */
[----:B------:R-:W-:Y:S02]  /*34fb0*/  IMAD.MOV.U32 R15, RZ, RZ, -0x1 ;  /* 0xffffffffff0f7424 */ /* 0x000fe400078e00ff */
[----:B0-----:R-:W-:-:S07]  /*34fc0*/  IMAD.MOV.U32 R12, RZ, RZ, R6 ;  /* 0x000000ffff0c7224 */ /* 0x001fce00078e0006 */
[----:B------:R-:W-:Y:S05]  /*34fd0*/  WARPSYNC.COLLECTIVE R15, `(.L_x_3229) ;  /* 0x000000000f087348 */ /* 0x000fea0003c00000 */
[----:B------:R0:W1:Y:S02]  /*34fe0*/  SHFL.IDX P6, R14, R13, R12, R11 ;  /* 0x0000000c0d0e7389 */ /* 0x00006400000c000b */
[----:B01----:R-:W-:Y:S01]  /*34ff0*/  ENDCOLLECTIVE ;  /* 0x000000000000791b */ /* 0x003fe20003800000 */
.L_x_3229:
[----:B------:R-:W-:Y:S01]  /*35000*/  IMAD.MOV.U32 R17, RZ, RZ, R14 ;  /* 0x000000ffff117224 */ /* 0x000fe200078e000e */
[----:B------:R-:W-:Y:S06]  /*35010*/  BRA `(.L_x_3230) ;  /* 0xffffff9800d87947 */ /* 0x000fec000383ffff */
.L_x_3003:
[----:B------:R-:W-:Y:S01]  /*35020*/  BSSY B0, `(.L_x_3231) ;  /* 0x0000007000007945 */ /* 0x000fe20003800000 */
[----:B------:R-:W-:Y:S02]  /*35030*/  IMAD.MOV.U32 R13, RZ, RZ, R2 ;  /* 0x000000ffff0d7224 */ /* 0x000fe400078e0002 */
[----:B------:R-:W-:Y:S02]  /*35040*/  IMAD.MOV.U32 R11, RZ, RZ, 0x1f ;  /* 0x0000001fff0b7424 */ /* 0x000fe400078e00ff */
[----:B------:R-:W-:-:S07]  /*35050*/  IMAD.MOV.U32 R15, RZ, RZ, -0x1 ;  /* 0xffffffffff0f7424 */ /* 0x000fce00078e00ff */
[----:B0123--:R-:W-:Y:S05]  /*35060*/  WARPSYNC.COLLECTIVE R15, `(.L_x_3232) ;  /* 0x000000000f087348 */ /* 0x00ffea0003c00000 */
[----:B------:R4:W0:Y:S02]  /*35070*/  SHFL.IDX P6, R14, R13, R12, R11 ;  /* 0x0000000c0d0e7389 */ /* 0x00082400000c000b */
[----:B01234-:R-:W-:Y:S01]  /*35080*/  ENDCOLLECTIVE ;  /* 0x000000000000791b */ /* 0x01ffe20003800000 */
.L_x_3232:
[----:B------:R-:W-:Y:S05]  /*35090*/  BSYNC B0 ;  /* 0x0000000000007941 */ /* 0x000fea0003800000 */
.L_x_3231:
[----:B------:R-:W-:Y:S05]  /*350a0*/  BRA `(.L_x_3002) ;  /* 0xffffff9800d07947 */ /* 0x000fea000383ffff */
.L_x_3007:
[----:B0-----:R0:W2:Y:S02]  /*350b0*/  SYNCS.PHASECHK.TRANS64.TRYWAIT P0, [R5+URZ+0x33420], R0 ;  /* 0x03342000050075a7 */ /* 0x0010a4000800017f */
[----:B--2---:R-:W-:Y:S05]  /*350c0*/  @!P0 NANOSLEEP.SYNCS 0x989680 ;  /* 0x009896800000895d */ /* 0x004fea0003900000 */
[----:B------:R-:W2:Y:S02]  /*350d0*/  @!P0 SYNCS.PHASECHK.TRANS64 P0, [R5+URZ+0x33420], R0 ;  /* 0x03342000050085a7 */ /* 0x000ea4000800007f */
[----:B--2---:R-:W-:Y:S05]  /*350e0*/  @!P0 BRA `(.L_x_3007) ;  /* 0xfffffffc00f08947 */ /* 0x004fea000383ffff */
[----:B------:R-:W-:Y:S05]  /*350f0*/  BRA `(.L_x_3233) ;  /* 0xffffffa000507947 */ /* 0x000fea000383ffff */
.L_x_3008:
[----:B------:R-:W2:Y:S01]  /*35100*/  S2R R2, SR_TID.X ;  /* 0x0000000000027919 */ /* 0x000ea20000002100 */
[----:B------:R-:W-:Y:S01]  /*35110*/  BSSY B0, `(.L_x_3234) ;  /* 0x000000a000007945 */ /* 0x000fe20003800000 */
[----:B------:R-:W-:Y:S02]  /*35120*/  IMAD.MOV.U32 R12, RZ, RZ, RZ ;  /* 0x000000ffff0c7224 */ /* 0x000fe400078e00ff */
[----:B------:R-:W-:Y:S02]  /*35130*/  IMAD.MOV.U32 R11, RZ, RZ, 0x1f ;  /* 0x0000001fff0b7424 */ /* 0x000fe400078e00ff */
[----:B------:R-:W-:Y:S01]  /*35140*/  IMAD.MOV.U32 R15, RZ, RZ, -0x1 ;  /* 0xffffffffff0f7424 */ /* 0x000fe200078e00ff */
[----:B--2---:R-:W-:-:S04]  /*35150*/  SHF.R.U32.HI R2, RZ, 0x5, R2 ;  /* 0x00000005ff027819 */ /* 0x004fc80000011602 */
[----:B------:R-:W-:-:S04]  /*35160*/  LOP3.LUT R2, R2, 0x3, RZ, 0xc0, !PT ;  /* 0x0000000302027812 */ /* 0x000fc800078ec0ff */
[----:B------:R-:W-:-:S07]  /*35170*/  MOV R13, R2 ;  /* 0x00000002000d7202 */ /* 0x000fce0000000f00 */
[----:B01----:R-:W-:Y:S05]  /*35180*/  WARPSYNC.COLLECTIVE R15, `(.L_x_3235) ;  /* 0x000000000f087348 */ /* 0x003fea0003c00000 */
[----:B------:R2:W3:Y:S02]  /*35190*/  SHFL.IDX P6, R14, R13, R12, R11 ;  /* 0x0000000c0d0e7389 */ /* 0x0004e400000c000b */
[----:B0123--:R-:W-:Y:S01]  /*351a0*/  ENDCOLLECTIVE ;  /* 0x000000000000791b */ /* 0x00ffe20003800000 */
.L_x_3235:
[----:B------:R-:W-:Y:S05]  /*351b0*/  BSYNC B0 ;  /* 0x0000000000007941 */ /* 0x000fea0003800000 */
.L_x_3234:
[----:B------:R-:W-:Y:S05]  /*351c0*/  BRA `(.L_x_3236) ;  /* 0xffffffa000387947 */ /* 0x000fea000383ffff */
.L_x_3009:
[----:B------:R-:W-:Y:S01]  /*351d0*/  BSSY B0, `(.L_x_3237) ;  /* 0x0000006000007945 */ /* 0x000fe20003800000 */
[----:B------:R-:W-:-:S07]  /*351e0*/  IMAD.MOV.U32 R15, RZ, RZ, -0x1 ;  /* 0xffffffffff0f7424 */ /* 0x000fce00078e00ff */
[----:B01----:R-:W-:Y:S05]  /*351f0*/  WARPSYNC.COLLECTIVE R15, `(.L_x_3238) ;  /* 0x000000000f0c7348 */ /* 0x003fea0003c00000 */
[----:B------:R-:W-:Y:S02]  /*35200*/  ELECT P6, UR62, PT ;  /* 0x00000000003e782f */ /* 0x000fe400038c0000 */
[----:B------:R-:W-:Y:S01]  /*35210*/  MOV R14, UR62 ;  /* 0x0000003e000e7c02 */ /* 0x000fe20008000f00 */
[----:B01----:R-:W-:Y:S10]  /*35220*/  ENDCOLLECTIVE ;  /* 0x000000000000791b */ /* 0x003ff40003800000 */
.L_x_3238:
[----:B------:R-:W-:Y:S05]  /*35230*/  BSYNC B0 ;  /* 0x0000000000007941 */ /* 0x000fea0003800000 */
.L_x_3237:
[----:B------:R-:W-:Y:S05]  /*35240*/  BRA `(.L_x_3239) ;  /* 0xffffffa0002c7947 */ /* 0x000fea000383ffff */
.L_x_3011:
[----:B0-----:R0:W2:Y:S02]  /*35250*/  SYNCS.PHASECHK.TRANS64.TRYWAIT P1, [R3+URZ+0x33440], R2 ;  /* 0x03344002030075a7 */ /* 0x0010a4000802017f */
[----:B--2---:R-:W-:Y:S05]  /*35260*/  @!P1 NANOSLEEP.SYNCS 0x989680 ;  /* 0x009896800000995d */ /* 0x004fea0003900000 */
[----:B------:R-:W2:Y:S02]  /*35270*/  @!P1 SYNCS.PHASECHK.TRANS64 P1, [R3+URZ+0x33440], R2 ;  /* 0x03344002030095a7 */ /* 0x000ea4000802007f */
[----:B--2---:R-:W-:Y:S05]  /*35280*/  @!P1 BRA `(.L_x_3011) ;  /* 0xfffffffc00f09947 */ /* 0x004fea000383ffff */
[----:B------:R-:W-:Y:S05]  /*35290*/  BRA `(.L_x_3240) ;  /* 0xffffffa0004c7947 */ /* 0x000fea000383ffff */
.L_x_3013:
[----:B--2---:R2:W3:Y:S02]  /*352a0*/  SYNCS.PHASECHK.TRANS64.TRYWAIT P1, [R29+URZ+0x33440], R0 ;  /* 0x033440001d0075a7 */ /* 0x0044e4000802017f */
[----:B---3--:R-:W-:Y:S05]  /*352b0*/  @!P1 NANOSLEEP.SYNCS 0x989680 ;  /* 0x009896800000995d */ /* 0x008fea0003900000 */
[----:B------:R-:W3:Y:S02]  /*352c0*/  @!P1 SYNCS.PHASECHK.TRANS64 P1, [R29+URZ+0x33440], R0 ;  /* 0x033440001d0095a7 */ /* 0x000ee4000802007f */
[----:B---3--:R-:W-:Y:S05]  /*352d0*/  @!P1 BRA `(.L_x_3013) ;  /* 0xfffffffc00f09947 */ /* 0x008fea000383ffff */
[----:B------:R-:W-:Y:S05]  /*352e0*/  BRA `(.L_x_3241) ;  /* 0xffffffa000587947 */ /* 0x000fea000383ffff */
.L_x_3015:
[----:B---3--:R3:W4:Y:S02]  /*352f0*/  SYNCS.PHASECHK.TRANS64.TRYWAIT P1, [R3+URZ+0x33460], R2 ;  /* 0x03346002030075a7 */ /* 0x008724000802017f */
[----:B----4-:R-:W-:Y:S05]  /*35300*/  @!P1 NANOSLEEP.SYNCS 0x989680 ;  /* 0x009896800000995d */ /* 0x010fea0003900000 */
[----:B------:R-:W4:Y:S02]  /*35310*/  @!P1 SYNCS.PHASECHK.TRANS64 P1, [R3+URZ+0x33460], R2 ;  /* 0x03346002030095a7 */ /* 0x000f24000802007f */
[----:B----4-:R-:W-:Y:S05]  /*35320*/  @!P1 BRA `(.L_x_3015) ;  /* 0xfffffffc00f09947 */ /* 0x010fea000383ffff */
[----:B------:R-:W-:Y:S05]  /*35330*/  BRA `(.L_x_3242) ;  /* 0xffffffa000547947 */ /* 0x000fea000383ffff */
.L_x_3017:
[----:B----4-:R4:W0:Y:S02]  /*35340*/  SYNCS.PHASECHK.TRANS64.TRYWAIT P1, [R29+URZ+0x33460], R0 ;  /* 0x033460001d0075a7 */ /* 0x010824000802017f */
[----:B0-----:R-:W-:Y:S05]  /*35350*/  @!P1 NANOSLEEP.SYNCS 0x989680 ;  /* 0x009896800000995d */ /* 0x001fea0003900000 */
[----:B------:R-:W0:Y:S02]  /*35360*/  @!P1 SYNCS.PHASECHK.TRANS64 P1, [R29+URZ+0x33460], R0 ;  /* 0x033460001d0095a7 */ /* 0x000e24000802007f */
[----:B0-----:R-:W-:Y:S05]  /*35370*/  @!P1 BRA `(.L_x_3017) ;  /* 0xfffffffc00f09947 */ /* 0x001fea000383ffff */
[----:B------:R-:W-:Y:S05]  /*35380*/  BRA `(.L_x_3243) ;  /* 0xffffffa000507947 */ /* 0x000fea000383ffff */
.L_x_3019:
[----:B------:R0:W0:Y:S02]  /*35390*/  SYNCS.PHASECHK.TRANS64.TRYWAIT P1, [R3+URZ+0x33480], R2 ;  /* 0x03348002030075a7 */ /* 0x000024000802017f */
[----:B0-----:R-:W-:Y:S05]  /*353a0*/  @!P1 NANOSLEEP.SYNCS 0x989680 ;  /* 0x009896800000995d */ /* 0x001fea0003900000 */
[----:B------:R-:W0:Y:S02]  /*353b0*/  @!P1 SYNCS.PHASECHK.TRANS64 P1, [R3+URZ+0x33480], R2 ;  /* 0x03348002030095a7 */ /* 0x000e24000802007f */
[----:B0-----:R-:W-:Y:S05]  /*353c0*/  @!P1 BRA `(.L_x_3019) ;  /* 0xfffffffc00f09947 */ /* 0x001fea000383ffff */
[----:B------:R-:W-:Y:S05]  /*353d0*/  BRA `(.L_x_3244) ;  /* 0xffffffa0004c7947 */ /* 0x000fea000383ffff */
.L_x_3245:
        /* <DEDUP_REMOVED lines=10> */
.L_x_3254:


//--------------------- .nv.global.init           --------------------------
	.section	.nv.global.init,"aw",@progbits
	.align	4
.nv.global.init:
	.type		_ZZN5flash28permute_output_fp8_VcolmajorIN4cute6TensorINS1_11ArrayEngineIN7cutlass10bfloat16_tELm96EEENS1_6LayoutINS1_5tupleIJNS8_IJNS1_1CILi2EEESA_NS9_ILi24EEEEEENS9_ILi1EEESD_EEENS8_IJNS8_IJSD_SA_NS9_ILi4EEEEEENS9_ILi0EEESH_EEEEEEEEEvRT_E9upper_map,@object
	.size		_ZZN5flash28permute_output_fp8_VcolmajorIN4cute6TensorINS1_11ArrayEngineIN7cutlass10bfloat16_tELm96EEENS1_6LayoutINS1_5tupleIJNS8_IJNS1_1CILi2EEESA_NS9_ILi24EEEEEENS9_ILi1EEESD_EEENS8_IJNS8_IJSD_SA_NS9_ILi4EEEEEENS9_ILi0EEESH_EEEEEEEEEvRT_E9upper_map,($str$23 - _ZZN5flash28permute_output_fp8_VcolmajorIN4cute6TensorINS1_11ArrayEngineIN7cutlass10bfloat16_tELm96EEENS1_6LayoutINS1_5tupleIJNS8_IJNS1_1CILi2EEESA_NS9_ILi24EEEEEENS9_ILi1EEESD_EEENS8_IJNS8_IJSD_SA_NS9_ILi4EEEEEENS9_ILi0EEESH_EEEEEEEEEvRT_E9upper_map)
_ZZN5flash28permute_output_fp8_VcolmajorIN4cute6TensorINS1_11ArrayEngineIN7cutlass10bfloat16_tELm96EEENS1_6LayoutINS1_5tupleIJNS8_IJNS1_1CILi2EEESA_NS9_ILi24EEEEEENS9_ILi1EEESD_EEENS8_IJNS8_IJSD_SA_NS9_ILi4EEEEEENS9_ILi0EEESH_EEEEEEEEEvRT_E9upper_map:
        /*0000*/ 	.byte	0x00, 0x00, 0x00, 0x00, 0x02, 0x00, 0x00, 0x00, 0x03, 0x00, 0x00, 0x00, 0x01, 0x00, 0x00, 0x00
	.type		$str$23,@object
	.size		$str$23,($str$24 - $str$23)
$str$23:
        /*0010*/ 	.byte	0x28, 0x61, 0x64, 0x64, 0x72, 0x65, 0x73, 0x73, 0x20, 0x26, 0x20, 0x6d, 0x61, 0x73, 0x6b, 0x29
        /*0020*/ 	.byte	0x20, 0x3d, 0x3d, 0x20, 0x30, 0x00
	.type		$str$24,@object
	.size		$str$24,(__unnamed_5 - $str$24)
$str$24:
        /*0026*/ 	.byte	0x2f, 0x74, 0x6d, 0x70, 0x2f, 0x6f, 0x73, 0x73, 0x5f, 0x6b, 0x65, 0x72, 0x6e, 0x65, 0x6c, 0x73
        /*0036*/ 	.byte	0x5f, 0x73, 0x72, 0x63, 0x2f, 0x66, 0x6c, 0x61, 0x73, 0x68, 0x5f, 0x61, 0x74, 0x74, 0x65, 0x6e
        /*0046*/ 	.byte	0x74, 0x69, 0x6f, 0x6e, 0x2f, 0x63, 0x73, 0x72, 0x63, 0x2f, 0x63, 0x75, 0x74, 0x6c, 0x61, 0x73
        /*0056*/ 	.byte	0x73, 0x2f, 0x69, 0x6e, 0x63, 0x6c, 0x75, 0x64, 0x65, 0x2f, 0x63, 0x75, 0x74, 0x65, 0x2f, 0x70
        /*0066*/ 	.byte	0x6f, 0x69, 0x6e, 0x74, 0x65, 0x72, 0x5f, 0x66, 0x6c, 0x61, 0x67, 0x67, 0x65, 0x64, 0x2e, 0x68
        /*0076*/ 	.byte	0x70, 0x70, 0x00
	.type		__unnamed_5,@object
	.size		__unnamed_5,(__unnamed_6 - __unnamed_5)
__unnamed_5:
        /* <DEDUP_REMOVED lines=24> */
        /*01f9*/ 	.byte	0x3e, 0x3e, 0x20, 0x26, 0x5d, 0x00
	.type		__unnamed_6,@object
	.size		__unnamed_6,(__unnamed_11 - __unnamed_6)
__unnamed_6:
        /* <DEDUP_REMOVED lines=25> */
	.type		__unnamed_11,@object
	.size		__unnamed_11,(__unnamed_8 - __unnamed_11)
__unnamed_11:
        /* <DEDUP_REMOVED lines=25> */
	.type		__unnamed_8,@object
	.size		__unnamed_8,(__unnamed_10 - __unnamed_8)
__unnamed_8:
        /* <DEDUP_REMOVED lines=29> */
        /*06db*/ 	.byte	0x5d, 0x00
	.type		__unnamed_10,@object
	.size		__unnamed_10,(__unnamed_3 - __unnamed_10)
__unnamed_10:
        /* <DEDUP_REMOVED lines=30> */
	.type		__unnamed_3,@object
	.size		__unnamed_3,(__unnamed_9 - __unnamed_3)
__unnamed_3:
        /* <DEDUP_REMOVED lines=30> */
	.type		__unnamed_9,@object
	.size		__unnamed_9,(__unnamed_2 - __unnamed_9)
__unnamed_9:
        /* <DEDUP_REMOVED lines=30> */
	.type		__unnamed_2,@object
	.size		__unnamed_2,(__unnamed_4 - __unnamed_2)
__unnamed_2:
        /* <DEDUP_REMOVED lines=29> */
        /*0e23*/ 	.byte	0x3e, 0x5d, 0x00
	.type		__unnamed_4,@object
	.size		__unnamed_4,(__unnamed_7 - __unnamed_4)
__unnamed_4:
        /* <DEDUP_REMOVED lines=30> */
	.type		__unnamed_7,@object
	.size		__unnamed_7,(__unnamed_1 - __unnamed_7)
__unnamed_7:
        /* <DEDUP_REMOVED lines=30> */
	.type		__unnamed_1,@object
	.size		__unnamed_1,(.L_0 - __unnamed_1)
__unnamed_1:
        /* <DEDUP_REMOVED lines=29> */
        /*139d*/ 	.byte	0x3e, 0x20, 0x26, 0x5d, 0x00
.L_0:


//--------------------- .nv.shared._ZN7cutlass13device_kernelIN5flash11enable_sm90INS1_16FlashAttnFwdSm90INS1_25CollectiveMainloopFwdSm90ILi2EN4cute5tupleIJNS5_1CILi1EEES8_S8_EEENS6_IJNS7_ILi128EEENS7_ILi160EEENS7_ILi192EEEEEELi192ENS_12float_e4m3_tEfNS_4arch4Sm90ELb0ELb0ELb0ELb0ELb1ELb0ELb0ELb1ELb1ELb1ELb0ELb0EEENS1_21CollectiveEpilogueFwdINS6_IJSA_SC_SB_EEES9_NS_10bfloat16_tESG_Li256ELb0ELb1ELb0ELb1EEENS1_29StaticPersistentTileSchedulerILb0EEEEEEEEEvNT_6ParamsE --------------------------
	.section	.nv.shared._ZN7cutlass13device_kernelIN5flash11enable_sm90INS1_16FlashAttnFwdSm90INS1_25CollectiveMainloopFwdSm90ILi2EN4cute5tupleIJNS5_1CILi1EEES8_S8_EEENS6_IJNS7_ILi128EEENS7_ILi160EEENS7_ILi192EEEEEELi192ENS_12float_e4m3_tEfNS_4arch4Sm90ELb0ELb0ELb0ELb0ELb1ELb0ELb0ELb1ELb1ELb1ELb0ELb0EEENS1_21CollectiveEpilogueFwdINS6_IJSA_SC_SB_EEES9_NS_10bfloat16_tESG_Li256ELb0ELb1ELb0ELb1EEENS1_29StaticPersistentTileSchedulerILb0EEEEEEEEEvNT_6ParamsE,"aw",@nobits
	.sectionflags	@""
	.align	16
	.zero		1024


//--------------------- .nv.shared.reserved.0     --------------------------
	.section	.nv.shared.reserved.0,"aw",@nobits
	.weak		__nv_reservedSMEM_offset_0_alias
	.size		__nv_reservedSMEM_offset_0_alias, 0, 0
	.other		__nv_reservedSMEM_offset_0_alias,@"STO_CUDA_RESERVED_SHARED STV_DEFAULT"
__nv_reservedSMEM_offset_0_alias:
	.zero		0


//--------------------- .nv.global                --------------------------
	.section	.nv.global,"aw",@nobits
.nv.global:
	.type		_ZN72_INTERNAL_a4e7161b_36_flash_fwd_hdim192_e4m3_paged_sm90_cu_9949e2e8_45924cute1_E,@object
	.size		_ZN72_INTERNAL_a4e7161b_36_flash_fwd_hdim192_e4m3_paged_sm90_cu_9949e2e8_45924cute1_E,(_ZN72_INTERNAL_a4e7161b_36_flash_fwd_hdim192_e4m3_paged_sm90_cu_9949e2e8_45924cuda3std3__45__cpo6cbeginE - _ZN72_INTERNAL_a4e7161b_36_flash_fwd_hdim192_e4m3_paged_sm90_cu_9949e2e8_45924cute1_E)
_ZN72_INTERNAL_a4e7161b_36_flash_fwd_hdim192_e4m3_paged_sm90_cu_9949e2e8_45924cute1_E:
	.zero		1
	.type		_ZN72_INTERNAL_a4e7161b_36_flash_fwd_hdim192_e4m3_paged_sm90_cu_9949e2e8_45924cuda3std3__45__cpo6cbeginE,@object
	.size		_ZN72_INTERNAL_a4e7161b_36_flash_fwd_hdim192_e4m3_paged_sm90_cu_9949e2e8_45924cuda3std3__45__cpo6cbeginE,(_ZN72_INTERNAL_a4e7161b_36_flash_fwd_hdim192_e4m3_paged_sm90_cu_9949e2e8_45924cuda3std3__48in_placeE - _ZN72_INTERNAL_a4e7161b_36_flash_fwd_hdim192_e4m3_paged_sm90_cu_9949e2e8_45924cuda3std3__45__cpo6cbeginE)
_ZN72_INTERNAL_a4e7161b_36_flash_fwd_hdim192_e4m3_paged_sm90_cu_9949e2e8_45924cuda3std3__45__cpo6cbeginE:
	.zero		1
	.type		_ZN72_INTERNAL_a4e7161b_36_flash_fwd_hdim192_e4m3_paged_sm90_cu_9949e2e8_45924cuda3std3__48in_placeE,@object
	.size		_ZN72_INTERNAL_a4e7161b_36_flash_fwd_hdim192_e4m3_paged_sm90_cu_9949e2e8_45924cuda3std3__48in_placeE,(_ZN72_INTERNAL_a4e7161b_36_flash_fwd_hdim192_e4m3_paged_sm90_cu_9949e2e8_45924cuda3std6ranges3__45__cpo9iter_moveE - _ZN72_INTERNAL_a4e7161b_36_flash_fwd_hdim192_e4m3_paged_sm90_cu_9949e2e8_45924cuda3std3__48in_placeE)
_ZN72_INTERNAL_a4e7161b_36_flash_fwd_hdim192_e4m3_paged_sm90_cu_9949e2e8_45924cuda3std3__48in_placeE:
	.zero		1
	.type		_ZN72_INTERNAL_a4e7161b_36_flash_fwd_hdim192_e4m3_paged_sm90_cu_9949e2e8_45924cuda3std6ranges3__45__cpo9iter_moveE,@object
	.size		_ZN72_INTERNAL_a4e7161b_36_flash_fwd_hdim192_e4m3_paged_sm90_cu_9949e2e8_45924cuda3std6ranges3__45__cpo9iter_moveE,(_ZN72_INTERNAL_a4e7161b_36_flash_fwd_hdim192_e4m3_paged_sm90_cu_9949e2e8_45924cuda3std3__45__cpo5beginE - _ZN72_INTERNAL_a4e7161b_36_flash_fwd_hdim192_e4m3_paged_sm90_cu_9949e2e8_45924cuda3std6ranges3__45__cpo9iter_moveE)
_ZN72_INTERNAL_a4e7161b_36_flash_fwd_hdim192_e4m3_paged_sm90_cu_9949e2e8_45924cuda3std6ranges3__45__cpo9iter_moveE:
	.zero		1
	.type		_ZN72_INTERNAL_a4e7161b_36_flash_fwd_hdim192_e4m3_paged_sm90_cu_9949e2e8_45924cuda3std3__45__cpo5beginE,@object
	.size		_ZN72_INTERNAL_a4e7161b_36_flash_fwd_hdim192_e4m3_paged_sm90_cu_9949e2e8_45924cuda3std3__45__cpo5beginE,(_ZN72_INTERNAL_a4e7161b_36_flash_fwd_hdim192_e4m3_paged_sm90_cu_9949e2e8_45924cuda3std3__474_GLOBAL__N__a4e7161b_36_flash_fwd_hdim192_e4m3_paged_sm90_cu_9949e2e8_45926ignoreE - _ZN72_INTERNAL_a4e7161b_36_flash_fwd_hdim192_e4m3_paged_sm90_cu_9949e2e8_45924cuda3std3__45__cpo5beginE)
_ZN72_INTERNAL_a4e7161b_36_flash_fwd_hdim192_e4m3_paged_sm90_cu_9949e2e8_45924cuda3std3__45__cpo5beginE:
	.zero		1
	.type		_ZN72_INTERNAL_a4e7161b_36_flash_fwd_hdim192_e4m3_paged_sm90_cu_9949e2e8_45924cuda3std3__474_GLOBAL__N__a4e7161b_36_flash_fwd_hdim192_e4m3_paged_sm90_cu_9949e2e8_45926ignoreE,@object
	.size		_ZN72_INTERNAL_a4e7161b_36_flash_fwd_hdim192_e4m3_paged_sm90_cu_9949e2e8_45924cuda3std3__474_GLOBAL__N__a4e7161b_36_flash_fwd_hdim192_e4m3_paged_sm90_cu_9949e2e8_45926ignoreE,(_ZN72_INTERNAL_a4e7161b_36_flash_fwd_hdim192_e4m3_paged_sm90_cu_9949e2e8_45924cute7productE - _ZN72_INTERNAL_a4e7161b_36_flash_fwd_hdim192_e4m3_paged_sm90_cu_9949e2e8_45924cuda3std3__474_GLOBAL__N__a4e7161b_36_flash_fwd_hdim192_e4m3_paged_sm90_cu_9949e2e8_45926ignoreE)
_ZN72_INTERNAL_a4e7161b_36_flash_fwd_hdim192_e4m3_paged_sm90_cu_9949e2e8_45924cuda3std3__474_GLOBAL__N__a4e7161b_36_flash_fwd_hdim192_e4m3_paged_sm90_cu_9949e2e8_45926ignoreE:
	.zero		1
	.type		_ZN72_INTERNAL_a4e7161b_36_flash_fwd_hdim192_e4m3_paged_sm90_cu_9949e2e8_45924cute7productE,@object
	.size		_ZN72_INTERNAL_a4e7161b_36_flash_fwd_hdim192_e4m3_paged_sm90_cu_9949e2e8_45924cute7productE,(_ZN72_INTERNAL_a4e7161b_36_flash_fwd_hdim192_e4m3_paged_sm90_cu_9949e2e8_45924cuda3std3__45__cpo3endE - _ZN72_INTERNAL_a4e7161b_36_flash_fwd_hdim192_e4m3_paged_sm90_cu_9949e2e8_45924cute7productE)
_ZN72_INTERNAL_a4e7161b_36_flash_fwd_hdim192_e4m3_paged_sm90_cu_9949e2e8_45924cute7productE:
	.zero		1
	.type		_ZN72_INTERNAL_a4e7161b_36_flash_fwd_hdim192_e4m3_paged_sm90_cu_9949e2e8_45924cuda3std3__45__cpo3endE,@object
	.size		_ZN72_INTERNAL_a4e7161b_36_flash_fwd_hdim192_e4m3_paged_sm90_cu_9949e2e8_45924cuda3std3__45__cpo3endE,(_ZN72_INTERNAL_a4e7161b_36_flash_fwd_hdim192_e4m3_paged_sm90_cu_9949e2e8_45924cuda3std3__419piecewise_constructE - _ZN72_INTERNAL_a4e7161b_36_flash_fwd_hdim192_e4m3_paged_sm90_cu_9949e2e8_45924cuda3std3__45__cpo3endE)
_ZN72_INTERNAL_a4e7161b_36_flash_fwd_hdim192_e4m3_paged_sm90_cu_9949e2e8_45924cuda3std3__45__cpo3endE:
	.zero		1
	.type		_ZN72_INTERNAL_a4e7161b_36_flash_fwd_hdim192_e4m3_paged_sm90_cu_9949e2e8_45924cuda3std3__419piecewise_constructE,@object
	.size		_ZN72_INTERNAL_a4e7161b_36_flash_fwd_hdim192_e4m3_paged_sm90_cu_9949e2e8_45924cuda3std3__419piecewise_constructE,(_ZN72_INTERNAL_a4e7161b_36_flash_fwd_hdim192_e4m3_paged_sm90_cu_9949e2e8_45924cuda3std3__45__cpo4cendE - _ZN72_INTERNAL_a4e7161b_36_flash_fwd_hdim192_e4m3_paged_sm90_cu_9949e2e8_45924cuda3std3__419piecewise_constructE)
_ZN72_INTERNAL_a4e7161b_36_flash_fwd_hdim192_e4m3_paged_sm90_cu_9949e2e8_45924cuda3std3__419piecewise_constructE:
	.zero		1
	.type		_ZN72_INTERNAL_a4e7161b_36_flash_fwd_hdim192_e4m3_paged_sm90_cu_9949e2e8_45924cuda3std3__45__cpo4cendE,@object
	.size		_ZN72_INTERNAL_a4e7161b_36_flash_fwd_hdim192_e4m3_paged_sm90_cu_9949e2e8_45924cuda3std3__45__cpo4cendE,(_ZN72_INTERNAL_a4e7161b_36_flash_fwd_hdim192_e4m3_paged_sm90_cu_9949e2e8_45924cuda3std6ranges3__45__cpo4swapE - _ZN72_INTERNAL_a4e7161b_36_flash_fwd_hdim192_e4m3_paged_sm90_cu_9949e2e8_45924cuda3std3__45__cpo4cendE)
_ZN72_INTERNAL_a4e7161b_36_flash_fwd_hdim192_e4m3_paged_sm90_cu_9949e2e8_45924cuda3std3__45__cpo4cendE:
	.zero		1
	.type		_ZN72_INTERNAL_a4e7161b_36_flash_fwd_hdim192_e4m3_paged_sm90_cu_9949e2e8_45924cuda3std6ranges3__45__cpo4swapE,@object
	.size		_ZN72_INTERNAL_a4e7161b_36_flash_fwd_hdim192_e4m3_paged_sm90_cu_9949e2e8_45924cuda3std6ranges3__45__cpo4swapE,(.L_19 - _ZN72_INTERNAL_a4e7161b_36_flash_fwd_hdim192_e4m3_paged_sm90_cu_9949e2e8_45924cuda3std6ranges3__45__cpo4swapE)
_ZN72_INTERNAL_a4e7161b_36_flash_fwd_hdim192_e4m3_paged_sm90_cu_9949e2e8_45924cuda3std6ranges3__45__cpo4swapE:
	.zero		1
.L_19:


//--------------------- .nv.shared._ZN7cutlass13device_kernelIN5flash11enable_sm90INS1_16FlashAttnFwdSm90INS1_25CollectiveMainloopFwdSm90ILi2EN4cute5tupleIJNS5_1CILi1EEES8_S8_EEENS6_IJNS7_ILi128EEENS7_ILi160EEENS7_ILi192EEEEEELi192ENS_12float_e4m3_tEfNS_4arch4Sm90ELb0ELb0ELb0ELb1ELb1ELb0ELb0ELb1ELb1ELb1ELb0ELb0EEENS1_21CollectiveEpilogueFwdINS6_IJSA_SC_SB_EEES9_NS_10bfloat16_tESG_Li256ELb1ELb1ELb0ELb1EEENS1_36VarlenDynamicPersistentTileSchedulerILi128ELi160ELi256ELi128ELb0ELb1ELb1ELb0ELb1ELb1EEEEEEEEEvNT_6ParamsE --------------------------
	.section	.nv.shared._ZN7cutlass13device_kernelIN5flash11enable_sm90INS1_16FlashAttnFwdSm90INS1_25CollectiveMainloopFwdSm90ILi2EN4cute5tupleIJNS5_1CILi1EEES8_S8_EEENS6_IJNS7_ILi128EEENS7_ILi160EEENS7_ILi192EEEEEELi192ENS_12float_e4m3_tEfNS_4arch4Sm90ELb0ELb0ELb0ELb1ELb1ELb0ELb0ELb1ELb1ELb1ELb0ELb0EEENS1_21CollectiveEpilogueFwdINS6_IJSA_SC_SB_EEES9_NS_10bfloat16_tESG_Li256ELb1ELb1ELb0ELb1EEENS1_36VarlenDynamicPersistentTileSchedulerILi128ELi160ELi256ELi128ELb0ELb1ELb1ELb0ELb1ELb1EEEEEEEEEvNT_6ParamsE,"aw",@nobits
	.sectionflags	@""
	.align	16
	.zero		1024


//--------------------- .nv.shared._ZN7cutlass13device_kernelIN5flash11enable_sm90INS1_16FlashAttnFwdSm90INS1_25CollectiveMainloopFwdSm90ILi2EN4cute5tupleIJNS5_1CILi1EEES8_S8_EEENS6_IJNS7_ILi128EEENS7_ILi160EEENS7_ILi192EEEEEELi192ENS_12float_e4m3_tEfNS_4arch4Sm90ELb0ELb0ELb0ELb1ELb1ELb1ELb0ELb1ELb1ELb1ELb0ELb0EEENS1_21CollectiveEpilogueFwdINS6_IJSA_SC_SB_EEES9_NS_10bfloat16_tESG_Li256ELb1ELb1ELb0ELb1EEENS1_36VarlenDynamicPersistentTileSchedulerILi128ELi160ELi256ELi128ELb0ELb1ELb1ELb0ELb1ELb1EEEEEEEEEvNT_6ParamsE --------------------------
	.section	.nv.shared._ZN7cutlass13device_kernelIN5flash11enable_sm90INS1_16FlashAttnFwdSm90INS1_25CollectiveMainloopFwdSm90ILi2EN4cute5tupleIJNS5_1CILi1EEES8_S8_EEENS6_IJNS7_ILi128EEENS7_ILi160EEENS7_ILi192EEEEEELi192ENS_12float_e4m3_tEfNS_4arch4Sm90ELb0ELb0ELb0ELb1ELb1ELb1ELb0ELb1ELb1ELb1ELb0ELb0EEENS1_21CollectiveEpilogueFwdINS6_IJSA_SC_SB_EEES9_NS_10bfloat16_tESG_Li256ELb1ELb1ELb0ELb1EEENS1_36VarlenDynamicPersistentTileSchedulerILi128ELi160ELi256ELi128ELb0ELb1ELb1ELb0ELb1ELb1EEEEEEEEEvNT_6ParamsE,"aw",@nobits
	.sectionflags	@""
	.align	16
	.zero		1024


//--------------------- .nv.shared._ZN7cutlass13device_kernelIN5flash11enable_sm90INS1_16FlashAttnFwdSm90INS1_25CollectiveMainloopFwdSm90ILi2EN4cute5tupleIJNS5_1CILi1EEES8_S8_EEENS6_IJNS7_ILi128EEESA_NS7_ILi192EEEEEELi192ENS_12float_e4m3_tEfNS_4arch4Sm90ELb0ELb1ELb0ELb0ELb1ELb0ELb0ELb1ELb1ELb1ELb0ELb0EEENS1_21CollectiveEpilogueFwdINS6_IJSA_SB_SA_EEES9_NS_10bfloat16_tESF_Li256ELb0ELb1ELb0ELb1EEENS1_30DynamicPersistentTileSchedulerILi256ELi128ELb0ELb1ELb1EEEEEEEEEvNT_6ParamsE --------------------------
	.section	.nv.shared._ZN7cutlass13device_kernelIN5flash11enable_sm90INS1_16FlashAttnFwdSm90INS1_25CollectiveMainloopFwdSm90ILi2EN4cute5tupleIJNS5_1CILi1EEES8_S8_EEENS6_IJNS7_ILi128EEESA_NS7_ILi192EEEEEELi192ENS_12float_e4m3_tEfNS_4arch4Sm90ELb0ELb1ELb0ELb0ELb1ELb0ELb0ELb1ELb1ELb1ELb0ELb0EEENS1_21CollectiveEpilogueFwdINS6_IJSA_SB_SA_EEES9_NS_10bfloat16_tESF_Li256ELb0ELb1ELb0ELb1EEENS1_30DynamicPersistentTileSchedulerILi256ELi128ELb0ELb1ELb1EEEEEEEEEvNT_6ParamsE,"aw",@nobits
	.sectionflags	@""
	.align	16
	.zero		1024


//--------------------- .nv.shared._ZN7cutlass13device_kernelIN5flash11enable_sm90INS1_16FlashAttnFwdSm90INS1_25CollectiveMainloopFwdSm90ILi2EN4cute5tupleIJNS5_1CILi1EEES8_S8_EEENS6_IJNS7_ILi128EEESA_NS7_ILi192EEEEEELi192ENS_12float_e4m3_tEfNS_4arch4Sm90ELb0ELb1ELb0ELb1ELb1ELb0ELb0ELb1ELb1ELb1ELb0ELb0EEENS1_21CollectiveEpilogueFwdINS6_IJSA_SB_SA_EEES9_NS_10bfloat16_tESF_Li256ELb1ELb1ELb0ELb1EEENS1_36VarlenDynamicPersistentTileSchedulerILi128ELi128ELi256ELi128ELb0ELb1ELb1ELb1ELb0ELb1EEEEEEEEEvNT_6ParamsE --------------------------
	.section	.nv.shared._ZN7cutlass13device_kernelIN5flash11enable_sm90INS1_16FlashAttnFwdSm90INS1_25CollectiveMainloopFwdSm90ILi2EN4cute5tupleIJNS5_1CILi1EEES8_S8_EEENS6_IJNS7_ILi128EEESA_NS7_ILi192EEEEEELi192ENS_12float_e4m3_tEfNS_4arch4Sm90ELb0ELb1ELb0ELb1ELb1ELb0ELb0ELb1ELb1ELb1ELb0ELb0EEENS1_21CollectiveEpilogueFwdINS6_IJSA_SB_SA_EEES9_NS_10bfloat16_tESF_Li256ELb1ELb1ELb0ELb1EEENS1_36VarlenDynamicPersistentTileSchedulerILi128ELi128ELi256ELi128ELb0ELb1ELb1ELb1ELb0ELb1EEEEEEEEEvNT_6ParamsE,"aw",@nobits
	.sectionflags	@""
	.align	16
	.zero		1024


//--------------------- .nv.shared._ZN7cutlass13device_kernelIN5flash11enable_sm90INS1_16FlashAttnFwdSm90INS1_25CollectiveMainloopFwdSm90ILi2EN4cute5tupleIJNS5_1CILi1EEES8_S8_EEENS6_IJNS7_ILi128EEESA_NS7_ILi192EEEEEELi192ENS_12float_e4m3_tEfNS_4arch4Sm90ELb0ELb1ELb0ELb1ELb1ELb1ELb0ELb1ELb1ELb1ELb0ELb0EEENS1_21CollectiveEpilogueFwdINS6_IJSA_SB_SA_EEES9_NS_10bfloat16_tESF_Li256ELb1ELb1ELb0ELb1EEENS1_36VarlenDynamicPersistentTileSchedulerILi128ELi128ELi256ELi128ELb0ELb1ELb1ELb1ELb0ELb1EEEEEEEEEvNT_6ParamsE --------------------------
	.section	.nv.shared._ZN7cutlass13device_kernelIN5flash11enable_sm90INS1_16FlashAttnFwdSm90INS1_25CollectiveMainloopFwdSm90ILi2EN4cute5tupleIJNS5_1CILi1EEES8_S8_EEENS6_IJNS7_ILi128EEESA_NS7_ILi192EEEEEELi192ENS_12float_e4m3_tEfNS_4arch4Sm90ELb0ELb1ELb0ELb1ELb1ELb1ELb0ELb1ELb1ELb1ELb0ELb0EEENS1_21CollectiveEpilogueFwdINS6_IJSA_SB_SA_EEES9_NS_10bfloat16_tESF_Li256ELb1ELb1ELb0ELb1EEENS1_36VarlenDynamicPersistentTileSchedulerILi128ELi128ELi256ELi128ELb0ELb1ELb1ELb1ELb0ELb1EEEEEEEEEvNT_6ParamsE,"aw",@nobits
	.sectionflags	@""
	.align	16
	.zero		1024


//--------------------- .nv.shared._ZN7cutlass13device_kernelIN5flash11enable_sm90INS1_16FlashAttnFwdSm90INS1_25CollectiveMainloopFwdSm90ILi2EN4cute5tupleIJNS5_1CILi1EEES8_S8_EEENS6_IJNS7_ILi128EEENS7_ILi160EEENS7_ILi192EEEEEELi192ENS_12float_e4m3_tEfNS_4arch4Sm90ELb1ELb0ELb0ELb0ELb1ELb0ELb0ELb1ELb1ELb1ELb0ELb0EEENS1_21CollectiveEpilogueFwdINS6_IJSA_SC_SB_EEES9_NS_10bfloat16_tESG_Li256ELb0ELb1ELb0ELb1EEENS1_30DynamicPersistentTileSchedulerILi256ELi128ELb0ELb1ELb1EEEEEEEEEvNT_6ParamsE --------------------------
	.section	.nv.shared._ZN7cutlass13device_kernelIN5flash11enable_sm90INS1_16FlashAttnFwdSm90INS1_25CollectiveMainloopFwdSm90ILi2EN4cute5tupleIJNS5_1CILi1EEES8_S8_EEENS6_IJNS7_ILi128EEENS7_ILi160EEENS7_ILi192EEEEEELi192ENS_12float_e4m3_tEfNS_4arch4Sm90ELb1ELb0ELb0ELb0ELb1ELb0ELb0ELb1ELb1ELb1ELb0ELb0EEENS1_21CollectiveEpilogueFwdINS6_IJSA_SC_SB_EEES9_NS_10bfloat16_tESG_Li256ELb0ELb1ELb0ELb1EEENS1_30DynamicPersistentTileSchedulerILi256ELi128ELb0ELb1ELb1EEEEEEEEEvNT_6ParamsE,"aw",@nobits
	.sectionflags	@""
	.align	16
	.zero		1024


//--------------------- .nv.shared._ZN7cutlass13device_kernelIN5flash11enable_sm90INS1_16FlashAttnFwdSm90INS1_25CollectiveMainloopFwdSm90ILi2EN4cute5tupleIJNS5_1CILi1EEES8_S8_EEENS6_IJNS7_ILi128EEENS7_ILi160EEENS7_ILi192EEEEEELi192ENS_12float_e4m3_tEfNS_4arch4Sm90ELb1ELb0ELb0ELb1ELb1ELb0ELb0ELb1ELb1ELb1ELb0ELb0EEENS1_21CollectiveEpilogueFwdINS6_IJSA_SC_SB_EEES9_NS_10bfloat16_tESG_Li256ELb1ELb1ELb0ELb1EEENS1_36VarlenDynamicPersistentTileSchedulerILi128ELi160ELi256ELi128ELb0ELb1ELb1ELb1ELb1ELb1EEEEEEEEEvNT_6ParamsE --------------------------
	.section	.nv.shared._ZN7cutlass13device_kernelIN5flash11enable_sm90INS1_16FlashAttnFwdSm90INS1_25CollectiveMainloopFwdSm90ILi2EN4cute5tupleIJNS5_1CILi1EEES8_S8_EEENS6_IJNS7_ILi128EEENS7_ILi160EEENS7_ILi192EEEEEELi192ENS_12float_e4m3_tEfNS_4arch4Sm90ELb1ELb0ELb0ELb1ELb1ELb0ELb0ELb1ELb1ELb1ELb0ELb0EEENS1_21CollectiveEpilogueFwdINS6_IJSA_SC_SB_EEES9_NS_10bfloat16_tESG_Li256ELb1ELb1ELb0ELb1EEENS1_36VarlenDynamicPersistentTileSchedulerILi128ELi160ELi256ELi128ELb0ELb1ELb1ELb1ELb1ELb1EEEEEEEEEvNT_6ParamsE,"aw",@nobits
	.sectionflags	@""
	.align	16
	.zero		1024


//--------------------- .nv.shared._ZN7cutlass13device_kernelIN5flash11enable_sm90INS1_16FlashAttnFwdSm90INS1_25CollectiveMainloopFwdSm90ILi2EN4cute5tupleIJNS5_1CILi1EEES8_S8_EEENS6_IJNS7_ILi128EEENS7_ILi160EEENS7_ILi192EEEEEELi192ENS_12float_e4m3_tEfNS_4arch4Sm90ELb1ELb0ELb0ELb1ELb1ELb1ELb0ELb1ELb1ELb1ELb0ELb0EEENS1_21CollectiveEpilogueFwdINS6_IJSA_SC_SB_EEES9_NS_10bfloat16_tESG_Li256ELb1ELb1ELb0ELb1EEENS1_36VarlenDynamicPersistentTileSchedulerILi128ELi160ELi256ELi128ELb0ELb1ELb1ELb1ELb1ELb1EEEEEEEEEvNT_6ParamsE --------------------------
	.section	.nv.shared._ZN7cutlass13device_kernelIN5flash11enable_sm90INS1_16FlashAttnFwdSm90INS1_25CollectiveMainloopFwdSm90ILi2EN4cute5tupleIJNS5_1CILi1EEES8_S8_EEENS6_IJNS7_ILi128EEENS7_ILi160EEENS7_ILi192EEEEEELi192ENS_12float_e4m3_tEfNS_4arch4Sm90ELb1ELb0ELb0ELb1ELb1ELb1ELb0ELb1ELb1ELb1ELb0ELb0EEENS1_21CollectiveEpilogueFwdINS6_IJSA_SC_SB_EEES9_NS_10bfloat16_tESG_Li256ELb1ELb1ELb0ELb1EEENS1_36VarlenDynamicPersistentTileSchedulerILi128ELi160ELi256ELi128ELb0ELb1ELb1ELb1ELb1ELb1EEEEEEEEEvNT_6ParamsE,"aw",@nobits
	.sectionflags	@""
	.align	16
	.zero		1024


//--------------------- .nv.constant0._ZN7cutlass13device_kernelIN5flash11enable_sm90INS1_16FlashAttnFwdSm90INS1_25CollectiveMainloopFwdSm90ILi2EN4cute5tupleIJNS5_1CILi1EEES8_S8_EEENS6_IJNS7_ILi128EEENS7_ILi160EEENS7_ILi192EEEEEELi192ENS_12float_e4m3_tEfNS_4arch4Sm90ELb0ELb0ELb0ELb0ELb1ELb0ELb0ELb1ELb1ELb1ELb0ELb0EEENS1_21CollectiveEpilogueFwdINS6_IJSA_SC_SB_EEES9_NS_10bfloat16_tESG_Li256ELb0ELb1ELb0ELb1EEENS1_29StaticPersistentTileSchedulerILb0EEEEEEEEEvNT_6ParamsE --------------------------
	.section	.nv.constant0._ZN7cutlass13device_kernelIN5flash11enable_sm90INS1_16FlashAttnFwdSm90INS1_25CollectiveMainloopFwdSm90ILi2EN4cute5tupleIJNS5_1CILi1EEES8_S8_EEENS6_IJNS7_ILi128EEENS7_ILi160EEENS7_ILi192EEEEEELi192ENS_12float_e4m3_tEfNS_4arch4Sm90ELb0ELb0ELb0ELb0ELb1ELb0ELb0ELb1ELb1ELb1ELb0ELb0EEENS1_21CollectiveEpilogueFwdINS6_IJSA_SC_SB_EEES9_NS_10bfloat16_tESG_Li256ELb0ELb1ELb0ELb1EEENS1_29StaticPersistentTileSchedulerILb0EEEEEEEEEvNT_6ParamsE,"a",@progbits
	.sectionflags	@""
	.align	4
.nv.constant0._ZN7cutlass13device_kernelIN5flash11enable_sm90INS1_16FlashAttnFwdSm90INS1_25CollectiveMainloopFwdSm90ILi2EN4cute5tupleIJNS5_1CILi1EEES8_S8_EEENS6_IJNS7_ILi128EEENS7_ILi160EEENS7_ILi192EEEEEELi192ENS_12float_e4m3_tEfNS_4arch4Sm90ELb0ELb0ELb0ELb0ELb1ELb0ELb0ELb1ELb1ELb1ELb0ELb0EEENS1_21CollectiveEpilogueFwdINS6_IJSA_SC_SB_EEES9_NS_10bfloat16_tESG_Li256ELb0ELb1ELb0ELb1EEENS1_29StaticPersistentTileSchedulerILb0EEEEEEEEEvNT_6ParamsE:
	.zero		3200


//--------------------- .nv.constant0._ZN7cutlass13device_kernelIN5flash11enable_sm90INS1_16FlashAttnFwdSm90INS1_25CollectiveMainloopFwdSm90ILi2EN4cute5tupleIJNS5_1CILi1EEES8_S8_EEENS6_IJNS7_ILi128EEENS7_ILi160EEENS7_ILi192EEEEEELi192ENS_12float_e4m3_tEfNS_4arch4Sm90ELb0ELb0ELb0ELb1ELb1ELb0ELb0ELb1ELb1ELb1ELb0ELb0EEENS1_21CollectiveEpilogueFwdINS6_IJSA_SC_SB_EEES9_NS_10bfloat16_tESG_Li256ELb1ELb1ELb0ELb1EEENS1_36VarlenDynamicPersistentTileSchedulerILi128ELi160ELi256ELi128ELb0ELb1ELb1ELb0ELb1ELb1EEEEEEEEEvNT_6ParamsE --------------------------
	.section	.nv.constant0._ZN7cutlass13device_kernelIN5flash11enable_sm90INS1_16FlashAttnFwdSm90INS1_25CollectiveMainloopFwdSm90ILi2EN4cute5tupleIJNS5_1CILi1EEES8_S8_EEENS6_IJNS7_ILi128EEENS7_ILi160EEENS7_ILi192EEEEEELi192ENS_12float_e4m3_tEfNS_4arch4Sm90ELb0ELb0ELb0ELb1ELb1ELb0ELb0ELb1ELb1ELb1ELb0ELb0EEENS1_21CollectiveEpilogueFwdINS6_IJSA_SC_SB_EEES9_NS_10bfloat16_tESG_Li256ELb1ELb1ELb0ELb1EEENS1_36VarlenDynamicPersistentTileSchedulerILi128ELi160ELi256ELi128ELb0ELb1ELb1ELb0ELb1ELb1EEEEEEEEEvNT_6ParamsE,"a",@progbits
	.sectionflags	@""
	.align	4
.nv.constant0._ZN7cutlass13device_kernelIN5flash11enable_sm90INS1_16FlashAttnFwdSm90INS1_25CollectiveMainloopFwdSm90ILi2EN4cute5tupleIJNS5_1CILi1EEES8_S8_EEENS6_IJNS7_ILi128EEENS7_ILi160EEENS7_ILi192EEEEEELi192ENS_12float_e4m3_tEfNS_4arch4Sm90ELb0ELb0ELb0ELb1ELb1ELb0ELb0ELb1ELb1ELb1ELb0ELb0EEENS1_21CollectiveEpilogueFwdINS6_IJSA_SC_SB_EEES9_NS_10bfloat16_tESG_Li256ELb1ELb1ELb0ELb1EEENS1_36VarlenDynamicPersistentTileSchedulerILi128ELi160ELi256ELi128ELb0ELb1ELb1ELb0ELb1ELb1EEEEEEEEEvNT_6ParamsE:
	.zero		3328


//--------------------- .nv.constant0._ZN7cutlass13device_kernelIN5flash11enable_sm90INS1_16FlashAttnFwdSm90INS1_25CollectiveMainloopFwdSm90ILi2EN4cute5tupleIJNS5_1CILi1EEES8_S8_EEENS6_IJNS7_ILi128EEENS7_ILi160EEENS7_ILi192EEEEEELi192ENS_12float_e4m3_tEfNS_4arch4Sm90ELb0ELb0ELb0ELb1ELb1ELb1ELb0ELb1ELb1ELb1ELb0ELb0EEENS1_21CollectiveEpilogueFwdINS6_IJSA_SC_SB_EEES9_NS_10bfloat16_tESG_Li256ELb1ELb1ELb0ELb1EEENS1_36VarlenDynamicPersistentTileSchedulerILi128ELi160ELi256ELi128ELb0ELb1ELb1ELb0ELb1ELb1EEEEEEEEEvNT_6ParamsE --------------------------
	.section	.nv.constant0._ZN7cutlass13device_kernelIN5flash11enable_sm90INS1_16FlashAttnFwdSm90INS1_25CollectiveMainloopFwdSm90ILi2EN4cute5tupleIJNS5_1CILi1EEES8_S8_EEENS6_IJNS7_ILi128EEENS7_ILi160EEENS7_ILi192EEEEEELi192ENS_12float_e4m3_tEfNS_4arch4Sm90ELb0ELb0ELb0ELb1ELb1ELb1ELb0ELb1ELb1ELb1ELb0ELb0EEENS1_21CollectiveEpilogueFwdINS6_IJSA_SC_SB_EEES9_NS_10bfloat16_tESG_Li256ELb1ELb1ELb0ELb1EEENS1_36VarlenDynamicPersistentTileSchedulerILi128ELi160ELi256ELi128ELb0ELb1ELb1ELb0ELb1ELb1EEEEEEEEEvNT_6ParamsE,"a",@progbits
	.sectionflags	@""
	.align	4
.nv.constant0._ZN7cutlass13device_kernelIN5flash11enable_sm90INS1_16FlashAttnFwdSm90INS1_25CollectiveMainloopFwdSm90ILi2EN4cute5tupleIJNS5_1CILi1EEES8_S8_EEENS6_IJNS7_ILi128EEENS7_ILi160EEENS7_ILi192EEEEEELi192ENS_12float_e4m3_tEfNS_4arch4Sm90ELb0ELb0ELb0ELb1ELb1ELb1ELb0ELb1ELb1ELb1ELb0ELb0EEENS1_21CollectiveEpilogueFwdINS6_IJSA_SC_SB_EEES9_NS_10bfloat16_tESG_Li256ELb1ELb1ELb0ELb1EEENS1_36VarlenDynamicPersistentTileSchedulerILi128ELi160ELi256ELi128ELb0ELb1ELb1ELb0ELb1ELb1EEEEEEEEEvNT_6ParamsE:
	.zero		3328


//--------------------- .nv.constant0._ZN7cutlass13device_kernelIN5flash11enable_sm90INS1_16FlashAttnFwdSm90INS1_25CollectiveMainloopFwdSm90ILi2EN4cute5tupleIJNS5_1CILi1EEES8_S8_EEENS6_IJNS7_ILi128EEESA_NS7_ILi192EEEEEELi192ENS_12float_e4m3_tEfNS_4arch4Sm90ELb0ELb1ELb0ELb0ELb1ELb0ELb0ELb1ELb1ELb1ELb0ELb0EEENS1_21CollectiveEpilogueFwdINS6_IJSA_SB_SA_EEES9_NS_10bfloat16_tESF_Li256ELb0ELb1ELb0ELb1EEENS1_30DynamicPersistentTileSchedulerILi256ELi128ELb0ELb1ELb1EEEEEEEEEvNT_6ParamsE --------------------------
	.section	.nv.constant0._ZN7cutlass13device_kernelIN5flash11enable_sm90INS1_16FlashAttnFwdSm90INS1_25CollectiveMainloopFwdSm90ILi2EN4cute5tupleIJNS5_1CILi1EEES8_S8_EEENS6_IJNS7_ILi128EEESA_NS7_ILi192EEEEEELi192ENS_12float_e4m3_tEfNS_4arch4Sm90ELb0ELb1ELb0ELb0ELb1ELb0ELb0ELb1ELb1ELb1ELb0ELb0EEENS1_21CollectiveEpilogueFwdINS6_IJSA_SB_SA_EEES9_NS_10bfloat16_tESF_Li256ELb0ELb1ELb0ELb1EEENS1_30DynamicPersistentTileSchedulerILi256ELi128ELb0ELb1ELb1EEEEEEEEEvNT_6ParamsE,"a",@progbits
	.sectionflags	@""
	.align	4
.nv.constant0._ZN7cutlass13device_kernelIN5flash11enable_sm90INS1_16FlashAttnFwdSm90INS1_25CollectiveMainloopFwdSm90ILi2EN4cute5tupleIJNS5_1CILi1EEES8_S8_EEENS6_IJNS7_ILi128EEESA_NS7_ILi192EEEEEELi192ENS_12float_e4m3_tEfNS_4arch4Sm90ELb0ELb1ELb0ELb0ELb1ELb0ELb0ELb1ELb1ELb1ELb0ELb0EEENS1_21CollectiveEpilogueFwdINS6_IJSA_SB_SA_EEES9_NS_10bfloat16_tESF_Li256ELb0ELb1ELb0ELb1EEENS1_30DynamicPersistentTileSchedulerILi256ELi128ELb0ELb1ELb1EEEEEEEEEvNT_6ParamsE:
	.zero		3328


//--------------------- .nv.constant0._ZN7cutlass13device_kernelIN5flash11enable_sm90INS1_16FlashAttnFwdSm90INS1_25CollectiveMainloopFwdSm90ILi2EN4cute5tupleIJNS5_1CILi1EEES8_S8_EEENS6_IJNS7_ILi128EEESA_NS7_ILi192EEEEEELi192ENS_12float_e4m3_tEfNS_4arch4Sm90ELb0ELb1ELb0ELb1ELb1ELb0ELb0ELb1ELb1ELb1ELb0ELb0EEENS1_21CollectiveEpilogueFwdINS6_IJSA_SB_SA_EEES9_NS_10bfloat16_tESF_Li256ELb1ELb1ELb0ELb1EEENS1_36VarlenDynamicPersistentTileSchedulerILi128ELi128ELi256ELi128ELb0ELb1ELb1ELb1ELb0ELb1EEEEEEEEEvNT_6ParamsE --------------------------
	.section	.nv.constant0._ZN7cutlass13device_kernelIN5flash11enable_sm90INS1_16FlashAttnFwdSm90INS1_25CollectiveMainloopFwdSm90ILi2EN4cute5tupleIJNS5_1CILi1EEES8_S8_EEENS6_IJNS7_ILi128EEESA_NS7_ILi192EEEEEELi192ENS_12float_e4m3_tEfNS_4arch4Sm90ELb0ELb1ELb0ELb1ELb1ELb0ELb0ELb1ELb1ELb1ELb0ELb0EEENS1_21CollectiveEpilogueFwdINS6_IJSA_SB_SA_EEES9_NS_10bfloat16_tESF_Li256ELb1ELb1ELb0ELb1EEENS1_36VarlenDynamicPersistentTileSchedulerILi128ELi128ELi256ELi128ELb0ELb1ELb1ELb1ELb0ELb1EEEEEEEEEvNT_6ParamsE,"a",@progbits
	.sectionflags	@""
	.align	4
.nv.constant0._ZN7cutlass13device_kernelIN5flash11enable_sm90INS1_16FlashAttnFwdSm90INS1_25CollectiveMainloopFwdSm90ILi2EN4cute5tupleIJNS5_1CILi1EEES8_S8_EEENS6_IJNS7_ILi128EEESA_NS7_ILi192EEEEEELi192ENS_12float_e4m3_tEfNS_4arch4Sm90ELb0ELb1ELb0ELb1ELb1ELb0ELb0ELb1ELb1ELb1ELb0ELb0EEENS1_21CollectiveEpilogueFwdINS6_IJSA_SB_SA_EEES9_NS_10bfloat16_tESF_Li256ELb1ELb1ELb0ELb1EEENS1_36VarlenDynamicPersistentTileSchedulerILi128ELi128ELi256ELi128ELb0ELb1ELb1ELb1ELb0ELb1EEEEEEEEEvNT_6ParamsE:
	.zero		3328


//--------------------- .nv.constant0._ZN7cutlass13device_kernelIN5flash11enable_sm90INS1_16FlashAttnFwdSm90INS1_25CollectiveMainloopFwdSm90ILi2EN4cute5tupleIJNS5_1CILi1EEES8_S8_EEENS6_IJNS7_ILi128EEESA_NS7_ILi192EEEEEELi192ENS_12float_e4m3_tEfNS_4arch4Sm90ELb0ELb1ELb0ELb1ELb1ELb1ELb0ELb1ELb1ELb1ELb0ELb0EEENS1_21CollectiveEpilogueFwdINS6_IJSA_SB_SA_EEES9_NS_10bfloat16_tESF_Li256ELb1ELb1ELb0ELb1EEENS1_36VarlenDynamicPersistentTileSchedulerILi128ELi128ELi256ELi128ELb0ELb1ELb1ELb1ELb0ELb1EEEEEEEEEvNT_6ParamsE --------------------------
	.section	.nv.constant0._ZN7cutlass13device_kernelIN5flash11enable_sm90INS1_16FlashAttnFwdSm90INS1_25CollectiveMainloopFwdSm90ILi2EN4cute5tupleIJNS5_1CILi1EEES8_S8_EEENS6_IJNS7_ILi128EEESA_NS7_ILi192EEEEEELi192ENS_12float_e4m3_tEfNS_4arch4Sm90ELb0ELb1ELb0ELb1ELb1ELb1ELb0ELb1ELb1ELb1ELb0ELb0EEENS1_21CollectiveEpilogueFwdINS6_IJSA_SB_SA_EEES9_NS_10bfloat16_tESF_Li256ELb1ELb1ELb0ELb1EEENS1_36VarlenDynamicPersistentTileSchedulerILi128ELi128ELi256ELi128ELb0ELb1ELb1ELb1ELb0ELb1EEEEEEEEEvNT_6ParamsE,"a",@progbits
	.sectionflags	@""
	.align	4
.nv.constant0._ZN7cutlass13device_kernelIN5flash11enable_sm90INS1_16FlashAttnFwdSm90INS1_25CollectiveMainloopFwdSm90ILi2EN4cute5tupleIJNS5_1CILi1EEES8_S8_EEENS6_IJNS7_ILi128EEESA_NS7_ILi192EEEEEELi192ENS_12float_e4m3_tEfNS_4arch4Sm90ELb0ELb1ELb0ELb1ELb1ELb1ELb0ELb1ELb1ELb1ELb0ELb0EEENS1_21CollectiveEpilogueFwdINS6_IJSA_SB_SA_EEES9_NS_10bfloat16_tESF_Li256ELb1ELb1ELb0ELb1EEENS1_36VarlenDynamicPersistentTileSchedulerILi128ELi128ELi256ELi128ELb0ELb1ELb1ELb1ELb0ELb1EEEEEEEEEvNT_6ParamsE:
	.zero		3328


//--------------------- .nv.constant0._ZN7cutlass13device_kernelIN5flash11enable_sm90INS1_16FlashAttnFwdSm90INS1_25CollectiveMainloopFwdSm90ILi2EN4cute5tupleIJNS5_1CILi1EEES8_S8_EEENS6_IJNS7_ILi128EEENS7_ILi160EEENS7_ILi192EEEEEELi192ENS_12float_e4m3_tEfNS_4arch4Sm90ELb1ELb0ELb0ELb0ELb1ELb0ELb0ELb1ELb1ELb1ELb0ELb0EEENS1_21CollectiveEpilogueFwdINS6_IJSA_SC_SB_EEES9_NS_10bfloat16_tESG_Li256ELb0ELb1ELb0ELb1EEENS1_30DynamicPersistentTileSchedulerILi256ELi128ELb0ELb1ELb1EEEEEEEEEvNT_6ParamsE --------------------------
	.section	.nv.constant0._ZN7cutlass13device_kernelIN5flash11enable_sm90INS1_16FlashAttnFwdSm90INS1_25CollectiveMainloopFwdSm90ILi2EN4cute5tupleIJNS5_1CILi1EEES8_S8_EEENS6_IJNS7_ILi128EEENS7_ILi160EEENS7_ILi192EEEEEELi192ENS_12float_e4m3_tEfNS_4arch4Sm90ELb1ELb0ELb0ELb0ELb1ELb0ELb0ELb1ELb1ELb1ELb0ELb0EEENS1_21CollectiveEpilogueFwdINS6_IJSA_SC_SB_EEES9_NS_10bfloat16_tESG_Li256ELb0ELb1ELb0ELb1EEENS1_30DynamicPersistentTileSchedulerILi256ELi128ELb0ELb1ELb1EEEEEEEEEvNT_6ParamsE,"a",@progbits
	.sectionflags	@""
	.align	4
.nv.constant0._ZN7cutlass13device_kernelIN5flash11enable_sm90INS1_16FlashAttnFwdSm90INS1_25CollectiveMainloopFwdSm90ILi2EN4cute5tupleIJNS5_1CILi1EEES8_S8_EEENS6_IJNS7_ILi128EEENS7_ILi160EEENS7_ILi192EEEEEELi192ENS_12float_e4m3_tEfNS_4arch4Sm90ELb1ELb0ELb0ELb0ELb1ELb0ELb0ELb1ELb1ELb1ELb0ELb0EEENS1_21CollectiveEpilogueFwdINS6_IJSA_SC_SB_EEES9_NS_10bfloat16_tESG_Li256ELb0ELb1ELb0ELb1EEENS1_30DynamicPersistentTileSchedulerILi256ELi128ELb0ELb1ELb1EEEEEEEEEvNT_6ParamsE:
	.zero		3328


//--------------------- .nv.constant0._ZN7cutlass13device_kernelIN5flash11enable_sm90INS1_16FlashAttnFwdSm90INS1_25CollectiveMainloopFwdSm90ILi2EN4cute5tupleIJNS5_1CILi1EEES8_S8_EEENS6_IJNS7_ILi128EEENS7_ILi160EEENS7_ILi192EEEEEELi192ENS_12float_e4m3_tEfNS_4arch4Sm90ELb1ELb0ELb0ELb1ELb1ELb0ELb0ELb1ELb1ELb1ELb0ELb0EEENS1_21CollectiveEpilogueFwdINS6_IJSA_SC_SB_EEES9_NS_10bfloat16_tESG_Li256ELb1ELb1ELb0ELb1EEENS1_36VarlenDynamicPersistentTileSchedulerILi128ELi160ELi256ELi128ELb0ELb1ELb1ELb1ELb1ELb1EEEEEEEEEvNT_6ParamsE --------------------------
	.section	.nv.constant0._ZN7cutlass13device_kernelIN5flash11enable_sm90INS1_16FlashAttnFwdSm90INS1_25CollectiveMainloopFwdSm90ILi2EN4cute5tupleIJNS5_1CILi1EEES8_S8_EEENS6_IJNS7_ILi128EEENS7_ILi160EEENS7_ILi192EEEEEELi192ENS_12float_e4m3_tEfNS_4arch4Sm90ELb1ELb0ELb0ELb1ELb1ELb0ELb0ELb1ELb1ELb1ELb0ELb0EEENS1_21CollectiveEpilogueFwdINS6_IJSA_SC_SB_EEES9_NS_10bfloat16_tESG_Li256ELb1ELb1ELb0ELb1EEENS1_36VarlenDynamicPersistentTileSchedulerILi128ELi160ELi256ELi128ELb0ELb1ELb1ELb1ELb1ELb1EEEEEEEEEvNT_6ParamsE,"a",@progbits
	.sectionflags	@""
	.align	4
.nv.constant0._ZN7cutlass13device_kernelIN5flash11enable_sm90INS1_16FlashAttnFwdSm90INS1_25CollectiveMainloopFwdSm90ILi2EN4cute5tupleIJNS5_1CILi1EEES8_S8_EEENS6_IJNS7_ILi128EEENS7_ILi160EEENS7_ILi192EEEEEELi192ENS_12float_e4m3_tEfNS_4arch4Sm90ELb1ELb0ELb0ELb1ELb1ELb0ELb0ELb1ELb1ELb1ELb0ELb0EEENS1_21CollectiveEpilogueFwdINS6_IJSA_SC_SB_EEES9_NS_10bfloat16_tESG_Li256ELb1ELb1ELb0ELb1EEENS1_36VarlenDynamicPersistentTileSchedulerILi128ELi160ELi256ELi128ELb0ELb1ELb1ELb1ELb1ELb1EEEEEEEEEvNT_6ParamsE:
	.zero		3328


//--------------------- .nv.constant0._ZN7cutlass13device_kernelIN5flash11enable_sm90INS1_16FlashAttnFwdSm90INS1_25CollectiveMainloopFwdSm90ILi2EN4cute5tupleIJNS5_1CILi1EEES8_S8_EEENS6_IJNS7_ILi128EEENS7_ILi160EEENS7_ILi192EEEEEELi192ENS_12float_e4m3_tEfNS_4arch4Sm90ELb1ELb0ELb0ELb1ELb1ELb1ELb0ELb1ELb1ELb1ELb0ELb0EEENS1_21CollectiveEpilogueFwdINS6_IJSA_SC_SB_EEES9_NS_10bfloat16_tESG_Li256ELb1ELb1ELb0ELb1EEENS1_36VarlenDynamicPersistentTileSchedulerILi128ELi160ELi256ELi128ELb0ELb1ELb1ELb1ELb1ELb1EEEEEEEEEvNT_6ParamsE --------------------------
	.section	.nv.constant0._ZN7cutlass13device_kernelIN5flash11enable_sm90INS1_16FlashAttnFwdSm90INS1_25CollectiveMainloopFwdSm90ILi2EN4cute5tupleIJNS5_1CILi1EEES8_S8_EEENS6_IJNS7_ILi128EEENS7_ILi160EEENS7_ILi192EEEEEELi192ENS_12float_e4m3_tEfNS_4arch4Sm90ELb1ELb0ELb0ELb1ELb1ELb1ELb0ELb1ELb1ELb1ELb0ELb0EEENS1_21CollectiveEpilogueFwdINS6_IJSA_SC_SB_EEES9_NS_10bfloat16_tESG_Li256ELb1ELb1ELb0ELb1EEENS1_36VarlenDynamicPersistentTileSchedulerILi128ELi160ELi256ELi128ELb0ELb1ELb1ELb1ELb1ELb1EEEEEEEEEvNT_6ParamsE,"a",@progbits
	.sectionflags	@""
	.align	4
.nv.constant0._ZN7cutlass13device_kernelIN5flash11enable_sm90INS1_16FlashAttnFwdSm90INS1_25CollectiveMainloopFwdSm90ILi2EN4cute5tupleIJNS5_1CILi1EEES8_S8_EEENS6_IJNS7_ILi128EEENS7_ILi160EEENS7_ILi192EEEEEELi192ENS_12float_e4m3_tEfNS_4arch4Sm90ELb1ELb0ELb0ELb1ELb1ELb1ELb0ELb1ELb1ELb1ELb0ELb0EEENS1_21CollectiveEpilogueFwdINS6_IJSA_SC_SB_EEES9_NS_10bfloat16_tESG_Li256ELb1ELb1ELb0ELb1EEENS1_36VarlenDynamicPersistentTileSchedulerILi128ELi160ELi256ELi128ELb0ELb1ELb1ELb1ELb1ELb1EEEEEEEEEvNT_6ParamsE:
	.zero		3328


//--------------------- SYMBOLS --------------------------

	.type		.nv.reservedSmem.offset0,@object
	.size		.nv.reservedSmem.offset0,0x4
	.type		__assertfail,@function
